	.target	sm_90a

	.elftype	@"ET_EXEC"


//--------------------- .note.nv.tkinfo           --------------------------
	.section	.note.nv.tkinfo,"",@"SHT_NOTE"
	.sectionflags	@"SHF_NOTE_NV_TKINFO"
	.tkinfo
        /*0018*/ 	.word	0x00000002
        /*0030*/ 	.string	""
        /*0030*/ 	.string	"ptxas"
        /*0030*/ 	.string	"Cuda compilation tools, release 13.0, V13.0.88"
        /*0030*/ 	.string	"Build cuda_13.0.r13.0/compiler.36424714_0"
        /*0030*/ 	.string	"-arch sm_90a -m 64 "



//--------------------- .note.nv.cuinfo           --------------------------
	.section	.note.nv.cuinfo,"",@"SHT_NOTE"
	.sectionflags	@"SHF_NOTE_NV_CUINFO"
        /*0018*/ 	.short	0x0002
        /*001a*/ 	.short	0x005a
        /*001c*/ 	.short	0x0082
	.zero		2


//--------------------- .nv.info                  --------------------------
	.section	.nv.info,"",@"SHT_CUDA_INFO"
	.align	4


	//----- nvinfo : EIATTR_REGCOUNT
	.align		4
        /*0000*/ 	.byte	0x04, 0x2f
        /*0002*/ 	.short	(.L_1 - .L_0)
	.align		4
.L_0:
        /*0004*/ 	.word	index@(_ZN13group_norm_v214gn_cuda_kernelI6__halfLi320ELi3ELi16ELi40ELi4096ELb1ELi64ELi320ELi320ELi4ELb1ELi6ELb0ELb0ENS_16CompileConditionILi900EEEEEvPT_PKS4_S7_S7_flPfS8_Pj)
        /*0008*/ 	.word	0x00000040


	//----- nvinfo : EIATTR_FRAME_SIZE
	.align		4
.L_1:
        /*000c*/ 	.byte	0x04, 0x11
        /*000e*/ 	.short	(.L_3 - .L_2)
	.align		4
.L_2:
        /*0010*/ 	.word	index@(_ZN13group_norm_v214gn_cuda_kernelI6__halfLi320ELi3ELi16ELi40ELi4096ELb1ELi64ELi320ELi320ELi4ELb1ELi6ELb0ELb0ENS_16CompileConditionILi900EEEEEvPT_PKS4_S7_S7_flPfS8_Pj)
        /*0014*/ 	.word	0x00000160


	//----- nvinfo : EIATTR_REGCOUNT
	.align		4
.L_3:
        /*0018*/ 	.byte	0x04, 0x2f
        /*001a*/ 	.short	(.L_5 - .L_4)
	.align		4
.L_4:
        /*001c*/ 	.word	index@(_ZN13group_norm_v214gn_cuda_kernelI6__halfLi320ELi3ELi16ELi40ELi4096ELb1ELi64ELi320ELi320ELi4ELb1ELi5ELb0ELb0ENS_16CompileConditionILi900EEEEEvPT_PKS4_S7_S7_flPfS8_Pj)
        /*0020*/ 	.word	0x00000040


	//----- nvinfo : EIATTR_FRAME_SIZE
	.align		4
.L_5:
        /*0024*/ 	.byte	0x04, 0x11
        /*0026*/ 	.short	(.L_7 - .L_6)
	.align		4
.L_6:
        /*0028*/ 	.word	index@(_ZN13group_norm_v214gn_cuda_kernelI6__halfLi320ELi3ELi16ELi40ELi4096ELb1ELi64ELi320ELi320ELi4ELb1ELi5ELb0ELb0ENS_16CompileConditionILi900EEEEEvPT_PKS4_S7_S7_flPfS8_Pj)
        /*002c*/ 	.word	0x00000168


	//----- nvinfo : EIATTR_REGCOUNT
	.align		4
.L_7:
        /*0030*/ 	.byte	0x04, 0x2f
        /*0032*/ 	.short	(.L_9 - .L_8)
	.align		4
.L_8:
        /*0034*/ 	.word	index@(_ZN13group_norm_v214gn_cuda_kernelI6__halfLi320ELi2ELi16ELi40ELi4096ELb1ELi64ELi320ELi320ELi4ELb1ELi4ELb0ELb0ENS_16CompileConditionILi900EEEEEvPT_PKS4_S7_S7_flPfS8_Pj)
        /*0038*/ 	.word	0x00000060


	//----- nvinfo : EIATTR_FRAME_SIZE
	.align		4
.L_9:
        /*003c*/ 	.byte	0x04, 0x11
        /*003e*/ 	.short	(.L_11 - .L_10)
	.align		4
.L_10:
        /*0040*/ 	.word	index@(_ZN13group_norm_v214gn_cuda_kernelI6__halfLi320ELi2ELi16ELi40ELi4096ELb1ELi64ELi320ELi320ELi4ELb1ELi4ELb0ELb0ENS_16CompileConditionILi900EEEEEvPT_PKS4_S7_S7_flPfS8_Pj)
        /*0044*/ 	.word	0x00000080


	//----- nvinfo : EIATTR_REGCOUNT
	.align		4
.L_11:
        /*0048*/ 	.byte	0x04, 0x2f
        /*004a*/ 	.short	(.L_13 - .L_12)
	.align		4
.L_12:
        /*004c*/ 	.word	index@(_ZN13group_norm_v214gn_cuda_kernelI6__halfLi320ELi1ELi16ELi40ELi4096ELb1ELi128ELi320ELi320ELi4ELb1ELi4ELb0ELb0ENS_16CompileConditionILi900EEEEEvPT_PKS4_S7_S7_flPfS8_Pj)
        /*0050*/ 	.word	0x000000a8


	//----- nvinfo : EIATTR_FRAME_SIZE
	.align		4
.L_13:
        /*0054*/ 	.byte	0x04, 0x11
        /*0056*/ 	.short	(.L_15 - .L_14)
	.align		4
.L_14:
        /*0058*/ 	.word	index@(_ZN13group_norm_v214gn_cuda_kernelI6__halfLi320ELi1ELi16ELi40ELi4096ELb1ELi128ELi320ELi320ELi4ELb1ELi4ELb0ELb0ENS_16CompileConditionILi900EEEEEvPT_PKS4_S7_S7_flPfS8_Pj)
        /*005c*/ 	.word	0x00000138


	//----- nvinfo : EIATTR_REGCOUNT
	.align		4
.L_15:
        /*0060*/ 	.byte	0x04, 0x2f
        /*0062*/ 	.short	(.L_17 - .L_16)
	.align		4
.L_16:
        /*0064*/ 	.word	index@(_ZN13group_norm_v214gn_cuda_kernelI6__halfLi320ELi1ELi16ELi40ELi4096ELb1ELi64ELi320ELi320ELi4ELb1ELi2ELb0ELb0ENS_16CompileConditionILi900EEEEEvPT_PKS4_S7_S7_flPfS8_Pj)
        /*0068*/ 	.word	0x000000a7


	//----- nvinfo : EIATTR_FRAME_SIZE
	.align		4
.L_17:
        /*006c*/ 	.byte	0x04, 0x11
        /*006e*/ 	.short	(.L_19 - .L_18)
	.align		4
.L_18:
        /*0070*/ 	.word	index@(_ZN13group_norm_v214gn_cuda_kernelI6__halfLi320ELi1ELi16ELi40ELi4096ELb1ELi64ELi320ELi320ELi4ELb1ELi2ELb0ELb0ENS_16CompileConditionILi900EEEEEvPT_PKS4_S7_S7_flPfS8_Pj)
        /*0074*/ 	.word	0x00000000


	//----- nvinfo : EIATTR_REGCOUNT
	.align		4
.L_19:
        /*0078*/ 	.byte	0x04, 0x2f
        /*007a*/ 	.short	(.L_21 - .L_20)
	.align		4
.L_20:
        /*007c*/ 	.word	index@(_ZN13group_norm_v214gn_cuda_kernelI6__halfLi320ELi3ELi16ELi40ELi4096ELb1ELi32ELi320ELi320ELi4ELb1ELi2ELb0ELb0ENS_16CompileConditionILi900EEEEEvPT_PKS4_S7_S7_flPfS8_Pj)
        /*0080*/ 	.word	0x00000040


	//----- nvinfo : EIATTR_FRAME_SIZE
	.align		4
.L_21:
        /*0084*/ 	.byte	0x04, 0x11
        /*0086*/ 	.short	(.L_23 - .L_22)
	.align		4
.L_22:
        /*0088*/ 	.word	index@(_ZN13group_norm_v214gn_cuda_kernelI6__halfLi320ELi3ELi16ELi40ELi4096ELb1ELi32ELi320ELi320ELi4ELb1ELi2ELb0ELb0ENS_16CompileConditionILi900EEEEEvPT_PKS4_S7_S7_flPfS8_Pj)
        /*008c*/ 	.word	0x00000040


	//----- nvinfo : EIATTR_REGCOUNT
	.align		4
.L_23:
        /*0090*/ 	.byte	0x04, 0x2f
        /*0092*/ 	.short	(.L_25 - .L_24)
	.align		4
.L_24:
        /*0094*/ 	.word	index@(_ZN13group_norm_v214gn_cuda_kernelI6__halfLi320ELi3ELi32ELi20ELi4096ELb0ELi64ELi320ELi320ELi4ELb1ELi6ELb0ELb0ENS_16CompileConditionILi900EEEEEvPT_PKS4_S7_S7_flPfS8_Pj)
        /*0098*/ 	.word	0x00000040


	//----- nvinfo : EIATTR_FRAME_SIZE
	.align		4
.L_25:
        /*009c*/ 	.byte	0x04, 0x11
        /*009e*/ 	.short	(.L_27 - .L_26)
	.align		4
.L_26:
        /*00a0*/ 	.word	index@(_ZN13group_norm_v214gn_cuda_kernelI6__halfLi320ELi3ELi32ELi20ELi4096ELb0ELi64ELi320ELi320ELi4ELb1ELi6ELb0ELb0ENS_16CompileConditionILi900EEEEEvPT_PKS4_S7_S7_flPfS8_Pj)
        /*00a4*/ 	.word	0x00000160


	//----- nvinfo : EIATTR_REGCOUNT
	.align		4
.L_27:
        /*00a8*/ 	.byte	0x04, 0x2f
        /*00aa*/ 	.short	(.L_29 - .L_28)
	.align		4
.L_28:
        /*00ac*/ 	.word	index@(_ZN13group_norm_v214gn_cuda_kernelI6__halfLi320ELi3ELi32ELi20ELi4096ELb0ELi64ELi320ELi320ELi4ELb1ELi5ELb0ELb0ENS_16CompileConditionILi900EEEEEvPT_PKS4_S7_S7_flPfS8_Pj)
        /*00b0*/ 	.word	0x00000040


	//----- nvinfo : EIATTR_FRAME_SIZE
	.align		4
.L_29:
        /*00b4*/ 	.byte	0x04, 0x11
        /*00b6*/ 	.short	(.L_31 - .L_30)
	.align		4
.L_30:
        /*00b8*/ 	.word	index@(_ZN13group_norm_v214gn_cuda_kernelI6__halfLi320ELi3ELi32ELi20ELi4096ELb0ELi64ELi320ELi320ELi4ELb1ELi5ELb0ELb0ENS_16CompileConditionILi900EEEEEvPT_PKS4_S7_S7_flPfS8_Pj)
        /*00bc*/ 	.word	0x00000168


	//----- nvinfo : EIATTR_REGCOUNT
	.align		4
.L_31:
        /*00c0*/ 	.byte	0x04, 0x2f
        /*00c2*/ 	.short	(.L_33 - .L_32)
	.align		4
.L_32:
        /*00c4*/ 	.word	index@(_ZN13group_norm_v214gn_cuda_kernelI6__halfLi320ELi2ELi32ELi20ELi4096ELb0ELi64ELi320ELi320ELi4ELb1ELi4ELb0ELb0ENS_16CompileConditionILi900EEEEEvPT_PKS4_S7_S7_flPfS8_Pj)
        /*00c8*/ 	.word	0x00000060


	//----- nvinfo : EIATTR_FRAME_SIZE
	.align		4
.L_33:
        /*00cc*/ 	.byte	0x04, 0x11
        /*00ce*/ 	.short	(.L_35 - .L_34)
	.align		4
.L_34:
        /*00d0*/ 	.word	index@(_ZN13group_norm_v214gn_cuda_kernelI6__halfLi320ELi2ELi32ELi20ELi4096ELb0ELi64ELi320ELi320ELi4ELb1ELi4ELb0ELb0ENS_16CompileConditionILi900EEEEEvPT_PKS4_S7_S7_flPfS8_Pj)
        /*00d4*/ 	.word	0x00000090


	//----- nvinfo : EIATTR_REGCOUNT
	.align		4
.L_35:
        /*00d8*/ 	.byte	0x04, 0x2f
        /*00da*/ 	.short	(.L_37 - .L_36)
	.align		4
.L_36:
        /*00dc*/ 	.word	index@(_ZN13group_norm_v214gn_cuda_kernelI6__halfLi320ELi1ELi32ELi20ELi4096ELb0ELi128ELi320ELi320ELi4ELb1ELi4ELb0ELb0ENS_16CompileConditionILi900EEEEEvPT_PKS4_S7_S7_flPfS8_Pj)
        /*00e0*/ 	.word	0x000000a8


	//----- nvinfo : EIATTR_FRAME_SIZE
	.align		4
.L_37:
        /*00e4*/ 	.byte	0x04, 0x11
        /*00e6*/ 	.short	(.L_39 - .L_38)
	.align		4
.L_38:
        /*00e8*/ 	.word	index@(_ZN13group_norm_v214gn_cuda_kernelI6__halfLi320ELi1ELi32ELi20ELi4096ELb0ELi128ELi320ELi320ELi4ELb1ELi4ELb0ELb0ENS_16CompileConditionILi900EEEEEvPT_PKS4_S7_S7_flPfS8_Pj)
        /*00ec*/ 	.word	0x00000130


	//----- nvinfo : EIATTR_REGCOUNT
	.align		4
.L_39:
        /*00f0*/ 	.byte	0x04, 0x2f
        /*00f2*/ 	.short	(.L_41 - .L_40)
	.align		4
.L_40:
        /*00f4*/ 	.word	index@(_ZN13group_norm_v214gn_cuda_kernelI6__halfLi320ELi1ELi32ELi20ELi4096ELb0ELi64ELi320ELi320ELi4ELb1ELi2ELb0ELb0ENS_16CompileConditionILi900EEEEEvPT_PKS4_S7_S7_flPfS8_Pj)
        /*00f8*/ 	.word	0x00000093


	//----- nvinfo : EIATTR_FRAME_SIZE
	.align		4
.L_41:
        /*00fc*/ 	.byte	0x04, 0x11
        /*00fe*/ 	.short	(.L_43 - .L_42)
	.align		4
.L_42:
        /*0100*/ 	.word	index@(_ZN13group_norm_v214gn_cuda_kernelI6__halfLi320ELi1ELi32ELi20ELi4096ELb0ELi64ELi320ELi320ELi4ELb1ELi2ELb0ELb0ENS_16CompileConditionILi900EEEEEvPT_PKS4_S7_S7_flPfS8_Pj)
        /*0104*/ 	.word	0x00000000


	//----- nvinfo : EIATTR_REGCOUNT
	.align		4
.L_43:
        /*0108*/ 	.byte	0x04, 0x2f
        /*010a*/ 	.short	(.L_45 - .L_44)
	.align		4
.L_44:
        /*010c*/ 	.word	index@(_ZN13group_norm_v214gn_cuda_kernelI6__halfLi320ELi3ELi32ELi20ELi4096ELb0ELi32ELi320ELi320ELi4ELb1ELi2ELb0ELb0ENS_16CompileConditionILi900EEEEEvPT_PKS4_S7_S7_flPfS8_Pj)
        /*0110*/ 	.word	0x00000040


	//----- nvinfo : EIATTR_FRAME_SIZE
	.align		4
.L_45:
        /*0114*/ 	.byte	0x04, 0x11
        /*0116*/ 	.short	(.L_47 - .L_46)
	.align		4
.L_46:
        /*0118*/ 	.word	index@(_ZN13group_norm_v214gn_cuda_kernelI6__halfLi320ELi3ELi32ELi20ELi4096ELb0ELi32ELi320ELi320ELi4ELb1ELi2ELb0ELb0ENS_16CompileConditionILi900EEEEEvPT_PKS4_S7_S7_flPfS8_Pj)
        /*011c*/ 	.word	0x00000038


	//----- nvinfo : EIATTR_REGCOUNT
	.align		4
.L_47:
        /*0120*/ 	.byte	0x04, 0x2f
        /*0122*/ 	.short	(.L_49 - .L_48)
	.align		4
.L_48:
        /*0124*/ 	.word	index@(_ZN13group_norm_v218gn_bwd_cuda_kernelI6__halfLi320ELi3ELi16ELi40ELi4096ELb1ELb1ELi32ELi320ELi320ELi4ELb1ELi3ELb0ELb0ELNS_15WgradSyncMethodE2ENS_16CompileConditionILi900EEEEEvPT_S6_S6_PKS5_S8_S8_S8_PKfflPfPj)
        /*0128*/ 	.word	0x00000040


	//----- nvinfo : EIATTR_FRAME_SIZE
	.align		4
.L_49:
        /*012c*/ 	.byte	0x04, 0x11
        /*012e*/ 	.short	(.L_51 - .L_50)
	.align		4
.L_50:
        /*0130*/ 	.word	index@(_ZN13group_norm_v218gn_bwd_cuda_kernelI6__halfLi320ELi3ELi16ELi40ELi4096ELb1ELb1ELi32ELi320ELi320ELi4ELb1ELi3ELb0ELb0ELNS_15WgradSyncMethodE2ENS_16CompileConditionILi900EEEEEvPT_S6_S6_PKS5_S8_S8_S8_PKfflPfPj)
        /*0134*/ 	.word	0x00000120


	//----- nvinfo : EIATTR_REGCOUNT
	.align		4
.L_51:
        /*0138*/ 	.byte	0x04, 0x2f
        /*013a*/ 	.short	(.L_53 - .L_52)
	.align		4
.L_52:
        /*013c*/ 	.word	index@(_ZN13group_norm_v218gn_bwd_cuda_kernelI6__halfLi320ELi3ELi16ELi40ELi4096ELb1ELb1ELi32ELi320ELi320ELi4ELb1ELi2ELb0ELb0ELNS_15WgradSyncMethodE3ENS_16CompileConditionILi900EEEEEvPT_S6_S6_PKS5_S8_S8_S8_PKfflPfPj)
        /*0140*/ 	.word	0x00000040


	//----- nvinfo : EIATTR_FRAME_SIZE
	.align		4
.L_53:
        /*0144*/ 	.byte	0x04, 0x11
        /*0146*/ 	.short	(.L_55 - .L_54)
	.align		4
.L_54:
        /*0148*/ 	.word	index@(_ZN13group_norm_v218gn_bwd_cuda_kernelI6__halfLi320ELi3ELi16ELi40ELi4096ELb1ELb1ELi32ELi320ELi320ELi4ELb1ELi2ELb0ELb0ELNS_15WgradSyncMethodE3ENS_16CompileConditionILi900EEEEEvPT_S6_S6_PKS5_S8_S8_S8_PKfflPfPj)
        /*014c*/ 	.word	0x00000128


	//----- nvinfo : EIATTR_REGCOUNT
	.align		4
.L_55:
        /*0150*/ 	.byte	0x04, 0x2f
        /*0152*/ 	.short	(.L_57 - .L_56)
	.align		4
.L_56:
        /*0154*/ 	.word	index@(_ZN13group_norm_v218gn_bwd_cuda_kernelI6__halfLi320ELi2ELi16ELi40ELi4096ELb1ELb1ELi32ELi320ELi320ELi4ELb1ELi2ELb0ELb0ELNS_15WgradSyncMethodE3ENS_16CompileConditionILi900EEEEEvPT_S6_S6_PKS5_S8_S8_S8_PKfflPfPj)
        /*0158*/ 	.word	0x00000060


	//----- nvinfo : EIATTR_FRAME_SIZE
	.align		4
.L_57:
        /*015c*/ 	.byte	0x04, 0x11
        /*015e*/ 	.short	(.L_59 - .L_58)
	.align		4
.L_58:
        /*0160*/ 	.word	index@(_ZN13group_norm_v218gn_bwd_cuda_kernelI6__halfLi320ELi2ELi16ELi40ELi4096ELb1ELb1ELi32ELi320ELi320ELi4ELb1ELi2ELb0ELb0ELNS_15WgradSyncMethodE3ENS_16CompileConditionILi900EEEEEvPT_S6_S6_PKS5_S8_S8_S8_PKfflPfPj)
        /*0164*/ 	.word	0x00000050


	//----- nvinfo : EIATTR_REGCOUNT
	.align		4
.L_59:
        /*0168*/ 	.byte	0x04, 0x2f
        /*016a*/ 	.short	(.L_61 - .L_60)
	.align		4
.L_60:
        /*016c*/ 	.word	index@(_ZN13group_norm_v218gn_bwd_cuda_kernelI6__halfLi320ELi1ELi16ELi40ELi4096ELb1ELb1ELi64ELi320ELi320ELi4ELb1ELi2ELb0ELb0ELNS_15WgradSyncMethodE3ENS_16CompileConditionILi900EEEEEvPT_S6_S6_PKS5_S8_S8_S8_PKfflPfPj)
        /*0170*/ 	.word	0x000000a8


	//----- nvinfo : EIATTR_FRAME_SIZE
	.align		4
.L_61:
        /*0174*/ 	.byte	0x04, 0x11
        /*0176*/ 	.short	(.L_63 - .L_62)
	.align		4
.L_62:
        /*0178*/ 	.word	index@(_ZN13group_norm_v218gn_bwd_cuda_kernelI6__halfLi320ELi1ELi16ELi40ELi4096ELb1ELb1ELi64ELi320ELi320ELi4ELb1ELi2ELb0ELb0ELNS_15WgradSyncMethodE3ENS_16CompileConditionILi900EEEEEvPT_S6_S6_PKS5_S8_S8_S8_PKfflPfPj)
        /*017c*/ 	.word	0x00000080


	//----- nvinfo : EIATTR_REGCOUNT
	.align		4
.L_63:
        /*0180*/ 	.byte	0x04, 0x2f
        /*0182*/ 	.short	(.L_65 - .L_64)
	.align		4
.L_64:
        /*0184*/ 	.word	index@(_ZN13group_norm_v218gn_bwd_cuda_kernelI6__halfLi320ELi3ELi32ELi20ELi4096ELb0ELb1ELi32ELi320ELi320ELi4ELb1ELi3ELb0ELb0ELNS_15WgradSyncMethodE2ENS_16CompileConditionILi900EEEEEvPT_S6_S6_PKS5_S8_S8_S8_PKfflPfPj)
        /*0188*/ 	.word	0x00000040


	//----- nvinfo : EIATTR_FRAME_SIZE
	.align		4
.L_65:
        /*018c*/ 	.byte	0x04, 0x11
        /*018e*/ 	.short	(.L_67 - .L_66)
	.align		4
.L_66:
        /*0190*/ 	.word	index@(_ZN13group_norm_v218gn_bwd_cuda_kernelI6__halfLi320ELi3ELi32ELi20ELi4096ELb0ELb1ELi32ELi320ELi320ELi4ELb1ELi3ELb0ELb0ELNS_15WgradSyncMethodE2ENS_16CompileConditionILi900EEEEEvPT_S6_S6_PKS5_S8_S8_S8_PKfflPfPj)
        /*0194*/ 	.word	0x000000b8


	//----- nvinfo : EIATTR_REGCOUNT
	.align		4
.L_67:
        /*0198*/ 	.byte	0x04, 0x2f
        /*019a*/ 	.short	(.L_69 - .L_68)
	.align		4
.L_68:
        /*019c*/ 	.word	index@(_ZN13group_norm_v218gn_bwd_cuda_kernelI6__halfLi320ELi3ELi32ELi20ELi4096ELb0ELb1ELi32ELi320ELi320ELi4ELb1ELi2ELb0ELb0ELNS_15WgradSyncMethodE3ENS_16CompileConditionILi900EEEEEvPT_S6_S6_PKS5_S8_S8_S8_PKfflPfPj)
        /*01a0*/ 	.word	0x00000040


	//----- nvinfo : EIATTR_FRAME_SIZE
	.align		4
.L_69:
        /*01a4*/ 	.byte	0x04, 0x11
        /*01a6*/ 	.short	(.L_71 - .L_70)
	.align		4
.L_70:
        /*01a8*/ 	.word	index@(_ZN13group_norm_v218gn_bwd_cuda_kernelI6__halfLi320ELi3ELi32ELi20ELi4096ELb0ELb1ELi32ELi320ELi320ELi4ELb1ELi2ELb0ELb0ELNS_15WgradSyncMethodE3ENS_16CompileConditionILi900EEEEEvPT_S6_S6_PKS5_S8_S8_S8_PKfflPfPj)
        /*01ac*/ 	.word	0x000000e8


	//----- nvinfo : EIATTR_REGCOUNT
	.align		4
.L_71:
        /*01b0*/ 	.byte	0x04, 0x2f
        /*01b2*/ 	.short	(.L_73 - .L_72)
	.align		4
.L_72:
        /*01b4*/ 	.word	index@(_ZN13group_norm_v218gn_bwd_cuda_kernelI6__halfLi320ELi2ELi32ELi20ELi4096ELb0ELb1ELi32ELi320ELi320ELi4ELb1ELi2ELb0ELb0ELNS_15WgradSyncMethodE3ENS_16CompileConditionILi900EEEEEvPT_S6_S6_PKS5_S8_S8_S8_PKfflPfPj)
        /*01b8*/ 	.word	0x00000060


	//----- nvinfo : EIATTR_FRAME_SIZE
	.align		4
.L_73:
        /*01bc*/ 	.byte	0x04, 0x11
        /*01be*/ 	.short	(.L_75 - .L_74)
	.align		4
.L_74:
        /*01c0*/ 	.word	index@(_ZN13group_norm_v218gn_bwd_cuda_kernelI6__halfLi320ELi2ELi32ELi20ELi4096ELb0ELb1ELi32ELi320ELi320ELi4ELb1ELi2ELb0ELb0ELNS_15WgradSyncMethodE3ENS_16CompileConditionILi900EEEEEvPT_S6_S6_PKS5_S8_S8_S8_PKfflPfPj)
        /*01c4*/ 	.word	0x00000048


	//----- nvinfo : EIATTR_REGCOUNT
	.align		4
.L_75:
        /*01c8*/ 	.byte	0x04, 0x2f
        /*01ca*/ 	.short	(.L_77 - .L_76)
	.align		4
.L_76:
        /*01cc*/ 	.word	index@(_ZN13group_norm_v218gn_bwd_cuda_kernelI6__halfLi320ELi1ELi32ELi20ELi4096ELb0ELb1ELi64ELi320ELi320ELi4ELb1ELi2ELb0ELb0ELNS_15WgradSyncMethodE3ENS_16CompileConditionILi900EEEEEvPT_S6_S6_PKS5_S8_S8_S8_PKfflPfPj)
        /*01d0*/ 	.word	0x000000a8


	//----- nvinfo : EIATTR_FRAME_SIZE
	.align		4
.L_77:
        /*01d4*/ 	.byte	0x04, 0x11
        /*01d6*/ 	.short	(.L_79 - .L_78)
	.align		4
.L_78:
        /*01d8*/ 	.word	index@(_ZN13group_norm_v218gn_bwd_cuda_kernelI6__halfLi320ELi1ELi32ELi20ELi4096ELb0ELb1ELi64ELi320ELi320ELi4ELb1ELi2ELb0ELb0ELNS_15WgradSyncMethodE3ENS_16CompileConditionILi900EEEEEvPT_S6_S6_PKS5_S8_S8_S8_PKfflPfPj)
        /*01dc*/ 	.word	0x00000078


	//----- nvinfo : EIATTR_REGCOUNT
	.align		4
.L_79:
        /*01e0*/ 	.byte	0x04, 0x2f
        /*01e2*/ 	.short	(.L_81 - .L_80)
	.align		4
.L_80:
        /*01e4*/ 	.word	index@(_ZN13group_norm_v214gn_cuda_kernelI13__nv_bfloat16Li320ELi3ELi16ELi40ELi4096ELb1ELi64ELi320ELi320ELi4ELb1ELi6ELb0ELb0ENS_16CompileConditionILi900EEEEEvPT_PKS4_S7_S7_flPfS8_Pj)
        /*01e8*/ 	.word	0x00000040


	//----- nvinfo : EIATTR_FRAME_SIZE
	.align		4
.L_81:
        /*01ec*/ 	.byte	0x04, 0x11
        /*01ee*/ 	.short	(.L_83 - .L_82)
	.align		4
.L_82:
        /*01f0*/ 	.word	index@(_ZN13group_norm_v214gn_cuda_kernelI13__nv_bfloat16Li320ELi3ELi16ELi40ELi4096ELb1ELi64ELi320ELi320ELi4ELb1ELi6ELb0ELb0ENS_16CompileConditionILi900EEEEEvPT_PKS4_S7_S7_flPfS8_Pj)
        /*01f4*/ 	.word	0x00000170


	//----- nvinfo : EIATTR_REGCOUNT
	.align		4
.L_83:
        /*01f8*/ 	.byte	0x04, 0x2f
        /*01fa*/ 	.short	(.L_85 - .L_84)
	.align		4
.L_84:
        /*01fc*/ 	.word	index@(_ZN13group_norm_v214gn_cuda_kernelI13__nv_bfloat16Li320ELi3ELi16ELi40ELi4096ELb1ELi64ELi320ELi320ELi4ELb1ELi5ELb0ELb0ENS_16CompileConditionILi900EEEEEvPT_PKS4_S7_S7_flPfS8_Pj)
        /*0200*/ 	.word	0x00000040


	//----- nvinfo : EIATTR_FRAME_SIZE
	.align		4
.L_85:
        /*0204*/ 	.byte	0x04, 0x11
        /*0206*/ 	.short	(.L_87 - .L_86)
	.align		4
.L_86:
        /*0208*/ 	.word	index@(_ZN13group_norm_v214gn_cuda_kernelI13__nv_bfloat16Li320ELi3ELi16ELi40ELi4096ELb1ELi64ELi320ELi320ELi4ELb1ELi5ELb0ELb0ENS_16CompileConditionILi900EEEEEvPT_PKS4_S7_S7_flPfS8_Pj)
        /*020c*/ 	.word	0x00000168


	//----- nvinfo : EIATTR_REGCOUNT
	.align		4
.L_87:
        /*0210*/ 	.byte	0x04, 0x2f
        /*0212*/ 	.short	(.L_89 - .L_88)
	.align		4
.L_88:
        /*0214*/ 	.word	index@(_ZN13group_norm_v214gn_cuda_kernelI13__nv_bfloat16Li320ELi2ELi16ELi40ELi4096ELb1ELi64ELi320ELi320ELi4ELb1ELi4ELb0ELb0ENS_16CompileConditionILi900EEEEEvPT_PKS4_S7_S7_flPfS8_Pj)
        /*0218*/ 	.word	0x00000060


	//----- nvinfo : EIATTR_FRAME_SIZE
	.align		4
.L_89:
        /*021c*/ 	.byte	0x04, 0x11
        /*021e*/ 	.short	(.L_91 - .L_90)
	.align		4
.L_90:
        /*0220*/ 	.word	index@(_ZN13group_norm_v214gn_cuda_kernelI13__nv_bfloat16Li320ELi2ELi16ELi40ELi4096ELb1ELi64ELi320ELi320ELi4ELb1ELi4ELb0ELb0ENS_16CompileConditionILi900EEEEEvPT_PKS4_S7_S7_flPfS8_Pj)
        /*0224*/ 	.word	0x000000d0


	//----- nvinfo : EIATTR_REGCOUNT
	.align		4
.L_91:
        /*0228*/ 	.byte	0x04, 0x2f
        /*022a*/ 	.short	(.L_93 - .L_92)
	.align		4
.L_92:
        /*022c*/ 	.word	index@(_ZN13group_norm_v214gn_cuda_kernelI13__nv_bfloat16Li320ELi1ELi16ELi40ELi4096ELb1ELi128ELi320ELi320ELi4ELb1ELi4ELb0ELb0ENS_16CompileConditionILi900EEEEEvPT_PKS4_S7_S7_flPfS8_Pj)
        /*0230*/ 	.word	0x000000a8


	//----- nvinfo : EIATTR_FRAME_SIZE
	.align		4
.L_93:
        /*0234*/ 	.byte	0x04, 0x11
        /*0236*/ 	.short	(.L_95 - .L_94)
	.align		4
.L_94:
        /*0238*/ 	.word	index@(_ZN13group_norm_v214gn_cuda_kernelI13__nv_bfloat16Li320ELi1ELi16ELi40ELi4096ELb1ELi128ELi320ELi320ELi4ELb1ELi4ELb0ELb0ENS_16CompileConditionILi900EEEEEvPT_PKS4_S7_S7_flPfS8_Pj)
        /*023c*/ 	.word	0x00000160


	//----- nvinfo : EIATTR_REGCOUNT
	.align		4
.L_95:
        /*0240*/ 	.byte	0x04, 0x2f
        /*0242*/ 	.short	(.L_97 - .L_96)
	.align		4
.L_96:
        /*0244*/ 	.word	index@(_ZN13group_norm_v214gn_cuda_kernelI13__nv_bfloat16Li320ELi1ELi16ELi40ELi4096ELb1ELi64ELi320ELi320ELi4ELb1ELi2ELb0ELb0ENS_16CompileConditionILi900EEEEEvPT_PKS4_S7_S7_flPfS8_Pj)
        /*0248*/ 	.word	0x000000a8


	//----- nvinfo : EIATTR_FRAME_SIZE
	.align		4
.L_97:
        /*024c*/ 	.byte	0x04, 0x11
        /*024e*/ 	.short	(.L_99 - .L_98)
	.align		4
.L_98:
        /*0250*/ 	.word	index@(_ZN13group_norm_v214gn_cuda_kernelI13__nv_bfloat16Li320ELi1ELi16ELi40ELi4096ELb1ELi64ELi320ELi320ELi4ELb1ELi2ELb0ELb0ENS_16CompileConditionILi900EEEEEvPT_PKS4_S7_S7_flPfS8_Pj)
        /*0254*/ 	.word	0x00000000


	//----- nvinfo : EIATTR_REGCOUNT
	.align		4
.L_99:
        /*0258*/ 	.byte	0x04, 0x2f
        /*025a*/ 	.short	(.L_101 - .L_100)
	.align		4
.L_100:
        /*025c*/ 	.word	index@(_ZN13group_norm_v214gn_cuda_kernelI13__nv_bfloat16Li320ELi3ELi16ELi40ELi4096ELb1ELi32ELi320ELi320ELi4ELb1ELi2ELb0ELb0ENS_16CompileConditionILi900EEEEEvPT_PKS4_S7_S7_flPfS8_Pj)
        /*0260*/ 	.word	0x00000040


	//----- nvinfo : EIATTR_FRAME_SIZE
	.align		4
.L_101:
        /*0264*/ 	.byte	0x04, 0x11
        /*0266*/ 	.short	(.L_103 - .L_102)
	.align		4
.L_102:
        /*0268*/ 	.word	index@(_ZN13group_norm_v214gn_cuda_kernelI13__nv_bfloat16Li320ELi3ELi16ELi40ELi4096ELb1ELi32ELi320ELi320ELi4ELb1ELi2ELb0ELb0ENS_16CompileConditionILi900EEEEEvPT_PKS4_S7_S7_flPfS8_Pj)
        /*026c*/ 	.word	0x00000040


	//----- nvinfo : EIATTR_REGCOUNT
	.align		4
.L_103:
        /*0270*/ 	.byte	0x04, 0x2f
        /*0272*/ 	.short	(.L_105 - .L_104)
	.align		4
.L_104:
        /*0274*/ 	.word	index@(_ZN13group_norm_v214gn_cuda_kernelI13__nv_bfloat16Li320ELi3ELi32ELi20ELi4096ELb0ELi64ELi320ELi320ELi4ELb1ELi6ELb0ELb0ENS_16CompileConditionILi900EEEEEvPT_PKS4_S7_S7_flPfS8_Pj)
        /*0278*/ 	.word	0x00000040


	//----- nvinfo : EIATTR_FRAME_SIZE
	.align		4
.L_105:
        /*027c*/ 	.byte	0x04, 0x11
        /*027e*/ 	.short	(.L_107 - .L_106)
	.align		4
.L_106:
        /*0280*/ 	.word	index@(_ZN13group_norm_v214gn_cuda_kernelI13__nv_bfloat16Li320ELi3ELi32ELi20ELi4096ELb0ELi64ELi320ELi320ELi4ELb1ELi6ELb0ELb0ENS_16CompileConditionILi900EEEEEvPT_PKS4_S7_S7_flPfS8_Pj)
        /*0284*/ 	.word	0x00000178


	//----- nvinfo : EIATTR_REGCOUNT
	.align		4
.L_107:
        /*0288*/ 	.byte	0x04, 0x2f
        /*028a*/ 	.short	(.L_109 - .L_108)
	.align		4
.L_108:
        /*028c*/ 	.word	index@(_ZN13group_norm_v214gn_cuda_kernelI13__nv_bfloat16Li320ELi3ELi32ELi20ELi4096ELb0ELi64ELi320ELi320ELi4ELb1ELi5ELb0ELb0ENS_16CompileConditionILi900EEEEEvPT_PKS4_S7_S7_flPfS8_Pj)
        /*0290*/ 	.word	0x00000040


	//----- nvinfo : EIATTR_FRAME_SIZE
	.align		4
.L_109:
        /*0294*/ 	.byte	0x04, 0x11
        /*0296*/ 	.short	(.L_111 - .L_110)
	.align		4
.L_110:
        /*0298*/ 	.word	index@(_ZN13group_norm_v214gn_cuda_kernelI13__nv_bfloat16Li320ELi3ELi32ELi20ELi4096ELb0ELi64ELi320ELi320ELi4ELb1ELi5ELb0ELb0ENS_16CompileConditionILi900EEEEEvPT_PKS4_S7_S7_flPfS8_Pj)
        /*029c*/ 	.word	0x00000170


	//----- nvinfo : EIATTR_REGCOUNT
	.align		4
.L_111:
        /*02a0*/ 	.byte	0x04, 0x2f
        /*02a2*/ 	.short	(.L_113 - .L_112)
	.align		4
.L_112:
        /*02a4*/ 	.word	index@(_ZN13group_norm_v214gn_cuda_kernelI13__nv_bfloat16Li320ELi2ELi32ELi20ELi4096ELb0ELi64ELi320ELi320ELi4ELb1ELi4ELb0ELb0ENS_16CompileConditionILi900EEEEEvPT_PKS4_S7_S7_flPfS8_Pj)
        /*02a8*/ 	.word	0x00000060


	//----- nvinfo : EIATTR_FRAME_SIZE
	.align		4
.L_113:
        /*02ac*/ 	.byte	0x04, 0x11
        /*02ae*/ 	.short	(.L_115 - .L_114)
	.align		4
.L_114:
        /*02b0*/ 	.word	index@(_ZN13group_norm_v214gn_cuda_kernelI13__nv_bfloat16Li320ELi2ELi32ELi20ELi4096ELb0ELi64ELi320ELi320ELi4ELb1ELi4ELb0ELb0ENS_16CompileConditionILi900EEEEEvPT_PKS4_S7_S7_flPfS8_Pj)
        /*02b4*/ 	.word	0x00000098


	//----- nvinfo : EIATTR_REGCOUNT
	.align		4
.L_115:
        /*02b8*/ 	.byte	0x04, 0x2f
        /*02ba*/ 	.short	(.L_117 - .L_116)
	.align		4
.L_116:
        /*02bc*/ 	.word	index@(_ZN13group_norm_v214gn_cuda_kernelI13__nv_bfloat16Li320ELi1ELi32ELi20ELi4096ELb0ELi128ELi320ELi320ELi4ELb1ELi4ELb0ELb0ENS_16CompileConditionILi900EEEEEvPT_PKS4_S7_S7_flPfS8_Pj)
        /*02c0*/ 	.word	0x000000a8


	//----- nvinfo : EIATTR_FRAME_SIZE
	.align		4
.L_117:
        /*02c4*/ 	.byte	0x04, 0x11
        /*02c6*/ 	.short	(.L_119 - .L_118)
	.align		4
.L_118:
        /*02c8*/ 	.word	index@(_ZN13group_norm_v214gn_cuda_kernelI13__nv_bfloat16Li320ELi1ELi32ELi20ELi4096ELb0ELi128ELi320ELi320ELi4ELb1ELi4ELb0ELb0ENS_16CompileConditionILi900EEEEEvPT_PKS4_S7_S7_flPfS8_Pj)
        /*02cc*/ 	.word	0x00000140


	//----- nvinfo : EIATTR_REGCOUNT
	.align		4
.L_119:
        /*02d0*/ 	.byte	0x04, 0x2f
        /*02d2*/ 	.short	(.L_121 - .L_120)
	.align		4
.L_120:
        /*02d4*/ 	.word	index@(_ZN13group_norm_v214gn_cuda_kernelI13__nv_bfloat16Li320ELi1ELi32ELi20ELi4096ELb0ELi64ELi320ELi320ELi4ELb1ELi2ELb0ELb0ENS_16CompileConditionILi900EEEEEvPT_PKS4_S7_S7_flPfS8_Pj)
        /*02d8*/ 	.word	0x000000a8


	//----- nvinfo : EIATTR_FRAME_SIZE
	.align		4
.L_121:
        /*02dc*/ 	.byte	0x04, 0x11
        /*02de*/ 	.short	(.L_123 - .L_122)
	.align		4
.L_122:
        /*02e0*/ 	.word	index@(_ZN13group_norm_v214gn_cuda_kernelI13__nv_bfloat16Li320ELi1ELi32ELi20ELi4096ELb0ELi64ELi320ELi320ELi4ELb1ELi2ELb0ELb0ENS_16CompileConditionILi900EEEEEvPT_PKS4_S7_S7_flPfS8_Pj)
        /*02e4*/ 	.word	0x00000000


	//----- nvinfo : EIATTR_REGCOUNT
	.align		4
.L_123:
        /*02e8*/ 	.byte	0x04, 0x2f
        /*02ea*/ 	.short	(.L_125 - .L_124)
	.align		4
.L_124:
        /*02ec*/ 	.word	index@(_ZN13group_norm_v214gn_cuda_kernelI13__nv_bfloat16Li320ELi3ELi32ELi20ELi4096ELb0ELi32ELi320ELi320ELi4ELb1ELi2ELb0ELb0ENS_16CompileConditionILi900EEEEEvPT_PKS4_S7_S7_flPfS8_Pj)
        /*02f0*/ 	.word	0x00000040


	//----- nvinfo : EIATTR_FRAME_SIZE
	.align		4
.L_125:
        /*02f4*/ 	.byte	0x04, 0x11
        /*02f6*/ 	.short	(.L_127 - .L_126)
	.align		4
.L_126:
        /*02f8*/ 	.word	index@(_ZN13group_norm_v214gn_cuda_kernelI13__nv_bfloat16Li320ELi3ELi32ELi20ELi4096ELb0ELi32ELi320ELi320ELi4ELb1ELi2ELb0ELb0ENS_16CompileConditionILi900EEEEEvPT_PKS4_S7_S7_flPfS8_Pj)
        /*02fc*/ 	.word	0x00000038


	//----- nvinfo : EIATTR_REGCOUNT
	.align		4
.L_127:
        /*0300*/ 	.byte	0x04, 0x2f
        /*0302*/ 	.short	(.L_129 - .L_128)
	.align		4
.L_128:
        /*0304*/ 	.word	index@(_ZN13group_norm_v218gn_bwd_cuda_kernelI13__nv_bfloat16Li320ELi3ELi16ELi40ELi4096ELb1ELb1ELi32ELi320ELi320ELi4ELb1ELi3ELb0ELb0ELNS_15WgradSyncMethodE2ENS_16CompileConditionILi900EEEEEvPT_S6_S6_PKS5_S8_S8_S8_PKfflPfPj)
        /*0308*/ 	.word	0x00000040


	//----- nvinfo : EIATTR_FRAME_SIZE
	.align		4
.L_129:
        /*030c*/ 	.byte	0x04, 0x11
        /*030e*/ 	.short	(.L_131 - .L_130)
	.align		4
.L_130:
        /*0310*/ 	.word	index@(_ZN13group_norm_v218gn_bwd_cuda_kernelI13__nv_bfloat16Li320ELi3ELi16ELi40ELi4096ELb1ELb1ELi32ELi320ELi320ELi4ELb1ELi3ELb0ELb0ELNS_15WgradSyncMethodE2ENS_16CompileConditionILi900EEEEEvPT_S6_S6_PKS5_S8_S8_S8_PKfflPfPj)
        /*0314*/ 	.word	0x00000118


	//----- nvinfo : EIATTR_REGCOUNT
	.align		4
.L_131:
        /*0318*/ 	.byte	0x04, 0x2f
        /*031a*/ 	.short	(.L_133 - .L_132)
	.align		4
.L_132:
        /*031c*/ 	.word	index@(_ZN13group_norm_v218gn_bwd_cuda_kernelI13__nv_bfloat16Li320ELi3ELi16ELi40ELi4096ELb1ELb1ELi32ELi320ELi320ELi4ELb1ELi2ELb0ELb0ELNS_15WgradSyncMethodE3ENS_16CompileConditionILi900EEEEEvPT_S6_S6_PKS5_S8_S8_S8_PKfflPfPj)
        /*0320*/ 	.word	0x00000040


	//----- nvinfo : EIATTR_FRAME_SIZE
	.align		4
.L_133:
        /*0324*/ 	.byte	0x04, 0x11
        /*0326*/ 	.short	(.L_135 - .L_134)
	.align		4
.L_134:
        /*0328*/ 	.word	index@(_ZN13group_norm_v218gn_bwd_cuda_kernelI13__nv_bfloat16Li320ELi3ELi16ELi40ELi4096ELb1ELb1ELi32ELi320ELi320ELi4ELb1ELi2ELb0ELb0ELNS_15WgradSyncMethodE3ENS_16CompileConditionILi900EEEEEvPT_S6_S6_PKS5_S8_S8_S8_PKfflPfPj)
        /*032c*/ 	.word	0x00000138


	//----- nvinfo : EIATTR_REGCOUNT
	.align		4
.L_135:
        /*0330*/ 	.byte	0x04, 0x2f
        /*0332*/ 	.short	(.L_137 - .L_136)
	.align		4
.L_136:
        /*0334*/ 	.word	index@(_ZN13group_norm_v218gn_bwd_cuda_kernelI13__nv_bfloat16Li320ELi2ELi16ELi40ELi4096ELb1ELb1ELi32ELi320ELi320ELi4ELb1ELi2ELb0ELb0ELNS_15WgradSyncMethodE3ENS_16CompileConditionILi900EEEEEvPT_S6_S6_PKS5_S8_S8_S8_PKfflPfPj)
        /*0338*/ 	.word	0x00000060


	//----- nvinfo : EIATTR_FRAME_SIZE
	.align		4
.L_137:
        /*033c*/ 	.byte	0x04, 0x11
        /*033e*/ 	.short	(.L_139 - .L_138)
	.align		4
.L_138:
        /*0340*/ 	.word	index@(_ZN13group_norm_v218gn_bwd_cuda_kernelI13__nv_bfloat16Li320ELi2ELi16ELi40ELi4096ELb1ELb1ELi32ELi320ELi320ELi4ELb1ELi2ELb0ELb0ELNS_15WgradSyncMethodE3ENS_16CompileConditionILi900EEEEEvPT_S6_S6_PKS5_S8_S8_S8_PKfflPfPj)
        /*0344*/ 	.word	0x00000060


	//----- nvinfo : EIATTR_REGCOUNT
	.align		4
.L_139:
        /*0348*/ 	.byte	0x04, 0x2f
        /*034a*/ 	.short	(.L_141 - .L_140)
	.align		4
.L_140:
        /*034c*/ 	.word	index@(_ZN13group_norm_v218gn_bwd_cuda_kernelI13__nv_bfloat16Li320ELi1ELi16ELi40ELi4096ELb1ELb1ELi64ELi320ELi320ELi4ELb1ELi2ELb0ELb0ELNS_15WgradSyncMethodE3ENS_16CompileConditionILi900EEEEEvPT_S6_S6_PKS5_S8_S8_S8_PKfflPfPj)
        /*0350*/ 	.word	0x000000a8


	//----- nvinfo : EIATTR_FRAME_SIZE
	.align		4
.L_141:
        /*0354*/ 	.byte	0x04, 0x11
        /*0356*/ 	.short	(.L_143 - .L_142)
	.align		4
.L_142:
        /*0358*/ 	.word	index@(_ZN13group_norm_v218gn_bwd_cuda_kernelI13__nv_bfloat16Li320ELi1ELi16ELi40ELi4096ELb1ELb1ELi64ELi320ELi320ELi4ELb1ELi2ELb0ELb0ELNS_15WgradSyncMethodE3ENS_16CompileConditionILi900EEEEEvPT_S6_S6_PKS5_S8_S8_S8_PKfflPfPj)
        /*035c*/ 	.word	0x00000090


	//----- nvinfo : EIATTR_REGCOUNT
	.align		4
.L_143:
        /*0360*/ 	.byte	0x04, 0x2f
        /*0362*/ 	.short	(.L_145 - .L_144)
	.align		4
.L_144:
        /*0364*/ 	.word	index@(_ZN13group_norm_v218gn_bwd_cuda_kernelI13__nv_bfloat16Li320ELi3ELi32ELi20ELi4096ELb0ELb1ELi32ELi320ELi320ELi4ELb1ELi3ELb0ELb0ELNS_15WgradSyncMethodE2ENS_16CompileConditionILi900EEEEEvPT_S6_S6_PKS5_S8_S8_S8_PKfflPfPj)
        /*0368*/ 	.word	0x00000040


	//----- nvinfo : EIATTR_FRAME_SIZE
	.align		4
.L_145:
        /*036c*/ 	.byte	0x04, 0x11
        /*036e*/ 	.short	(.L_147 - .L_146)
	.align		4
.L_146:
        /*0370*/ 	.word	index@(_ZN13group_norm_v218gn_bwd_cuda_kernelI13__nv_bfloat16Li320ELi3ELi32ELi20ELi4096ELb0ELb1ELi32ELi320ELi320ELi4ELb1ELi3ELb0ELb0ELNS_15WgradSyncMethodE2ENS_16CompileConditionILi900EEEEEvPT_S6_S6_PKS5_S8_S8_S8_PKfflPfPj)
        /*0374*/ 	.word	0x00000100


	//----- nvinfo : EIATTR_REGCOUNT
	.align		4
.L_147:
        /*0378*/ 	.byte	0x04, 0x2f
        /*037a*/ 	.short	(.L_149 - .L_148)
	.align		4
.L_148:
        /*037c*/ 	.word	index@(_ZN13group_norm_v218gn_bwd_cuda_kernelI13__nv_bfloat16Li320ELi3ELi32ELi20ELi4096ELb0ELb1ELi32ELi320ELi320ELi4ELb1ELi2ELb0ELb0ELNS_15WgradSyncMethodE3ENS_16CompileConditionILi900EEEEEvPT_S6_S6_PKS5_S8_S8_S8_PKfflPfPj)
        /*0380*/ 	.word	0x00000040


	//----- nvinfo : EIATTR_FRAME_SIZE
	.align		4
.L_149:
        /*0384*/ 	.byte	0x04, 0x11
        /*0386*/ 	.short	(.L_151 - .L_150)
	.align		4
.L_150:
        /*0388*/ 	.word	index@(_ZN13group_norm_v218gn_bwd_cuda_kernelI13__nv_bfloat16Li320ELi3ELi32ELi20ELi4096ELb0ELb1ELi32ELi320ELi320ELi4ELb1ELi2ELb0ELb0ELNS_15WgradSyncMethodE3ENS_16CompileConditionILi900EEEEEvPT_S6_S6_PKS5_S8_S8_S8_PKfflPfPj)
        /*038c*/ 	.word	0x00000138


	//----- nvinfo : EIATTR_REGCOUNT
	.align		4
.L_151:
        /*0390*/ 	.byte	0x04, 0x2f
        /*0392*/ 	.short	(.L_153 - .L_152)
	.align		4
.L_152:
        /*0394*/ 	.word	index@(_ZN13group_norm_v218gn_bwd_cuda_kernelI13__nv_bfloat16Li320ELi2ELi32ELi20ELi4096ELb0ELb1ELi32ELi320ELi320ELi4ELb1ELi2ELb0ELb0ELNS_15WgradSyncMethodE3ENS_16CompileConditionILi900EEEEEvPT_S6_S6_PKS5_S8_S8_S8_PKfflPfPj)
        /*0398*/ 	.word	0x00000060


	//----- nvinfo : EIATTR_FRAME_SIZE
	.align		4
.L_153:
        /*039c*/ 	.byte	0x04, 0x11
        /*039e*/ 	.short	(.L_155 - .L_154)
	.align		4
.L_154:
        /*03a0*/ 	.word	index@(_ZN13group_norm_v218gn_bwd_cuda_kernelI13__nv_bfloat16Li320ELi2ELi32ELi20ELi4096ELb0ELb1ELi32ELi320ELi320ELi4ELb1ELi2ELb0ELb0ELNS_15WgradSyncMethodE3ENS_16CompileConditionILi900EEEEEvPT_S6_S6_PKS5_S8_S8_S8_PKfflPfPj)
        /*03a4*/ 	.word	0x00000060


	//----- nvinfo : EIATTR_REGCOUNT
	.align		4
.L_155:
        /*03a8*/ 	.byte	0x04, 0x2f
        /*03aa*/ 	.short	(.L_157 - .L_156)
	.align		4
.L_156:
        /*03ac*/ 	.word	index@(_ZN13group_norm_v218gn_bwd_cuda_kernelI13__nv_bfloat16Li320ELi1ELi32ELi20ELi4096ELb0ELb1ELi64ELi320ELi320ELi4ELb1ELi2ELb0ELb0ELNS_15WgradSyncMethodE3ENS_16CompileConditionILi900EEEEEvPT_S6_S6_PKS5_S8_S8_S8_PKfflPfPj)
        /*03b0*/ 	.word	0x000000a8


	//----- nvinfo : EIATTR_FRAME_SIZE
	.align		4
.L_157:
        /*03b4*/ 	.byte	0x04, 0x11
        /*03b6*/ 	.short	(.L_159 - .L_158)
	.align		4
.L_158:
        /*03b8*/ 	.word	index@(_ZN13group_norm_v218gn_bwd_cuda_kernelI13__nv_bfloat16Li320ELi1ELi32ELi20ELi4096ELb0ELb1ELi64ELi320ELi320ELi4ELb1ELi2ELb0ELb0ELNS_15WgradSyncMethodE3ENS_16CompileConditionILi900EEEEEvPT_S6_S6_PKS5_S8_S8_S8_PKfflPfPj)
        /*03bc*/ 	.word	0x00000080


	//----- nvinfo : EIATTR_MIN_STACK_SIZE
	.align		4
.L_159:
        /*03c0*/ 	.byte	0x04, 0x12
        /*03c2*/ 	.short	(.L_161 - .L_160)
	.align		4
.L_160:
        /*03c4*/ 	.word	index@(_ZN13group_norm_v218gn_bwd_cuda_kernelI13__nv_bfloat16Li320ELi1ELi32ELi20ELi4096ELb0ELb1ELi64ELi320ELi320ELi4ELb1ELi2ELb0ELb0ELNS_15WgradSyncMethodE3ENS_16CompileConditionILi900EEEEEvPT_S6_S6_PKS5_S8_S8_S8_PKfflPfPj)
        /*03c8*/ 	.word	0x00000080


	//----- nvinfo : EIATTR_MIN_STACK_SIZE
	.align		4
.L_161:
        /*03cc*/ 	.byte	0x04, 0x12
        /*03ce*/ 	.short	(.L_163 - .L_162)
	.align		4
.L_162:
        /*03d0*/ 	.word	index@(_ZN13group_norm_v218gn_bwd_cuda_kernelI13__nv_bfloat16Li320ELi2ELi32ELi20ELi4096ELb0ELb1ELi32ELi320ELi320ELi4ELb1ELi2ELb0ELb0ELNS_15WgradSyncMethodE3ENS_16CompileConditionILi900EEEEEvPT_S6_S6_PKS5_S8_S8_S8_PKfflPfPj)
        /*03d4*/ 	.word	0x00000060


	//----- nvinfo : EIATTR_MIN_STACK_SIZE
	.align		4
.L_163:
        /*03d8*/ 	.byte	0x04, 0x12
        /*03da*/ 	.short	(.L_165 - .L_164)
	.align		4
.L_164:
        /*03dc*/ 	.word	index@(_ZN13group_norm_v218gn_bwd_cuda_kernelI13__nv_bfloat16Li320ELi3ELi32ELi20ELi4096ELb0ELb1ELi32ELi320ELi320ELi4ELb1ELi2ELb0ELb0ELNS_15WgradSyncMethodE3ENS_16CompileConditionILi900EEEEEvPT_S6_S6_PKS5_S8_S8_S8_PKfflPfPj)
        /*03e0*/ 	.word	0x00000138


	//----- nvinfo : EIATTR_MIN_STACK_SIZE
	.align		4
.L_165:
        /*03e4*/ 	.byte	0x04, 0x12
        /*03e6*/ 	.short	(.L_167 - .L_166)
	.align		4
.L_166:
        /*03e8*/ 	.word	index@(_ZN13group_norm_v218gn_bwd_cuda_kernelI13__nv_bfloat16Li320ELi3ELi32ELi20ELi4096ELb0ELb1ELi32ELi320ELi320ELi4ELb1ELi3ELb0ELb0ELNS_15WgradSyncMethodE2ENS_16CompileConditionILi900EEEEEvPT_S6_S6_PKS5_S8_S8_S8_PKfflPfPj)
        /*03ec*/ 	.word	0x00000100


	//----- nvinfo : EIATTR_MIN_STACK_SIZE
	.align		4
.L_167:
        /*03f0*/ 	.byte	0x04, 0x12
        /*03f2*/ 	.short	(.L_169 - .L_168)
	.align		4
.L_168:
        /*03f4*/ 	.word	index@(_ZN13group_norm_v218gn_bwd_cuda_kernelI13__nv_bfloat16Li320ELi1ELi16ELi40ELi4096ELb1ELb1ELi64ELi320ELi320ELi4ELb1ELi2ELb0ELb0ELNS_15WgradSyncMethodE3ENS_16CompileConditionILi900EEEEEvPT_S6_S6_PKS5_S8_S8_S8_PKfflPfPj)
        /*03f8*/ 	.word	0x00000090


	//----- nvinfo : EIATTR_MIN_STACK_SIZE
	.align		4
.L_169:
        /*03fc*/ 	.byte	0x04, 0x12
        /*03fe*/ 	.short	(.L_171 - .L_170)
	.align		4
.L_170:
        /*0400*/ 	.word	index@(_ZN13group_norm_v218gn_bwd_cuda_kernelI13__nv_bfloat16Li320ELi2ELi16ELi40ELi4096ELb1ELb1ELi32ELi320ELi320ELi4ELb1ELi2ELb0ELb0ELNS_15WgradSyncMethodE3ENS_16CompileConditionILi900EEEEEvPT_S6_S6_PKS5_S8_S8_S8_PKfflPfPj)
        /*0404*/ 	.word	0x00000060


	//----- nvinfo : EIATTR_MIN_STACK_SIZE
	.align		4
.L_171:
        /*0408*/ 	.byte	0x04, 0x12
        /*040a*/ 	.short	(.L_173 - .L_172)
	.align		4
.L_172:
        /*040c*/ 	.word	index@(_ZN13group_norm_v218gn_bwd_cuda_kernelI13__nv_bfloat16Li320ELi3ELi16ELi40ELi4096ELb1ELb1ELi32ELi320ELi320ELi4ELb1ELi2ELb0ELb0ELNS_15WgradSyncMethodE3ENS_16CompileConditionILi900EEEEEvPT_S6_S6_PKS5_S8_S8_S8_PKfflPfPj)
        /*0410*/ 	.word	0x00000138


	//----- nvinfo : EIATTR_MIN_STACK_SIZE
	.align		4
.L_173:
        /*0414*/ 	.byte	0x04, 0x12
        /*0416*/ 	.short	(.L_175 - .L_174)
	.align		4
.L_174:
        /*0418*/ 	.word	index@(_ZN13group_norm_v218gn_bwd_cuda_kernelI13__nv_bfloat16Li320ELi3ELi16ELi40ELi4096ELb1ELb1ELi32ELi320ELi320ELi4ELb1ELi3ELb0ELb0ELNS_15WgradSyncMethodE2ENS_16CompileConditionILi900EEEEEvPT_S6_S6_PKS5_S8_S8_S8_PKfflPfPj)
        /*041c*/ 	.word	0x00000118


	//----- nvinfo : EIATTR_MIN_STACK_SIZE
	.align		4
.L_175:
        /*0420*/ 	.byte	0x04, 0x12
        /*0422*/ 	.short	(.L_177 - .L_176)
	.align		4
.L_176:
        /*0424*/ 	.word	index@(_ZN13group_norm_v214gn_cuda_kernelI13__nv_bfloat16Li320ELi3ELi32ELi20ELi4096ELb0ELi32ELi320ELi320ELi4ELb1ELi2ELb0ELb0ENS_16CompileConditionILi900EEEEEvPT_PKS4_S7_S7_flPfS8_Pj)
        /*0428*/ 	.word	0x00000038


	//----- nvinfo : EIATTR_MIN_STACK_SIZE
	.align		4
.L_177:
        /*042c*/ 	.byte	0x04, 0x12
        /*042e*/ 	.short	(.L_179 - .L_178)
	.align		4
.L_178:
        /*0430*/ 	.word	index@(_ZN13group_norm_v214gn_cuda_kernelI13__nv_bfloat16Li320ELi1ELi32ELi20ELi4096ELb0ELi64ELi320ELi320ELi4ELb1ELi2ELb0ELb0ENS_16CompileConditionILi900EEEEEvPT_PKS4_S7_S7_flPfS8_Pj)
        /*0434*/ 	.word	0x00000000


	//----- nvinfo : EIATTR_MIN_STACK_SIZE
	.align		4
.L_179:
        /*0438*/ 	.byte	0x04, 0x12
        /*043a*/ 	.short	(.L_181 - .L_180)
	.align		4
.L_180:
        /*043c*/ 	.word	index@(_ZN13group_norm_v214gn_cuda_kernelI13__nv_bfloat16Li320ELi1ELi32ELi20ELi4096ELb0ELi128ELi320ELi320ELi4ELb1ELi4ELb0ELb0ENS_16CompileConditionILi900EEEEEvPT_PKS4_S7_S7_flPfS8_Pj)
        /*0440*/ 	.word	0x00000140


	//----- nvinfo : EIATTR_MIN_STACK_SIZE
	.align		4
.L_181:
        /*0444*/ 	.byte	0x04, 0x12
        /*0446*/ 	.short	(.L_183 - .L_182)
	.align		4
.L_182:
        /*0448*/ 	.word	index@(_ZN13group_norm_v214gn_cuda_kernelI13__nv_bfloat16Li320ELi2ELi32ELi20ELi4096ELb0ELi64ELi320ELi320ELi4ELb1ELi4ELb0ELb0ENS_16CompileConditionILi900EEEEEvPT_PKS4_S7_S7_flPfS8_Pj)
        /*044c*/ 	.word	0x00000098


	//----- nvinfo : EIATTR_MIN_STACK_SIZE
	.align		4
.L_183:
        /*0450*/ 	.byte	0x04, 0x12
        /*0452*/ 	.short	(.L_185 - .L_184)
	.align		4
.L_184:
        /*0454*/ 	.word	index@(_ZN13group_norm_v214gn_cuda_kernelI13__nv_bfloat16Li320ELi3ELi32ELi20ELi4096ELb0ELi64ELi320ELi320ELi4ELb1ELi5ELb0ELb0ENS_16CompileConditionILi900EEEEEvPT_PKS4_S7_S7_flPfS8_Pj)
        /*0458*/ 	.word	0x00000170


	//----- nvinfo : EIATTR_MIN_STACK_SIZE
	.align		4
.L_185:
        /*045c*/ 	.byte	0x04, 0x12
        /*045e*/ 	.short	(.L_187 - .L_186)
	.align		4
.L_186:
        /*0460*/ 	.word	index@(_ZN13group_norm_v214gn_cuda_kernelI13__nv_bfloat16Li320ELi3ELi32ELi20ELi4096ELb0ELi64ELi320ELi320ELi4ELb1ELi6ELb0ELb0ENS_16CompileConditionILi900EEEEEvPT_PKS4_S7_S7_flPfS8_Pj)
        /*0464*/ 	.word	0x00000178


	//----- nvinfo : EIATTR_MIN_STACK_SIZE
	.align		4
.L_187:
        /*0468*/ 	.byte	0x04, 0x12
        /*046a*/ 	.short	(.L_189 - .L_188)
	.align		4
.L_188:
        /*046c*/ 	.word	index@(_ZN13group_norm_v214gn_cuda_kernelI13__nv_bfloat16Li320ELi3ELi16ELi40ELi4096ELb1ELi32ELi320ELi320ELi4ELb1ELi2ELb0ELb0ENS_16CompileConditionILi900EEEEEvPT_PKS4_S7_S7_flPfS8_Pj)
        /*0470*/ 	.word	0x00000040


	//----- nvinfo : EIATTR_MIN_STACK_SIZE
	.align		4
.L_189:
        /*0474*/ 	.byte	0x04, 0x12
        /*0476*/ 	.short	(.L_191 - .L_190)
	.align		4
.L_190:
        /*0478*/ 	.word	index@(_ZN13group_norm_v214gn_cuda_kernelI13__nv_bfloat16Li320ELi1ELi16ELi40ELi4096ELb1ELi64ELi320ELi320ELi4ELb1ELi2ELb0ELb0ENS_16CompileConditionILi900EEEEEvPT_PKS4_S7_S7_flPfS8_Pj)
        /*047c*/ 	.word	0x00000000


	//----- nvinfo : EIATTR_MIN_STACK_SIZE
	.align		4
.L_191:
        /*0480*/ 	.byte	0x04, 0x12
        /*0482*/ 	.short	(.L_193 - .L_192)
	.align		4
.L_192:
        /*0484*/ 	.word	index@(_ZN13group_norm_v214gn_cuda_kernelI13__nv_bfloat16Li320ELi1ELi16ELi40ELi4096ELb1ELi128ELi320ELi320ELi4ELb1ELi4ELb0ELb0ENS_16CompileConditionILi900EEEEEvPT_PKS4_S7_S7_flPfS8_Pj)
        /*0488*/ 	.word	0x00000160


	//----- nvinfo : EIATTR_MIN_STACK_SIZE
	.align		4
.L_193:
        /*048c*/ 	.byte	0x04, 0x12
        /*048e*/ 	.short	(.L_195 - .L_194)
	.align		4
.L_194:
        /*0490*/ 	.word	index@(_ZN13group_norm_v214gn_cuda_kernelI13__nv_bfloat16Li320ELi2ELi16ELi40ELi4096ELb1ELi64ELi320ELi320ELi4ELb1ELi4ELb0ELb0ENS_16CompileConditionILi900EEEEEvPT_PKS4_S7_S7_flPfS8_Pj)
        /*0494*/ 	.word	0x000000d0


	//----- nvinfo : EIATTR_MIN_STACK_SIZE
	.align		4
.L_195:
        /*0498*/ 	.byte	0x04, 0x12
        /*049a*/ 	.short	(.L_197 - .L_196)
	.align		4
.L_196:
        /*049c*/ 	.word	index@(_ZN13group_norm_v214gn_cuda_kernelI13__nv_bfloat16Li320ELi3ELi16ELi40ELi4096ELb1ELi64ELi320ELi320ELi4ELb1ELi5ELb0ELb0ENS_16CompileConditionILi900EEEEEvPT_PKS4_S7_S7_flPfS8_Pj)
        /*04a0*/ 	.word	0x00000168


	//----- nvinfo : EIATTR_MIN_STACK_SIZE
	.align		4
.L_197:
        /*04a4*/ 	.byte	0x04, 0x12
        /*04a6*/ 	.short	(.L_199 - .L_198)
	.align		4
.L_198:
        /*04a8*/ 	.word	index@(_ZN13group_norm_v214gn_cuda_kernelI13__nv_bfloat16Li320ELi3ELi16ELi40ELi4096ELb1ELi64ELi320ELi320ELi4ELb1ELi6ELb0ELb0ENS_16CompileConditionILi900EEEEEvPT_PKS4_S7_S7_flPfS8_Pj)
        /*04ac*/ 	.word	0x00000170


	//----- nvinfo : EIATTR_MIN_STACK_SIZE
	.align		4
.L_199:
        /*04b0*/ 	.byte	0x04, 0x12
        /*04b2*/ 	.short	(.L_201 - .L_200)
	.align		4
.L_200:
        /*04b4*/ 	.word	index@(_ZN13group_norm_v218gn_bwd_cuda_kernelI6__halfLi320ELi1ELi32ELi20ELi4096ELb0ELb1ELi64ELi320ELi320ELi4ELb1ELi2ELb0ELb0ELNS_15WgradSyncMethodE3ENS_16CompileConditionILi900EEEEEvPT_S6_S6_PKS5_S8_S8_S8_PKfflPfPj)
        /*04b8*/ 	.word	0x00000078


	//----- nvinfo : EIATTR_MIN_STACK_SIZE
	.align		4
.L_201:
        /*04bc*/ 	.byte	0x04, 0x12
        /*04be*/ 	.short	(.L_203 - .L_202)
	.align		4
.L_202:
        /*04c0*/ 	.word	index@(_ZN13group_norm_v218gn_bwd_cuda_kernelI6__halfLi320ELi2ELi32ELi20ELi4096ELb0ELb1ELi32ELi320ELi320ELi4ELb1ELi2ELb0ELb0ELNS_15WgradSyncMethodE3ENS_16CompileConditionILi900EEEEEvPT_S6_S6_PKS5_S8_S8_S8_PKfflPfPj)
        /*04c4*/ 	.word	0x00000048


	//----- nvinfo : EIATTR_MIN_STACK_SIZE
	.align		4
.L_203:
        /*04c8*/ 	.byte	0x04, 0x12
        /*04ca*/ 	.short	(.L_205 - .L_204)
	.align		4
.L_204:
        /*04cc*/ 	.word	index@(_ZN13group_norm_v218gn_bwd_cuda_kernelI6__halfLi320ELi3ELi32ELi20ELi4096ELb0ELb1ELi32ELi320ELi320ELi4ELb1ELi2ELb0ELb0ELNS_15WgradSyncMethodE3ENS_16CompileConditionILi900EEEEEvPT_S6_S6_PKS5_S8_S8_S8_PKfflPfPj)
        /*04d0*/ 	.word	0x000000e8


	//----- nvinfo : EIATTR_MIN_STACK_SIZE
	.align		4
.L_205:
        /*04d4*/ 	.byte	0x04, 0x12
        /*04d6*/ 	.short	(.L_207 - .L_206)
	.align		4
.L_206:
        /*04d8*/ 	.word	index@(_ZN13group_norm_v218gn_bwd_cuda_kernelI6__halfLi320ELi3ELi32ELi20ELi4096ELb0ELb1ELi32ELi320ELi320ELi4ELb1ELi3ELb0ELb0ELNS_15WgradSyncMethodE2ENS_16CompileConditionILi900EEEEEvPT_S6_S6_PKS5_S8_S8_S8_PKfflPfPj)
        /*04dc*/ 	.word	0x000000b8


	//----- nvinfo : EIATTR_MIN_STACK_SIZE
	.align		4
.L_207:
        /*04e0*/ 	.byte	0x04, 0x12
        /*04e2*/ 	.short	(.L_209 - .L_208)
	.align		4
.L_208:
        /*04e4*/ 	.word	index@(_ZN13group_norm_v218gn_bwd_cuda_kernelI6__halfLi320ELi1ELi16ELi40ELi4096ELb1ELb1ELi64ELi320ELi320ELi4ELb1ELi2ELb0ELb0ELNS_15WgradSyncMethodE3ENS_16CompileConditionILi900EEEEEvPT_S6_S6_PKS5_S8_S8_S8_PKfflPfPj)
        /*04e8*/ 	.word	0x00000080


	//----- nvinfo : EIATTR_MIN_STACK_SIZE
	.align		4
.L_209:
        /*04ec*/ 	.byte	0x04, 0x12
        /*04ee*/ 	.short	(.L_211 - .L_210)
	.align		4
.L_210:
        /*04f0*/ 	.word	index@(_ZN13group_norm_v218gn_bwd_cuda_kernelI6__halfLi320ELi2ELi16ELi40ELi4096ELb1ELb1ELi32ELi320ELi320ELi4ELb1ELi2ELb0ELb0ELNS_15WgradSyncMethodE3ENS_16CompileConditionILi900EEEEEvPT_S6_S6_PKS5_S8_S8_S8_PKfflPfPj)
        /*04f4*/ 	.word	0x00000050


	//----- nvinfo : EIATTR_MIN_STACK_SIZE
	.align		4
.L_211:
        /*04f8*/ 	.byte	0x04, 0x12
        /*04fa*/ 	.short	(.L_213 - .L_212)
	.align		4
.L_212:
        /*04fc*/ 	.word	index@(_ZN13group_norm_v218gn_bwd_cuda_kernelI6__halfLi320ELi3ELi16ELi40ELi4096ELb1ELb1ELi32ELi320ELi320ELi4ELb1ELi2ELb0ELb0ELNS_15WgradSyncMethodE3ENS_16CompileConditionILi900EEEEEvPT_S6_S6_PKS5_S8_S8_S8_PKfflPfPj)
        /*0500*/ 	.word	0x00000128


	//----- nvinfo : EIATTR_MIN_STACK_SIZE
	.align		4
.L_213:
        /*0504*/ 	.byte	0x04, 0x12
        /*0506*/ 	.short	(.L_215 - .L_214)
	.align		4
.L_214:
        /*0508*/ 	.word	index@(_ZN13group_norm_v218gn_bwd_cuda_kernelI6__halfLi320ELi3ELi16ELi40ELi4096ELb1ELb1ELi32ELi320ELi320ELi4ELb1ELi3ELb0ELb0ELNS_15WgradSyncMethodE2ENS_16CompileConditionILi900EEEEEvPT_S6_S6_PKS5_S8_S8_S8_PKfflPfPj)
        /*050c*/ 	.word	0x00000120


	//----- nvinfo : EIATTR_MIN_STACK_SIZE
	.align		4
.L_215:
        /*0510*/ 	.byte	0x04, 0x12
        /*0512*/ 	.short	(.L_217 - .L_216)
	.align		4
.L_216:
        /*0514*/ 	.word	index@(_ZN13group_norm_v214gn_cuda_kernelI6__halfLi320ELi3ELi32ELi20ELi4096ELb0ELi32ELi320ELi320ELi4ELb1ELi2ELb0ELb0ENS_16CompileConditionILi900EEEEEvPT_PKS4_S7_S7_flPfS8_Pj)
        /*0518*/ 	.word	0x00000038


	//----- nvinfo : EIATTR_MIN_STACK_SIZE
	.align		4
.L_217:
        /*051c*/ 	.byte	0x04, 0x12
        /*051e*/ 	.short	(.L_219 - .L_218)
	.align		4
.L_218:
        /*0520*/ 	.word	index@(_ZN13group_norm_v214gn_cuda_kernelI6__halfLi320ELi1ELi32ELi20ELi4096ELb0ELi64ELi320ELi320ELi4ELb1ELi2ELb0ELb0ENS_16CompileConditionILi900EEEEEvPT_PKS4_S7_S7_flPfS8_Pj)
        /*0524*/ 	.word	0x00000000


	//----- nvinfo : EIATTR_MIN_STACK_SIZE
	.align		4
.L_219:
        /*0528*/ 	.byte	0x04, 0x12
        /*052a*/ 	.short	(.L_221 - .L_220)
	.align		4
.L_220:
        /*052c*/ 	.word	index@(_ZN13group_norm_v214gn_cuda_kernelI6__halfLi320ELi1ELi32ELi20ELi4096ELb0ELi128ELi320ELi320ELi4ELb1ELi4ELb0ELb0ENS_16CompileConditionILi900EEEEEvPT_PKS4_S7_S7_flPfS8_Pj)
        /*0530*/ 	.word	0x00000130


	//----- nvinfo : EIATTR_MIN_STACK_SIZE
	.align		4
.L_221:
        /*0534*/ 	.byte	0x04, 0x12
        /*0536*/ 	.short	(.L_223 - .L_222)
	.align		4
.L_222:
        /*0538*/ 	.word	index@(_ZN13group_norm_v214gn_cuda_kernelI6__halfLi320ELi2ELi32ELi20ELi4096ELb0ELi64ELi320ELi320ELi4ELb1ELi4ELb0ELb0ENS_16CompileConditionILi900EEEEEvPT_PKS4_S7_S7_flPfS8_Pj)
        /*053c*/ 	.word	0x00000090


	//----- nvinfo : EIATTR_MIN_STACK_SIZE
	.align		4
.L_223:
        /*0540*/ 	.byte	0x04, 0x12
        /*0542*/ 	.short	(.L_225 - .L_224)
	.align		4
.L_224:
        /*0544*/ 	.word	index@(_ZN13group_norm_v214gn_cuda_kernelI6__halfLi320ELi3ELi32ELi20ELi4096ELb0ELi64ELi320ELi320ELi4ELb1ELi5ELb0ELb0ENS_16CompileConditionILi900EEEEEvPT_PKS4_S7_S7_flPfS8_Pj)
        /*0548*/ 	.word	0x00000168


	//----- nvinfo : EIATTR_MIN_STACK_SIZE
	.align		4
.L_225:
        /*054c*/ 	.byte	0x04, 0x12
        /*054e*/ 	.short	(.L_227 - .L_226)
	.align		4
.L_226:
        /*0550*/ 	.word	index@(_ZN13group_norm_v214gn_cuda_kernelI6__halfLi320ELi3ELi32ELi20ELi4096ELb0ELi64ELi320ELi320ELi4ELb1ELi6ELb0ELb0ENS_16CompileConditionILi900EEEEEvPT_PKS4_S7_S7_flPfS8_Pj)
        /*0554*/ 	.word	0x00000160


	//----- nvinfo : EIATTR_MIN_STACK_SIZE
	.align		4
.L_227:
        /*0558*/ 	.byte	0x04, 0x12
        /*055a*/ 	.short	(.L_229 - .L_228)
	.align		4
.L_228:
        /*055c*/ 	.word	index@(_ZN13group_norm_v214gn_cuda_kernelI6__halfLi320ELi3ELi16ELi40ELi4096ELb1ELi32ELi320ELi320ELi4ELb1ELi2ELb0ELb0ENS_16CompileConditionILi900EEEEEvPT_PKS4_S7_S7_flPfS8_Pj)
        /*0560*/ 	.word	0x00000040


	//----- nvinfo : EIATTR_MIN_STACK_SIZE
	.align		4
.L_229:
        /*0564*/ 	.byte	0x04, 0x12
        /*0566*/ 	.short	(.L_231 - .L_230)
	.align		4
.L_230:
        /*0568*/ 	.word	index@(_ZN13group_norm_v214gn_cuda_kernelI6__halfLi320ELi1ELi16ELi40ELi4096ELb1ELi64ELi320ELi320ELi4ELb1ELi2ELb0ELb0ENS_16CompileConditionILi900EEEEEvPT_PKS4_S7_S7_flPfS8_Pj)
        /*056c*/ 	.word	0x00000000


	//----- nvinfo : EIATTR_MIN_STACK_SIZE
	.align		4
.L_231:
        /*0570*/ 	.byte	0x04, 0x12
        /*0572*/ 	.short	(.L_233 - .L_232)
	.align		4
.L_232:
        /*0574*/ 	.word	index@(_ZN13group_norm_v214gn_cuda_kernelI6__halfLi320ELi1ELi16ELi40ELi4096ELb1ELi128ELi320ELi320ELi4ELb1ELi4ELb0ELb0ENS_16CompileConditionILi900EEEEEvPT_PKS4_S7_S7_flPfS8_Pj)
        /*0578*/ 	.word	0x00000138


	//----- nvinfo : EIATTR_MIN_STACK_SIZE
	.align		4
.L_233:
        /*057c*/ 	.byte	0x04, 0x12
        /*057e*/ 	.short	(.L_235 - .L_234)
	.align		4
.L_234:
        /*0580*/ 	.word	index@(_ZN13group_norm_v214gn_cuda_kernelI6__halfLi320ELi2ELi16ELi40ELi4096ELb1ELi64ELi320ELi320ELi4ELb1ELi4ELb0ELb0ENS_16CompileConditionILi900EEEEEvPT_PKS4_S7_S7_flPfS8_Pj)
        /*0584*/ 	.word	0x00000080


	//----- nvinfo : EIATTR_MIN_STACK_SIZE
	.align		4
.L_235:
        /*0588*/ 	.byte	0x04, 0x12
        /*058a*/ 	.short	(.L_237 - .L_236)
	.align		4
.L_236:
        /*058c*/ 	.word	index@(_ZN13group_norm_v214gn_cuda_kernelI6__halfLi320ELi3ELi16ELi40ELi4096ELb1ELi64ELi320ELi320ELi4ELb1ELi5ELb0ELb0ENS_16CompileConditionILi900EEEEEvPT_PKS4_S7_S7_flPfS8_Pj)
        /*0590*/ 	.word	0x00000168


	//----- nvinfo : EIATTR_MIN_STACK_SIZE
	.align		4
.L_237:
        /*0594*/ 	.byte	0x04, 0x12
        /*0596*/ 	.short	(.L_239 - .L_238)
	.align		4
.L_238:
        /*0598*/ 	.word	index@(_ZN13group_norm_v214gn_cuda_kernelI6__halfLi320ELi3ELi16ELi40ELi4096ELb1ELi64ELi320ELi320ELi4ELb1ELi6ELb0ELb0ENS_16CompileConditionILi900EEEEEvPT_PKS4_S7_S7_flPfS8_Pj)
        /*059c*/ 	.word	0x00000160
.L_239:


//--------------------- .nv.compat                --------------------------
	.section	.nv.compat,"",@"SHT_CUDA_COMPAT_INFO"
	.align	4
        /*0000*/ 	.byte	0x02, 0x09, 0x01, 0x00, 0x02, 0x02, 0x01, 0x00, 0x02, 0x05, 0x05, 0x00, 0x03, 0x07, 0x01, 0x01
        /*0010*/ 	.byte	0x02, 0x03, 0x00, 0x00, 0x02, 0x06, 0x01, 0x00, 0x04, 0x0b, 0x08, 0x00, 0x00, 0x00, 0x00, 0x00
        /*0020*/ 	.byte	0x00, 0x00, 0x00, 0x00


//--------------------- .nv.info._ZN13group_norm_v218gn_bwd_cuda_kernelI13__nv_bfloat16Li320ELi1ELi32ELi20ELi4096ELb0ELb1ELi64ELi320ELi320ELi4ELb1ELi2ELb0ELb0ELNS_15WgradSyncMethodE3ENS_16CompileConditionILi900EEEEEvPT_S6_S6_PKS5_S8_S8_S8_PKfflPfPj --------------------------
	.section	.nv.info._ZN13group_norm_v218gn_bwd_cuda_kernelI13__nv_bfloat16Li320ELi1ELi32ELi20ELi4096ELb0ELb1ELi64ELi320ELi320ELi4ELb1ELi2ELb0ELb0ELNS_15WgradSyncMethodE3ENS_16CompileConditionILi900EEEEEvPT_S6_S6_PKS5_S8_S8_S8_PKfflPfPj,"",@"SHT_CUDA_INFO"
	.sectionflags	@""
	.align	4


	//----- nvinfo : EIATTR_CUDA_API_VERSION
	.align		4
        /*0000*/ 	.byte	0x04, 0x37
        /*0002*/ 	.short	(.L_241 - .L_240)
.L_240:
        /*0004*/ 	.word	0x00000082


	//----- nvinfo : EIATTR_KPARAM_INFO
	.align		4
.L_241:
        /*0008*/ 	.byte	0x04, 0x17
        /*000a*/ 	.short	(.L_243 - .L_242)
.L_242:
        /*000c*/ 	.word	0x00000000
        /*0010*/ 	.short	0x000b
        /*0012*/ 	.short	0x0058
        /*0014*/ 	.byte	0x00, 0xf0, 0x21, 0x00


	//----- nvinfo : EIATTR_KPARAM_INFO
	.align		4
.L_243:
        /*0018*/ 	.byte	0x04, 0x17
        /*001a*/ 	.short	(.L_245 - .L_244)
.L_244:
        /*001c*/ 	.word	0x00000000
        /*0020*/ 	.short	0x000a
        /*0022*/ 	.short	0x0050
        /*0024*/ 	.byte	0x00, 0xf0, 0x21, 0x00


	//----- nvinfo : EIATTR_KPARAM_INFO
	.align		4
.L_245:
        /*0028*/ 	.byte	0x04, 0x17
        /*002a*/ 	.short	(.L_247 - .L_246)
.L_246:
        /*002c*/ 	.word	0x00000000
        /*0030*/ 	.short	0x0009
        /*0032*/ 	.short	0x0048
        /*0034*/ 	.byte	0x00, 0xf0, 0x21, 0x00


	//----- nvinfo : EIATTR_KPARAM_INFO
	.align		4
.L_247:
        /*0038*/ 	.byte	0x04, 0x17
        /*003a*/ 	.short	(.L_249 - .L_248)
.L_248:
        /*003c*/ 	.word	0x00000000
        /*0040*/ 	.short	0x0008
        /*0042*/ 	.short	0x0040
        /*0044*/ 	.byte	0x00, 0xf0, 0x11, 0x00


	//----- nvinfo : EIATTR_KPARAM_INFO
	.align		4
.L_249:
        /*0048*/ 	.byte	0x04, 0x17
        /*004a*/ 	.short	(.L_251 - .L_250)
.L_250:
        /*004c*/ 	.word	0x00000000
        /*0050*/ 	.short	0x0007
        /*0052*/ 	.short	0x0038
        /*0054*/ 	.byte	0x00, 0xf0, 0x21, 0x00


	//----- nvinfo : EIATTR_KPARAM_INFO
	.align		4
.L_251:
        /*0058*/ 	.byte	0x04, 0x17
        /*005a*/ 	.short	(.L_253 - .L_252)
.L_252:
        /*005c*/ 	.word	0x00000000
        /*0060*/ 	.short	0x0006
        /*0062*/ 	.short	0x0030
        /*0064*/ 	.byte	0x00, 0xf0, 0x21, 0x00


	//----- nvinfo : EIATTR_KPARAM_INFO
	.align		4
.L_253:
        /*0068*/ 	.byte	0x04, 0x17
        /*006a*/ 	.short	(.L_255 - .L_254)
.L_254:
        /*006c*/ 	.word	0x00000000
        /*0070*/ 	.short	0x0005
        /*0072*/ 	.short	0x0028
        /*0074*/ 	.byte	0x00, 0xf0, 0x21, 0x00


	//----- nvinfo : EIATTR_KPARAM_INFO
	.align		4
.L_255:
        /*0078*/ 	.byte	0x04, 0x17
        /*007a*/ 	.short	(.L_257 - .L_256)
.L_256:
        /*007c*/ 	.word	0x00000000
        /*0080*/ 	.short	0x0004
        /*0082*/ 	.short	0x0020
        /*0084*/ 	.byte	0x00, 0xf0, 0x21, 0x00


	//----- nvinfo : EIATTR_KPARAM_INFO
	.align		4
.L_257:
        /*0088*/ 	.byte	0x04, 0x17
        /*008a*/ 	.short	(.L_259 - .L_258)
.L_258:
        /*008c*/ 	.word	0x00000000
        /*0090*/ 	.short	0x0003
        /*0092*/ 	.short	0x0018
        /*0094*/ 	.byte	0x00, 0xf0, 0x21, 0x00


	//----- nvinfo : EIATTR_KPARAM_INFO
	.align		4
.L_259:
        /*0098*/ 	.byte	0x04, 0x17
        /*009a*/ 	.short	(.L_261 - .L_260)
.L_260:
        /*009c*/ 	.word	0x00000000
        /*00a0*/ 	.short	0x0002
        /*00a2*/ 	.short	0x0010
        /*00a4*/ 	.byte	0x00, 0xf0, 0x21, 0x00


	//----- nvinfo : EIATTR_KPARAM_INFO
	.align		4
.L_261:
        /*00a8*/ 	.byte	0x04, 0x17
        /*00aa*/ 	.short	(.L_263 - .L_262)
.L_262:
        /*00ac*/ 	.word	0x00000000
        /*00b0*/ 	.short	0x0001
        /*00b2*/ 	.short	0x0008
        /*00b4*/ 	.byte	0x00, 0xf0, 0x21, 0x00


	//----- nvinfo : EIATTR_KPARAM_INFO
	.align		4
.L_263:
        /*00b8*/ 	.byte	0x04, 0x17
        /*00ba*/ 	.short	(.L_265 - .L_264)
.L_264:
        /*00bc*/ 	.word	0x00000000
        /*00c0*/ 	.short	0x0000
        /*00c2*/ 	.short	0x0000
        /*00c4*/ 	.byte	0x00, 0xf0, 0x21, 0x00


	//----- nvinfo : EIATTR_SPARSE_MMA_MASK
	.align		4
.L_265:
        /*00c8*/ 	.byte	0x03, 0x50
        /*00ca*/ 	.short	0x0000


	//----- nvinfo : EIATTR_MAXREG_COUNT
	.align		4
        /*00cc*/ 	.byte	0x03, 0x1b
        /*00ce*/ 	.short	0x00a8


	//----- nvinfo : EIATTR_NUM_BARRIERS
	.align		4
        /*00d0*/ 	.byte	0x02, 0x4c
        /*00d2*/ 	.byte	0x01
	.zero		1


	//----- nvinfo : EIATTR_ANNOTATIONS
	.align		4
        /*00d4*/ 	.byte	0x04, 0x55
        /*00d6*/ 	.short	(.L_267 - .L_266)


	//   ....[0]....
.L_266:
        /*00d8*/ 	.word	0x00000001
        /*00dc*/ 	.byte	0xc0, 0x04, 0x00, 0x00, 0x01, 0x00, 0x00, 0x00, 0xa0, 0x05, 0x00, 0x00, 0x01, 0x00, 0x00, 0x00
        /* <DEDUP_REMOVED lines=33> */
        /*02fc*/ 	.byte	0xa0, 0x67, 0x00, 0x00, 0x01, 0x00, 0x00, 0x00, 0xb0, 0x67, 0x00, 0x00


	//----- nvinfo : EIATTR_MERCURY_ISA_VERSION
	.align		4
.L_267:
        /*0308*/ 	.byte	0x03, 0x5f
        /*030a*/ 	.short	0x0101


	//----- nvinfo : EIATTR_COOP_GROUP_MASK_REGIDS
	.align		4
        /*030c*/ 	.byte	0x04, 0x29
        /*030e*/ 	.short	(.L_269 - .L_268)


	//   ....[0]....
.L_268:
        /*0310*/ 	.word	0xffffffff


	//   ....[1]....
        /*0314*/ 	.word	0xffffffff


	//   ....[2]....
        /*0318*/ 	.word	0xffffffff


	//   ....[3]....
        /*031c*/ 	.word	0xffffffff


	//   ....[4]....
        /*0320*/ 	.word	0xffffffff


	//   ....[5]....
        /*0324*/ 	.word	0xffffffff


	//   ....[6]....
        /*0328*/ 	.word	0xffffffff


	//   ....[7]....
        /*032c*/ 	.word	0xffffffff


	//   ....[8]....
        /*0330*/ 	.word	0xffffffff


	//   ....[9]....
        /*0334*/ 	.word	0xffffffff


	//   ....[10]....
        /*0338*/ 	.word	0xffffffff


	//   ....[11]....
        /*033c*/ 	.word	0xffffffff


	//   ....[12]....
        /*0340*/ 	.word	0x05000020


	//   ....[13]....
        /*0344*/ 	.word	0x0500001f


	//   ....[14]....
        /*0348*/ 	.word	0x05000021


	//   ....[15]....
        /*034c*/ 	.word	0x05000022


	//   ....[16]....
        /*0350*/ 	.word	0x05000024


	//   ....[17]....
        /*0354*/ 	.word	0x05000023


	//   ....[18]....
        /*0358*/ 	.word	0x05000025


	//   ....[19]....
        /*035c*/ 	.word	0x0500001a


	//   ....[20]....
        /*0360*/ 	.word	0x05000024


	//   ....[21]....
        /*0364*/ 	.word	0x05000023


	//   ....[22]....
        /*0368*/ 	.word	0x05000025


	//   ....[23]....
        /*036c*/ 	.word	0x0500002a


	//   ....[24]....
        /*0370*/ 	.word	0x0500002c


	//   ....[25]....
        /*0374*/ 	.word	0x05000029


	//   ....[26]....
        /*0378*/ 	.word	0x0500002b


	//   ....[27]....
        /*037c*/ 	.word	0x0500001e


	//   ....[28]....
        /*0380*/ 	.word	0x05000024


	//   ....[29]....
        /*0384*/ 	.word	0x05000023


	//   ....[30]....
        /*0388*/ 	.word	0x05000025


	//   ....[31]....
        /*038c*/ 	.word	0x0500002a


	//   ....[32]....
        /*0390*/ 	.word	0x0500002c


	//   ....[33]....
        /*0394*/ 	.word	0x05000029


	//   ....[34]....
        /*0398*/ 	.word	0x0500002b


	//   ....[35]....
        /*039c*/ 	.word	0x0500001e


	//   ....[36]....
        /*03a0*/ 	.word	0x0500001e


	//   ....[37]....
        /*03a4*/ 	.word	0x0500001f


	//   ....[38]....
        /*03a8*/ 	.word	0x05000032


	//   ....[39]....
        /*03ac*/ 	.word	0x05000021


	//   ....[40]....
        /*03b0*/ 	.word	0x05000020


	//   ....[41]....
        /*03b4*/ 	.word	0x05000031


	//   ....[42]....
        /*03b8*/ 	.word	0x0500001f


	//   ....[43]....
        /*03bc*/ 	.word	0x05000034


	//   ....[44]....
        /*03c0*/ 	.word	0x0500001e


	//   ....[45]....
        /*03c4*/ 	.word	0x05000031


	//   ....[46]....
        /*03c8*/ 	.word	0x05000020


	//   ....[47]....
        /*03cc*/ 	.word	0x05000021


	//   ....[48]....
        /*03d0*/ 	.word	0x05000030


	//   ....[49]....
        /*03d4*/ 	.word	0x05000033


	//   ....[50]....
        /*03d8*/ 	.word	0x0500001c


	//   ....[51]....
        /*03dc*/ 	.word	0x0500002d


	//   ....[52]....
        /*03e0*/ 	.word	0x0500001d


	//   ....[53]....
        /*03e4*/ 	.word	0x05000031


	//   ....[54]....
        /*03e8*/ 	.word	0x05000030


	//   ....[55]....
        /*03ec*/ 	.word	0x05000034


	//   ....[56]....
        /*03f0*/ 	.word	0x0500002b


	//   ....[57]....
        /*03f4*/ 	.word	0x0500002e


	//   ....[58]....
        /*03f8*/ 	.word	0x05000020


	//   ....[59]....
        /*03fc*/ 	.word	0x05000021


	//   ....[60]....
        /*0400*/ 	.word	0x05000030


	//   ....[61]....
        /*0404*/ 	.word	0x05000022


	//   ....[62]....
        /*0408*/ 	.word	0x05000023


	//   ....[63]....
        /*040c*/ 	.word	0x05000029


	//   ....[64]....
        /*0410*/ 	.word	0x0500002b


	//   ....[65]....
        /*0414*/ 	.word	0x0500002f


	//   ....[66]....
        /*0418*/ 	.word	0x05000022


	//   ....[67]....
        /*041c*/ 	.word	0x05000019


	//   ....[68]....
        /*0420*/ 	.word	0x05000033


	//   ....[69]....
        /*0424*/ 	.word	0x05000033


	//   ....[70]....
        /*0428*/ 	.word	0x05000033


	//   ....[71]....
        /*042c*/ 	.word	0x05000033


	//   ....[72]....
        /*0430*/ 	.word	0x05000033


	//   ....[73]....
        /*0434*/ 	.word	0x05000033


	//   ....[74]....
        /*0438*/ 	.word	0x05000033


	//   ....[75]....
        /*043c*/ 	.word	0x05000033


	//   ....[76]....
        /*0440*/ 	.word	0x05000033


	//   ....[77]....
        /*0444*/ 	.word	0x05000033


	//   ....[78]....
        /*0448*/ 	.word	0x05000033


	//   ....[79]....
        /*044c*/ 	.word	0x05000033


	//   ....[80]....
        /*0450*/ 	.word	0x05000033


	//   ....[81]....
        /*0454*/ 	.word	0x05000033


	//   ....[82]....
        /*0458*/ 	.word	0x05000033


	//   ....[83]....
        /*045c*/ 	.word	0x05000033


	//   ....[84]....
        /*0460*/ 	.word	0x05000033


	//   ....[85]....
        /*0464*/ 	.word	0x05000033


	//   ....[86]....
        /*0468*/ 	.word	0x05000033


	//   ....[87]....
        /*046c*/ 	.word	0x05000033


	//   ....[88]....
        /*0470*/ 	.word	0x05000033


	//   ....[89]....
        /*0474*/ 	.word	0x05000033


	//   ....[90]....
        /*0478*/ 	.word	0x05000033


	//   ....[91]....
        /*047c*/ 	.word	0x05000033


	//   ....[92]....
        /*0480*/ 	.word	0x05000033


	//   ....[93]....
        /*0484*/ 	.word	0x05000033


	//   ....[94]....
        /*0488*/ 	.word	0x05000033


	//   ....[95]....
        /*048c*/ 	.word	0x05000033


	//   ....[96]....
        /*0490*/ 	.word	0x05000033


	//   ....[97]....
        /*0494*/ 	.word	0x05000033


	//   ....[98]....
        /*0498*/ 	.word	0x05000033


	//   ....[99]....
        /*049c*/ 	.word	0x05000033


	//   ....[100]....
        /*04a0*/ 	.word	0x05000033


	//   ....[101]....
        /*04a4*/ 	.word	0x05000033


	//   ....[102]....
        /*04a8*/ 	.word	0x05000033


	//   ....[103]....
        /*04ac*/ 	.word	0x05000033


	//   ....[104]....
        /*04b0*/ 	.word	0x05000033


	//   ....[105]....
        /*04b4*/ 	.word	0x05000033


	//   ....[106]....
        /*04b8*/ 	.word	0x05000033


	//   ....[107]....
        /*04bc*/ 	.word	0x05000033


	//   ....[108]....
        /*04c0*/ 	.word	0x05000033


	//   ....[109]....
        /*04c4*/ 	.word	0x05000033


	//   ....[110]....
        /*04c8*/ 	.word	0x05000033


	//   ....[111]....
        /*04cc*/ 	.word	0x05000033


	//   ....[112]....
        /*04d0*/ 	.word	0x05000033


	//   ....[113]....
        /*04d4*/ 	.word	0x05000033


	//   ....[114]....
        /*04d8*/ 	.word	0x05000033


	//   ....[115]....
        /*04dc*/ 	.word	0x05000033


	//   ....[116]....
        /*04e0*/ 	.word	0x05000033


	//   ....[117]....
        /*04e4*/ 	.word	0x05000033


	//   ....[118]....
        /*04e8*/ 	.word	0x05000033


	//   ....[119]....
        /*04ec*/ 	.word	0x05000033


	//   ....[120]....
        /*04f0*/ 	.word	0x05000033


	//   ....[121]....
        /*04f4*/ 	.word	0x05000033


	//   ....[122]....
        /*04f8*/ 	.word	0x05000033


	//   ....[123]....
        /*04fc*/ 	.word	0x05000033


	//----- nvinfo : EIATTR_COOP_GROUP_INSTR_OFFSETS
	.align		4
.L_269:
        /*0500*/ 	.byte	0x04, 0x28
        /*0502*/ 	.short	(.L_271 - .L_270)


	//   ....[0]....
.L_270:
        /*0504*/ 	.word	0x00004610


	//   ....[1]....
        /*0508*/ 	.word	0x00004670


	//   ....[2]....
        /*050c*/ 	.word	0x00004690


	//   ....[3]....
        /*0510*/ 	.word	0x000046c0


	//   ....[4]....
        /*0514*/ 	.word	0x000050f0


	//   ....[5]....
        /*0518*/ 	.word	0x00005130


	//   ....[6]....
        /*051c*/ 	.word	0x00005160


	//   ....[7]....
        /*0520*/ 	.word	0x00005180


	//   ....[8]....
        /*0524*/ 	.word	0x000051a0


	//   ....[9]....
        /*0528*/ 	.word	0x000051c0


	//   ....[10]....
        /*052c*/ 	.word	0x000051e0


	//   ....[11]....
        /*0530*/ 	.word	0x000051f0


	//   ....[12]....
        /*0534*/ 	.word	0x000083e0


	//   ....[13]....
        /*0538*/ 	.word	0x00008410


	//   ....[14]....
        /*053c*/ 	.word	0x00008450


	//   ....[15]....
        /*0540*/ 	.word	0x00008470


	//   ....[16]....
        /*0544*/ 	.word	0x000084a0


	//   ....[17]....
        /*0548*/ 	.word	0x000084b0


	//   ....[18]....
        /*054c*/ 	.word	0x000084e0


	//   ....[19]....
        /*0550*/ 	.word	0x000084f0


	//   ....[20]....
        /*0554*/ 	.word	0x00008690


	//   ....[21]....
        /*0558*/ 	.word	0x000086c0


	//   ....[22]....
        /*055c*/ 	.word	0x00008700


	//   ....[23]....
        /*0560*/ 	.word	0x00008720


	//   ....[24]....
        /*0564*/ 	.word	0x00008750


	//   ....[25]....
        /*0568*/ 	.word	0x00008760


	//   ....[26]....
        /*056c*/ 	.word	0x00008790


	//   ....[27]....
        /*0570*/ 	.word	0x000087a0


	//   ....[28]....
        /*0574*/ 	.word	0x000088f0


	//   ....[29]....
        /*0578*/ 	.word	0x00008920


	//   ....[30]....
        /*057c*/ 	.word	0x00008960


	//   ....[31]....
        /*0580*/ 	.word	0x00008980


	//   ....[32]....
        /*0584*/ 	.word	0x000089b0


	//   ....[33]....
        /*0588*/ 	.word	0x000089c0


	//   ....[34]....
        /*058c*/ 	.word	0x000089f0


	//   ....[35]....
        /*0590*/ 	.word	0x00008a00


	//   ....[36]....
        /*0594*/ 	.word	0x00008d20


	//   ....[37]....
        /*0598*/ 	.word	0x00008d70


	//   ....[38]....
        /*059c*/ 	.word	0x00008da0


	//   ....[39]....
        /*05a0*/ 	.word	0x00008dd0


	//   ....[40]....
        /*05a4*/ 	.word	0x00008df0


	//   ....[41]....
        /*05a8*/ 	.word	0x00008e30


	//   ....[42]....
        /*05ac*/ 	.word	0x00008e40


	//   ....[43]....
        /*05b0*/ 	.word	0x00008e60


	//   ....[44]....
        /*05b4*/ 	.word	0x00008e80


	//   ....[45]....
        /*05b8*/ 	.word	0x00008ea0


	//   ....[46]....
        /*05bc*/ 	.word	0x00008ec0


	//   ....[47]....
        /*05c0*/ 	.word	0x00008ee0


	//   ....[48]....
        /*05c4*/ 	.word	0x00008f00


	//   ....[49]....
        /*05c8*/ 	.word	0x00008f20


	//   ....[50]....
        /*05cc*/ 	.word	0x00008f70


	//   ....[51]....
        /*05d0*/ 	.word	0x00008f90


	//   ....[52]....
        /*05d4*/ 	.word	0x00008fb0


	//   ....[53]....
        /*05d8*/ 	.word	0x00008fd0


	//   ....[54]....
        /*05dc*/ 	.word	0x00009000


	//   ....[55]....
        /*05e0*/ 	.word	0x00009030


	//   ....[56]....
        /*05e4*/ 	.word	0x00009040


	//   ....[57]....
        /*05e8*/ 	.word	0x00009060


	//   ....[58]....
        /*05ec*/ 	.word	0x00009090


	//   ....[59]....
        /*05f0*/ 	.word	0x000090c0


	//   ....[60]....
        /*05f4*/ 	.word	0x00009110


	//   ....[61]....
        /*05f8*/ 	.word	0x00009140


	//   ....[62]....
        /*05fc*/ 	.word	0x00009170


	//   ....[63]....
        /*0600*/ 	.word	0x000091a0


	//   ....[64]....
        /*0604*/ 	.word	0x000091d0


	//   ....[65]....
        /*0608*/ 	.word	0x00009200


	//   ....[66]....
        /*060c*/ 	.word	0x00009300


	//   ....[67]....
        /*0610*/ 	.word	0x00009380


	//   ....[68]....
        /*0614*/ 	.word	0x000094b0


	//   ....[69]....
        /*0618*/ 	.word	0x00009500


	//   ....[70]....
        /*061c*/ 	.word	0x00009570


	//   ....[71]....
        /*0620*/ 	.word	0x000095d0


	//   ....[72]....
        /*0624*/ 	.word	0x00009640


	//   ....[73]....
        /*0628*/ 	.word	0x000096a0


	//   ....[74]....
        /*062c*/ 	.word	0x00009710


	//   ....[75]....
        /*0630*/ 	.word	0x00009770


	//   ....[76]....
        /*0634*/ 	.word	0x00009820


	//   ....[77]....
        /*0638*/ 	.word	0x000098b0


	//   ....[78]....
        /*063c*/ 	.word	0x00009920


	//   ....[79]....
        /*0640*/ 	.word	0x00009980


	//   ....[80]....
        /*0644*/ 	.word	0x000099f0


	//   ....[81]....
        /*0648*/ 	.word	0x00009a50


	//   ....[82]....
        /*064c*/ 	.word	0x00009ac0


	//   ....[83]....
        /*0650*/ 	.word	0x00009b20


	//   ....[84]....
        /*0654*/ 	.word	0x00009bd0


	//   ....[85]....
        /*0658*/ 	.word	0x00009c60


	//   ....[86]....
        /*065c*/ 	.word	0x00009cd0


	//   ....[87]....
        /*0660*/ 	.word	0x00009d30


	//   ....[88]....
        /*0664*/ 	.word	0x00009da0


	//   ....[89]....
        /*0668*/ 	.word	0x00009e00


	//   ....[90]....
        /*066c*/ 	.word	0x00009e70


	//   ....[91]....
        /*0670*/ 	.word	0x00009ed0


	//   ....[92]....
        /*0674*/ 	.word	0x00009f80


	//   ....[93]....
        /*0678*/ 	.word	0x0000a050


	//   ....[94]....
        /*067c*/ 	.word	0x0000a170


	//   ....[95]....
        /*0680*/ 	.word	0x0000a1f0


	//   ....[96]....
        /*0684*/ 	.word	0x0000a2a0


	//   ....[97]....
        /*0688*/ 	.word	0x0000a300


	//   ....[98]....
        /*068c*/ 	.word	0x0000a380


	//   ....[99]....
        /*0690*/ 	.word	0x0000a450


	//   ....[100]....
        /*0694*/ 	.word	0x0000a4d0


	//   ....[101]....
        /*0698*/ 	.word	0x0000a570


	//   ....[102]....
        /*069c*/ 	.word	0x0000a630


	//   ....[103]....
        /*06a0*/ 	.word	0x0000a690


	//   ....[104]....
        /*06a4*/ 	.word	0x0000a700


	//   ....[105]....
        /*06a8*/ 	.word	0x0000a760


	//   ....[106]....
        /*06ac*/ 	.word	0x0000a7d0


	//   ....[107]....
        /*06b0*/ 	.word	0x0000a830


	//   ....[108]....
        /*06b4*/ 	.word	0x0000a8b0


	//   ....[109]....
        /*06b8*/ 	.word	0x0000a930


	//   ....[110]....
        /*06bc*/ 	.word	0x0000a9a0


	//   ....[111]....
        /*06c0*/ 	.word	0x0000aa00


	//   ....[112]....
        /*06c4*/ 	.word	0x0000aa70


	//   ....[113]....
        /*06c8*/ 	.word	0x0000aad0


	//   ....[114]....
        /*06cc*/ 	.word	0x0000ab40


	//   ....[115]....
        /*06d0*/ 	.word	0x0000aba0


	//   ....[116]....
        /*06d4*/ 	.word	0x0000ac00


	//   ....[117]....
        /*06d8*/ 	.word	0x0000ac70


	//   ....[118]....
        /*06dc*/ 	.word	0x0000ace0


	//   ....[119]....
        /*06e0*/ 	.word	0x0000ad40


	//   ....[120]....
        /*06e4*/ 	.word	0x0000adb0


	//   ....[121]....
        /*06e8*/ 	.word	0x0000ae10


	//   ....[122]....
        /*06ec*/ 	.word	0x0000aed0


	//   ....[123]....
        /*06f0*/ 	.word	0x0000af60


	//----- nvinfo : EIATTR_EXIT_INSTR_OFFSETS
	.align		4
.L_271:
        /*06f4*/ 	.byte	0x04, 0x1c
        /*06f6*/ 	.short	(.L_273 - .L_272)


	//   ....[0]....
.L_272:
        /*06f8*/ 	.word	0x000073a0


	//   ....[1]....
        /*06fc*/ 	.word	0x00009450


	//----- nvinfo : EIATTR_MAX_THREADS
	.align		4
.L_273:
        /*0700*/ 	.byte	0x04, 0x05
        /*0702*/ 	.short	(.L_275 - .L_274)
.L_274:
        /*0704*/ 	.word	0x00000140
        /*0708*/ 	.word	0x00000001
        /*070c*/ 	.word	0x00000001


	//----- nvinfo : EIATTR_CRS_STACK_SIZE
	.align		4
.L_275:
        /*0710*/ 	.byte	0x04, 0x1e
        /*0712*/ 	.short	(.L_277 - .L_276)
.L_276:
        /*0714*/ 	.word	0x00000000


	//----- nvinfo : EIATTR_CBANK_PARAM_SIZE
	.align		4
.L_277:
        /*0718*/ 	.byte	0x03, 0x19
        /*071a*/ 	.short	0x0060


	//----- nvinfo : EIATTR_PARAM_CBANK
	.align		4
        /*071c*/ 	.byte	0x04, 0x0a
        /*071e*/ 	.short	(.L_279 - .L_278)
	.align		4
.L_278:
        /*0720*/ 	.word	index@(.nv.constant0._ZN13group_norm_v218gn_bwd_cuda_kernelI13__nv_bfloat16Li320ELi1ELi32ELi20ELi4096ELb0ELb1ELi64ELi320ELi320ELi4ELb1ELi2ELb0ELb0ELNS_15WgradSyncMethodE3ENS_16CompileConditionILi900EEEEEvPT_S6_S6_PKS5_S8_S8_S8_PKfflPfPj)
        /*0724*/ 	.short	0x0210
        /*0726*/ 	.short	0x0060


	//----- nvinfo : EIATTR_SW_WAR
	.align		4
.L_279:
        /*0728*/ 	.byte	0x04, 0x36
        /*072a*/ 	.short	(.L_281 - .L_280)
.L_280:
        /*072c*/ 	.word	0x00000008
.L_281:


//--------------------- .nv.info._ZN13group_norm_v218gn_bwd_cuda_kernelI13__nv_bfloat16Li320ELi2ELi32ELi20ELi4096ELb0ELb1ELi32ELi320ELi320ELi4ELb1ELi2ELb0ELb0ELNS_15WgradSyncMethodE3ENS_16CompileConditionILi900EEEEEvPT_S6_S6_PKS5_S8_S8_S8_PKfflPfPj --------------------------
	.section	.nv.info._ZN13group_norm_v218gn_bwd_cuda_kernelI13__nv_bfloat16Li320ELi2ELi32ELi20ELi4096ELb0ELb1ELi32ELi320ELi320ELi4ELb1ELi2ELb0ELb0ELNS_15WgradSyncMethodE3ENS_16CompileConditionILi900EEEEEvPT_S6_S6_PKS5_S8_S8_S8_PKfflPfPj,"",@"SHT_CUDA_INFO"
	.sectionflags	@""
	.align	4


	//----- nvinfo : EIATTR_CUDA_API_VERSION
	.align		4
        /*0000*/ 	.byte	0x04, 0x37
        /*0002*/ 	.short	(.L_283 - .L_282)
.L_282:
        /*0004*/ 	.word	0x00000082


	//----- nvinfo : EIATTR_KPARAM_INFO
	.align		4
.L_283:
        /*0008*/ 	.byte	0x04, 0x17
        /*000a*/ 	.short	(.L_285 - .L_284)
.L_284:
        /*000c*/ 	.word	0x00000000
        /*0010*/ 	.short	0x000b
        /*0012*/ 	.short	0x0058
        /*0014*/ 	.byte	0x00, 0xf0, 0x21, 0x00


	//----- nvinfo : EIATTR_KPARAM_INFO
	.align		4
.L_285:
        /*0018*/ 	.byte	0x04, 0x17
        /*001a*/ 	.short	(.L_287 - .L_286)
.L_286:
        /*001c*/ 	.word	0x00000000
        /*0020*/ 	.short	0x000a
        /*0022*/ 	.short	0x0050
        /*0024*/ 	.byte	0x00, 0xf0, 0x21, 0x00


	//----- nvinfo : EIATTR_KPARAM_INFO
	.align		4
.L_287:
        /*0028*/ 	.byte	0x04, 0x17
        /*002a*/ 	.short	(.L_289 - .L_288)
.L_288:
        /*002c*/ 	.word	0x00000000
        /*0030*/ 	.short	0x0009
        /*0032*/ 	.short	0x0048
        /*0034*/ 	.byte	0x00, 0xf0, 0x21, 0x00


	//----- nvinfo : EIATTR_KPARAM_INFO
	.align		4
.L_289:
        /*0038*/ 	.byte	0x04, 0x17
        /*003a*/ 	.short	(.L_291 - .L_290)
.L_290:
        /*003c*/ 	.word	0x00000000
        /*0040*/ 	.short	0x0008
        /*0042*/ 	.short	0x0040
        /*0044*/ 	.byte	0x00, 0xf0, 0x11, 0x00


	//----- nvinfo : EIATTR_KPARAM_INFO
	.align		4
.L_291:
        /*0048*/ 	.byte	0x04, 0x17
        /*004a*/ 	.short	(.L_293 - .L_292)
.L_292:
        /*004c*/ 	.word	0x00000000
        /*0050*/ 	.short	0x0007
        /*0052*/ 	.short	0x0038
        /*0054*/ 	.byte	0x00, 0xf0, 0x21, 0x00


	//----- nvinfo : EIATTR_KPARAM_INFO
	.align		4
.L_293:
        /*0058*/ 	.byte	0x04, 0x17
        /*005a*/ 	.short	(.L_295 - .L_294)
.L_294:
        /*005c*/ 	.word	0x00000000
        /*0060*/ 	.short	0x0006
        /*0062*/ 	.short	0x0030
        /*0064*/ 	.byte	0x00, 0xf0, 0x21, 0x00


	//----- nvinfo : EIATTR_KPARAM_INFO
	.align		4
.L_295:
        /*0068*/ 	.byte	0x04, 0x17
        /*006a*/ 	.short	(.L_297 - .L_296)
.L_296:
        /*006c*/ 	.word	0x00000000
        /*0070*/ 	.short	0x0005
        /*0072*/ 	.short	0x0028
        /*0074*/ 	.byte	0x00, 0xf0, 0x21, 0x00


	//----- nvinfo : EIATTR_KPARAM_INFO
	.align		4
.L_297:
        /*0078*/ 	.byte	0x04, 0x17
        /*007a*/ 	.short	(.L_299 - .L_298)
.L_298:
        /*007c*/ 	.word	0x00000000
        /*0080*/ 	.short	0x0004
        /*0082*/ 	.short	0x0020
        /*0084*/ 	.byte	0x00, 0xf0, 0x21, 0x00


	//----- nvinfo : EIATTR_KPARAM_INFO
	.align		4
.L_299:
        /*0088*/ 	.byte	0x04, 0x17
        /*008a*/ 	.short	(.L_301 - .L_300)
.L_300:
        /*008c*/ 	.word	0x00000000
        /*0090*/ 	.short	0x0003
        /*0092*/ 	.short	0x0018
        /*0094*/ 	.byte	0x00, 0xf0, 0x21, 0x00


	//----- nvinfo : EIATTR_KPARAM_INFO
	.align		4
.L_301:
        /*0098*/ 	.byte	0x04, 0x17
        /*009a*/ 	.short	(.L_303 - .L_302)
.L_302:
        /*009c*/ 	.word	0x00000000
        /*00a0*/ 	.short	0x0002
        /*00a2*/ 	.short	0x0010
        /*00a4*/ 	.byte	0x00, 0xf0, 0x21, 0x00


	//----- nvinfo : EIATTR_KPARAM_INFO
	.align		4
.L_303:
        /*00a8*/ 	.byte	0x04, 0x17
        /*00aa*/ 	.short	(.L_305 - .L_304)
.L_304:
        /*00ac*/ 	.word	0x00000000
        /*00b0*/ 	.short	0x0001
        /*00b2*/ 	.short	0x0008
        /*00b4*/ 	.byte	0x00, 0xf0, 0x21, 0x00


	//----- nvinfo : EIATTR_KPARAM_INFO
	.align		4
.L_305:
        /*00b8*/ 	.byte	0x04, 0x17
        /*00ba*/ 	.short	(.L_307 - .L_306)
.L_306:
        /*00bc*/ 	.word	0x00000000
        /*00c0*/ 	.short	0x0000
        /*00c2*/ 	.short	0x0000
        /*00c4*/ 	.byte	0x00, 0xf0, 0x21, 0x00


	//----- nvinfo : EIATTR_SPARSE_MMA_MASK
	.align		4
.L_307:
        /*00c8*/ 	.byte	0x03, 0x50
        /*00ca*/ 	.short	0x0000


	//----- nvinfo : EIATTR_MAXREG_COUNT
	.align		4
        /*00cc*/ 	.byte	0x03, 0x1b
        /*00ce*/ 	.short	0x0060


	//----- nvinfo : EIATTR_NUM_BARRIERS
	.align		4
        /*00d0*/ 	.byte	0x02, 0x4c
        /*00d2*/ 	.byte	0x01
	.zero		1


	//----- nvinfo : EIATTR_ANNOTATIONS
	.align		4
        /*00d4*/ 	.byte	0x04, 0x55
        /*00d6*/ 	.short	(.L_309 - .L_308)


	//   ....[0]....
.L_308:
        /* <DEDUP_REMOVED lines=28> */


	//----- nvinfo : EIATTR_MERCURY_ISA_VERSION
	.align		4
.L_309:
        /*0288*/ 	.byte	0x03, 0x5f
        /*028a*/ 	.short	0x0101


	//----- nvinfo : EIATTR_COOP_GROUP_MASK_REGIDS
	.align		4
        /*028c*/ 	.byte	0x04, 0x29
        /*028e*/ 	.short	(.L_311 - .L_310)


	//   ....[0]....
.L_310:
        /*0290*/ 	.word	0xffffffff


	//   ....[1]....
        /*0294*/ 	.word	0xffffffff


	//   ....[2]....
        /*0298*/ 	.word	0xffffffff


	//   ....[3]....
        /*029c*/ 	.word	0xffffffff


	//   ....[4]....
        /*02a0*/ 	.word	0xffffffff


	//   ....[5]....
        /*02a4*/ 	.word	0xffffffff


	//   ....[6]....
        /*02a8*/ 	.word	0xffffffff


	//   ....[7]....
        /*02ac*/ 	.word	0xffffffff


	//   ....[8]....
        /*02b0*/ 	.word	0xffffffff


	//   ....[9]....
        /*02b4*/ 	.word	0xffffffff


	//   ....[10]....
        /*02b8*/ 	.word	0xffffffff


	//   ....[11]....
        /*02bc*/ 	.word	0xffffffff


	//   ....[12]....
        /*02c0*/ 	.word	0x0500000f


	//   ....[13]....
        /*02c4*/ 	.word	0x05000016


	//   ....[14]....
        /*02c8*/ 	.word	0x05000018


	//   ....[15]....
        /*02cc*/ 	.word	0x05000011


	//   ....[16]....
        /*02d0*/ 	.word	0x0500001d


	//   ....[17]....
        /*02d4*/ 	.word	0x05000012


	//   ....[18]....
        /*02d8*/ 	.word	0x05000016


	//   ....[19]....
        /*02dc*/ 	.word	0x05000017


	//   ....[20]....
        /*02e0*/ 	.word	0x05000016


	//   ....[21]....
        /*02e4*/ 	.word	0x0500000f


	//   ....[22]....
        /*02e8*/ 	.word	0x05000011


	//   ....[23]....
        /*02ec*/ 	.word	0x05000018


	//   ....[24]....
        /*02f0*/ 	.word	0x05000022


	//   ....[25]....
        /*02f4*/ 	.word	0x05000021


	//   ....[26]....
        /*02f8*/ 	.word	0x0500000f


	//   ....[27]....
        /*02fc*/ 	.word	0x05000016


	//   ....[28]....
        /*0300*/ 	.word	0x05000016


	//   ....[29]....
        /*0304*/ 	.word	0x0500000f


	//   ....[30]....
        /*0308*/ 	.word	0x05000011


	//   ....[31]....
        /*030c*/ 	.word	0x05000018


	//   ....[32]....
        /*0310*/ 	.word	0x05000022


	//   ....[33]....
        /*0314*/ 	.word	0x05000021


	//   ....[34]....
        /*0318*/ 	.word	0x0500000f


	//   ....[35]....
        /*031c*/ 	.word	0x05000016


	//   ....[36]....
        /*0320*/ 	.word	0x0500000f


	//   ....[37]....
        /*0324*/ 	.word	0x05000016


	//   ....[38]....
        /*0328*/ 	.word	0x05000022


	//   ....[39]....
        /*032c*/ 	.word	0x05000018


	//   ....[40]....
        /*0330*/ 	.word	0x0500001c


	//   ....[41]....
        /*0334*/ 	.word	0x0500002e


	//   ....[42]....
        /*0338*/ 	.word	0x05000024


	//   ....[43]....
        /*033c*/ 	.word	0x05000017


	//   ....[44]....
        /*0340*/ 	.word	0x05000016


	//   ....[45]....
        /*0344*/ 	.word	0x0500001b


	//   ....[46]....
        /*0348*/ 	.word	0x0500000f


	//   ....[47]....
        /*034c*/ 	.word	0x05000011


	//   ....[48]....
        /*0350*/ 	.word	0x05000029


	//   ....[49]....
        /*0354*/ 	.word	0x05000023


	//   ....[50]....
        /*0358*/ 	.word	0x0500002c


	//   ....[51]....
        /*035c*/ 	.word	0x05000012


	//   ....[52]....
        /*0360*/ 	.word	0x05000022


	//   ....[53]....
        /*0364*/ 	.word	0x05000025


	//   ....[54]....
        /*0368*/ 	.word	0x05000014


	//   ....[55]....
        /*036c*/ 	.word	0x05000020


	//   ....[56]....
        /*0370*/ 	.word	0x0500001e


	//   ....[57]....
        /*0374*/ 	.word	0x0500001c


	//   ....[58]....
        /*0378*/ 	.word	0x05000027


	//   ....[59]....
        /*037c*/ 	.word	0x0500001b


	//   ....[60]....
        /*0380*/ 	.word	0x05000023


	//   ....[61]....
        /*0384*/ 	.word	0x05000024


	//   ....[62]....
        /*0388*/ 	.word	0x0500002a


	//   ....[63]....
        /*038c*/ 	.word	0x0500002b


	//   ....[64]....
        /*0390*/ 	.word	0x05000031


	//   ....[65]....
        /*0394*/ 	.word	0x05000033


	//   ....[66]....
        /*0398*/ 	.word	0x05000021


	//   ....[67]....
        /*039c*/ 	.word	0x05000011


	//   ....[68]....
        /*03a0*/ 	.word	0x0500000f


	//   ....[69]....
        /*03a4*/ 	.word	0x0500000f


	//   ....[70]....
        /*03a8*/ 	.word	0x0500000f


	//   ....[71]....
        /*03ac*/ 	.word	0x0500000f


	//   ....[72]....
        /*03b0*/ 	.word	0x0500000f


	//   ....[73]....
        /*03b4*/ 	.word	0x0500000f


	//   ....[74]....
        /*03b8*/ 	.word	0x0500000f


	//   ....[75]....
        /*03bc*/ 	.word	0x0500000f


	//   ....[76]....
        /*03c0*/ 	.word	0x0500000f


	//   ....[77]....
        /*03c4*/ 	.word	0x0500000f


	//   ....[78]....
        /*03c8*/ 	.word	0x0500000f


	//   ....[79]....
        /*03cc*/ 	.word	0x0500000f


	//   ....[80]....
        /*03d0*/ 	.word	0x0500000f


	//   ....[81]....
        /*03d4*/ 	.word	0x0500000f


	//   ....[82]....
        /*03d8*/ 	.word	0x0500000f


	//   ....[83]....
        /*03dc*/ 	.word	0x0500000f


	//   ....[84]....
        /*03e0*/ 	.word	0x0500000f


	//   ....[85]....
        /*03e4*/ 	.word	0x0500000f


	//   ....[86]....
        /*03e8*/ 	.word	0x0500000f


	//   ....[87]....
        /*03ec*/ 	.word	0x0500000f


	//   ....[88]....
        /*03f0*/ 	.word	0x0500000f


	//   ....[89]....
        /*03f4*/ 	.word	0x0500000f


	//   ....[90]....
        /*03f8*/ 	.word	0x0500000f


	//   ....[91]....
        /*03fc*/ 	.word	0x0500000f


	//   ....[92]....
        /*0400*/ 	.word	0x0500000f


	//   ....[93]....
        /*0404*/ 	.word	0x0500000f


	//   ....[94]....
        /*0408*/ 	.word	0x0500000f


	//   ....[95]....
        /*040c*/ 	.word	0x0500000f


	//   ....[96]....
        /*0410*/ 	.word	0x0500000f


	//   ....[97]....
        /*0414*/ 	.word	0x0500000f


	//   ....[98]....
        /*0418*/ 	.word	0x0500000f


	//   ....[99]....
        /*041c*/ 	.word	0x0500000f


	//   ....[100]....
        /*0420*/ 	.word	0x0500000f


	//   ....[101]....
        /*0424*/ 	.word	0x0500000f


	//   ....[102]....
        /*0428*/ 	.word	0x0500000f


	//   ....[103]....
        /*042c*/ 	.word	0x0500000f


	//   ....[104]....
        /*0430*/ 	.word	0x0500000f


	//   ....[105]....
        /*0434*/ 	.word	0x0500000f


	//   ....[106]....
        /*0438*/ 	.word	0x0500000f


	//   ....[107]....
        /*043c*/ 	.word	0x0500000f


	//   ....[108]....
        /*0440*/ 	.word	0x0500000f


	//   ....[109]....
        /*0444*/ 	.word	0x0500000f


	//   ....[110]....
        /*0448*/ 	.word	0x0500000f


	//   ....[111]....
        /*044c*/ 	.word	0x0500000f


	//   ....[112]....
        /*0450*/ 	.word	0x0500000f


	//   ....[113]....
        /*0454*/ 	.word	0x0500000f


	//   ....[114]....
        /*0458*/ 	.word	0x0500000f


	//   ....[115]....
        /*045c*/ 	.word	0x0500000f


	//   ....[116]....
        /*0460*/ 	.word	0x0500000f


	//   ....[117]....
        /*0464*/ 	.word	0x0500000f


	//   ....[118]....
        /*0468*/ 	.word	0x0500000f


	//   ....[119]....
        /*046c*/ 	.word	0x0500000f


	//   ....[120]....
        /*0470*/ 	.word	0x0500000f


	//   ....[121]....
        /*0474*/ 	.word	0x0500000f


	//   ....[122]....
        /*0478*/ 	.word	0x0500000f


	//   ....[123]....
        /*047c*/ 	.word	0x0500000f


	//----- nvinfo : EIATTR_COOP_GROUP_INSTR_OFFSETS
	.align		4
.L_311:
        /*0480*/ 	.byte	0x04, 0x28
        /*0482*/ 	.short	(.L_313 - .L_312)


	//   ....[0]....
.L_312:
        /*0484*/ 	.word	0x00002a60


	//   ....[1]....
        /*0488*/ 	.word	0x00002aa0


	//   ....[2]....
        /*048c*/ 	.word	0x00002b00


	//   ....[3]....
        /*0490*/ 	.word	0x00002b10


	//   ....[4]....
        /*0494*/ 	.word	0x00003560


	//   ....[5]....
        /*0498*/ 	.word	0x000035a0


	//   ....[6]....
        /*049c*/ 	.word	0x000035d0


	//   ....[7]....
        /*04a0*/ 	.word	0x000035f0


	//   ....[8]....
        /*04a4*/ 	.word	0x00003610


	//   ....[9]....
        /*04a8*/ 	.word	0x00003630


	//   ....[10]....
        /*04ac*/ 	.word	0x00003650


	//   ....[11]....
        /*04b0*/ 	.word	0x00003670


	//   ....[12]....
        /*04b4*/ 	.word	0x00005890


	//   ....[13]....
        /*04b8*/ 	.word	0x000058b0


	//   ....[14]....
        /*04bc*/ 	.word	0x000058f0


	//   ....[15]....
        /*04c0*/ 	.word	0x00005900


	//   ....[16]....
        /*04c4*/ 	.word	0x00005930


	//   ....[17]....
        /*04c8*/ 	.word	0x00005940


	//   ....[18]....
        /*04cc*/ 	.word	0x00005970


	//   ....[19]....
        /*04d0*/ 	.word	0x00005980


	//   ....[20]....
        /*04d4*/ 	.word	0x00005b60


	//   ....[21]....
        /*04d8*/ 	.word	0x00005b90


	//   ....[22]....
        /*04dc*/ 	.word	0x00005bc0


	//   ....[23]....
        /*04e0*/ 	.word	0x00005bd0


	//   ....[24]....
        /*04e4*/ 	.word	0x00005c00


	//   ....[25]....
        /*04e8*/ 	.word	0x00005c10


	//   ....[26]....
        /*04ec*/ 	.word	0x00005c40


	//   ....[27]....
        /*04f0*/ 	.word	0x00005c50


	//   ....[28]....
        /*04f4*/ 	.word	0x00005de0


	//   ....[29]....
        /*04f8*/ 	.word	0x00005e00


	//   ....[30]....
        /*04fc*/ 	.word	0x00005e30


	//   ....[31]....
        /*0500*/ 	.word	0x00005e40


	//   ....[32]....
        /*0504*/ 	.word	0x00005e70


	//   ....[33]....
        /*0508*/ 	.word	0x00005e80


	//   ....[34]....
        /*050c*/ 	.word	0x00005eb0


	//   ....[35]....
        /*0510*/ 	.word	0x00005ec0


	//   ....[36]....
        /*0514*/ 	.word	0x000061e0


	//   ....[37]....
        /*0518*/ 	.word	0x00006210


	//   ....[38]....
        /*051c*/ 	.word	0x000062c0


	//   ....[39]....
        /*0520*/ 	.word	0x00006310


	//   ....[40]....
        /*0524*/ 	.word	0x00006340


	//   ....[41]....
        /*0528*/ 	.word	0x00006360


	//   ....[42]....
        /*052c*/ 	.word	0x00006370


	//   ....[43]....
        /*0530*/ 	.word	0x000063a0


	//   ....[44]....
        /*0534*/ 	.word	0x000063e0


	//   ....[45]....
        /*0538*/ 	.word	0x00006410


	//   ....[46]....
        /*053c*/ 	.word	0x00006430


	//   ....[47]....
        /*0540*/ 	.word	0x00006450


	//   ....[48]....
        /*0544*/ 	.word	0x00006470


	//   ....[49]....
        /*0548*/ 	.word	0x00006490


	//   ....[50]....
        /*054c*/ 	.word	0x000064b0


	//   ....[51]....
        /*0550*/ 	.word	0x000064e0


	//   ....[52]....
        /*0554*/ 	.word	0x00006530


	//   ....[53]....
        /*0558*/ 	.word	0x00006560


	//   ....[54]....
        /*055c*/ 	.word	0x00006580


	//   ....[55]....
        /*0560*/ 	.word	0x000065a0


	//   ....[56]....
        /*0564*/ 	.word	0x000065d0


	//   ....[57]....
        /*0568*/ 	.word	0x000065f0


	//   ....[58]....
        /*056c*/ 	.word	0x00006600


	//   ....[59]....
        /*0570*/ 	.word	0x00006620


	//   ....[60]....
        /*0574*/ 	.word	0x00006660


	//   ....[61]....
        /*0578*/ 	.word	0x00006690


	//   ....[62]....
        /*057c*/ 	.word	0x000066b0


	//   ....[63]....
        /*0580*/ 	.word	0x000066e0


	//   ....[64]....
        /*0584*/ 	.word	0x00006700


	//   ....[65]....
        /*0588*/ 	.word	0x00006740


	//   ....[66]....
        /*058c*/ 	.word	0x000068e0


	//   ....[67]....
        /*0590*/ 	.word	0x00006930


	//   ....[68]....
        /*0594*/ 	.word	0x00006ac0


	//   ....[69]....
        /*0598*/ 	.word	0x00006b10


	//   ....[70]....
        /*059c*/ 	.word	0x00006b80


	//   ....[71]....
        /*05a0*/ 	.word	0x00006be0


	//   ....[72]....
        /*05a4*/ 	.word	0x00006c50


	//   ....[73]....
        /*05a8*/ 	.word	0x00006cb0


	//   ....[74]....
        /*05ac*/ 	.word	0x00006d20


	//   ....[75]....
        /*05b0*/ 	.word	0x00006d80


	//   ....[76]....
        /*05b4*/ 	.word	0x00006e20


	//   ....[77]....
        /*05b8*/ 	.word	0x00006eb0


	//   ....[78]....
        /*05bc*/ 	.word	0x00006f20


	//   ....[79]....
        /*05c0*/ 	.word	0x00006f80


	//   ....[80]....
        /*05c4*/ 	.word	0x00006ff0


	//   ....[81]....
        /*05c8*/ 	.word	0x00007050


	//   ....[82]....
        /*05cc*/ 	.word	0x000070c0


	//   ....[83]....
        /*05d0*/ 	.word	0x00007120


	//   ....[84]....
        /*05d4*/ 	.word	0x000071c0


	//   ....[85]....
        /*05d8*/ 	.word	0x00007250


	//   ....[86]....
        /*05dc*/ 	.word	0x000072c0


	//   ....[87]....
        /*05e0*/ 	.word	0x00007320


	//   ....[88]....
        /*05e4*/ 	.word	0x00007390


	//   ....[89]....
        /*05e8*/ 	.word	0x000073f0


	//   ....[90]....
        /*05ec*/ 	.word	0x00007460


	//   ....[91]....
        /*05f0*/ 	.word	0x000074c0


	//   ....[92]....
        /*05f4*/ 	.word	0x00007560


	//   ....[93]....
        /*05f8*/ 	.word	0x00007620


	//   ....[94]....
        /*05fc*/ 	.word	0x00007730


	//   ....[95]....
        /*0600*/ 	.word	0x00007780


	//   ....[96]....
        /*0604*/ 	.word	0x00007810


	//   ....[97]....
        /*0608*/ 	.word	0x00007860


	//   ....[98]....
        /*060c*/ 	.word	0x000078f0


	//   ....[99]....
        /*0610*/ 	.word	0x00007990


	//   ....[100]....
        /*0614*/ 	.word	0x00007a00


	//   ....[101]....
        /*0618*/ 	.word	0x00007a70


	//   ....[102]....
        /*061c*/ 	.word	0x00007ae0


	//   ....[103]....
        /*0620*/ 	.word	0x00007b40


	//   ....[104]....
        /*0624*/ 	.word	0x00007bb0


	//   ....[105]....
        /*0628*/ 	.word	0x00007c10


	//   ....[106]....
        /*062c*/ 	.word	0x00007c90


	//   ....[107]....
        /*0630*/ 	.word	0x00007cf0


	//   ....[108]....
        /*0634*/ 	.word	0x00007d60


	//   ....[109]....
        /*0638*/ 	.word	0x00007db0


	//   ....[110]....
        /*063c*/ 	.word	0x00007e20


	//   ....[111]....
        /*0640*/ 	.word	0x00007e80


	//   ....[112]....
        /*0644*/ 	.word	0x00007f20


	//   ....[113]....
        /*0648*/ 	.word	0x00007fb0


	//   ....[114]....
        /*064c*/ 	.word	0x00008030


	//   ....[115]....
        /*0650*/ 	.word	0x000080d0


	//   ....[116]....
        /*0654*/ 	.word	0x00008160


	//   ....[117]....
        /*0658*/ 	.word	0x000081c0


	//   ....[118]....
        /*065c*/ 	.word	0x00008230


	//   ....[119]....
        /*0660*/ 	.word	0x000082a0


	//   ....[120]....
        /*0664*/ 	.word	0x00008370


	//   ....[121]....
        /*0668*/ 	.word	0x00008430


	//   ....[122]....
        /*066c*/ 	.word	0x00008560


	//   ....[123]....
        /*0670*/ 	.word	0x000085e0


	//----- nvinfo : EIATTR_EXIT_INSTR_OFFSETS
	.align		4
.L_313:
        /*0674*/ 	.byte	0x04, 0x1c
        /*0676*/ 	.short	(.L_315 - .L_314)


	//   ....[0]....
.L_314:
        /*0678*/ 	.word	0x000048a0


	//   ....[1]....
        /*067c*/ 	.word	0x00006a60


	//----- nvinfo : EIATTR_MAX_THREADS
	.align		4
.L_315:
        /*0680*/ 	.byte	0x04, 0x05
        /*0682*/ 	.short	(.L_317 - .L_316)
.L_316:
        /*0684*/ 	.word	0x00000140
        /*0688*/ 	.word	0x00000001
        /*068c*/ 	.word	0x00000001


	//----- nvinfo : EIATTR_CRS_STACK_SIZE
	.align		4
.L_317:
        /*0690*/ 	.byte	0x04, 0x1e
        /*0692*/ 	.short	(.L_319 - .L_318)
.L_318:
        /*0694*/ 	.word	0x00000000


	//----- nvinfo : EIATTR_CBANK_PARAM_SIZE
	.align		4
.L_319:
        /*0698*/ 	.byte	0x03, 0x19
        /*069a*/ 	.short	0x0060


	//----- nvinfo : EIATTR_PARAM_CBANK
	.align		4
        /*069c*/ 	.byte	0x04, 0x0a
        /*069e*/ 	.short	(.L_321 - .L_320)
	.align		4
.L_320:
        /*06a0*/ 	.word	index@(.nv.constant0._ZN13group_norm_v218gn_bwd_cuda_kernelI13__nv_bfloat16Li320ELi2ELi32ELi20ELi4096ELb0ELb1ELi32ELi320ELi320ELi4ELb1ELi2ELb0ELb0ELNS_15WgradSyncMethodE3ENS_16CompileConditionILi900EEEEEvPT_S6_S6_PKS5_S8_S8_S8_PKfflPfPj)
        /*06a4*/ 	.short	0x0210
        /*06a6*/ 	.short	0x0060


	//----- nvinfo : EIATTR_SW_WAR
	.align		4
.L_321:
        /*06a8*/ 	.byte	0x04, 0x36
        /*06aa*/ 	.short	(.L_323 - .L_322)
.L_322:
        /*06ac*/ 	.word	0x00000008
.L_323:


//--------------------- .nv.info._ZN13group_norm_v218gn_bwd_cuda_kernelI13__nv_bfloat16Li320ELi3ELi32ELi20ELi4096ELb0ELb1ELi32ELi320ELi320ELi4ELb1ELi2ELb0ELb0ELNS_15WgradSyncMethodE3ENS_16CompileConditionILi900EEEEEvPT_S6_S6_PKS5_S8_S8_S8_PKfflPfPj --------------------------
	.section	.nv.info._ZN13group_norm_v218gn_bwd_cuda_kernelI13__nv_bfloat16Li320ELi3ELi32ELi20ELi4096ELb0ELb1ELi32ELi320ELi320ELi4ELb1ELi2ELb0ELb0ELNS_15WgradSyncMethodE3ENS_16CompileConditionILi900EEEEEvPT_S6_S6_PKS5_S8_S8_S8_PKfflPfPj,"",@"SHT_CUDA_INFO"
	.sectionflags	@""
	.align	4


	//----- nvinfo : EIATTR_CUDA_API_VERSION
	.align		4
        /*0000*/ 	.byte	0x04, 0x37
        /*0002*/ 	.short	(.L_325 - .L_324)
.L_324:
        /*0004*/ 	.word	0x00000082


	//----- nvinfo : EIATTR_KPARAM_INFO
	.align		4
.L_325:
        /*0008*/ 	.byte	0x04, 0x17
        /*000a*/ 	.short	(.L_327 - .L_326)
.L_326:
        /*000c*/ 	.word	0x00000000
        /*0010*/ 	.short	0x000b
        /*0012*/ 	.short	0x0058
        /*0014*/ 	.byte	0x00, 0xf0, 0x21, 0x00


	//----- nvinfo : EIATTR_KPARAM_INFO
	.align		4
.L_327:
        /*0018*/ 	.byte	0x04, 0x17
        /*001a*/ 	.short	(.L_329 - .L_328)
.L_328:
        /*001c*/ 	.word	0x00000000
        /*0020*/ 	.short	0x000a
        /*0022*/ 	.short	0x0050
        /*0024*/ 	.byte	0x00, 0xf0, 0x21, 0x00


	//----- nvinfo : EIATTR_KPARAM_INFO
	.align		4
.L_329:
        /*0028*/ 	.byte	0x04, 0x17
        /*002a*/ 	.short	(.L_331 - .L_330)
.L_330:
        /*002c*/ 	.word	0x00000000
        /*0030*/ 	.short	0x0009
        /*0032*/ 	.short	0x0048
        /*0034*/ 	.byte	0x00, 0xf0, 0x21, 0x00


	//----- nvinfo : EIATTR_KPARAM_INFO
	.align		4
.L_331:
        /*0038*/ 	.byte	0x04, 0x17
        /*003a*/ 	.short	(.L_333 - .L_332)
.L_332:
        /*003c*/ 	.word	0x00000000
        /*0040*/ 	.short	0x0008
        /*0042*/ 	.short	0x0040
        /*0044*/ 	.byte	0x00, 0xf0, 0x11, 0x00


	//----- nvinfo : EIATTR_KPARAM_INFO
	.align		4
.L_333:
        /*0048*/ 	.byte	0x04, 0x17
        /*004a*/ 	.short	(.L_335 - .L_334)
.L_334:
        /*004c*/ 	.word	0x00000000
        /*0050*/ 	.short	0x0007
        /*0052*/ 	.short	0x0038
        /*0054*/ 	.byte	0x00, 0xf0, 0x21, 0x00


	//----- nvinfo : EIATTR_KPARAM_INFO
	.align		4
.L_335:
        /*0058*/ 	.byte	0x04, 0x17
        /*005a*/ 	.short	(.L_337 - .L_336)
.L_336:
        /*005c*/ 	.word	0x00000000
        /*0060*/ 	.short	0x0006
        /*0062*/ 	.short	0x0030
        /*0064*/ 	.byte	0x00, 0xf0, 0x21, 0x00


	//----- nvinfo : EIATTR_KPARAM_INFO
	.align		4
.L_337:
        /*0068*/ 	.byte	0x04, 0x17
        /*006a*/ 	.short	(.L_339 - .L_338)
.L_338:
        /*006c*/ 	.word	0x00000000
        /*0070*/ 	.short	0x0005
        /*0072*/ 	.short	0x0028
        /*0074*/ 	.byte	0x00, 0xf0, 0x21, 0x00


	//----- nvinfo : EIATTR_KPARAM_INFO
	.align		4
.L_339:
        /*0078*/ 	.byte	0x04, 0x17
        /*007a*/ 	.short	(.L_341 - .L_340)
.L_340:
        /*007c*/ 	.word	0x00000000
        /*0080*/ 	.short	0x0004
        /*0082*/ 	.short	0x0020
        /*0084*/ 	.byte	0x00, 0xf0, 0x21, 0x00


	//----- nvinfo : EIATTR_KPARAM_INFO
	.align		4
.L_341:
        /*0088*/ 	.byte	0x04, 0x17
        /*008a*/ 	.short	(.L_343 - .L_342)
.L_342:
        /*008c*/ 	.word	0x00000000
        /*0090*/ 	.short	0x0003
        /*0092*/ 	.short	0x0018
        /*0094*/ 	.byte	0x00, 0xf0, 0x21, 0x00


	//----- nvinfo : EIATTR_KPARAM_INFO
	.align		4
.L_343:
        /*0098*/ 	.byte	0x04, 0x17
        /*009a*/ 	.short	(.L_345 - .L_344)
.L_344:
        /*009c*/ 	.word	0x00000000
        /*00a0*/ 	.short	0x0002
        /*00a2*/ 	.short	0x0010
        /*00a4*/ 	.byte	0x00, 0xf0, 0x21, 0x00


	//----- nvinfo : EIATTR_KPARAM_INFO
	.align		4
.L_345:
        /*00a8*/ 	.byte	0x04, 0x17
        /*00aa*/ 	.short	(.L_347 - .L_346)
.L_346:
        /*00ac*/ 	.word	0x00000000
        /*00b0*/ 	.short	0x0001
        /*00b2*/ 	.short	0x0008
        /*00b4*/ 	.byte	0x00, 0xf0, 0x21, 0x00


	//----- nvinfo : EIATTR_KPARAM_INFO
	.align		4
.L_347:
        /*00b8*/ 	.byte	0x04, 0x17
        /*00ba*/ 	.short	(.L_349 - .L_348)
.L_348:
        /*00bc*/ 	.word	0x00000000
        /*00c0*/ 	.short	0x0000
        /*00c2*/ 	.short	0x0000
        /*00c4*/ 	.byte	0x00, 0xf0, 0x21, 0x00


	//----- nvinfo : EIATTR_SPARSE_MMA_MASK
	.align		4
.L_349:
        /*00c8*/ 	.byte	0x03, 0x50
        /*00ca*/ 	.short	0x0000


	//----- nvinfo : EIATTR_MAXREG_COUNT
	.align		4
        /*00cc*/ 	.byte	0x03, 0x1b
        /*00ce*/ 	.short	0x0040


	//----- nvinfo : EIATTR_NUM_BARRIERS
	.align		4
        /*00d0*/ 	.byte	0x02, 0x4c
        /*00d2*/ 	.byte	0x01
	.zero		1


	//----- nvinfo : EIATTR_ANNOTATIONS
	.align		4
        /*00d4*/ 	.byte	0x04, 0x55
        /*00d6*/ 	.short	(.L_351 - .L_350)


	//   ....[0]....
.L_350:
        /* <DEDUP_REMOVED lines=87> */


	//----- nvinfo : EIATTR_MERCURY_ISA_VERSION
	.align		4
.L_351:
        /*0638*/ 	.byte	0x03, 0x5f
        /*063a*/ 	.short	0x0101


	//----- nvinfo : EIATTR_COOP_GROUP_MASK_REGIDS
	.align		4
        /*063c*/ 	.byte	0x04, 0x29
        /*063e*/ 	.short	(.L_353 - .L_352)


	//   ....[0]....
.L_352:
        /*0640*/ 	.word	0xffffffff


	//   ....[1]....
        /*0644*/ 	.word	0xffffffff


	//   ....[2]....
        /*0648*/ 	.word	0xffffffff


	//   ....[3]....
        /*064c*/ 	.word	0xffffffff


	//   ....[4]....
        /*0650*/ 	.word	0xffffffff


	//   ....[5]....
        /*0654*/ 	.word	0xffffffff


	//   ....[6]....
        /*0658*/ 	.word	0xffffffff


	//   ....[7]....
        /*065c*/ 	.word	0xffffffff


	//   ....[8]....
        /*0660*/ 	.word	0xffffffff


	//   ....[9]....
        /*0664*/ 	.word	0xffffffff


	//   ....[10]....
        /*0668*/ 	.word	0xffffffff


	//   ....[11]....
        /*066c*/ 	.word	0xffffffff


	//   ....[12]....
        /*0670*/ 	.word	0x05000015


	//   ....[13]....
        /*0674*/ 	.word	0x05000014


	//   ....[14]....
        /*0678*/ 	.word	0x05000016


	//   ....[15]....
        /*067c*/ 	.word	0x05000017


	//   ....[16]....
        /*0680*/ 	.word	0x05000019


	//   ....[17]....
        /*0684*/ 	.word	0x05000018


	//   ....[18]....
        /*0688*/ 	.word	0x0500001a


	//   ....[19]....
        /*068c*/ 	.word	0x0500000f


	//   ....[20]....
        /*0690*/ 	.word	0x05000019


	//   ....[21]....
        /*0694*/ 	.word	0x05000018


	//   ....[22]....
        /*0698*/ 	.word	0x0500001a


	//   ....[23]....
        /*069c*/ 	.word	0x0500001b


	//   ....[24]....
        /*06a0*/ 	.word	0x0500001d


	//   ....[25]....
        /*06a4*/ 	.word	0x0500001c


	//   ....[26]....
        /*06a8*/ 	.word	0x05000020


	//   ....[27]....
        /*06ac*/ 	.word	0x0500000f


	//   ....[28]....
        /*06b0*/ 	.word	0x05000019


	//   ....[29]....
        /*06b4*/ 	.word	0x05000018


	//   ....[30]....
        /*06b8*/ 	.word	0x0500001a


	//   ....[31]....
        /*06bc*/ 	.word	0x0500001b


	//   ....[32]....
        /*06c0*/ 	.word	0x0500001d


	//   ....[33]....
        /*06c4*/ 	.word	0x0500001c


	//   ....[34]....
        /*06c8*/ 	.word	0x05000020


	//   ....[35]....
        /*06cc*/ 	.word	0x0500000f


	//   ....[36]....
        /*06d0*/ 	.word	0x05000011


	//   ....[37]....
        /*06d4*/ 	.word	0x0500001b


	//   ....[38]....
        /*06d8*/ 	.word	0x05000010


	//   ....[39]....
        /*06dc*/ 	.word	0x0500001d


	//   ....[40]....
        /*06e0*/ 	.word	0x05000023


	//   ....[41]....
        /*06e4*/ 	.word	0x0500001e


	//   ....[42]....
        /*06e8*/ 	.word	0x05000026


	//   ....[43]....
        /*06ec*/ 	.word	0x05000025


	//   ....[44]....
        /*06f0*/ 	.word	0x0500001c


	//   ....[45]....
        /*06f4*/ 	.word	0x05000016


	//   ....[46]....
        /*06f8*/ 	.word	0x05000011


	//   ....[47]....
        /*06fc*/ 	.word	0x0500001b


	//   ....[48]....
        /*0700*/ 	.word	0x05000014


	//   ....[49]....
        /*0704*/ 	.word	0x05000017


	//   ....[50]....
        /*0708*/ 	.word	0x05000018


	//   ....[51]....
        /*070c*/ 	.word	0x0500001a


	//   ....[52]....
        /*0710*/ 	.word	0x05000029


	//   ....[53]....
        /*0714*/ 	.word	0x05000013


	//   ....[54]....
        /*0718*/ 	.word	0x05000018


	//   ....[55]....
        /*071c*/ 	.word	0x0500000e


	//   ....[56]....
        /*0720*/ 	.word	0x05000014


	//   ....[57]....
        /*0724*/ 	.word	0x05000012


	//   ....[58]....
        /*0728*/ 	.word	0x05000015


	//   ....[59]....
        /*072c*/ 	.word	0x05000017


	//   ....[60]....
        /*0730*/ 	.word	0x0500002b


	//   ....[61]....
        /*0734*/ 	.word	0x05000028


	//   ....[62]....
        /*0738*/ 	.word	0x05000020


	//   ....[63]....
        /*073c*/ 	.word	0x05000022


	//   ....[64]....
        /*0740*/ 	.word	0x05000021


	//   ....[65]....
        /*0744*/ 	.word	0x05000027


	//   ....[66]....
        /*0748*/ 	.word	0x05000023


	//   ....[67]....
        /*074c*/ 	.word	0x0500001e


	//   ....[68]....
        /*0750*/ 	.word	0x0500001a


	//   ....[69]....
        /*0754*/ 	.word	0x0500001a


	//   ....[70]....
        /*0758*/ 	.word	0x0500001a


	//   ....[71]....
        /*075c*/ 	.word	0x0500001a


	//   ....[72]....
        /*0760*/ 	.word	0x0500001a


	//   ....[73]....
        /*0764*/ 	.word	0x0500001a


	//   ....[74]....
        /*0768*/ 	.word	0x0500001a


	//   ....[75]....
        /*076c*/ 	.word	0x0500001a


	//   ....[76]....
        /*0770*/ 	.word	0x0500001a


	//   ....[77]....
        /*0774*/ 	.word	0x0500001a


	//   ....[78]....
        /*0778*/ 	.word	0x0500001a


	//   ....[79]....
        /*077c*/ 	.word	0x0500001a


	//   ....[80]....
        /*0780*/ 	.word	0x0500001a


	//   ....[81]....
        /*0784*/ 	.word	0x0500001a


	//   ....[82]....
        /*0788*/ 	.word	0x0500001a


	//   ....[83]....
        /*078c*/ 	.word	0x0500001a


	//   ....[84]....
        /*0790*/ 	.word	0x0500001a


	//   ....[85]....
        /*0794*/ 	.word	0x0500001a


	//   ....[86]....
        /*0798*/ 	.word	0x0500001a


	//   ....[87]....
        /*079c*/ 	.word	0x0500001a


	//   ....[88]....
        /*07a0*/ 	.word	0x0500001a


	//   ....[89]....
        /*07a4*/ 	.word	0x0500001a


	//   ....[90]....
        /*07a8*/ 	.word	0x0500001a


	//   ....[91]....
        /*07ac*/ 	.word	0x0500001a


	//   ....[92]....
        /*07b0*/ 	.word	0x0500001a


	//   ....[93]....
        /*07b4*/ 	.word	0x0500001a


	//   ....[94]....
        /*07b8*/ 	.word	0x0500001a


	//   ....[95]....
        /*07bc*/ 	.word	0x0500001a


	//   ....[96]....
        /*07c0*/ 	.word	0x0500001a


	//   ....[97]....
        /*07c4*/ 	.word	0x0500001a


	//   ....[98]....
        /*07c8*/ 	.word	0x0500001a


	//   ....[99]....
        /*07cc*/ 	.word	0x0500001a


	//   ....[100]....
        /*07d0*/ 	.word	0x0500001a


	//   ....[101]....
        /*07d4*/ 	.word	0x0500001a


	//   ....[102]....
        /*07d8*/ 	.word	0x0500001a


	//   ....[103]....
        /*07dc*/ 	.word	0x0500001a


	//   ....[104]....
        /*07e0*/ 	.word	0x0500001a


	//   ....[105]....
        /*07e4*/ 	.word	0x0500001a


	//   ....[106]....
        /*07e8*/ 	.word	0x0500001a


	//   ....[107]....
        /*07ec*/ 	.word	0x0500001a


	//   ....[108]....
        /*07f0*/ 	.word	0x0500001a


	//   ....[109]....
        /*07f4*/ 	.word	0x0500001a


	//   ....[110]....
        /*07f8*/ 	.word	0x0500001a


	//   ....[111]....
        /*07fc*/ 	.word	0x0500001a


	//   ....[112]....
        /*0800*/ 	.word	0x0500001a


	//   ....[113]....
        /*0804*/ 	.word	0x0500001a


	//   ....[114]....
        /*0808*/ 	.word	0x0500001a


	//   ....[115]....
        /*080c*/ 	.word	0x0500001a


	//   ....[116]....
        /*0810*/ 	.word	0x0500001a


	//   ....[117]....
        /*0814*/ 	.word	0x0500001a


	//   ....[118]....
        /*0818*/ 	.word	0x0500001a


	//   ....[119]....
        /*081c*/ 	.word	0x0500001a


	//   ....[120]....
        /*0820*/ 	.word	0x0500001a


	//   ....[121]....
        /*0824*/ 	.word	0x0500001a


	//   ....[122]....
        /*0828*/ 	.word	0x0500001a


	//   ....[123]....
        /*082c*/ 	.word	0x0500001a


	//----- nvinfo : EIATTR_COOP_GROUP_INSTR_OFFSETS
	.align		4
.L_353:
        /*0830*/ 	.byte	0x04, 0x28
        /*0832*/ 	.short	(.L_355 - .L_354)


	//   ....[0]....
.L_354:
        /*0834*/ 	.word	0x000030e0


	//   ....[1]....
        /*0838*/ 	.word	0x00003120


	//   ....[2]....
        /*083c*/ 	.word	0x00003180


	//   ....[3]....
        /*0840*/ 	.word	0x00003190


	//   ....[4]....
        /*0844*/ 	.word	0x00003be0


	//   ....[5]....
        /*0848*/ 	.word	0x00003c20


	//   ....[6]....
        /*084c*/ 	.word	0x00003c50


	//   ....[7]....
        /*0850*/ 	.word	0x00003c70


	//   ....[8]....
        /*0854*/ 	.word	0x00003c90


	//   ....[9]....
        /*0858*/ 	.word	0x00003cb0


	//   ....[10]....
        /*085c*/ 	.word	0x00003cd0


	//   ....[11]....
        /*0860*/ 	.word	0x00003cf0


	//   ....[12]....
        /*0864*/ 	.word	0x000060c0


	//   ....[13]....
        /*0868*/ 	.word	0x000060f0


	//   ....[14]....
        /*086c*/ 	.word	0x00006120


	//   ....[15]....
        /*0870*/ 	.word	0x00006140


	//   ....[16]....
        /*0874*/ 	.word	0x00006170


	//   ....[17]....
        /*0878*/ 	.word	0x00006180


	//   ....[18]....
        /*087c*/ 	.word	0x000061b0


	//   ....[19]....
        /*0880*/ 	.word	0x000061c0


	//   ....[20]....
        /*0884*/ 	.word	0x00006390


	//   ....[21]....
        /*0888*/ 	.word	0x000063c0


	//   ....[22]....
        /*088c*/ 	.word	0x00006400


	//   ....[23]....
        /*0890*/ 	.word	0x00006420


	//   ....[24]....
        /*0894*/ 	.word	0x00006450


	//   ....[25]....
        /*0898*/ 	.word	0x00006460


	//   ....[26]....
        /*089c*/ 	.word	0x00006490


	//   ....[27]....
        /*08a0*/ 	.word	0x000064a0


	//   ....[28]....
        /*08a4*/ 	.word	0x00006630


	//   ....[29]....
        /*08a8*/ 	.word	0x00006660


	//   ....[30]....
        /*08ac*/ 	.word	0x00006690


	//   ....[31]....
        /*08b0*/ 	.word	0x000066b0


	//   ....[32]....
        /*08b4*/ 	.word	0x000066e0


	//   ....[33]....
        /*08b8*/ 	.word	0x000066f0


	//   ....[34]....
        /*08bc*/ 	.word	0x00006720


	//   ....[35]....
        /*08c0*/ 	.word	0x00006730


	//   ....[36]....
        /*08c4*/ 	.word	0x00006930


	//   ....[37]....
        /*08c8*/ 	.word	0x00006a30


	//   ....[38]....
        /*08cc*/ 	.word	0x00006ac0


	//   ....[39]....
        /*08d0*/ 	.word	0x00006b60


	//   ....[40]....
        /*08d4*/ 	.word	0x00006b90


	//   ....[41]....
        /*08d8*/ 	.word	0x00006be0


	//   ....[42]....
        /*08dc*/ 	.word	0x00006c00


	//   ....[43]....
        /*08e0*/ 	.word	0x00006c30


	//   ....[44]....
        /*08e4*/ 	.word	0x00006c40


	//   ....[45]....
        /*08e8*/ 	.word	0x00006c60


	//   ....[46]....
        /*08ec*/ 	.word	0x00006ce0


	//   ....[47]....
        /*08f0*/ 	.word	0x00006d20


	//   ....[48]....
        /*08f4*/ 	.word	0x00006d60


	//   ....[49]....
        /*08f8*/ 	.word	0x00006d90


	//   ....[50]....
        /*08fc*/ 	.word	0x00006da0


	//   ....[51]....
        /*0900*/ 	.word	0x00006db0


	//   ....[52]....
        /*0904*/ 	.word	0x00006dc0


	//   ....[53]....
        /*0908*/ 	.word	0x00006e00


	//   ....[54]....
        /*090c*/ 	.word	0x00006e40


	//   ....[55]....
        /*0910*/ 	.word	0x00006e70


	//   ....[56]....
        /*0914*/ 	.word	0x00006eb0


	//   ....[57]....
        /*0918*/ 	.word	0x00006ed0


	//   ....[58]....
        /*091c*/ 	.word	0x00006f00


	//   ....[59]....
        /*0920*/ 	.word	0x00006f20


	//   ....[60]....
        /*0924*/ 	.word	0x00006f40


	//   ....[61]....
        /*0928*/ 	.word	0x00006f80


	//   ....[62]....
        /*092c*/ 	.word	0x00006fd0


	//   ....[63]....
        /*0930*/ 	.word	0x00006ff0


	//   ....[64]....
        /*0934*/ 	.word	0x00007020


	//   ....[65]....
        /*0938*/ 	.word	0x00007030


	//   ....[66]....
        /*093c*/ 	.word	0x00007150


	//   ....[67]....
        /*0940*/ 	.word	0x000071a0


	//   ....[68]....
        /*0944*/ 	.word	0x00007380


	//   ....[69]....
        /*0948*/ 	.word	0x000073d0


	//   ....[70]....
        /*094c*/ 	.word	0x00007440


	//   ....[71]....
        /*0950*/ 	.word	0x000074a0


	//   ....[72]....
        /*0954*/ 	.word	0x00007510


	//   ....[73]....
        /*0958*/ 	.word	0x00007570


	//   ....[74]....
        /*095c*/ 	.word	0x000075e0


	//   ....[75]....
        /*0960*/ 	.word	0x00007640


	//   ....[76]....
        /*0964*/ 	.word	0x000076e0


	//   ....[77]....
        /*0968*/ 	.word	0x00007770


	//   ....[78]....
        /*096c*/ 	.word	0x000077e0


	//   ....[79]....
        /*0970*/ 	.word	0x00007840


	//   ....[80]....
        /*0974*/ 	.word	0x000078b0


	//   ....[81]....
        /*0978*/ 	.word	0x00007910


	//   ....[82]....
        /*097c*/ 	.word	0x00007980


	//   ....[83]....
        /*0980*/ 	.word	0x000079e0


	//   ....[84]....
        /*0984*/ 	.word	0x00007a80


	//   ....[85]....
        /*0988*/ 	.word	0x00007b10


	//   ....[86]....
        /*098c*/ 	.word	0x00007b80


	//   ....[87]....
        /*0990*/ 	.word	0x00007be0


	//   ....[88]....
        /*0994*/ 	.word	0x00007c50


	//   ....[89]....
        /*0998*/ 	.word	0x00007cb0


	//   ....[90]....
        /*099c*/ 	.word	0x00007d20


	//   ....[91]....
        /*09a0*/ 	.word	0x00007d80


	//   ....[92]....
        /*09a4*/ 	.word	0x00007e20


	//   ....[93]....
        /*09a8*/ 	.word	0x00007ee0


	//   ....[94]....
        /*09ac*/ 	.word	0x00007fe0


	//   ....[95]....
        /*09b0*/ 	.word	0x00008030


	//   ....[96]....
        /*09b4*/ 	.word	0x00008120


	//   ....[97]....
        /*09b8*/ 	.word	0x00008170


	//   ....[98]....
        /*09bc*/ 	.word	0x00008200


	//   ....[99]....
        /*09c0*/ 	.word	0x00008250


	//   ....[100]....
        /*09c4*/ 	.word	0x000082c0


	//   ....[101]....
        /*09c8*/ 	.word	0x00008320


	//   ....[102]....
        /*09cc*/ 	.word	0x00008390


	//   ....[103]....
        /*09d0*/ 	.word	0x000083f0


	//   ....[104]....
        /*09d4*/ 	.word	0x00008460


	//   ....[105]....
        /*09d8*/ 	.word	0x000084c0


	//   ....[106]....
        /*09dc*/ 	.word	0x00008540


	//   ....[107]....
        /*09e0*/ 	.word	0x000085b0


	//   ....[108]....
        /*09e4*/ 	.word	0x00008620


	//   ....[109]....
        /*09e8*/ 	.word	0x00008680


	//   ....[110]....
        /*09ec*/ 	.word	0x00008700


	//   ....[111]....
        /*09f0*/ 	.word	0x00008780


	//   ....[112]....
        /*09f4*/ 	.word	0x00008820


	//   ....[113]....
        /*09f8*/ 	.word	0x00008890


	//   ....[114]....
        /*09fc*/ 	.word	0x00008920


	//   ....[115]....
        /*0a00*/ 	.word	0x000089b0


	//   ....[116]....
        /*0a04*/ 	.word	0x00008a20


	//   ....[117]....
        /*0a08*/ 	.word	0x00008a80


	//   ....[118]....
        /*0a0c*/ 	.word	0x00008af0


	//   ....[119]....
        /*0a10*/ 	.word	0x00008b70


	//   ....[120]....
        /*0a14*/ 	.word	0x00008c30


	//   ....[121]....
        /*0a18*/ 	.word	0x00008d00


	//   ....[122]....
        /*0a1c*/ 	.word	0x00008de0


	//   ....[123]....
        /*0a20*/ 	.word	0x00008e90


	//----- nvinfo : EIATTR_EXIT_INSTR_OFFSETS
	.align		4
.L_355:
        /*0a24*/ 	.byte	0x04, 0x1c
        /*0a26*/ 	.short	(.L_357 - .L_356)


	//   ....[0]....
.L_356:
        /*0a28*/ 	.word	0x000050e0


	//   ....[1]....
        /*0a2c*/ 	.word	0x00007320


	//----- nvinfo : EIATTR_MAX_THREADS
	.align		4
.L_357:
        /*0a30*/ 	.byte	0x04, 0x05
        /*0a32*/ 	.short	(.L_359 - .L_358)
.L_358:
        /*0a34*/ 	.word	0x00000140
        /*0a38*/ 	.word	0x00000001
        /*0a3c*/ 	.word	0x00000001


	//----- nvinfo : EIATTR_CRS_STACK_SIZE
	.align		4
.L_359:
        /*0a40*/ 	.byte	0x04, 0x1e
        /*0a42*/ 	.short	(.L_361 - .L_360)
.L_360:
        /*0a44*/ 	.word	0x00000000


	//----- nvinfo : EIATTR_CBANK_PARAM_SIZE
	.align		4
.L_361:
        /*0a48*/ 	.byte	0x03, 0x19
        /*0a4a*/ 	.short	0x0060


	//----- nvinfo : EIATTR_PARAM_CBANK
	.align		4
        /*0a4c*/ 	.byte	0x04, 0x0a
        /*0a4e*/ 	.short	(.L_363 - .L_362)
	.align		4
.L_362:
        /*0a50*/ 	.word	index@(.nv.constant0._ZN13group_norm_v218gn_bwd_cuda_kernelI13__nv_bfloat16Li320ELi3ELi32ELi20ELi4096ELb0ELb1ELi32ELi320ELi320ELi4ELb1ELi2ELb0ELb0ELNS_15WgradSyncMethodE3ENS_16CompileConditionILi900EEEEEvPT_S6_S6_PKS5_S8_S8_S8_PKfflPfPj)
        /*0a54*/ 	.short	0x0210
        /*0a56*/ 	.short	0x0060


	//----- nvinfo : EIATTR_SW_WAR
	.align		4
.L_363:
        /*0a58*/ 	.byte	0x04, 0x36
        /*0a5a*/ 	.short	(.L_365 - .L_364)
.L_364:
        /*0a5c*/ 	.word	0x00000008
.L_365:


//--------------------- .nv.info._ZN13group_norm_v218gn_bwd_cuda_kernelI13__nv_bfloat16Li320ELi3ELi32ELi20ELi4096ELb0ELb1ELi32ELi320ELi320ELi4ELb1ELi3ELb0ELb0ELNS_15WgradSyncMethodE2ENS_16CompileConditionILi900EEEEEvPT_S6_S6_PKS5_S8_S8_S8_PKfflPfPj --------------------------
	.section	.nv.info._ZN13group_norm_v218gn_bwd_cuda_kernelI13__nv_bfloat16Li320ELi3ELi32ELi20ELi4096ELb0ELb1ELi32ELi320ELi320ELi4ELb1ELi3ELb0ELb0ELNS_15WgradSyncMethodE2ENS_16CompileConditionILi900EEEEEvPT_S6_S6_PKS5_S8_S8_S8_PKfflPfPj,"",@"SHT_CUDA_INFO"
	.sectionflags	@""
	.align	4


	//----- nvinfo : EIATTR_CUDA_API_VERSION
	.align		4
        /*0000*/ 	.byte	0x04, 0x37
        /*0002*/ 	.short	(.L_367 - .L_366)
.L_366:
        /*0004*/ 	.word	0x00000082


	//----- nvinfo : EIATTR_KPARAM_INFO
	.align		4
.L_367:
        /*0008*/ 	.byte	0x04, 0x17
        /*000a*/ 	.short	(.L_369 - .L_368)
.L_368:
        /*000c*/ 	.word	0x00000000
        /*0010*/ 	.short	0x000b
        /*0012*/ 	.short	0x0058
        /*0014*/ 	.byte	0x00, 0xf0, 0x21, 0x00


	//----- nvinfo : EIATTR_KPARAM_INFO
	.align		4
.L_369:
        /*0018*/ 	.byte	0x04, 0x17
        /*001a*/ 	.short	(.L_371 - .L_370)
.L_370:
        /*001c*/ 	.word	0x00000000
        /*0020*/ 	.short	0x000a
        /*0022*/ 	.short	0x0050
        /*0024*/ 	.byte	0x00, 0xf0, 0x21, 0x00


	//----- nvinfo : EIATTR_KPARAM_INFO
	.align		4
.L_371:
        /*0028*/ 	.byte	0x04, 0x17
        /*002a*/ 	.short	(.L_373 - .L_372)
.L_372:
        /*002c*/ 	.word	0x00000000
        /*0030*/ 	.short	0x0009
        /*0032*/ 	.short	0x0048
        /*0034*/ 	.byte	0x00, 0xf0, 0x21, 0x00


	//----- nvinfo : EIATTR_KPARAM_INFO
	.align		4
.L_373:
        /*0038*/ 	.byte	0x04, 0x17
        /*003a*/ 	.short	(.L_375 - .L_374)
.L_374:
        /*003c*/ 	.word	0x00000000
        /*0040*/ 	.short	0x0008
        /*0042*/ 	.short	0x0040
        /*0044*/ 	.byte	0x00, 0xf0, 0x11, 0x00


	//----- nvinfo : EIATTR_KPARAM_INFO
	.align		4
.L_375:
        /*0048*/ 	.byte	0x04, 0x17
        /*004a*/ 	.short	(.L_377 - .L_376)
.L_376:
        /*004c*/ 	.word	0x00000000
        /*0050*/ 	.short	0x0007
        /*0052*/ 	.short	0x0038
        /*0054*/ 	.byte	0x00, 0xf0, 0x21, 0x00


	//----- nvinfo : EIATTR_KPARAM_INFO
	.align		4
.L_377:
        /*0058*/ 	.byte	0x04, 0x17
        /*005a*/ 	.short	(.L_379 - .L_378)
.L_378:
        /*005c*/ 	.word	0x00000000
        /*0060*/ 	.short	0x0006
        /*0062*/ 	.short	0x0030
        /*0064*/ 	.byte	0x00, 0xf0, 0x21, 0x00


	//----- nvinfo : EIATTR_KPARAM_INFO
	.align		4
.L_379:
        /*0068*/ 	.byte	0x04, 0x17
        /*006a*/ 	.short	(.L_381 - .L_380)
.L_380:
        /*006c*/ 	.word	0x00000000
        /*0070*/ 	.short	0x0005
        /*0072*/ 	.short	0x0028
        /*0074*/ 	.byte	0x00, 0xf0, 0x21, 0x00


	//----- nvinfo : EIATTR_KPARAM_INFO
	.align		4
.L_381:
        /*0078*/ 	.byte	0x04, 0x17
        /*007a*/ 	.short	(.L_383 - .L_382)
.L_382:
        /*007c*/ 	.word	0x00000000
        /*0080*/ 	.short	0x0004
        /*0082*/ 	.short	0x0020
        /*0084*/ 	.byte	0x00, 0xf0, 0x21, 0x00


	//----- nvinfo : EIATTR_KPARAM_INFO
	.align		4
.L_383:
        /*0088*/ 	.byte	0x04, 0x17
        /*008a*/ 	.short	(.L_385 - .L_384)
.L_384:
        /*008c*/ 	.word	0x00000000
        /*0090*/ 	.short	0x0003
        /*0092*/ 	.short	0x0018
        /*0094*/ 	.byte	0x00, 0xf0, 0x21, 0x00


	//----- nvinfo : EIATTR_KPARAM_INFO
	.align		4
.L_385:
        /*0098*/ 	.byte	0x04, 0x17
        /*009a*/ 	.short	(.L_387 - .L_386)
.L_386:
        /*009c*/ 	.word	0x00000000
        /*00a0*/ 	.short	0x0002
        /*00a2*/ 	.short	0x0010
        /*00a4*/ 	.byte	0x00, 0xf0, 0x21, 0x00


	//----- nvinfo : EIATTR_KPARAM_INFO
	.align		4
.L_387:
        /*00a8*/ 	.byte	0x04, 0x17
        /*00aa*/ 	.short	(.L_389 - .L_388)
.L_388:
        /*00ac*/ 	.word	0x00000000
        /*00b0*/ 	.short	0x0001
        /*00b2*/ 	.short	0x0008
        /*00b4*/ 	.byte	0x00, 0xf0, 0x21, 0x00


	//----- nvinfo : EIATTR_KPARAM_INFO
	.align		4
.L_389:
        /*00b8*/ 	.byte	0x04, 0x17
        /*00ba*/ 	.short	(.L_391 - .L_390)
.L_390:
        /*00bc*/ 	.word	0x00000000
        /*00c0*/ 	.short	0x0000
        /*00c2*/ 	.short	0x0000
        /*00c4*/ 	.byte	0x00, 0xf0, 0x21, 0x00


	//----- nvinfo : EIATTR_SPARSE_MMA_MASK
	.align		4
.L_391:
        /*00c8*/ 	.byte	0x03, 0x50
        /*00ca*/ 	.short	0x0000


	//----- nvinfo : EIATTR_MAXREG_COUNT
	.align		4
        /*00cc*/ 	.byte	0x03, 0x1b
        /*00ce*/ 	.short	0x0040


	//----- nvinfo : EIATTR_NUM_BARRIERS
	.align		4
        /*00d0*/ 	.byte	0x02, 0x4c
        /*00d2*/ 	.byte	0x01
	.zero		1


	//----- nvinfo : EIATTR_ANNOTATIONS
	.align		4
        /*00d4*/ 	.byte	0x04, 0x55
        /*00d6*/ 	.short	(.L_393 - .L_392)


	//   ....[0]....
.L_392:
        /* <DEDUP_REMOVED lines=69> */


	//----- nvinfo : EIATTR_MERCURY_ISA_VERSION
	.align		4
.L_393:
        /*0518*/ 	.byte	0x03, 0x5f
        /*051a*/ 	.short	0x0101


	//----- nvinfo : EIATTR_COOP_GROUP_MASK_REGIDS
	.align		4
        /*051c*/ 	.byte	0x04, 0x29
        /*051e*/ 	.short	(.L_395 - .L_394)


	//   ....[0]....
.L_394:
        /*0520*/ 	.word	0xffffffff


	//   ....[1]....
        /*0524*/ 	.word	0xffffffff


	//   ....[2]....
        /*0528*/ 	.word	0xffffffff


	//   ....[3]....
        /*052c*/ 	.word	0xffffffff


	//   ....[4]....
        /*0530*/ 	.word	0xffffffff


	//   ....[5]....
        /*0534*/ 	.word	0xffffffff


	//   ....[6]....
        /*0538*/ 	.word	0xffffffff


	//   ....[7]....
        /*053c*/ 	.word	0xffffffff


	//   ....[8]....
        /*0540*/ 	.word	0xffffffff


	//   ....[9]....
        /*0544*/ 	.word	0xffffffff


	//   ....[10]....
        /*0548*/ 	.word	0xffffffff


	//   ....[11]....
        /*054c*/ 	.word	0xffffffff


	//   ....[12]....
        /*0550*/ 	.word	0x05000015


	//   ....[13]....
        /*0554*/ 	.word	0x05000014


	//   ....[14]....
        /*0558*/ 	.word	0x05000016


	//   ....[15]....
        /*055c*/ 	.word	0x05000017


	//   ....[16]....
        /*0560*/ 	.word	0x05000019


	//   ....[17]....
        /*0564*/ 	.word	0x05000018


	//   ....[18]....
        /*0568*/ 	.word	0x0500001a


	//   ....[19]....
        /*056c*/ 	.word	0x0500000f


	//   ....[20]....
        /*0570*/ 	.word	0x05000019


	//   ....[21]....
        /*0574*/ 	.word	0x05000018


	//   ....[22]....
        /*0578*/ 	.word	0x0500001a


	//   ....[23]....
        /*057c*/ 	.word	0x0500001b


	//   ....[24]....
        /*0580*/ 	.word	0x0500001d


	//   ....[25]....
        /*0584*/ 	.word	0x0500001c


	//   ....[26]....
        /*0588*/ 	.word	0x05000020


	//   ....[27]....
        /*058c*/ 	.word	0x0500000f


	//   ....[28]....
        /*0590*/ 	.word	0x05000019


	//   ....[29]....
        /*0594*/ 	.word	0x05000018


	//   ....[30]....
        /*0598*/ 	.word	0x0500001a


	//   ....[31]....
        /*059c*/ 	.word	0x0500001b


	//   ....[32]....
        /*05a0*/ 	.word	0x0500001d


	//   ....[33]....
        /*05a4*/ 	.word	0x0500001c


	//   ....[34]....
        /*05a8*/ 	.word	0x05000020


	//   ....[35]....
        /*05ac*/ 	.word	0x0500000f


	//   ....[36]....
        /*05b0*/ 	.word	0x05000011


	//   ....[37]....
        /*05b4*/ 	.word	0x0500001b


	//   ....[38]....
        /*05b8*/ 	.word	0x05000010


	//   ....[39]....
        /*05bc*/ 	.word	0x0500001d


	//   ....[40]....
        /*05c0*/ 	.word	0x05000023


	//   ....[41]....
        /*05c4*/ 	.word	0x0500001e


	//   ....[42]....
        /*05c8*/ 	.word	0x05000026


	//   ....[43]....
        /*05cc*/ 	.word	0x05000025


	//   ....[44]....
        /*05d0*/ 	.word	0x0500001c


	//   ....[45]....
        /*05d4*/ 	.word	0x05000016


	//   ....[46]....
        /*05d8*/ 	.word	0x05000011


	//   ....[47]....
        /*05dc*/ 	.word	0x0500001b


	//   ....[48]....
        /*05e0*/ 	.word	0x05000014


	//   ....[49]....
        /*05e4*/ 	.word	0x05000017


	//   ....[50]....
        /*05e8*/ 	.word	0x05000018


	//   ....[51]....
        /*05ec*/ 	.word	0x0500001a


	//   ....[52]....
        /*05f0*/ 	.word	0x05000029


	//   ....[53]....
        /*05f4*/ 	.word	0x05000013


	//   ....[54]....
        /*05f8*/ 	.word	0x05000018


	//   ....[55]....
        /*05fc*/ 	.word	0x0500000e


	//   ....[56]....
        /*0600*/ 	.word	0x05000014


	//   ....[57]....
        /*0604*/ 	.word	0x05000012


	//   ....[58]....
        /*0608*/ 	.word	0x05000015


	//   ....[59]....
        /*060c*/ 	.word	0x05000017


	//   ....[60]....
        /*0610*/ 	.word	0x0500002b


	//   ....[61]....
        /*0614*/ 	.word	0x05000028


	//   ....[62]....
        /*0618*/ 	.word	0x05000020


	//   ....[63]....
        /*061c*/ 	.word	0x05000022


	//   ....[64]....
        /*0620*/ 	.word	0x05000021


	//   ....[65]....
        /*0624*/ 	.word	0x05000027


	//   ....[66]....
        /*0628*/ 	.word	0x05000023


	//   ....[67]....
        /*062c*/ 	.word	0x0500001e


	//   ....[68]....
        /*0630*/ 	.word	0x0500001a


	//   ....[69]....
        /*0634*/ 	.word	0x0500001a


	//   ....[70]....
        /*0638*/ 	.word	0x0500001a


	//   ....[71]....
        /*063c*/ 	.word	0x0500001a


	//   ....[72]....
        /*0640*/ 	.word	0x0500001a


	//   ....[73]....
        /*0644*/ 	.word	0x0500001a


	//   ....[74]....
        /*0648*/ 	.word	0x0500001a


	//   ....[75]....
        /*064c*/ 	.word	0x0500001a


	//   ....[76]....
        /*0650*/ 	.word	0x0500001a


	//   ....[77]....
        /*0654*/ 	.word	0x0500001a


	//   ....[78]....
        /*0658*/ 	.word	0x0500001a


	//   ....[79]....
        /*065c*/ 	.word	0x0500001a


	//   ....[80]....
        /*0660*/ 	.word	0x0500001a


	//   ....[81]....
        /*0664*/ 	.word	0x0500001a


	//   ....[82]....
        /*0668*/ 	.word	0x0500001a


	//   ....[83]....
        /*066c*/ 	.word	0x0500001a


	//   ....[84]....
        /*0670*/ 	.word	0x0500001a


	//   ....[85]....
        /*0674*/ 	.word	0x0500001a


	//   ....[86]....
        /*0678*/ 	.word	0x0500001a


	//   ....[87]....
        /*067c*/ 	.word	0x0500001a


	//   ....[88]....
        /*0680*/ 	.word	0x0500001a


	//   ....[89]....
        /*0684*/ 	.word	0x0500001a


	//   ....[90]....
        /*0688*/ 	.word	0x0500001a


	//   ....[91]....
        /*068c*/ 	.word	0x0500001a


	//   ....[92]....
        /*0690*/ 	.word	0x0500001a


	//   ....[93]....
        /*0694*/ 	.word	0x0500001a


	//   ....[94]....
        /*0698*/ 	.word	0x0500001a


	//   ....[95]....
        /*069c*/ 	.word	0x0500001a


	//   ....[96]....
        /*06a0*/ 	.word	0x0500001a


	//   ....[97]....
        /*06a4*/ 	.word	0x0500001a


	//   ....[98]....
        /*06a8*/ 	.word	0x0500001a


	//   ....[99]....
        /*06ac*/ 	.word	0x0500001a


	//   ....[100]....
        /*06b0*/ 	.word	0x0500001a


	//   ....[101]....
        /*06b4*/ 	.word	0x0500001a


	//   ....[102]....
        /*06b8*/ 	.word	0x0500001a


	//   ....[103]....
        /*06bc*/ 	.word	0x0500001a


	//   ....[104]....
        /*06c0*/ 	.word	0x0500001a


	//   ....[105]....
        /*06c4*/ 	.word	0x0500001a


	//   ....[106]....
        /*06c8*/ 	.word	0x0500001a


	//   ....[107]....
        /*06cc*/ 	.word	0x0500001a


	//   ....[108]....
        /*06d0*/ 	.word	0x0500001a


	//   ....[109]....
        /*06d4*/ 	.word	0x0500001a


	//   ....[110]....
        /*06d8*/ 	.word	0x0500001a


	//   ....[111]....
        /*06dc*/ 	.word	0x0500001a


	//   ....[112]....
        /*06e0*/ 	.word	0x0500001a


	//   ....[113]....
        /*06e4*/ 	.word	0x0500001a


	//   ....[114]....
        /*06e8*/ 	.word	0x0500001a


	//   ....[115]....
        /*06ec*/ 	.word	0x0500001a


	//   ....[116]....
        /*06f0*/ 	.word	0x0500001a


	//   ....[117]....
        /*06f4*/ 	.word	0x0500001a


	//   ....[118]....
        /*06f8*/ 	.word	0x0500001a


	//   ....[119]....
        /*06fc*/ 	.word	0x0500001a


	//   ....[120]....
        /*0700*/ 	.word	0x0500001a


	//   ....[121]....
        /*0704*/ 	.word	0x0500001a


	//   ....[122]....
        /*0708*/ 	.word	0x0500001a


	//   ....[123]....
        /*070c*/ 	.word	0x0500001a


	//----- nvinfo : EIATTR_COOP_GROUP_INSTR_OFFSETS
	.align		4
.L_395:
        /*0710*/ 	.byte	0x04, 0x28
        /*0712*/ 	.short	(.L_397 - .L_396)


	//   ....[0]....
.L_396:
        /*0714*/ 	.word	0x00002df0


	//   ....[1]....
        /*0718*/ 	.word	0x00002e30


	//   ....[2]....
        /*071c*/ 	.word	0x00002e80


	//   ....[3]....
        /*0720*/ 	.word	0x00002e90


	//   ....[4]....
        /*0724*/ 	.word	0x00003890


	//   ....[5]....
        /*0728*/ 	.word	0x00003900


	//   ....[6]....
        /*072c*/ 	.word	0x00003a70


	//   ....[7]....
        /*0730*/ 	.word	0x00003b20


	//   ....[8]....
        /*0734*/ 	.word	0x00003b40


	//   ....[9]....
        /*0738*/ 	.word	0x00003b60


	//   ....[10]....
        /*073c*/ 	.word	0x00003b80


	//   ....[11]....
        /*0740*/ 	.word	0x00003ba0


	//   ....[12]....
        /*0744*/ 	.word	0x00005ba0


	//   ....[13]....
        /*0748*/ 	.word	0x00005bd0


	//   ....[14]....
        /*074c*/ 	.word	0x00005c00


	//   ....[15]....
        /*0750*/ 	.word	0x00005c20


	//   ....[16]....
        /*0754*/ 	.word	0x00005c50


	//   ....[17]....
        /*0758*/ 	.word	0x00005c60


	//   ....[18]....
        /*075c*/ 	.word	0x00005c90


	//   ....[19]....
        /*0760*/ 	.word	0x00005ca0


	//   ....[20]....
        /*0764*/ 	.word	0x00005e70


	//   ....[21]....
        /*0768*/ 	.word	0x00005ea0


	//   ....[22]....
        /*076c*/ 	.word	0x00005ee0


	//   ....[23]....
        /*0770*/ 	.word	0x00005f00


	//   ....[24]....
        /*0774*/ 	.word	0x00005f30


	//   ....[25]....
        /*0778*/ 	.word	0x00005f40


	//   ....[26]....
        /*077c*/ 	.word	0x00005f70


	//   ....[27]....
        /*0780*/ 	.word	0x00005f80


	//   ....[28]....
        /*0784*/ 	.word	0x00006110


	//   ....[29]....
        /*0788*/ 	.word	0x00006140


	//   ....[30]....
        /*078c*/ 	.word	0x00006170


	//   ....[31]....
        /*0790*/ 	.word	0x00006190


	//   ....[32]....
        /*0794*/ 	.word	0x000061c0


	//   ....[33]....
        /*0798*/ 	.word	0x000061d0


	//   ....[34]....
        /*079c*/ 	.word	0x00006200


	//   ....[35]....
        /*07a0*/ 	.word	0x00006210


	//   ....[36]....
        /*07a4*/ 	.word	0x00006410


	//   ....[37]....
        /*07a8*/ 	.word	0x00006510


	//   ....[38]....
        /*07ac*/ 	.word	0x000065a0


	//   ....[39]....
        /*07b0*/ 	.word	0x00006640


	//   ....[40]....
        /*07b4*/ 	.word	0x00006670


	//   ....[41]....
        /*07b8*/ 	.word	0x000066c0


	//   ....[42]....
        /*07bc*/ 	.word	0x000066e0


	//   ....[43]....
        /*07c0*/ 	.word	0x00006710


	//   ....[44]....
        /*07c4*/ 	.word	0x00006720


	//   ....[45]....
        /*07c8*/ 	.word	0x00006740


	//   ....[46]....
        /*07cc*/ 	.word	0x000067c0


	//   ....[47]....
        /*07d0*/ 	.word	0x00006800


	//   ....[48]....
        /*07d4*/ 	.word	0x00006840


	//   ....[49]....
        /*07d8*/ 	.word	0x00006870


	//   ....[50]....
        /*07dc*/ 	.word	0x00006880


	//   ....[51]....
        /*07e0*/ 	.word	0x00006890


	//   ....[52]....
        /*07e4*/ 	.word	0x000068a0


	//   ....[53]....
        /*07e8*/ 	.word	0x000068e0


	//   ....[54]....
        /*07ec*/ 	.word	0x00006920


	//   ....[55]....
        /*07f0*/ 	.word	0x00006950


	//   ....[56]....
        /*07f4*/ 	.word	0x00006990


	//   ....[57]....
        /*07f8*/ 	.word	0x000069b0


	//   ....[58]....
        /*07fc*/ 	.word	0x000069e0


	//   ....[59]....
        /*0800*/ 	.word	0x00006a00


	//   ....[60]....
        /*0804*/ 	.word	0x00006a20


	//   ....[61]....
        /*0808*/ 	.word	0x00006a60


	//   ....[62]....
        /*080c*/ 	.word	0x00006ab0


	//   ....[63]....
        /*0810*/ 	.word	0x00006ad0


	//   ....[64]....
        /*0814*/ 	.word	0x00006b00


	//   ....[65]....
        /*0818*/ 	.word	0x00006b10


	//   ....[66]....
        /*081c*/ 	.word	0x00006c30


	//   ....[67]....
        /*0820*/ 	.word	0x00006c80


	//   ....[68]....
        /*0824*/ 	.word	0x00006e40


	//   ....[69]....
        /*0828*/ 	.word	0x00006e90


	//   ....[70]....
        /*082c*/ 	.word	0x00006f00


	//   ....[71]....
        /*0830*/ 	.word	0x00006f60


	//   ....[72]....
        /*0834*/ 	.word	0x00006fd0


	//   ....[73]....
        /*0838*/ 	.word	0x00007030


	//   ....[74]....
        /*083c*/ 	.word	0x000070a0


	//   ....[75]....
        /*0840*/ 	.word	0x00007100


	//   ....[76]....
        /*0844*/ 	.word	0x000071a0


	//   ....[77]....
        /*0848*/ 	.word	0x00007230


	//   ....[78]....
        /*084c*/ 	.word	0x000072a0


	//   ....[79]....
        /*0850*/ 	.word	0x00007300


	//   ....[80]....
        /*0854*/ 	.word	0x00007370


	//   ....[81]....
        /*0858*/ 	.word	0x000073d0


	//   ....[82]....
        /*085c*/ 	.word	0x00007440


	//   ....[83]....
        /*0860*/ 	.word	0x000074a0


	//   ....[84]....
        /*0864*/ 	.word	0x00007540


	//   ....[85]....
        /*0868*/ 	.word	0x000075d0


	//   ....[86]....
        /*086c*/ 	.word	0x00007640


	//   ....[87]....
        /*0870*/ 	.word	0x000076a0


	//   ....[88]....
        /*0874*/ 	.word	0x00007710


	//   ....[89]....
        /*0878*/ 	.word	0x00007770


	//   ....[90]....
        /*087c*/ 	.word	0x000077e0


	//   ....[91]....
        /*0880*/ 	.word	0x00007840


	//   ....[92]....
        /*0884*/ 	.word	0x000078e0


	//   ....[93]....
        /*0888*/ 	.word	0x000079a0


	//   ....[94]....
        /*088c*/ 	.word	0x00007aa0


	//   ....[95]....
        /*0890*/ 	.word	0x00007af0


	//   ....[96]....
        /*0894*/ 	.word	0x00007be0


	//   ....[97]....
        /*0898*/ 	.word	0x00007c30


	//   ....[98]....
        /*089c*/ 	.word	0x00007cc0


	//   ....[99]....
        /*08a0*/ 	.word	0x00007d10


	//   ....[100]....
        /*08a4*/ 	.word	0x00007d80


	//   ....[101]....
        /*08a8*/ 	.word	0x00007de0


	//   ....[102]....
        /*08ac*/ 	.word	0x00007e50


	//   ....[103]....
        /*08b0*/ 	.word	0x00007eb0


	//   ....[104]....
        /*08b4*/ 	.word	0x00007f20


	//   ....[105]....
        /*08b8*/ 	.word	0x00007f80


	//   ....[106]....
        /*08bc*/ 	.word	0x00008000


	//   ....[107]....
        /*08c0*/ 	.word	0x00008070


	//   ....[108]....
        /*08c4*/ 	.word	0x000080e0


	//   ....[109]....
        /*08c8*/ 	.word	0x00008140


	//   ....[110]....
        /*08cc*/ 	.word	0x000081c0


	//   ....[111]....
        /*08d0*/ 	.word	0x00008240


	//   ....[112]....
        /*08d4*/ 	.word	0x000082e0


	//   ....[113]....
        /*08d8*/ 	.word	0x00008350


	//   ....[114]....
        /*08dc*/ 	.word	0x000083e0


	//   ....[115]....
        /*08e0*/ 	.word	0x00008470


	//   ....[116]....
        /*08e4*/ 	.word	0x000084e0


	//   ....[117]....
        /*08e8*/ 	.word	0x00008540


	//   ....[118]....
        /*08ec*/ 	.word	0x000085b0


	//   ....[119]....
        /*08f0*/ 	.word	0x00008630


	//   ....[120]....
        /*08f4*/ 	.word	0x000086f0


	//   ....[121]....
        /*08f8*/ 	.word	0x000087c0


	//   ....[122]....
        /*08fc*/ 	.word	0x000088a0


	//   ....[123]....
        /*0900*/ 	.word	0x00008950


	//----- nvinfo : EIATTR_EXIT_INSTR_OFFSETS
	.align		4
.L_397:
        /*0904*/ 	.byte	0x04, 0x1c
        /*0906*/ 	.short	(.L_399 - .L_398)


	//   ....[0]....
.L_398:
        /*0908*/ 	.word	0x00004cb0


	//   ....[1]....
        /*090c*/ 	.word	0x00006de0


	//----- nvinfo : EIATTR_MAX_THREADS
	.align		4
.L_399:
        /*0910*/ 	.byte	0x04, 0x05
        /*0912*/ 	.short	(.L_401 - .L_400)
.L_400:
        /*0914*/ 	.word	0x00000140
        /*0918*/ 	.word	0x00000001
        /*091c*/ 	.word	0x00000001


	//----- nvinfo : EIATTR_CRS_STACK_SIZE
	.align		4
.L_401:
        /*0920*/ 	.byte	0x04, 0x1e
        /*0922*/ 	.short	(.L_403 - .L_402)
.L_402:
        /*0924*/ 	.word	0x00000000


	//----- nvinfo : EIATTR_CBANK_PARAM_SIZE
	.align		4
.L_403:
        /*0928*/ 	.byte	0x03, 0x19
        /*092a*/ 	.short	0x0060


	//----- nvinfo : EIATTR_PARAM_CBANK
	.align		4
        /*092c*/ 	.byte	0x04, 0x0a
        /*092e*/ 	.short	(.L_405 - .L_404)
	.align		4
.L_404:
        /*0930*/ 	.word	index@(.nv.constant0._ZN13group_norm_v218gn_bwd_cuda_kernelI13__nv_bfloat16Li320ELi3ELi32ELi20ELi4096ELb0ELb1ELi32ELi320ELi320ELi4ELb1ELi3ELb0ELb0ELNS_15WgradSyncMethodE2ENS_16CompileConditionILi900EEEEEvPT_S6_S6_PKS5_S8_S8_S8_PKfflPfPj)
        /*0934*/ 	.short	0x0210
        /*0936*/ 	.short	0x0060


	//----- nvinfo : EIATTR_SW_WAR
	.align		4
.L_405:
        /*0938*/ 	.byte	0x04, 0x36
        /*093a*/ 	.short	(.L_407 - .L_406)
.L_406:
        /*093c*/ 	.word	0x00000008
.L_407:


//--------------------- .nv.info._ZN13group_norm_v218gn_bwd_cuda_kernelI13__nv_bfloat16Li320ELi1ELi16ELi40ELi4096ELb1ELb1ELi64ELi320ELi320ELi4ELb1ELi2ELb0ELb0ELNS_15WgradSyncMethodE3ENS_16CompileConditionILi900EEEEEvPT_S6_S6_PKS5_S8_S8_S8_PKfflPfPj --------------------------
	.section	.nv.info._ZN13group_norm_v218gn_bwd_cuda_kernelI13__nv_bfloat16Li320ELi1ELi16ELi40ELi4096ELb1ELb1ELi64ELi320ELi320ELi4ELb1ELi2ELb0ELb0ELNS_15WgradSyncMethodE3ENS_16CompileConditionILi900EEEEEvPT_S6_S6_PKS5_S8_S8_S8_PKfflPfPj,"",@"SHT_CUDA_INFO"
	.sectionflags	@""
	.align	4


	//----- nvinfo : EIATTR_CUDA_API_VERSION
	.align		4
        /*0000*/ 	.byte	0x04, 0x37
        /*0002*/ 	.short	(.L_409 - .L_408)
.L_408:
        /*0004*/ 	.word	0x00000082


	//----- nvinfo : EIATTR_KPARAM_INFO
	.align		4
.L_409:
        /*0008*/ 	.byte	0x04, 0x17
        /*000a*/ 	.short	(.L_411 - .L_410)
.L_410:
        /*000c*/ 	.word	0x00000000
        /*0010*/ 	.short	0x000b
        /*0012*/ 	.short	0x0058
        /*0014*/ 	.byte	0x00, 0xf0, 0x21, 0x00


	//----- nvinfo : EIATTR_KPARAM_INFO
	.align		4
.L_411:
        /*0018*/ 	.byte	0x04, 0x17
        /*001a*/ 	.short	(.L_413 - .L_412)
.L_412:
        /*001c*/ 	.word	0x00000000
        /*0020*/ 	.short	0x000a
        /*0022*/ 	.short	0x0050
        /*0024*/ 	.byte	0x00, 0xf0, 0x21, 0x00


	//----- nvinfo : EIATTR_KPARAM_INFO
	.align		4
.L_413:
        /*0028*/ 	.byte	0x04, 0x17
        /*002a*/ 	.short	(.L_415 - .L_414)
.L_414:
        /*002c*/ 	.word	0x00000000
        /*0030*/ 	.short	0x0009
        /*0032*/ 	.short	0x0048
        /*0034*/ 	.byte	0x00, 0xf0, 0x21, 0x00


	//----- nvinfo : EIATTR_KPARAM_INFO
	.align		4
.L_415:
        /*0038*/ 	.byte	0x04, 0x17
        /*003a*/ 	.short	(.L_417 - .L_416)
.L_416:
        /*003c*/ 	.word	0x00000000
        /*0040*/ 	.short	0x0008
        /*0042*/ 	.short	0x0040
        /*0044*/ 	.byte	0x00, 0xf0, 0x11, 0x00


	//----- nvinfo : EIATTR_KPARAM_INFO
	.align		4
.L_417:
        /*0048*/ 	.byte	0x04, 0x17
        /*004a*/ 	.short	(.L_419 - .L_418)
.L_418:
        /*004c*/ 	.word	0x00000000
        /*0050*/ 	.short	0x0007
        /*0052*/ 	.short	0x0038
        /*0054*/ 	.byte	0x00, 0xf0, 0x21, 0x00


	//----- nvinfo : EIATTR_KPARAM_INFO
	.align		4
.L_419:
        /*0058*/ 	.byte	0x04, 0x17
        /*005a*/ 	.short	(.L_421 - .L_420)
.L_420:
        /*005c*/ 	.word	0x00000000
        /*0060*/ 	.short	0x0006
        /*0062*/ 	.short	0x0030
        /*0064*/ 	.byte	0x00, 0xf0, 0x21, 0x00


	//----- nvinfo : EIATTR_KPARAM_INFO
	.align		4
.L_421:
        /*0068*/ 	.byte	0x04, 0x17
        /*006a*/ 	.short	(.L_423 - .L_422)
.L_422:
        /*006c*/ 	.word	0x00000000
        /*0070*/ 	.short	0x0005
        /*0072*/ 	.short	0x0028
        /*0074*/ 	.byte	0x00, 0xf0, 0x21, 0x00


	//----- nvinfo : EIATTR_KPARAM_INFO
	.align		4
.L_423:
        /*0078*/ 	.byte	0x04, 0x17
        /*007a*/ 	.short	(.L_425 - .L_424)
.L_424:
        /*007c*/ 	.word	0x00000000
        /*0080*/ 	.short	0x0004
        /*0082*/ 	.short	0x0020
        /*0084*/ 	.byte	0x00, 0xf0, 0x21, 0x00


	//----- nvinfo : EIATTR_KPARAM_INFO
	.align		4
.L_425:
        /*0088*/ 	.byte	0x04, 0x17
        /*008a*/ 	.short	(.L_427 - .L_426)
.L_426:
        /*008c*/ 	.word	0x00000000
        /*0090*/ 	.short	0x0003
        /*0092*/ 	.short	0x0018
        /*0094*/ 	.byte	0x00, 0xf0, 0x21, 0x00


	//----- nvinfo : EIATTR_KPARAM_INFO
	.align		4
.L_427:
        /*0098*/ 	.byte	0x04, 0x17
        /*009a*/ 	.short	(.L_429 - .L_428)
.L_428:
        /*009c*/ 	.word	0x00000000
        /*00a0*/ 	.short	0x0002
        /*00a2*/ 	.short	0x0010
        /*00a4*/ 	.byte	0x00, 0xf0, 0x21, 0x00


	//----- nvinfo : EIATTR_KPARAM_INFO
	.align		4
.L_429:
        /*00a8*/ 	.byte	0x04, 0x17
        /*00aa*/ 	.short	(.L_431 - .L_430)
.L_430:
        /*00ac*/ 	.word	0x00000000
        /*00b0*/ 	.short	0x0001
        /*00b2*/ 	.short	0x0008
        /*00b4*/ 	.byte	0x00, 0xf0, 0x21, 0x00


	//----- nvinfo : EIATTR_KPARAM_INFO
	.align		4
.L_431:
        /*00b8*/ 	.byte	0x04, 0x17
        /*00ba*/ 	.short	(.L_433 - .L_432)
.L_432:
        /*00bc*/ 	.word	0x00000000
        /*00c0*/ 	.short	0x0000
        /*00c2*/ 	.short	0x0000
        /*00c4*/ 	.byte	0x00, 0xf0, 0x21, 0x00


	//----- nvinfo : EIATTR_SPARSE_MMA_MASK
	.align		4
.L_433:
        /*00c8*/ 	.byte	0x03, 0x50
        /*00ca*/ 	.short	0x0000


	//----- nvinfo : EIATTR_MAXREG_COUNT
	.align		4
        /*00cc*/ 	.byte	0x03, 0x1b
        /*00ce*/ 	.short	0x00a8


	//----- nvinfo : EIATTR_NUM_BARRIERS
	.align		4
        /*00d0*/ 	.byte	0x02, 0x4c
        /*00d2*/ 	.byte	0x01
	.zero		1


	//----- nvinfo : EIATTR_ANNOTATIONS
	.align		4
        /*00d4*/ 	.byte	0x04, 0x55
        /*00d6*/ 	.short	(.L_435 - .L_434)


	//   ....[0]....
.L_434:
        /* <DEDUP_REMOVED lines=36> */


	//----- nvinfo : EIATTR_MERCURY_ISA_VERSION
	.align		4
.L_435:
        /*0308*/ 	.byte	0x03, 0x5f
        /*030a*/ 	.short	0x0101


	//----- nvinfo : EIATTR_INT_WARP_WIDE_INSTR_OFFSETS
	.align		4
        /*030c*/ 	.byte	0x04, 0x31
        /*030e*/ 	.short	(.L_437 - .L_436)


	//   ....[0]....
.L_436:
        /*0310*/ 	.word	0x00007970


	//----- nvinfo : EIATTR_COOP_GROUP_MASK_REGIDS
	.align		4
.L_437:
        /*0314*/ 	.byte	0x04, 0x29
        /*0316*/ 	.short	(.L_439 - .L_438)


	//   ....[0]....
.L_438:
        /*0318*/ 	.word	0xffffffff


	//   ....[1]....
        /*031c*/ 	.word	0xffffffff


	//   ....[2]....
        /*0320*/ 	.word	0xffffffff


	//   ....[3]....
        /*0324*/ 	.word	0xffffffff


	//   ....[4]....
        /*0328*/ 	.word	0xffffffff


	//   ....[5]....
        /*032c*/ 	.word	0xffffffff


	//   ....[6]....
        /*0330*/ 	.word	0xffffffff


	//   ....[7]....
        /*0334*/ 	.word	0xffffffff


	//   ....[8]....
        /*0338*/ 	.word	0xffffffff


	//   ....[9]....
        /*033c*/ 	.word	0xffffffff


	//   ....[10]....
        /*0340*/ 	.word	0xffffffff


	//   ....[11]....
        /*0344*/ 	.word	0xffffffff


	//   ....[12]....
        /*0348*/ 	.word	0xffffffff


	//   ....[13]....
        /*034c*/ 	.word	0xffffffff


	//   ....[14]....
        /*0350*/ 	.word	0x05000020


	//   ....[15]....
        /*0354*/ 	.word	0x0500001f


	//   ....[16]....
        /*0358*/ 	.word	0x05000021


	//   ....[17]....
        /*035c*/ 	.word	0x05000022


	//   ....[18]....
        /*0360*/ 	.word	0x05000024


	//   ....[19]....
        /*0364*/ 	.word	0x05000023


	//   ....[20]....
        /*0368*/ 	.word	0x05000025


	//   ....[21]....
        /*036c*/ 	.word	0x0500001a


	//   ....[22]....
        /*0370*/ 	.word	0x05000024


	//   ....[23]....
        /*0374*/ 	.word	0x05000023


	//   ....[24]....
        /*0378*/ 	.word	0x05000025


	//   ....[25]....
        /*037c*/ 	.word	0x0500002a


	//   ....[26]....
        /*0380*/ 	.word	0x0500002c


	//   ....[27]....
        /*0384*/ 	.word	0x05000029


	//   ....[28]....
        /*0388*/ 	.word	0x0500002b


	//   ....[29]....
        /*038c*/ 	.word	0x0500001e


	//   ....[30]....
        /*0390*/ 	.word	0x05000024


	//   ....[31]....
        /*0394*/ 	.word	0x05000023


	//   ....[32]....
        /*0398*/ 	.word	0x05000025


	//   ....[33]....
        /*039c*/ 	.word	0x0500002a


	//   ....[34]....
        /*03a0*/ 	.word	0x0500002c


	//   ....[35]....
        /*03a4*/ 	.word	0x05000029


	//   ....[36]....
        /*03a8*/ 	.word	0x0500002b


	//   ....[37]....
        /*03ac*/ 	.word	0x0500001e


	//   ....[38]....
        /*03b0*/ 	.word	0x0500001e


	//   ....[39]....
        /*03b4*/ 	.word	0x0500001f


	//   ....[40]....
        /*03b8*/ 	.word	0x05000032


	//   ....[41]....
        /*03bc*/ 	.word	0x05000021


	//   ....[42]....
        /*03c0*/ 	.word	0x05000020


	//   ....[43]....
        /*03c4*/ 	.word	0x05000031


	//   ....[44]....
        /*03c8*/ 	.word	0x0500001f


	//   ....[45]....
        /*03cc*/ 	.word	0x05000034


	//   ....[46]....
        /*03d0*/ 	.word	0x0500001e


	//   ....[47]....
        /*03d4*/ 	.word	0x05000031


	//   ....[48]....
        /*03d8*/ 	.word	0x05000020


	//   ....[49]....
        /*03dc*/ 	.word	0x05000021


	//   ....[50]....
        /*03e0*/ 	.word	0x05000030


	//   ....[51]....
        /*03e4*/ 	.word	0x05000033


	//   ....[52]....
        /*03e8*/ 	.word	0x0500001c


	//   ....[53]....
        /*03ec*/ 	.word	0x0500002d


	//   ....[54]....
        /*03f0*/ 	.word	0x0500001d


	//   ....[55]....
        /*03f4*/ 	.word	0x05000031


	//   ....[56]....
        /*03f8*/ 	.word	0x05000030


	//   ....[57]....
        /*03fc*/ 	.word	0x05000034


	//   ....[58]....
        /*0400*/ 	.word	0x0500002b


	//   ....[59]....
        /*0404*/ 	.word	0x0500002e


	//   ....[60]....
        /*0408*/ 	.word	0x05000020


	//   ....[61]....
        /*040c*/ 	.word	0x05000021


	//   ....[62]....
        /*0410*/ 	.word	0x05000022


	//   ....[63]....
        /*0414*/ 	.word	0x05000023


	//   ....[64]....
        /*0418*/ 	.word	0x05000029


	//   ....[65]....
        /*041c*/ 	.word	0x0500002b


	//   ....[66]....
        /*0420*/ 	.word	0x05000030


	//   ....[67]....
        /*0424*/ 	.word	0x0500002f


	//   ....[68]....
        /*0428*/ 	.word	0x05000022


	//   ....[69]....
        /*042c*/ 	.word	0x05000019


	//   ....[70]....
        /*0430*/ 	.word	0x05000033


	//   ....[71]....
        /*0434*/ 	.word	0x05000033


	//   ....[72]....
        /*0438*/ 	.word	0x05000033


	//   ....[73]....
        /*043c*/ 	.word	0x05000033


	//   ....[74]....
        /*0440*/ 	.word	0x05000033


	//   ....[75]....
        /*0444*/ 	.word	0x05000033


	//   ....[76]....
        /*0448*/ 	.word	0x05000033


	//   ....[77]....
        /*044c*/ 	.word	0x05000033


	//   ....[78]....
        /*0450*/ 	.word	0x05000033


	//   ....[79]....
        /*0454*/ 	.word	0x05000033


	//   ....[80]....
        /*0458*/ 	.word	0x05000033


	//   ....[81]....
        /*045c*/ 	.word	0x05000033


	//   ....[82]....
        /*0460*/ 	.word	0x05000033


	//   ....[83]....
        /*0464*/ 	.word	0x05000033


	//   ....[84]....
        /*0468*/ 	.word	0x05000033


	//   ....[85]....
        /*046c*/ 	.word	0x05000033


	//   ....[86]....
        /*0470*/ 	.word	0x05000033


	//   ....[87]....
        /*0474*/ 	.word	0x05000033


	//   ....[88]....
        /*0478*/ 	.word	0x05000033


	//   ....[89]....
        /*047c*/ 	.word	0x05000033


	//   ....[90]....
        /*0480*/ 	.word	0x05000033


	//   ....[91]....
        /*0484*/ 	.word	0x05000033


	//   ....[92]....
        /*0488*/ 	.word	0x05000033


	//   ....[93]....
        /*048c*/ 	.word	0x05000033


	//   ....[94]....
        /*0490*/ 	.word	0x05000033


	//   ....[95]....
        /*0494*/ 	.word	0x05000033


	//   ....[96]....
        /*0498*/ 	.word	0x05000033


	//   ....[97]....
        /*049c*/ 	.word	0x05000033


	//   ....[98]....
        /*04a0*/ 	.word	0x05000033


	//   ....[99]....
        /*04a4*/ 	.word	0x05000033


	//   ....[100]....
        /*04a8*/ 	.word	0x05000033


	//   ....[101]....
        /*04ac*/ 	.word	0x05000033


	//   ....[102]....
        /*04b0*/ 	.word	0x05000033


	//   ....[103]....
        /*04b4*/ 	.word	0x05000033


	//   ....[104]....
        /*04b8*/ 	.word	0x05000033


	//   ....[105]....
        /*04bc*/ 	.word	0x05000033


	//   ....[106]....
        /*04c0*/ 	.word	0x05000033


	//   ....[107]....
        /*04c4*/ 	.word	0x05000033


	//   ....[108]....
        /*04c8*/ 	.word	0x05000033


	//   ....[109]....
        /*04cc*/ 	.word	0x05000033


	//   ....[110]....
        /*04d0*/ 	.word	0x05000033


	//   ....[111]....
        /*04d4*/ 	.word	0x05000033


	//   ....[112]....
        /*04d8*/ 	.word	0x05000033


	//   ....[113]....
        /*04dc*/ 	.word	0x05000033


	//   ....[114]....
        /*04e0*/ 	.word	0x05000033


	//   ....[115]....
        /*04e4*/ 	.word	0x05000033


	//   ....[116]....
        /*04e8*/ 	.word	0x05000033


	//   ....[117]....
        /*04ec*/ 	.word	0x05000033


	//   ....[118]....
        /*04f0*/ 	.word	0x05000033


	//   ....[119]....
        /*04f4*/ 	.word	0x05000033


	//   ....[120]....
        /*04f8*/ 	.word	0x05000033


	//   ....[121]....
        /*04fc*/ 	.word	0x05000033


	//   ....[122]....
        /*0500*/ 	.word	0x05000033


	//   ....[123]....
        /*0504*/ 	.word	0x05000033


	//   ....[124]....
        /*0508*/ 	.word	0x05000033


	//   ....[125]....
        /*050c*/ 	.word	0x05000033


	//----- nvinfo : EIATTR_COOP_GROUP_INSTR_OFFSETS
	.align		4
.L_439:
        /*0510*/ 	.byte	0x04, 0x28
        /*0512*/ 	.short	(.L_441 - .L_440)


	//   ....[0]....
.L_440:
        /*0514*/ 	.word	0x00006e10


	//   ....[1]....
        /*0518*/ 	.word	0x00006e50


	//   ....[2]....
        /*051c*/ 	.word	0x00006f70


	//   ....[3]....
        /*0520*/ 	.word	0x00006fa0


	//   ....[4]....
        /*0524*/ 	.word	0x00007b00


	//   ....[5]....
        /*0528*/ 	.word	0x00007b20


	//   ....[6]....
        /*052c*/ 	.word	0x00007b50


	//   ....[7]....
        /*0530*/ 	.word	0x00007b60


	//   ....[8]....
        /*0534*/ 	.word	0x00007b90


	//   ....[9]....
        /*0538*/ 	.word	0x00007ba0


	//   ....[10]....
        /*053c*/ 	.word	0x00007bd0


	//   ....[11]....
        /*0540*/ 	.word	0x00007be0


	//   ....[12]....
        /*0544*/ 	.word	0x00007c10


	//   ....[13]....
        /*0548*/ 	.word	0x00007c20


	//   ....[14]....
        /*054c*/ 	.word	0x0000bd40


	//   ....[15]....
        /*0550*/ 	.word	0x0000bd70


	//   ....[16]....
        /*0554*/ 	.word	0x0000bdc0


	//   ....[17]....
        /*0558*/ 	.word	0x0000bde0


	//   ....[18]....
        /*055c*/ 	.word	0x0000be10


	//   ....[19]....
        /*0560*/ 	.word	0x0000be20


	//   ....[20]....
        /*0564*/ 	.word	0x0000be50


	//   ....[21]....
        /*0568*/ 	.word	0x0000be60


	//   ....[22]....
        /*056c*/ 	.word	0x0000bff0


	//   ....[23]....
        /*0570*/ 	.word	0x0000c020


	//   ....[24]....
        /*0574*/ 	.word	0x0000c070


	//   ....[25]....
        /*0578*/ 	.word	0x0000c090


	//   ....[26]....
        /*057c*/ 	.word	0x0000c0c0


	//   ....[27]....
        /*0580*/ 	.word	0x0000c0d0


	//   ....[28]....
        /*0584*/ 	.word	0x0000c100


	//   ....[29]....
        /*0588*/ 	.word	0x0000c110


	//   ....[30]....
        /*058c*/ 	.word	0x0000c250


	//   ....[31]....
        /*0590*/ 	.word	0x0000c280


	//   ....[32]....
        /*0594*/ 	.word	0x0000c2d0


	//   ....[33]....
        /*0598*/ 	.word	0x0000c2f0


	//   ....[34]....
        /*059c*/ 	.word	0x0000c320


	//   ....[35]....
        /*05a0*/ 	.word	0x0000c330


	//   ....[36]....
        /*05a4*/ 	.word	0x0000c360


	//   ....[37]....
        /*05a8*/ 	.word	0x0000c370


	//   ....[38]....
        /*05ac*/ 	.word	0x0000c690


	//   ....[39]....
        /*05b0*/ 	.word	0x0000c6c0


	//   ....[40]....
        /*05b4*/ 	.word	0x0000c6f0


	//   ....[41]....
        /*05b8*/ 	.word	0x0000c740


	//   ....[42]....
        /*05bc*/ 	.word	0x0000c760


	//   ....[43]....
        /*05c0*/ 	.word	0x0000c790


	//   ....[44]....
        /*05c4*/ 	.word	0x0000c7b0


	//   ....[45]....
        /*05c8*/ 	.word	0x0000c7d0


	//   ....[46]....
        /*05cc*/ 	.word	0x0000c7f0


	//   ....[47]....
        /*05d0*/ 	.word	0x0000c810


	//   ....[48]....
        /*05d4*/ 	.word	0x0000c830


	//   ....[49]....
        /*05d8*/ 	.word	0x0000c850


	//   ....[50]....
        /*05dc*/ 	.word	0x0000c870


	//   ....[51]....
        /*05e0*/ 	.word	0x0000c8a0


	//   ....[52]....
        /*05e4*/ 	.word	0x0000c8e0


	//   ....[53]....
        /*05e8*/ 	.word	0x0000c900


	//   ....[54]....
        /*05ec*/ 	.word	0x0000c920


	//   ....[55]....
        /*05f0*/ 	.word	0x0000c940


	//   ....[56]....
        /*05f4*/ 	.word	0x0000c970


	//   ....[57]....
        /*05f8*/ 	.word	0x0000c9a0


	//   ....[58]....
        /*05fc*/ 	.word	0x0000c9c0


	//   ....[59]....
        /*0600*/ 	.word	0x0000c9e0


	//   ....[60]....
        /*0604*/ 	.word	0x0000ca00


	//   ....[61]....
        /*0608*/ 	.word	0x0000ca30


	//   ....[62]....
        /*060c*/ 	.word	0x0000ca80


	//   ....[63]....
        /*0610*/ 	.word	0x0000cab0


	//   ....[64]....
        /*0614*/ 	.word	0x0000cae0


	//   ....[65]....
        /*0618*/ 	.word	0x0000cb10


	//   ....[66]....
        /*061c*/ 	.word	0x0000cb40


	//   ....[67]....
        /*0620*/ 	.word	0x0000cb70


	//   ....[68]....
        /*0624*/ 	.word	0x0000cca0


	//   ....[69]....
        /*0628*/ 	.word	0x0000ccf0


	//   ....[70]....
        /*062c*/ 	.word	0x0000ce20


	//   ....[71]....
        /*0630*/ 	.word	0x0000ce70


	//   ....[72]....
        /*0634*/ 	.word	0x0000cee0


	//   ....[73]....
        /*0638*/ 	.word	0x0000cf40


	//   ....[74]....
        /*063c*/ 	.word	0x0000cfb0


	//   ....[75]....
        /*0640*/ 	.word	0x0000d010


	//   ....[76]....
        /*0644*/ 	.word	0x0000d080


	//   ....[77]....
        /*0648*/ 	.word	0x0000d0e0


	//   ....[78]....
        /*064c*/ 	.word	0x0000d190


	//   ....[79]....
        /*0650*/ 	.word	0x0000d220


	//   ....[80]....
        /*0654*/ 	.word	0x0000d290


	//   ....[81]....
        /*0658*/ 	.word	0x0000d2f0


	//   ....[82]....
        /*065c*/ 	.word	0x0000d360


	//   ....[83]....
        /*0660*/ 	.word	0x0000d3c0


	//   ....[84]....
        /*0664*/ 	.word	0x0000d430


	//   ....[85]....
        /*0668*/ 	.word	0x0000d490


	//   ....[86]....
        /*066c*/ 	.word	0x0000d540


	//   ....[87]....
        /*0670*/ 	.word	0x0000d5d0


	//   ....[88]....
        /*0674*/ 	.word	0x0000d640


	//   ....[89]....
        /*0678*/ 	.word	0x0000d6a0


	//   ....[90]....
        /*067c*/ 	.word	0x0000d710


	//   ....[91]....
        /*0680*/ 	.word	0x0000d770


	//   ....[92]....
        /*0684*/ 	.word	0x0000d7e0


	//   ....[93]....
        /*0688*/ 	.word	0x0000d840


	//   ....[94]....
        /*068c*/ 	.word	0x0000d8f0


	//   ....[95]....
        /*0690*/ 	.word	0x0000d9b0


	//   ....[96]....
        /*0694*/ 	.word	0x0000dae0


	//   ....[97]....
        /*0698*/ 	.word	0x0000db60


	//   ....[98]....
        /*069c*/ 	.word	0x0000dc10


	//   ....[99]....
        /*06a0*/ 	.word	0x0000dc70


	//   ....[100]....
        /*06a4*/ 	.word	0x0000dcf0


	//   ....[101]....
        /*06a8*/ 	.word	0x0000ddc0


	//   ....[102]....
        /*06ac*/ 	.word	0x0000de40


	//   ....[103]....
        /*06b0*/ 	.word	0x0000dee0


	//   ....[104]....
        /*06b4*/ 	.word	0x0000dfa0


	//   ....[105]....
        /*06b8*/ 	.word	0x0000e000


	//   ....[106]....
        /*06bc*/ 	.word	0x0000e070


	//   ....[107]....
        /*06c0*/ 	.word	0x0000e0d0


	//   ....[108]....
        /*06c4*/ 	.word	0x0000e140


	//   ....[109]....
        /*06c8*/ 	.word	0x0000e1a0


	//   ....[110]....
        /*06cc*/ 	.word	0x0000e220


	//   ....[111]....
        /*06d0*/ 	.word	0x0000e2a0


	//   ....[112]....
        /*06d4*/ 	.word	0x0000e310


	//   ....[113]....
        /*06d8*/ 	.word	0x0000e370


	//   ....[114]....
        /*06dc*/ 	.word	0x0000e3e0


	//   ....[115]....
        /*06e0*/ 	.word	0x0000e440


	//   ....[116]....
        /*06e4*/ 	.word	0x0000e4b0


	//   ....[117]....
        /*06e8*/ 	.word	0x0000e510


	//   ....[118]....
        /*06ec*/ 	.word	0x0000e570


	//   ....[119]....
        /*06f0*/ 	.word	0x0000e5e0


	//   ....[120]....
        /*06f4*/ 	.word	0x0000e650


	//   ....[121]....
        /*06f8*/ 	.word	0x0000e6b0


	//   ....[122]....
        /*06fc*/ 	.word	0x0000e720


	//   ....[123]....
        /*0700*/ 	.word	0x0000e780


	//   ....[124]....
        /*0704*/ 	.word	0x0000e840


	//   ....[125]....
        /*0708*/ 	.word	0x0000e8d0


	//----- nvinfo : EIATTR_EXIT_INSTR_OFFSETS
	.align		4
.L_441:
        /*070c*/ 	.byte	0x04, 0x1c
        /*070e*/ 	.short	(.L_443 - .L_442)


	//   ....[0]....
.L_442:
        /*0710*/ 	.word	0x0000ad10


	//   ....[1]....
        /*0714*/ 	.word	0x0000cdc0


	//----- nvinfo : EIATTR_MAX_THREADS
	.align		4
.L_443:
        /*0718*/ 	.byte	0x04, 0x05
        /*071a*/ 	.short	(.L_445 - .L_444)
.L_444:
        /*071c*/ 	.word	0x00000140
        /*0720*/ 	.word	0x00000001
        /*0724*/ 	.word	0x00000001


	//----- nvinfo : EIATTR_CRS_STACK_SIZE
	.align		4
.L_445:
        /*0728*/ 	.byte	0x04, 0x1e
        /*072a*/ 	.short	(.L_447 - .L_446)
.L_446:
        /*072c*/ 	.word	0x00000000


	//----- nvinfo : EIATTR_CBANK_PARAM_SIZE
	.align		4
.L_447:
        /*0730*/ 	.byte	0x03, 0x19
        /*0732*/ 	.short	0x0060


	//----- nvinfo : EIATTR_PARAM_CBANK
	.align		4
        /*0734*/ 	.byte	0x04, 0x0a
        /*0736*/ 	.short	(.L_449 - .L_448)
	.align		4
.L_448:
        /*0738*/ 	.word	index@(.nv.constant0._ZN13group_norm_v218gn_bwd_cuda_kernelI13__nv_bfloat16Li320ELi1ELi16ELi40ELi4096ELb1ELb1ELi64ELi320ELi320ELi4ELb1ELi2ELb0ELb0ELNS_15WgradSyncMethodE3ENS_16CompileConditionILi900EEEEEvPT_S6_S6_PKS5_S8_S8_S8_PKfflPfPj)
        /*073c*/ 	.short	0x0210
        /*073e*/ 	.short	0x0060


	//----- nvinfo : EIATTR_SW_WAR
	.align		4
.L_449:
        /*0740*/ 	.byte	0x04, 0x36
        /*0742*/ 	.short	(.L_451 - .L_450)
.L_450:
        /*0744*/ 	.word	0x00000008
.L_451:


//--------------------- .nv.info._ZN13group_norm_v218gn_bwd_cuda_kernelI13__nv_bfloat16Li320ELi2ELi16ELi40ELi4096ELb1ELb1ELi32ELi320ELi320ELi4ELb1ELi2ELb0ELb0ELNS_15WgradSyncMethodE3ENS_16CompileConditionILi900EEEEEvPT_S6_S6_PKS5_S8_S8_S8_PKfflPfPj --------------------------
	.section	.nv.info._ZN13group_norm_v218gn_bwd_cuda_kernelI13__nv_bfloat16Li320ELi2ELi16ELi40ELi4096ELb1ELb1ELi32ELi320ELi320ELi4ELb1ELi2ELb0ELb0ELNS_15WgradSyncMethodE3ENS_16CompileConditionILi900EEEEEvPT_S6_S6_PKS5_S8_S8_S8_PKfflPfPj,"",@"SHT_CUDA_INFO"
	.sectionflags	@""
	.align	4


	//----- nvinfo : EIATTR_CUDA_API_VERSION
	.align		4
        /*0000*/ 	.byte	0x04, 0x37
        /*0002*/ 	.short	(.L_453 - .L_452)
.L_452:
        /*0004*/ 	.word	0x00000082


	//----- nvinfo : EIATTR_KPARAM_INFO
	.align		4
.L_453:
        /*0008*/ 	.byte	0x04, 0x17
        /*000a*/ 	.short	(.L_455 - .L_454)
.L_454:
        /*000c*/ 	.word	0x00000000
        /*0010*/ 	.short	0x000b
        /*0012*/ 	.short	0x0058
        /*0014*/ 	.byte	0x00, 0xf0, 0x21, 0x00


	//----- nvinfo : EIATTR_KPARAM_INFO
	.align		4
.L_455:
        /*0018*/ 	.byte	0x04, 0x17
        /*001a*/ 	.short	(.L_457 - .L_456)
.L_456:
        /*001c*/ 	.word	0x00000000
        /*0020*/ 	.short	0x000a
        /*0022*/ 	.short	0x0050
        /*0024*/ 	.byte	0x00, 0xf0, 0x21, 0x00


	//----- nvinfo : EIATTR_KPARAM_INFO
	.align		4
.L_457:
        /*0028*/ 	.byte	0x04, 0x17
        /*002a*/ 	.short	(.L_459 - .L_458)
.L_458:
        /*002c*/ 	.word	0x00000000
        /*0030*/ 	.short	0x0009
        /*0032*/ 	.short	0x0048
        /*0034*/ 	.byte	0x00, 0xf0, 0x21, 0x00


	//----- nvinfo : EIATTR_KPARAM_INFO
	.align		4
.L_459:
        /*0038*/ 	.byte	0x04, 0x17
        /*003a*/ 	.short	(.L_461 - .L_460)
.L_460:
        /*003c*/ 	.word	0x00000000
        /*0040*/ 	.short	0x0008
        /*0042*/ 	.short	0x0040
        /*0044*/ 	.byte	0x00, 0xf0, 0x11, 0x00


	//----- nvinfo : EIATTR_KPARAM_INFO
	.align		4
.L_461:
        /*0048*/ 	.byte	0x04, 0x17
        /*004a*/ 	.short	(.L_463 - .L_462)
.L_462:
        /*004c*/ 	.word	0x00000000
        /*0050*/ 	.short	0x0007
        /*0052*/ 	.short	0x0038
        /*0054*/ 	.byte	0x00, 0xf0, 0x21, 0x00


	//----- nvinfo : EIATTR_KPARAM_INFO
	.align		4
.L_463:
        /*0058*/ 	.byte	0x04, 0x17
        /*005a*/ 	.short	(.L_465 - .L_464)
.L_464:
        /*005c*/ 	.word	0x00000000
        /*0060*/ 	.short	0x0006
        /*0062*/ 	.short	0x0030
        /*0064*/ 	.byte	0x00, 0xf0, 0x21, 0x00


	//----- nvinfo : EIATTR_KPARAM_INFO
	.align		4
.L_465:
        /*0068*/ 	.byte	0x04, 0x17
        /*006a*/ 	.short	(.L_467 - .L_466)
.L_466:
        /*006c*/ 	.word	0x00000000
        /*0070*/ 	.short	0x0005
        /*0072*/ 	.short	0x0028
        /*0074*/ 	.byte	0x00, 0xf0, 0x21, 0x00


	//----- nvinfo : EIATTR_KPARAM_INFO
	.align		4
.L_467:
        /*0078*/ 	.byte	0x04, 0x17
        /*007a*/ 	.short	(.L_469 - .L_468)
.L_468:
        /*007c*/ 	.word	0x00000000
        /*0080*/ 	.short	0x0004
        /*0082*/ 	.short	0x0020
        /*0084*/ 	.byte	0x00, 0xf0, 0x21, 0x00


	//----- nvinfo : EIATTR_KPARAM_INFO
	.align		4
.L_469:
        /*0088*/ 	.byte	0x04, 0x17
        /*008a*/ 	.short	(.L_471 - .L_470)
.L_470:
        /*008c*/ 	.word	0x00000000
        /*0090*/ 	.short	0x0003
        /*0092*/ 	.short	0x0018
        /*0094*/ 	.byte	0x00, 0xf0, 0x21, 0x00


	//----- nvinfo : EIATTR_KPARAM_INFO
	.align		4
.L_471:
        /*0098*/ 	.byte	0x04, 0x17
        /*009a*/ 	.short	(.L_473 - .L_472)
.L_472:
        /*009c*/ 	.word	0x00000000
        /*00a0*/ 	.short	0x0002
        /*00a2*/ 	.short	0x0010
        /*00a4*/ 	.byte	0x00, 0xf0, 0x21, 0x00


	//----- nvinfo : EIATTR_KPARAM_INFO
	.align		4
.L_473:
        /*00a8*/ 	.byte	0x04, 0x17
        /*00aa*/ 	.short	(.L_475 - .L_474)
.L_474:
        /*00ac*/ 	.word	0x00000000
        /*00b0*/ 	.short	0x0001
        /*00b2*/ 	.short	0x0008
        /*00b4*/ 	.byte	0x00, 0xf0, 0x21, 0x00


	//----- nvinfo : EIATTR_KPARAM_INFO
	.align		4
.L_475:
        /*00b8*/ 	.byte	0x04, 0x17
        /*00ba*/ 	.short	(.L_477 - .L_476)
.L_476:
        /*00bc*/ 	.word	0x00000000
        /*00c0*/ 	.short	0x0000
        /*00c2*/ 	.short	0x0000
        /*00c4*/ 	.byte	0x00, 0xf0, 0x21, 0x00


	//----- nvinfo : EIATTR_SPARSE_MMA_MASK
	.align		4
.L_477:
        /*00c8*/ 	.byte	0x03, 0x50
        /*00ca*/ 	.short	0x0000


	//----- nvinfo : EIATTR_MAXREG_COUNT
	.align		4
        /*00cc*/ 	.byte	0x03, 0x1b
        /*00ce*/ 	.short	0x0060


	//----- nvinfo : EIATTR_NUM_BARRIERS
	.align		4
        /*00d0*/ 	.byte	0x02, 0x4c
        /*00d2*/ 	.byte	0x01
	.zero		1


	//----- nvinfo : EIATTR_ANNOTATIONS
	.align		4
        /*00d4*/ 	.byte	0x04, 0x55
        /*00d6*/ 	.short	(.L_479 - .L_478)


	//   ....[0]....
.L_478:
        /* <DEDUP_REMOVED lines=25> */


	//----- nvinfo : EIATTR_MERCURY_ISA_VERSION
	.align		4
.L_479:
        /*0258*/ 	.byte	0x03, 0x5f
        /*025a*/ 	.short	0x0101


	//----- nvinfo : EIATTR_COOP_GROUP_MASK_REGIDS
	.align		4
        /*025c*/ 	.byte	0x04, 0x29
        /*025e*/ 	.short	(.L_481 - .L_480)


	//   ....[0]....
.L_480:
        /*0260*/ 	.word	0xffffffff


	//   ....[1]....
        /*0264*/ 	.word	0xffffffff


	//   ....[2]....
        /*0268*/ 	.word	0xffffffff


	//   ....[3]....
        /*026c*/ 	.word	0xffffffff


	//   ....[4]....
        /*0270*/ 	.word	0xffffffff


	//   ....[5]....
        /*0274*/ 	.word	0xffffffff


	//   ....[6]....
        /*0278*/ 	.word	0xffffffff


	//   ....[7]....
        /*027c*/ 	.word	0xffffffff


	//   ....[8]....
        /*0280*/ 	.word	0xffffffff


	//   ....[9]....
        /*0284*/ 	.word	0xffffffff


	//   ....[10]....
        /*0288*/ 	.word	0xffffffff


	//   ....[11]....
        /*028c*/ 	.word	0xffffffff


	//   ....[12]....
        /*0290*/ 	.word	0xffffffff


	//   ....[13]....
        /*0294*/ 	.word	0xffffffff


	//   ....[14]....
        /*0298*/ 	.word	0x0500000f


	//   ....[15]....
        /*029c*/ 	.word	0x05000016


	//   ....[16]....
        /*02a0*/ 	.word	0x05000018


	//   ....[17]....
        /*02a4*/ 	.word	0x05000011


	//   ....[18]....
        /*02a8*/ 	.word	0x0500001d


	//   ....[19]....
        /*02ac*/ 	.word	0x05000012


	//   ....[20]....
        /*02b0*/ 	.word	0x05000016


	//   ....[21]....
        /*02b4*/ 	.word	0x05000017


	//   ....[22]....
        /*02b8*/ 	.word	0x05000016


	//   ....[23]....
        /*02bc*/ 	.word	0x0500000f


	//   ....[24]....
        /*02c0*/ 	.word	0x05000011


	//   ....[25]....
        /*02c4*/ 	.word	0x05000018


	//   ....[26]....
        /*02c8*/ 	.word	0x05000022


	//   ....[27]....
        /*02cc*/ 	.word	0x05000021


	//   ....[28]....
        /*02d0*/ 	.word	0x0500000f


	//   ....[29]....
        /*02d4*/ 	.word	0x05000016


	//   ....[30]....
        /*02d8*/ 	.word	0x05000016


	//   ....[31]....
        /*02dc*/ 	.word	0x0500000f


	//   ....[32]....
        /*02e0*/ 	.word	0x05000011


	//   ....[33]....
        /*02e4*/ 	.word	0x05000018


	//   ....[34]....
        /*02e8*/ 	.word	0x05000022


	//   ....[35]....
        /*02ec*/ 	.word	0x05000021


	//   ....[36]....
        /*02f0*/ 	.word	0x0500000f


	//   ....[37]....
        /*02f4*/ 	.word	0x05000016


	//   ....[38]....
        /*02f8*/ 	.word	0x0500000f


	//   ....[39]....
        /*02fc*/ 	.word	0x05000016


	//   ....[40]....
        /*0300*/ 	.word	0x05000022


	//   ....[41]....
        /*0304*/ 	.word	0x05000018


	//   ....[42]....
        /*0308*/ 	.word	0x0500001c


	//   ....[43]....
        /*030c*/ 	.word	0x0500002e


	//   ....[44]....
        /*0310*/ 	.word	0x05000024


	//   ....[45]....
        /*0314*/ 	.word	0x05000017


	//   ....[46]....
        /*0318*/ 	.word	0x05000016


	//   ....[47]....
        /*031c*/ 	.word	0x0500001b


	//   ....[48]....
        /*0320*/ 	.word	0x0500000f


	//   ....[49]....
        /*0324*/ 	.word	0x05000011


	//   ....[50]....
        /*0328*/ 	.word	0x05000029


	//   ....[51]....
        /*032c*/ 	.word	0x05000023


	//   ....[52]....
        /*0330*/ 	.word	0x0500002c


	//   ....[53]....
        /*0334*/ 	.word	0x05000012


	//   ....[54]....
        /*0338*/ 	.word	0x05000022


	//   ....[55]....
        /*033c*/ 	.word	0x05000025


	//   ....[56]....
        /*0340*/ 	.word	0x05000014


	//   ....[57]....
        /*0344*/ 	.word	0x05000020


	//   ....[58]....
        /*0348*/ 	.word	0x0500001e


	//   ....[59]....
        /*034c*/ 	.word	0x0500001c


	//   ....[60]....
        /*0350*/ 	.word	0x05000027


	//   ....[61]....
        /*0354*/ 	.word	0x0500001b


	//   ....[62]....
        /*0358*/ 	.word	0x05000023


	//   ....[63]....
        /*035c*/ 	.word	0x05000024


	//   ....[64]....
        /*0360*/ 	.word	0x0500002a


	//   ....[65]....
        /*0364*/ 	.word	0x0500002b


	//   ....[66]....
        /*0368*/ 	.word	0x05000031


	//   ....[67]....
        /*036c*/ 	.word	0x05000033


	//   ....[68]....
        /*0370*/ 	.word	0x05000021


	//   ....[69]....
        /*0374*/ 	.word	0x05000011


	//   ....[70]....
        /*0378*/ 	.word	0x0500000f


	//   ....[71]....
        /*037c*/ 	.word	0x0500000f


	//   ....[72]....
        /*0380*/ 	.word	0x0500000f


	//   ....[73]....
        /*0384*/ 	.word	0x0500000f


	//   ....[74]....
        /*0388*/ 	.word	0x0500000f


	//   ....[75]....
        /*038c*/ 	.word	0x0500000f


	//   ....[76]....
        /*0390*/ 	.word	0x0500000f


	//   ....[77]....
        /*0394*/ 	.word	0x0500000f


	//   ....[78]....
        /*0398*/ 	.word	0x0500000f


	//   ....[79]....
        /*039c*/ 	.word	0x0500000f


	//   ....[80]....
        /*03a0*/ 	.word	0x0500000f


	//   ....[81]....
        /*03a4*/ 	.word	0x0500000f


	//   ....[82]....
        /*03a8*/ 	.word	0x0500000f


	//   ....[83]....
        /*03ac*/ 	.word	0x0500000f


	//   ....[84]....
        /*03b0*/ 	.word	0x0500000f


	//   ....[85]....
        /*03b4*/ 	.word	0x0500000f


	//   ....[86]....
        /*03b8*/ 	.word	0x0500000f


	//   ....[87]....
        /*03bc*/ 	.word	0x0500000f


	//   ....[88]....
        /*03c0*/ 	.word	0x0500000f


	//   ....[89]....
        /*03c4*/ 	.word	0x0500000f


	//   ....[90]....
        /*03c8*/ 	.word	0x0500000f


	//   ....[91]....
        /*03cc*/ 	.word	0x0500000f


	//   ....[92]....
        /*03d0*/ 	.word	0x0500000f


	//   ....[93]....
        /*03d4*/ 	.word	0x0500000f


	//   ....[94]....
        /*03d8*/ 	.word	0x0500000f


	//   ....[95]....
        /*03dc*/ 	.word	0x0500000f


	//   ....[96]....
        /*03e0*/ 	.word	0x0500000f


	//   ....[97]....
        /*03e4*/ 	.word	0x0500000f


	//   ....[98]....
        /*03e8*/ 	.word	0x0500000f


	//   ....[99]....
        /*03ec*/ 	.word	0x0500000f


	//   ....[100]....
        /*03f0*/ 	.word	0x0500000f


	//   ....[101]....
        /*03f4*/ 	.word	0x0500000f


	//   ....[102]....
        /*03f8*/ 	.word	0x0500000f


	//   ....[103]....
        /*03fc*/ 	.word	0x0500000f


	//   ....[104]....
        /*0400*/ 	.word	0x0500000f


	//   ....[105]....
        /*0404*/ 	.word	0x0500000f


	//   ....[106]....
        /*0408*/ 	.word	0x0500000f


	//   ....[107]....
        /*040c*/ 	.word	0x0500000f


	//   ....[108]....
        /*0410*/ 	.word	0x0500000f


	//   ....[109]....
        /*0414*/ 	.word	0x0500000f


	//   ....[110]....
        /*0418*/ 	.word	0x0500000f


	//   ....[111]....
        /*041c*/ 	.word	0x0500000f


	//   ....[112]....
        /*0420*/ 	.word	0x0500000f


	//   ....[113]....
        /*0424*/ 	.word	0x0500000f


	//   ....[114]....
        /*0428*/ 	.word	0x0500000f


	//   ....[115]....
        /*042c*/ 	.word	0x0500000f


	//   ....[116]....
        /*0430*/ 	.word	0x0500000f


	//   ....[117]....
        /*0434*/ 	.word	0x0500000f


	//   ....[118]....
        /*0438*/ 	.word	0x0500000f


	//   ....[119]....
        /*043c*/ 	.word	0x0500000f


	//   ....[120]....
        /*0440*/ 	.word	0x0500000f


	//   ....[121]....
        /*0444*/ 	.word	0x0500000f


	//   ....[122]....
        /*0448*/ 	.word	0x0500000f


	//   ....[123]....
        /*044c*/ 	.word	0x0500000f


	//   ....[124]....
        /*0450*/ 	.word	0x0500000f


	//   ....[125]....
        /*0454*/ 	.word	0x0500000f


	//----- nvinfo : EIATTR_COOP_GROUP_INSTR_OFFSETS
	.align		4
.L_481:
        /*0458*/ 	.byte	0x04, 0x28
        /*045a*/ 	.short	(.L_483 - .L_482)


	//   ....[0]....
.L_482:
        /*045c*/ 	.word	0x00004030


	//   ....[1]....
        /*0460*/ 	.word	0x00004070


	//   ....[2]....
        /*0464*/ 	.word	0x000040b0


	//   ....[3]....
        /*0468*/ 	.word	0x000040c0


	//   ....[4]....
        /*046c*/ 	.word	0x00004960


	//   ....[5]....
        /*0470*/ 	.word	0x000049a0


	//   ....[6]....
        /*0474*/ 	.word	0x000049c0


	//   ....[7]....
        /*0478*/ 	.word	0x000049e0


	//   ....[8]....
        /*047c*/ 	.word	0x00004a00


	//   ....[9]....
        /*0480*/ 	.word	0x00004a20


	//   ....[10]....
        /*0484*/ 	.word	0x00004a40


	//   ....[11]....
        /*0488*/ 	.word	0x00004a60


	//   ....[12]....
        /*048c*/ 	.word	0x00004a80


	//   ....[13]....
        /*0490*/ 	.word	0x00004aa0


	//   ....[14]....
        /*0494*/ 	.word	0x00007600


	//   ....[15]....
        /*0498*/ 	.word	0x00007630


	//   ....[16]....
        /*049c*/ 	.word	0x00007680


	//   ....[17]....
        /*04a0*/ 	.word	0x00007690


	//   ....[18]....
        /*04a4*/ 	.word	0x000076c0


	//   ....[19]....
        /*04a8*/ 	.word	0x000076d0


	//   ....[20]....
        /*04ac*/ 	.word	0x00007700


	//   ....[21]....
        /*04b0*/ 	.word	0x00007710


	//   ....[22]....
        /*04b4*/ 	.word	0x000078e0


	//   ....[23]....
        /*04b8*/ 	.word	0x00007910


	//   ....[24]....
        /*04bc*/ 	.word	0x00007950


	//   ....[25]....
        /*04c0*/ 	.word	0x00007960


	//   ....[26]....
        /*04c4*/ 	.word	0x00007990


	//   ....[27]....
        /*04c8*/ 	.word	0x000079a0


	//   ....[28]....
        /*04cc*/ 	.word	0x000079d0


	//   ....[29]....
        /*04d0*/ 	.word	0x000079e0


	//   ....[30]....
        /*04d4*/ 	.word	0x00007b50


	//   ....[31]....
        /*04d8*/ 	.word	0x00007b80


	//   ....[32]....
        /*04dc*/ 	.word	0x00007bc0


	//   ....[33]....
        /*04e0*/ 	.word	0x00007bd0


	//   ....[34]....
        /*04e4*/ 	.word	0x00007c00


	//   ....[35]....
        /*04e8*/ 	.word	0x00007c10


	//   ....[36]....
        /*04ec*/ 	.word	0x00007c40


	//   ....[37]....
        /*04f0*/ 	.word	0x00007c50


	//   ....[38]....
        /*04f4*/ 	.word	0x00007f20


	//   ....[39]....
        /*04f8*/ 	.word	0x00007f50


	//   ....[40]....
        /*04fc*/ 	.word	0x00008050


	//   ....[41]....
        /*0500*/ 	.word	0x00008090


	//   ....[42]....
        /*0504*/ 	.word	0x000080c0


	//   ....[43]....
        /*0508*/ 	.word	0x000080f0


	//   ....[44]....
        /*050c*/ 	.word	0x00008100


	//   ....[45]....
        /*0510*/ 	.word	0x00008120


	//   ....[46]....
        /*0514*/ 	.word	0x00008160


	//   ....[47]....
        /*0518*/ 	.word	0x00008190


	//   ....[48]....
        /*051c*/ 	.word	0x000081c0


	//   ....[49]....
        /*0520*/ 	.word	0x000081e0


	//   ....[50]....
        /*0524*/ 	.word	0x00008200


	//   ....[51]....
        /*0528*/ 	.word	0x00008220


	//   ....[52]....
        /*052c*/ 	.word	0x00008240


	//   ....[53]....
        /*0530*/ 	.word	0x00008270


	//   ....[54]....
        /*0534*/ 	.word	0x000082c0


	//   ....[55]....
        /*0538*/ 	.word	0x000082f0


	//   ....[56]....
        /*053c*/ 	.word	0x00008310


	//   ....[57]....
        /*0540*/ 	.word	0x00008330


	//   ....[58]....
        /*0544*/ 	.word	0x00008360


	//   ....[59]....
        /*0548*/ 	.word	0x00008380


	//   ....[60]....
        /*054c*/ 	.word	0x00008390


	//   ....[61]....
        /*0550*/ 	.word	0x000083b0


	//   ....[62]....
        /*0554*/ 	.word	0x000083f0


	//   ....[63]....
        /*0558*/ 	.word	0x00008420


	//   ....[64]....
        /*055c*/ 	.word	0x00008440


	//   ....[65]....
        /*0560*/ 	.word	0x00008470


	//   ....[66]....
        /*0564*/ 	.word	0x00008490


	//   ....[67]....
        /*0568*/ 	.word	0x000084d0


	//   ....[68]....
        /*056c*/ 	.word	0x00008670


	//   ....[69]....
        /*0570*/ 	.word	0x000086c0


	//   ....[70]....
        /*0574*/ 	.word	0x00008850


	//   ....[71]....
        /*0578*/ 	.word	0x000088a0


	//   ....[72]....
        /*057c*/ 	.word	0x00008910


	//   ....[73]....
        /*0580*/ 	.word	0x00008970


	//   ....[74]....
        /*0584*/ 	.word	0x000089e0


	//   ....[75]....
        /*0588*/ 	.word	0x00008a40


	//   ....[76]....
        /*058c*/ 	.word	0x00008ab0


	//   ....[77]....
        /*0590*/ 	.word	0x00008b10


	//   ....[78]....
        /*0594*/ 	.word	0x00008bb0


	//   ....[79]....
        /*0598*/ 	.word	0x00008c40


	//   ....[80]....
        /*059c*/ 	.word	0x00008cb0


	//   ....[81]....
        /*05a0*/ 	.word	0x00008d10


	//   ....[82]....
        /*05a4*/ 	.word	0x00008d80


	//   ....[83]....
        /*05a8*/ 	.word	0x00008de0


	//   ....[84]....
        /*05ac*/ 	.word	0x00008e50


	//   ....[85]....
        /*05b0*/ 	.word	0x00008eb0


	//   ....[86]....
        /*05b4*/ 	.word	0x00008f50


	//   ....[87]....
        /*05b8*/ 	.word	0x00008fe0


	//   ....[88]....
        /*05bc*/ 	.word	0x00009050


	//   ....[89]....
        /*05c0*/ 	.word	0x000090b0


	//   ....[90]....
        /*05c4*/ 	.word	0x00009120


	//   ....[91]....
        /*05c8*/ 	.word	0x00009180


	//   ....[92]....
        /*05cc*/ 	.word	0x000091f0


	//   ....[93]....
        /*05d0*/ 	.word	0x00009250


	//   ....[94]....
        /*05d4*/ 	.word	0x000092f0


	//   ....[95]....
        /*05d8*/ 	.word	0x000093a0


	//   ....[96]....
        /*05dc*/ 	.word	0x000094b0


	//   ....[97]....
        /*05e0*/ 	.word	0x00009510


	//   ....[98]....
        /*05e4*/ 	.word	0x000095a0


	//   ....[99]....
        /*05e8*/ 	.word	0x000095f0


	//   ....[100]....
        /*05ec*/ 	.word	0x00009680


	//   ....[101]....
        /*05f0*/ 	.word	0x00009720


	//   ....[102]....
        /*05f4*/ 	.word	0x00009790


	//   ....[103]....
        /*05f8*/ 	.word	0x00009800


	//   ....[104]....
        /*05fc*/ 	.word	0x00009870


	//   ....[105]....
        /*0600*/ 	.word	0x000098d0


	//   ....[106]....
        /*0604*/ 	.word	0x00009940


	//   ....[107]....
        /*0608*/ 	.word	0x000099a0


	//   ....[108]....
        /*060c*/ 	.word	0x00009a20


	//   ....[109]....
        /*0610*/ 	.word	0x00009a80


	//   ....[110]....
        /*0614*/ 	.word	0x00009af0


	//   ....[111]....
        /*0618*/ 	.word	0x00009b40


	//   ....[112]....
        /*061c*/ 	.word	0x00009bb0


	//   ....[113]....
        /*0620*/ 	.word	0x00009c10


	//   ....[114]....
        /*0624*/ 	.word	0x00009cb0


	//   ....[115]....
        /*0628*/ 	.word	0x00009d40


	//   ....[116]....
        /*062c*/ 	.word	0x00009dc0


	//   ....[117]....
        /*0630*/ 	.word	0x00009e60


	//   ....[118]....
        /*0634*/ 	.word	0x00009ef0


	//   ....[119]....
        /*0638*/ 	.word	0x00009f50


	//   ....[120]....
        /*063c*/ 	.word	0x00009fc0


	//   ....[121]....
        /*0640*/ 	.word	0x0000a030


	//   ....[122]....
        /*0644*/ 	.word	0x0000a100


	//   ....[123]....
        /*0648*/ 	.word	0x0000a1c0


	//   ....[124]....
        /*064c*/ 	.word	0x0000a2f0


	//   ....[125]....
        /*0650*/ 	.word	0x0000a370


	//----- nvinfo : EIATTR_EXIT_INSTR_OFFSETS
	.align		4
.L_483:
        /*0654*/ 	.byte	0x04, 0x1c
        /*0656*/ 	.short	(.L_485 - .L_484)


	//   ....[0]....
.L_484:
        /*0658*/ 	.word	0x00006630


	//   ....[1]....
        /*065c*/ 	.word	0x000087f0


	//----- nvinfo : EIATTR_MAX_THREADS
	.align		4
.L_485:
        /*0660*/ 	.byte	0x04, 0x05
        /*0662*/ 	.short	(.L_487 - .L_486)
.L_486:
        /*0664*/ 	.word	0x00000140
        /*0668*/ 	.word	0x00000001
        /*066c*/ 	.word	0x00000001


	//----- nvinfo : EIATTR_CRS_STACK_SIZE
	.align		4
.L_487:
        /*0670*/ 	.byte	0x04, 0x1e
        /*0672*/ 	.short	(.L_489 - .L_488)
.L_488:
        /*0674*/ 	.word	0x00000000


	//----- nvinfo : EIATTR_CBANK_PARAM_SIZE
	.align		4
.L_489:
        /*0678*/ 	.byte	0x03, 0x19
        /*067a*/ 	.short	0x0060


	//----- nvinfo : EIATTR_PARAM_CBANK
	.align		4
        /*067c*/ 	.byte	0x04, 0x0a
        /*067e*/ 	.short	(.L_491 - .L_490)
	.align		4
.L_490:
        /*0680*/ 	.word	index@(.nv.constant0._ZN13group_norm_v218gn_bwd_cuda_kernelI13__nv_bfloat16Li320ELi2ELi16ELi40ELi4096ELb1ELb1ELi32ELi320ELi320ELi4ELb1ELi2ELb0ELb0ELNS_15WgradSyncMethodE3ENS_16CompileConditionILi900EEEEEvPT_S6_S6_PKS5_S8_S8_S8_PKfflPfPj)
        /*0684*/ 	.short	0x0210
        /*0686*/ 	.short	0x0060


	//----- nvinfo : EIATTR_SW_WAR
	.align		4
.L_491:
        /*0688*/ 	.byte	0x04, 0x36
        /*068a*/ 	.short	(.L_493 - .L_492)
.L_492:
        /*068c*/ 	.word	0x00000008
.L_493:


//--------------------- .nv.info._ZN13group_norm_v218gn_bwd_cuda_kernelI13__nv_bfloat16Li320ELi3ELi16ELi40ELi4096ELb1ELb1ELi32ELi320ELi320ELi4ELb1ELi2ELb0ELb0ELNS_15WgradSyncMethodE3ENS_16CompileConditionILi900EEEEEvPT_S6_S6_PKS5_S8_S8_S8_PKfflPfPj --------------------------
	.section	.nv.info._ZN13group_norm_v218gn_bwd_cuda_kernelI13__nv_bfloat16Li320ELi3ELi16ELi40ELi4096ELb1ELb1ELi32ELi320ELi320ELi4ELb1ELi2ELb0ELb0ELNS_15WgradSyncMethodE3ENS_16CompileConditionILi900EEEEEvPT_S6_S6_PKS5_S8_S8_S8_PKfflPfPj,"",@"SHT_CUDA_INFO"
	.sectionflags	@""
	.align	4


	//----- nvinfo : EIATTR_CUDA_API_VERSION
	.align		4
        /*0000*/ 	.byte	0x04, 0x37
        /*0002*/ 	.short	(.L_495 - .L_494)
.L_494:
        /*0004*/ 	.word	0x00000082


	//----- nvinfo : EIATTR_KPARAM_INFO
	.align		4
.L_495:
        /*0008*/ 	.byte	0x04, 0x17
        /*000a*/ 	.short	(.L_497 - .L_496)
.L_496:
        /*000c*/ 	.word	0x00000000
        /*0010*/ 	.short	0x000b
        /*0012*/ 	.short	0x0058
        /*0014*/ 	.byte	0x00, 0xf0, 0x21, 0x00


	//----- nvinfo : EIATTR_KPARAM_INFO
	.align		4
.L_497:
        /*0018*/ 	.byte	0x04, 0x17
        /*001a*/ 	.short	(.L_499 - .L_498)
.L_498:
        /*001c*/ 	.word	0x00000000
        /*0020*/ 	.short	0x000a
        /*0022*/ 	.short	0x0050
        /*0024*/ 	.byte	0x00, 0xf0, 0x21, 0x00


	//----- nvinfo : EIATTR_KPARAM_INFO
	.align		4
.L_499:
        /*0028*/ 	.byte	0x04, 0x17
        /*002a*/ 	.short	(.L_501 - .L_500)
.L_500:
        /*002c*/ 	.word	0x00000000
        /*0030*/ 	.short	0x0009
        /*0032*/ 	.short	0x0048
        /*0034*/ 	.byte	0x00, 0xf0, 0x21, 0x00


	//----- nvinfo : EIATTR_KPARAM_INFO
	.align		4
.L_501:
        /*0038*/ 	.byte	0x04, 0x17
        /*003a*/ 	.short	(.L_503 - .L_502)
.L_502:
        /*003c*/ 	.word	0x00000000
        /*0040*/ 	.short	0x0008
        /*0042*/ 	.short	0x0040
        /*0044*/ 	.byte	0x00, 0xf0, 0x11, 0x00


	//----- nvinfo : EIATTR_KPARAM_INFO
	.align		4
.L_503:
        /*0048*/ 	.byte	0x04, 0x17
        /*004a*/ 	.short	(.L_505 - .L_504)
.L_504:
        /*004c*/ 	.word	0x00000000
        /*0050*/ 	.short	0x0007
        /*0052*/ 	.short	0x0038
        /*0054*/ 	.byte	0x00, 0xf0, 0x21, 0x00


	//----- nvinfo : EIATTR_KPARAM_INFO
	.align		4
.L_505:
        /*0058*/ 	.byte	0x04, 0x17
        /*005a*/ 	.short	(.L_507 - .L_506)
.L_506:
        /*005c*/ 	.word	0x00000000
        /*0060*/ 	.short	0x0006
        /*0062*/ 	.short	0x0030
        /*0064*/ 	.byte	0x00, 0xf0, 0x21, 0x00


	//----- nvinfo : EIATTR_KPARAM_INFO
	.align		4
.L_507:
        /*0068*/ 	.byte	0x04, 0x17
        /*006a*/ 	.short	(.L_509 - .L_508)
.L_508:
        /*006c*/ 	.word	0x00000000
        /*0070*/ 	.short	0x0005
        /*0072*/ 	.short	0x0028
        /*0074*/ 	.byte	0x00, 0xf0, 0x21, 0x00


	//----- nvinfo : EIATTR_KPARAM_INFO
	.align		4
.L_509:
        /*0078*/ 	.byte	0x04, 0x17
        /*007a*/ 	.short	(.L_511 - .L_510)
.L_510:
        /*007c*/ 	.word	0x00000000
        /*0080*/ 	.short	0x0004
        /*0082*/ 	.short	0x0020
        /*0084*/ 	.byte	0x00, 0xf0, 0x21, 0x00


	//----- nvinfo : EIATTR_KPARAM_INFO
	.align		4
.L_511:
        /*0088*/ 	.byte	0x04, 0x17
        /*008a*/ 	.short	(.L_513 - .L_512)
.L_512:
        /*008c*/ 	.word	0x00000000
        /*0090*/ 	.short	0x0003
        /*0092*/ 	.short	0x0018
        /*0094*/ 	.byte	0x00, 0xf0, 0x21, 0x00


	//----- nvinfo : EIATTR_KPARAM_INFO
	.align		4
.L_513:
        /*0098*/ 	.byte	0x04, 0x17
        /*009a*/ 	.short	(.L_515 - .L_514)
.L_514:
        /*009c*/ 	.word	0x00000000
        /*00a0*/ 	.short	0x0002
        /*00a2*/ 	.short	0x0010
        /*00a4*/ 	.byte	0x00, 0xf0, 0x21, 0x00


	//----- nvinfo : EIATTR_KPARAM_INFO
	.align		4
.L_515:
        /*00a8*/ 	.byte	0x04, 0x17
        /*00aa*/ 	.short	(.L_517 - .L_516)
.L_516:
        /*00ac*/ 	.word	0x00000000
        /*00b0*/ 	.short	0x0001
        /*00b2*/ 	.short	0x0008
        /*00b4*/ 	.byte	0x00, 0xf0, 0x21, 0x00


	//----- nvinfo : EIATTR_KPARAM_INFO
	.align		4
.L_517:
        /*00b8*/ 	.byte	0x04, 0x17
        /*00ba*/ 	.short	(.L_519 - .L_518)
.L_518:
        /*00bc*/ 	.word	0x00000000
        /*00c0*/ 	.short	0x0000
        /*00c2*/ 	.short	0x0000
        /*00c4*/ 	.byte	0x00, 0xf0, 0x21, 0x00


	//----- nvinfo : EIATTR_SPARSE_MMA_MASK
	.align		4
.L_519:
        /*00c8*/ 	.byte	0x03, 0x50
        /*00ca*/ 	.short	0x0000


	//----- nvinfo : EIATTR_MAXREG_COUNT
	.align		4
        /*00cc*/ 	.byte	0x03, 0x1b
        /*00ce*/ 	.short	0x0040


	//----- nvinfo : EIATTR_NUM_BARRIERS
	.align		4
        /*00d0*/ 	.byte	0x02, 0x4c
        /*00d2*/ 	.byte	0x01
	.zero		1


	//----- nvinfo : EIATTR_ANNOTATIONS
	.align		4
        /*00d4*/ 	.byte	0x04, 0x55
        /*00d6*/ 	.short	(.L_521 - .L_520)


	//   ....[0]....
.L_520:
        /* <DEDUP_REMOVED lines=96> */


	//----- nvinfo : EIATTR_MERCURY_ISA_VERSION
	.align		4
.L_521:
        /*06c8*/ 	.byte	0x03, 0x5f
        /*06ca*/ 	.short	0x0101


	//----- nvinfo : EIATTR_COOP_GROUP_MASK_REGIDS
	.align		4
        /*06cc*/ 	.byte	0x04, 0x29
        /*06ce*/ 	.short	(.L_523 - .L_522)


	//   ....[0]....
.L_522:
        /*06d0*/ 	.word	0xffffffff


	//   ....[1]....
        /*06d4*/ 	.word	0xffffffff


	//   ....[2]....
        /*06d8*/ 	.word	0xffffffff


	//   ....[3]....
        /*06dc*/ 	.word	0xffffffff


	//   ....[4]....
        /*06e0*/ 	.word	0xffffffff


	//   ....[5]....
        /*06e4*/ 	.word	0xffffffff


	//   ....[6]....
        /*06e8*/ 	.word	0xffffffff


	//   ....[7]....
        /*06ec*/ 	.word	0xffffffff


	//   ....[8]....
        /*06f0*/ 	.word	0xffffffff


	//   ....[9]....
        /*06f4*/ 	.word	0xffffffff


	//   ....[10]....
        /*06f8*/ 	.word	0xffffffff


	//   ....[11]....
        /*06fc*/ 	.word	0xffffffff


	//   ....[12]....
        /*0700*/ 	.word	0xffffffff


	//   ....[13]....
        /*0704*/ 	.word	0xffffffff


	//   ....[14]....
        /*0708*/ 	.word	0x05000015


	//   ....[15]....
        /*070c*/ 	.word	0x05000014


	//   ....[16]....
        /*0710*/ 	.word	0x05000016


	//   ....[17]....
        /*0714*/ 	.word	0x05000017


	//   ....[18]....
        /*0718*/ 	.word	0x05000019


	//   ....[19]....
        /*071c*/ 	.word	0x05000018


	//   ....[20]....
        /*0720*/ 	.word	0x0500001a


	//   ....[21]....
        /*0724*/ 	.word	0x0500000f


	//   ....[22]....
        /*0728*/ 	.word	0x05000019


	//   ....[23]....
        /*072c*/ 	.word	0x05000018


	//   ....[24]....
        /*0730*/ 	.word	0x0500001a


	//   ....[25]....
        /*0734*/ 	.word	0x0500001b


	//   ....[26]....
        /*0738*/ 	.word	0x0500001d


	//   ....[27]....
        /*073c*/ 	.word	0x0500001c


	//   ....[28]....
        /*0740*/ 	.word	0x05000020


	//   ....[29]....
        /*0744*/ 	.word	0x0500000f


	//   ....[30]....
        /*0748*/ 	.word	0x05000019


	//   ....[31]....
        /*074c*/ 	.word	0x05000018


	//   ....[32]....
        /*0750*/ 	.word	0x0500001a


	//   ....[33]....
        /*0754*/ 	.word	0x0500001b


	//   ....[34]....
        /*0758*/ 	.word	0x0500001d


	//   ....[35]....
        /*075c*/ 	.word	0x0500001c


	//   ....[36]....
        /*0760*/ 	.word	0x05000020


	//   ....[37]....
        /*0764*/ 	.word	0x0500000f


	//   ....[38]....
        /*0768*/ 	.word	0x05000011


	//   ....[39]....
        /*076c*/ 	.word	0x0500001b


	//   ....[40]....
        /*0770*/ 	.word	0x0500001d


	//   ....[41]....
        /*0774*/ 	.word	0x05000010


	//   ....[42]....
        /*0778*/ 	.word	0x05000023


	//   ....[43]....
        /*077c*/ 	.word	0x0500001e


	//   ....[44]....
        /*0780*/ 	.word	0x05000026


	//   ....[45]....
        /*0784*/ 	.word	0x05000025


	//   ....[46]....
        /*0788*/ 	.word	0x0500001c


	//   ....[47]....
        /*078c*/ 	.word	0x05000016


	//   ....[48]....
        /*0790*/ 	.word	0x05000014


	//   ....[49]....
        /*0794*/ 	.word	0x05000017


	//   ....[50]....
        /*0798*/ 	.word	0x05000018


	//   ....[51]....
        /*079c*/ 	.word	0x0500001a


	//   ....[52]....
        /*07a0*/ 	.word	0x0500001b


	//   ....[53]....
        /*07a4*/ 	.word	0x05000011


	//   ....[54]....
        /*07a8*/ 	.word	0x05000029


	//   ....[55]....
        /*07ac*/ 	.word	0x05000013


	//   ....[56]....
        /*07b0*/ 	.word	0x05000014


	//   ....[57]....
        /*07b4*/ 	.word	0x05000012


	//   ....[58]....
        /*07b8*/ 	.word	0x05000015


	//   ....[59]....
        /*07bc*/ 	.word	0x05000017


	//   ....[60]....
        /*07c0*/ 	.word	0x05000018


	//   ....[61]....
        /*07c4*/ 	.word	0x0500000e


	//   ....[62]....
        /*07c8*/ 	.word	0x0500002b


	//   ....[63]....
        /*07cc*/ 	.word	0x05000020


	//   ....[64]....
        /*07d0*/ 	.word	0x05000022


	//   ....[65]....
        /*07d4*/ 	.word	0x05000021


	//   ....[66]....
        /*07d8*/ 	.word	0x05000027


	//   ....[67]....
        /*07dc*/ 	.word	0x05000028


	//   ....[68]....
        /*07e0*/ 	.word	0x05000023


	//   ....[69]....
        /*07e4*/ 	.word	0x0500001e


	//   ....[70]....
        /*07e8*/ 	.word	0x0500001a


	//   ....[71]....
        /*07ec*/ 	.word	0x0500001a


	//   ....[72]....
        /*07f0*/ 	.word	0x0500001a


	//   ....[73]....
        /*07f4*/ 	.word	0x0500001a


	//   ....[74]....
        /*07f8*/ 	.word	0x0500001a


	//   ....[75]....
        /*07fc*/ 	.word	0x0500001a


	//   ....[76]....
        /*0800*/ 	.word	0x0500001a


	//   ....[77]....
        /*0804*/ 	.word	0x0500001a


	//   ....[78]....
        /*0808*/ 	.word	0x0500001a


	//   ....[79]....
        /*080c*/ 	.word	0x0500001a


	//   ....[80]....
        /*0810*/ 	.word	0x0500001a


	//   ....[81]....
        /*0814*/ 	.word	0x0500001a


	//   ....[82]....
        /*0818*/ 	.word	0x0500001a


	//   ....[83]....
        /*081c*/ 	.word	0x0500001a


	//   ....[84]....
        /*0820*/ 	.word	0x0500001a


	//   ....[85]....
        /*0824*/ 	.word	0x0500001a


	//   ....[86]....
        /*0828*/ 	.word	0x0500001a


	//   ....[87]....
        /*082c*/ 	.word	0x0500001a


	//   ....[88]....
        /*0830*/ 	.word	0x0500001a


	//   ....[89]....
        /*0834*/ 	.word	0x0500001a


	//   ....[90]....
        /*0838*/ 	.word	0x0500001a


	//   ....[91]....
        /*083c*/ 	.word	0x0500001a


	//   ....[92]....
        /*0840*/ 	.word	0x0500001a


	//   ....[93]....
        /*0844*/ 	.word	0x0500001a


	//   ....[94]....
        /*0848*/ 	.word	0x0500001a


	//   ....[95]....
        /*084c*/ 	.word	0x0500001a


	//   ....[96]....
        /*0850*/ 	.word	0x0500001a


	//   ....[97]....
        /*0854*/ 	.word	0x0500001a


	//   ....[98]....
        /*0858*/ 	.word	0x0500001a


	//   ....[99]....
        /*085c*/ 	.word	0x0500001a


	//   ....[100]....
        /*0860*/ 	.word	0x0500001a


	//   ....[101]....
        /*0864*/ 	.word	0x0500001a


	//   ....[102]....
        /*0868*/ 	.word	0x0500001a


	//   ....[103]....
        /*086c*/ 	.word	0x0500001a


	//   ....[104]....
        /*0870*/ 	.word	0x0500001a


	//   ....[105]....
        /*0874*/ 	.word	0x0500001a


	//   ....[106]....
        /*0878*/ 	.word	0x0500001a


	//   ....[107]....
        /*087c*/ 	.word	0x0500001a


	//   ....[108]....
        /*0880*/ 	.word	0x0500001a


	//   ....[109]....
        /*0884*/ 	.word	0x0500001a


	//   ....[110]....
        /*0888*/ 	.word	0x0500001a


	//   ....[111]....
        /*088c*/ 	.word	0x0500001a


	//   ....[112]....
        /*0890*/ 	.word	0x0500001a


	//   ....[113]....
        /*0894*/ 	.word	0x0500001a


	//   ....[114]....
        /*0898*/ 	.word	0x0500001a


	//   ....[115]....
        /*089c*/ 	.word	0x0500001a


	//   ....[116]....
        /*08a0*/ 	.word	0x0500001a


	//   ....[117]....
        /*08a4*/ 	.word	0x0500001a


	//   ....[118]....
        /*08a8*/ 	.word	0x0500001a


	//   ....[119]....
        /*08ac*/ 	.word	0x0500001a


	//   ....[120]....
        /*08b0*/ 	.word	0x0500001a


	//   ....[121]....
        /*08b4*/ 	.word	0x0500001a


	//   ....[122]....
        /*08b8*/ 	.word	0x0500001a


	//   ....[123]....
        /*08bc*/ 	.word	0x0500001a


	//   ....[124]....
        /*08c0*/ 	.word	0x0500001a


	//   ....[125]....
        /*08c4*/ 	.word	0x0500001a


	//----- nvinfo : EIATTR_COOP_GROUP_INSTR_OFFSETS
	.align		4
.L_523:
        /*08c8*/ 	.byte	0x04, 0x28
        /*08ca*/ 	.short	(.L_525 - .L_524)


	//   ....[0]....
.L_524:
        /*08cc*/ 	.word	0x00004620


	//   ....[1]....
        /*08d0*/ 	.word	0x00004630


	//   ....[2]....
        /*08d4*/ 	.word	0x00004660


	//   ....[3]....
        /*08d8*/ 	.word	0x00004670


	//   ....[4]....
        /*08dc*/ 	.word	0x00004ff0


	//   ....[5]....
        /*08e0*/ 	.word	0x00005030


	//   ....[6]....
        /*08e4*/ 	.word	0x00005060


	//   ....[7]....
        /*08e8*/ 	.word	0x00005080


	//   ....[8]....
        /*08ec*/ 	.word	0x000050a0


	//   ....[9]....
        /*08f0*/ 	.word	0x000050c0


	//   ....[10]....
        /*08f4*/ 	.word	0x000050e0


	//   ....[11]....
        /*08f8*/ 	.word	0x00005100


	//   ....[12]....
        /*08fc*/ 	.word	0x00005120


	//   ....[13]....
        /*0900*/ 	.word	0x00005140


	//   ....[14]....
        /*0904*/ 	.word	0x00007f10


	//   ....[15]....
        /*0908*/ 	.word	0x00007f40


	//   ....[16]....
        /*090c*/ 	.word	0x00007f90


	//   ....[17]....
        /*0910*/ 	.word	0x00007fb0


	//   ....[18]....
        /*0914*/ 	.word	0x00007fe0


	//   ....[19]....
        /*0918*/ 	.word	0x00007ff0


	//   ....[20]....
        /*091c*/ 	.word	0x00008020


	//   ....[21]....
        /*0920*/ 	.word	0x00008030


	//   ....[22]....
        /*0924*/ 	.word	0x000081f0


	//   ....[23]....
        /*0928*/ 	.word	0x00008220


	//   ....[24]....
        /*092c*/ 	.word	0x00008270


	//   ....[25]....
        /*0930*/ 	.word	0x00008290


	//   ....[26]....
        /*0934*/ 	.word	0x000082c0


	//   ....[27]....
        /*0938*/ 	.word	0x000082d0


	//   ....[28]....
        /*093c*/ 	.word	0x00008300


	//   ....[29]....
        /*0940*/ 	.word	0x00008310


	//   ....[30]....
        /*0944*/ 	.word	0x00008480


	//   ....[31]....
        /*0948*/ 	.word	0x000084b0


	//   ....[32]....
        /*094c*/ 	.word	0x00008500


	//   ....[33]....
        /*0950*/ 	.word	0x00008520


	//   ....[34]....
        /*0954*/ 	.word	0x00008550


	//   ....[35]....
        /*0958*/ 	.word	0x00008560


	//   ....[36]....
        /*095c*/ 	.word	0x00008590


	//   ....[37]....
        /*0960*/ 	.word	0x000085a0


	//   ....[38]....
        /*0964*/ 	.word	0x00008860


	//   ....[39]....
        /*0968*/ 	.word	0x00008890


	//   ....[40]....
        /*096c*/ 	.word	0x00008970


	//   ....[41]....
        /*0970*/ 	.word	0x000089b0


	//   ....[42]....
        /*0974*/ 	.word	0x000089e0


	//   ....[43]....
        /*0978*/ 	.word	0x00008a10


	//   ....[44]....
        /*097c*/ 	.word	0x00008a40


	//   ....[45]....
        /*0980*/ 	.word	0x00008a70


	//   ....[46]....
        /*0984*/ 	.word	0x00008ab0


	//   ....[47]....
        /*0988*/ 	.word	0x00008ae0


	//   ....[48]....
        /*098c*/ 	.word	0x00008b80


	//   ....[49]....
        /*0990*/ 	.word	0x00008ba0


	//   ....[50]....
        /*0994*/ 	.word	0x00008bd0


	//   ....[51]....
        /*0998*/ 	.word	0x00008bf0


	//   ....[52]....
        /*099c*/ 	.word	0x00008c10


	//   ....[53]....
        /*09a0*/ 	.word	0x00008c20


	//   ....[54]....
        /*09a4*/ 	.word	0x00008c50


	//   ....[55]....
        /*09a8*/ 	.word	0x00008c80


	//   ....[56]....
        /*09ac*/ 	.word	0x00008cc0


	//   ....[57]....
        /*09b0*/ 	.word	0x00008ce0


	//   ....[58]....
        /*09b4*/ 	.word	0x00008d10


	//   ....[59]....
        /*09b8*/ 	.word	0x00008d40


	//   ....[60]....
        /*09bc*/ 	.word	0x00008d50


	//   ....[61]....
        /*09c0*/ 	.word	0x00008d80


	//   ....[62]....
        /*09c4*/ 	.word	0x00008db0


	//   ....[63]....
        /*09c8*/ 	.word	0x00008de0


	//   ....[64]....
        /*09cc*/ 	.word	0x00008e10


	//   ....[65]....
        /*09d0*/ 	.word	0x00008e30


	//   ....[66]....
        /*09d4*/ 	.word	0x00008e60


	//   ....[67]....
        /*09d8*/ 	.word	0x00008e80


	//   ....[68]....
        /*09dc*/ 	.word	0x00008f40


	//   ....[69]....
        /*09e0*/ 	.word	0x00009040


	//   ....[70]....
        /*09e4*/ 	.word	0x000091f0


	//   ....[71]....
        /*09e8*/ 	.word	0x00009240


	//   ....[72]....
        /*09ec*/ 	.word	0x000092b0


	//   ....[73]....
        /*09f0*/ 	.word	0x00009310


	//   ....[74]....
        /*09f4*/ 	.word	0x00009380


	//   ....[75]....
        /*09f8*/ 	.word	0x000093e0


	//   ....[76]....
        /*09fc*/ 	.word	0x00009450


	//   ....[77]....
        /*0a00*/ 	.word	0x000094b0


	//   ....[78]....
        /*0a04*/ 	.word	0x00009550


	//   ....[79]....
        /*0a08*/ 	.word	0x000095e0


	//   ....[80]....
        /*0a0c*/ 	.word	0x00009650


	//   ....[81]....
        /*0a10*/ 	.word	0x000096b0


	//   ....[82]....
        /*0a14*/ 	.word	0x00009720


	//   ....[83]....
        /*0a18*/ 	.word	0x00009780


	//   ....[84]....
        /*0a1c*/ 	.word	0x000097f0


	//   ....[85]....
        /*0a20*/ 	.word	0x00009850


	//   ....[86]....
        /*0a24*/ 	.word	0x000098f0


	//   ....[87]....
        /*0a28*/ 	.word	0x00009980


	//   ....[88]....
        /*0a2c*/ 	.word	0x000099f0


	//   ....[89]....
        /*0a30*/ 	.word	0x00009a50


	//   ....[90]....
        /*0a34*/ 	.word	0x00009ac0


	//   ....[91]....
        /*0a38*/ 	.word	0x00009b20


	//   ....[92]....
        /*0a3c*/ 	.word	0x00009b90


	//   ....[93]....
        /*0a40*/ 	.word	0x00009bf0


	//   ....[94]....
        /*0a44*/ 	.word	0x00009c90


	//   ....[95]....
        /*0a48*/ 	.word	0x00009d40


	//   ....[96]....
        /*0a4c*/ 	.word	0x00009e50


	//   ....[97]....
        /*0a50*/ 	.word	0x00009ea0


	//   ....[98]....
        /*0a54*/ 	.word	0x00009f70


	//   ....[99]....
        /*0a58*/ 	.word	0x00009fe0


	//   ....[100]....
        /*0a5c*/ 	.word	0x0000a070


	//   ....[101]....
        /*0a60*/ 	.word	0x0000a0c0


	//   ....[102]....
        /*0a64*/ 	.word	0x0000a130


	//   ....[103]....
        /*0a68*/ 	.word	0x0000a190


	//   ....[104]....
        /*0a6c*/ 	.word	0x0000a200


	//   ....[105]....
        /*0a70*/ 	.word	0x0000a260


	//   ....[106]....
        /*0a74*/ 	.word	0x0000a2d0


	//   ....[107]....
        /*0a78*/ 	.word	0x0000a330


	//   ....[108]....
        /*0a7c*/ 	.word	0x0000a3b0


	//   ....[109]....
        /*0a80*/ 	.word	0x0000a420


	//   ....[110]....
        /*0a84*/ 	.word	0x0000a490


	//   ....[111]....
        /*0a88*/ 	.word	0x0000a4f0


	//   ....[112]....
        /*0a8c*/ 	.word	0x0000a570


	//   ....[113]....
        /*0a90*/ 	.word	0x0000a5f0


	//   ....[114]....
        /*0a94*/ 	.word	0x0000a690


	//   ....[115]....
        /*0a98*/ 	.word	0x0000a700


	//   ....[116]....
        /*0a9c*/ 	.word	0x0000a790


	//   ....[117]....
        /*0aa0*/ 	.word	0x0000a820


	//   ....[118]....
        /*0aa4*/ 	.word	0x0000a890


	//   ....[119]....
        /*0aa8*/ 	.word	0x0000a8f0


	//   ....[120]....
        /*0aac*/ 	.word	0x0000a960


	//   ....[121]....
        /*0ab0*/ 	.word	0x0000a9e0


	//   ....[122]....
        /*0ab4*/ 	.word	0x0000aaa0


	//   ....[123]....
        /*0ab8*/ 	.word	0x0000ab70


	//   ....[124]....
        /*0abc*/ 	.word	0x0000ac50


	//   ....[125]....
        /*0ac0*/ 	.word	0x0000ad00


	//----- nvinfo : EIATTR_EXIT_INSTR_OFFSETS
	.align		4
.L_525:
        /*0ac4*/ 	.byte	0x04, 0x1c
        /*0ac6*/ 	.short	(.L_527 - .L_526)


	//   ....[0]....
.L_526:
        /*0ac8*/ 	.word	0x00006f50


	//   ....[1]....
        /*0acc*/ 	.word	0x00009190


	//----- nvinfo : EIATTR_MAX_THREADS
	.align		4
.L_527:
        /*0ad0*/ 	.byte	0x04, 0x05
        /*0ad2*/ 	.short	(.L_529 - .L_528)
.L_528:
        /*0ad4*/ 	.word	0x00000140
        /*0ad8*/ 	.word	0x00000001
        /*0adc*/ 	.word	0x00000001


	//----- nvinfo : EIATTR_CRS_STACK_SIZE
	.align		4
.L_529:
        /*0ae0*/ 	.byte	0x04, 0x1e
        /*0ae2*/ 	.short	(.L_531 - .L_530)
.L_530:
        /*0ae4*/ 	.word	0x00000000


	//----- nvinfo : EIATTR_CBANK_PARAM_SIZE
	.align		4
.L_531:
        /*0ae8*/ 	.byte	0x03, 0x19
        /*0aea*/ 	.short	0x0060


	//----- nvinfo : EIATTR_PARAM_CBANK
	.align		4
        /*0aec*/ 	.byte	0x04, 0x0a
        /*0aee*/ 	.short	(.L_533 - .L_532)
	.align		4
.L_532:
        /*0af0*/ 	.word	index@(.nv.constant0._ZN13group_norm_v218gn_bwd_cuda_kernelI13__nv_bfloat16Li320ELi3ELi16ELi40ELi4096ELb1ELb1ELi32ELi320ELi320ELi4ELb1ELi2ELb0ELb0ELNS_15WgradSyncMethodE3ENS_16CompileConditionILi900EEEEEvPT_S6_S6_PKS5_S8_S8_S8_PKfflPfPj)
        /*0af4*/ 	.short	0x0210
        /*0af6*/ 	.short	0x0060


	//----- nvinfo : EIATTR_SW_WAR
	.align		4
.L_533:
        /*0af8*/ 	.byte	0x04, 0x36
        /*0afa*/ 	.short	(.L_535 - .L_534)
.L_534:
        /*0afc*/ 	.word	0x00000008
.L_535:


//--------------------- .nv.info._ZN13group_norm_v218gn_bwd_cuda_kernelI13__nv_bfloat16Li320ELi3ELi16ELi40ELi4096ELb1ELb1ELi32ELi320ELi320ELi4ELb1ELi3ELb0ELb0ELNS_15WgradSyncMethodE2ENS_16CompileConditionILi900EEEEEvPT_S6_S6_PKS5_S8_S8_S8_PKfflPfPj --------------------------
	.section	.nv.info._ZN13group_norm_v218gn_bwd_cuda_kernelI13__nv_bfloat16Li320ELi3ELi16ELi40ELi4096ELb1ELb1ELi32ELi320ELi320ELi4ELb1ELi3ELb0ELb0ELNS_15WgradSyncMethodE2ENS_16CompileConditionILi900EEEEEvPT_S6_S6_PKS5_S8_S8_S8_PKfflPfPj,"",@"SHT_CUDA_INFO"
	.sectionflags	@""
	.align	4


	//----- nvinfo : EIATTR_CUDA_API_VERSION
	.align		4
        /*0000*/ 	.byte	0x04, 0x37
        /*0002*/ 	.short	(.L_537 - .L_536)
.L_536:
        /*0004*/ 	.word	0x00000082


	//----- nvinfo : EIATTR_KPARAM_INFO
	.align		4
.L_537:
        /*0008*/ 	.byte	0x04, 0x17
        /*000a*/ 	.short	(.L_539 - .L_538)
.L_538:
        /*000c*/ 	.word	0x00000000
        /*0010*/ 	.short	0x000b
        /*0012*/ 	.short	0x0058
        /*0014*/ 	.byte	0x00, 0xf0, 0x21, 0x00


	//----- nvinfo : EIATTR_KPARAM_INFO
	.align		4
.L_539:
        /*0018*/ 	.byte	0x04, 0x17
        /*001a*/ 	.short	(.L_541 - .L_540)
.L_540:
        /*001c*/ 	.word	0x00000000
        /*0020*/ 	.short	0x000a
        /*0022*/ 	.short	0x0050
        /*0024*/ 	.byte	0x00, 0xf0, 0x21, 0x00


	//----- nvinfo : EIATTR_KPARAM_INFO
	.align		4
.L_541:
        /*0028*/ 	.byte	0x04, 0x17
        /*002a*/ 	.short	(.L_543 - .L_542)
.L_542:
        /*002c*/ 	.word	0x00000000
        /*0030*/ 	.short	0x0009
        /*0032*/ 	.short	0x0048
        /*0034*/ 	.byte	0x00, 0xf0, 0x21, 0x00


	//----- nvinfo : EIATTR_KPARAM_INFO
	.align		4
.L_543:
        /*0038*/ 	.byte	0x04, 0x17
        /*003a*/ 	.short	(.L_545 - .L_544)
.L_544:
        /*003c*/ 	.word	0x00000000
        /*0040*/ 	.short	0x0008
        /*0042*/ 	.short	0x0040
        /*0044*/ 	.byte	0x00, 0xf0, 0x11, 0x00


	//----- nvinfo : EIATTR_KPARAM_INFO
	.align		4
.L_545:
        /*0048*/ 	.byte	0x04, 0x17
        /*004a*/ 	.short	(.L_547 - .L_546)
.L_546:
        /*004c*/ 	.word	0x00000000
        /*0050*/ 	.short	0x0007
        /*0052*/ 	.short	0x0038
        /*0054*/ 	.byte	0x00, 0xf0, 0x21, 0x00


	//----- nvinfo : EIATTR_KPARAM_INFO
	.align		4
.L_547:
        /*0058*/ 	.byte	0x04, 0x17
        /*005a*/ 	.short	(.L_549 - .L_548)
.L_548:
        /*005c*/ 	.word	0x00000000
        /*0060*/ 	.short	0x0006
        /*0062*/ 	.short	0x0030
        /*0064*/ 	.byte	0x00, 0xf0, 0x21, 0x00


	//----- nvinfo : EIATTR_KPARAM_INFO
	.align		4
.L_549:
        /*0068*/ 	.byte	0x04, 0x17
        /*006a*/ 	.short	(.L_551 - .L_550)
.L_550:
        /*006c*/ 	.word	0x00000000
        /*0070*/ 	.short	0x0005
        /*0072*/ 	.short	0x0028
        /*0074*/ 	.byte	0x00, 0xf0, 0x21, 0x00


	//----- nvinfo : EIATTR_KPARAM_INFO
	.align		4
.L_551:
        /*0078*/ 	.byte	0x04, 0x17
        /*007a*/ 	.short	(.L_553 - .L_552)
.L_552:
        /*007c*/ 	.word	0x00000000
        /*0080*/ 	.short	0x0004
        /*0082*/ 	.short	0x0020
        /*0084*/ 	.byte	0x00, 0xf0, 0x21, 0x00


	//----- nvinfo : EIATTR_KPARAM_INFO
	.align		4
.L_553:
        /*0088*/ 	.byte	0x04, 0x17
        /*008a*/ 	.short	(.L_555 - .L_554)
.L_554:
        /*008c*/ 	.word	0x00000000
        /*0090*/ 	.short	0x0003
        /*0092*/ 	.short	0x0018
        /*0094*/ 	.byte	0x00, 0xf0, 0x21, 0x00


	//----- nvinfo : EIATTR_KPARAM_INFO
	.align		4
.L_555:
        /*0098*/ 	.byte	0x04, 0x17
        /*009a*/ 	.short	(.L_557 - .L_556)
.L_556:
        /*009c*/ 	.word	0x00000000
        /*00a0*/ 	.short	0x0002
        /*00a2*/ 	.short	0x0010
        /*00a4*/ 	.byte	0x00, 0xf0, 0x21, 0x00


	//----- nvinfo : EIATTR_KPARAM_INFO
	.align		4
.L_557:
        /*00a8*/ 	.byte	0x04, 0x17
        /*00aa*/ 	.short	(.L_559 - .L_558)
.L_558:
        /*00ac*/ 	.word	0x00000000
        /*00b0*/ 	.short	0x0001
        /*00b2*/ 	.short	0x0008
        /*00b4*/ 	.byte	0x00, 0xf0, 0x21, 0x00


	//----- nvinfo : EIATTR_KPARAM_INFO
	.align		4
.L_559:
        /*00b8*/ 	.byte	0x04, 0x17
        /*00ba*/ 	.short	(.L_561 - .L_560)
.L_560:
        /*00bc*/ 	.word	0x00000000
        /*00c0*/ 	.short	0x0000
        /*00c2*/ 	.short	0x0000
        /*00c4*/ 	.byte	0x00, 0xf0, 0x21, 0x00


	//----- nvinfo : EIATTR_SPARSE_MMA_MASK
	.align		4
.L_561:
        /*00c8*/ 	.byte	0x03, 0x50
        /*00ca*/ 	.short	0x0000


	//----- nvinfo : EIATTR_MAXREG_COUNT
	.align		4
        /*00cc*/ 	.byte	0x03, 0x1b
        /*00ce*/ 	.short	0x0040


	//----- nvinfo : EIATTR_NUM_BARRIERS
	.align		4
        /*00d0*/ 	.byte	0x02, 0x4c
        /*00d2*/ 	.byte	0x01
	.zero		1


	//----- nvinfo : EIATTR_ANNOTATIONS
	.align		4
        /*00d4*/ 	.byte	0x04, 0x55
        /*00d6*/ 	.short	(.L_563 - .L_562)


	//   ....[0]....
.L_562:
        /* <DEDUP_REMOVED lines=74> */
        /*056c*/ 	.byte	0xa0, 0x67, 0x00, 0x00


	//----- nvinfo : EIATTR_MERCURY_ISA_VERSION
	.align		4
.L_563:
        /*0570*/ 	.byte	0x03, 0x5f
        /*0572*/ 	.short	0x0101


	//----- nvinfo : EIATTR_COOP_GROUP_MASK_REGIDS
	.align		4
        /*0574*/ 	.byte	0x04, 0x29
        /*0576*/ 	.short	(.L_565 - .L_564)


	//   ....[0]....
.L_564:
        /*0578*/ 	.word	0xffffffff


	//   ....[1]....
        /*057c*/ 	.word	0xffffffff


	//   ....[2]....
        /*0580*/ 	.word	0xffffffff


	//   ....[3]....
        /*0584*/ 	.word	0xffffffff


	//   ....[4]....
        /*0588*/ 	.word	0xffffffff


	//   ....[5]....
        /*058c*/ 	.word	0xffffffff


	//   ....[6]....
        /*0590*/ 	.word	0xffffffff


	//   ....[7]....
        /*0594*/ 	.word	0xffffffff


	//   ....[8]....
        /*0598*/ 	.word	0xffffffff


	//   ....[9]....
        /*059c*/ 	.word	0xffffffff


	//   ....[10]....
        /*05a0*/ 	.word	0xffffffff


	//   ....[11]....
        /*05a4*/ 	.word	0xffffffff


	//   ....[12]....
        /*05a8*/ 	.word	0xffffffff


	//   ....[13]....
        /*05ac*/ 	.word	0xffffffff


	//   ....[14]....
        /*05b0*/ 	.word	0x05000015


	//   ....[15]....
        /*05b4*/ 	.word	0x05000014


	//   ....[16]....
        /*05b8*/ 	.word	0x05000016


	//   ....[17]....
        /*05bc*/ 	.word	0x05000017


	//   ....[18]....
        /*05c0*/ 	.word	0x05000019


	//   ....[19]....
        /*05c4*/ 	.word	0x05000018


	//   ....[20]....
        /*05c8*/ 	.word	0x0500001a


	//   ....[21]....
        /*05cc*/ 	.word	0x0500000f


	//   ....[22]....
        /*05d0*/ 	.word	0x05000019


	//   ....[23]....
        /*05d4*/ 	.word	0x05000018


	//   ....[24]....
        /*05d8*/ 	.word	0x0500001a


	//   ....[25]....
        /*05dc*/ 	.word	0x0500001b


	//   ....[26]....
        /*05e0*/ 	.word	0x0500001d


	//   ....[27]....
        /*05e4*/ 	.word	0x0500001c


	//   ....[28]....
        /*05e8*/ 	.word	0x05000020


	//   ....[29]....
        /*05ec*/ 	.word	0x0500000f


	//   ....[30]....
        /*05f0*/ 	.word	0x05000019


	//   ....[31]....
        /*05f4*/ 	.word	0x05000018


	//   ....[32]....
        /*05f8*/ 	.word	0x0500001a


	//   ....[33]....
        /*05fc*/ 	.word	0x0500001b


	//   ....[34]....
        /*0600*/ 	.word	0x0500001d


	//   ....[35]....
        /*0604*/ 	.word	0x0500001c


	//   ....[36]....
        /*0608*/ 	.word	0x05000020


	//   ....[37]....
        /*060c*/ 	.word	0x0500000f


	//   ....[38]....
        /*0610*/ 	.word	0x05000011


	//   ....[39]....
        /*0614*/ 	.word	0x0500001b


	//   ....[40]....
        /*0618*/ 	.word	0x0500001d


	//   ....[41]....
        /*061c*/ 	.word	0x05000010


	//   ....[42]....
        /*0620*/ 	.word	0x05000023


	//   ....[43]....
        /*0624*/ 	.word	0x0500001e


	//   ....[44]....
        /*0628*/ 	.word	0x05000026


	//   ....[45]....
        /*062c*/ 	.word	0x05000025


	//   ....[46]....
        /*0630*/ 	.word	0x0500001c


	//   ....[47]....
        /*0634*/ 	.word	0x05000016


	//   ....[48]....
        /*0638*/ 	.word	0x05000014


	//   ....[49]....
        /*063c*/ 	.word	0x05000017


	//   ....[50]....
        /*0640*/ 	.word	0x05000018


	//   ....[51]....
        /*0644*/ 	.word	0x0500001a


	//   ....[52]....
        /*0648*/ 	.word	0x0500001b


	//   ....[53]....
        /*064c*/ 	.word	0x05000011


	//   ....[54]....
        /*0650*/ 	.word	0x05000029


	//   ....[55]....
        /*0654*/ 	.word	0x05000013


	//   ....[56]....
        /*0658*/ 	.word	0x05000014


	//   ....[57]....
        /*065c*/ 	.word	0x05000012


	//   ....[58]....
        /*0660*/ 	.word	0x05000015


	//   ....[59]....
        /*0664*/ 	.word	0x05000017


	//   ....[60]....
        /*0668*/ 	.word	0x05000018


	//   ....[61]....
        /*066c*/ 	.word	0x0500000e


	//   ....[62]....
        /*0670*/ 	.word	0x0500002b


	//   ....[63]....
        /*0674*/ 	.word	0x05000020


	//   ....[64]....
        /*0678*/ 	.word	0x05000022


	//   ....[65]....
        /*067c*/ 	.word	0x05000021


	//   ....[66]....
        /*0680*/ 	.word	0x05000027


	//   ....[67]....
        /*0684*/ 	.word	0x05000028


	//   ....[68]....
        /*0688*/ 	.word	0x05000023


	//   ....[69]....
        /*068c*/ 	.word	0x0500001e


	//   ....[70]....
        /*0690*/ 	.word	0x0500001a


	//   ....[71]....
        /*0694*/ 	.word	0x0500001a


	//   ....[72]....
        /*0698*/ 	.word	0x0500001a


	//   ....[73]....
        /*069c*/ 	.word	0x0500001a


	//   ....[74]....
        /*06a0*/ 	.word	0x0500001a


	//   ....[75]....
        /*06a4*/ 	.word	0x0500001a


	//   ....[76]....
        /*06a8*/ 	.word	0x0500001a


	//   ....[77]....
        /*06ac*/ 	.word	0x0500001a


	//   ....[78]....
        /*06b0*/ 	.word	0x0500001a


	//   ....[79]....
        /*06b4*/ 	.word	0x0500001a


	//   ....[80]....
        /*06b8*/ 	.word	0x0500001a


	//   ....[81]....
        /*06bc*/ 	.word	0x0500001a


	//   ....[82]....
        /*06c0*/ 	.word	0x0500001a


	//   ....[83]....
        /*06c4*/ 	.word	0x0500001a


	//   ....[84]....
        /*06c8*/ 	.word	0x0500001a


	//   ....[85]....
        /*06cc*/ 	.word	0x0500001a


	//   ....[86]....
        /*06d0*/ 	.word	0x0500001a


	//   ....[87]....
        /*06d4*/ 	.word	0x0500001a


	//   ....[88]....
        /*06d8*/ 	.word	0x0500001a


	//   ....[89]....
        /*06dc*/ 	.word	0x0500001a


	//   ....[90]....
        /*06e0*/ 	.word	0x0500001a


	//   ....[91]....
        /*06e4*/ 	.word	0x0500001a


	//   ....[92]....
        /*06e8*/ 	.word	0x0500001a


	//   ....[93]....
        /*06ec*/ 	.word	0x0500001a


	//   ....[94]....
        /*06f0*/ 	.word	0x0500001a


	//   ....[95]....
        /*06f4*/ 	.word	0x0500001a


	//   ....[96]....
        /*06f8*/ 	.word	0x0500001a


	//   ....[97]....
        /*06fc*/ 	.word	0x0500001a


	//   ....[98]....
        /*0700*/ 	.word	0x0500001a


	//   ....[99]....
        /*0704*/ 	.word	0x0500001a


	//   ....[100]....
        /*0708*/ 	.word	0x0500001a


	//   ....[101]....
        /*070c*/ 	.word	0x0500001a


	//   ....[102]....
        /*0710*/ 	.word	0x0500001a


	//   ....[103]....
        /*0714*/ 	.word	0x0500001a


	//   ....[104]....
        /*0718*/ 	.word	0x0500001a


	//   ....[105]....
        /*071c*/ 	.word	0x0500001a


	//   ....[106]....
        /*0720*/ 	.word	0x0500001a


	//   ....[107]....
        /*0724*/ 	.word	0x0500001a


	//   ....[108]....
        /*0728*/ 	.word	0x0500001a


	//   ....[109]....
        /*072c*/ 	.word	0x0500001a


	//   ....[110]....
        /*0730*/ 	.word	0x0500001a


	//   ....[111]....
        /*0734*/ 	.word	0x0500001a


	//   ....[112]....
        /*0738*/ 	.word	0x0500001a


	//   ....[113]....
        /*073c*/ 	.word	0x0500001a


	//   ....[114]....
        /*0740*/ 	.word	0x0500001a


	//   ....[115]....
        /*0744*/ 	.word	0x0500001a


	//   ....[116]....
        /*0748*/ 	.word	0x0500001a


	//   ....[117]....
        /*074c*/ 	.word	0x0500001a


	//   ....[118]....
        /*0750*/ 	.word	0x0500001a


	//   ....[119]....
        /*0754*/ 	.word	0x0500001a


	//   ....[120]....
        /*0758*/ 	.word	0x0500001a


	//   ....[121]....
        /*075c*/ 	.word	0x0500001a


	//   ....[122]....
        /*0760*/ 	.word	0x0500001a


	//   ....[123]....
        /*0764*/ 	.word	0x0500001a


	//   ....[124]....
        /*0768*/ 	.word	0x0500001a


	//   ....[125]....
        /*076c*/ 	.word	0x0500001a


	//----- nvinfo : EIATTR_COOP_GROUP_INSTR_OFFSETS
	.align		4
.L_565:
        /*0770*/ 	.byte	0x04, 0x28
        /*0772*/ 	.short	(.L_567 - .L_566)


	//   ....[0]....
.L_566:
        /*0774*/ 	.word	0x00004460


	//   ....[1]....
        /*0778*/ 	.word	0x00004470


	//   ....[2]....
        /*077c*/ 	.word	0x000044a0


	//   ....[3]....
        /*0780*/ 	.word	0x000044b0


	//   ....[4]....
        /*0784*/ 	.word	0x00004d80


	//   ....[5]....
        /*0788*/ 	.word	0x00004e60


	//   ....[6]....
        /*078c*/ 	.word	0x00004ee0


	//   ....[7]....
        /*0790*/ 	.word	0x00004f40


	//   ....[8]....
        /*0794*/ 	.word	0x00004f60


	//   ....[9]....
        /*0798*/ 	.word	0x00004f80


	//   ....[10]....
        /*079c*/ 	.word	0x00004fa0


	//   ....[11]....
        /*07a0*/ 	.word	0x00004fc0


	//   ....[12]....
        /*07a4*/ 	.word	0x00004fe0


	//   ....[13]....
        /*07a8*/ 	.word	0x00005000


	//   ....[14]....
        /*07ac*/ 	.word	0x000079f0


	//   ....[15]....
        /*07b0*/ 	.word	0x00007a20


	//   ....[16]....
        /*07b4*/ 	.word	0x00007a70


	//   ....[17]....
        /*07b8*/ 	.word	0x00007a90


	//   ....[18]....
        /*07bc*/ 	.word	0x00007ac0


	//   ....[19]....
        /*07c0*/ 	.word	0x00007ad0


	//   ....[20]....
        /*07c4*/ 	.word	0x00007b00


	//   ....[21]....
        /*07c8*/ 	.word	0x00007b10


	//   ....[22]....
        /*07cc*/ 	.word	0x00007cd0


	//   ....[23]....
        /*07d0*/ 	.word	0x00007d00


	//   ....[24]....
        /*07d4*/ 	.word	0x00007d50


	//   ....[25]....
        /*07d8*/ 	.word	0x00007d70


	//   ....[26]....
        /*07dc*/ 	.word	0x00007da0


	//   ....[27]....
        /*07e0*/ 	.word	0x00007db0


	//   ....[28]....
        /*07e4*/ 	.word	0x00007de0


	//   ....[29]....
        /*07e8*/ 	.word	0x00007df0


	//   ....[30]....
        /*07ec*/ 	.word	0x00007f60


	//   ....[31]....
        /*07f0*/ 	.word	0x00007f90


	//   ....[32]....
        /*07f4*/ 	.word	0x00007fe0


	//   ....[33]....
        /*07f8*/ 	.word	0x00008000


	//   ....[34]....
        /*07fc*/ 	.word	0x00008030


	//   ....[35]....
        /*0800*/ 	.word	0x00008040


	//   ....[36]....
        /*0804*/ 	.word	0x00008070


	//   ....[37]....
        /*0808*/ 	.word	0x00008080


	//   ....[38]....
        /*080c*/ 	.word	0x00008340


	//   ....[39]....
        /*0810*/ 	.word	0x00008370


	//   ....[40]....
        /*0814*/ 	.word	0x00008450


	//   ....[41]....
        /*0818*/ 	.word	0x00008490


	//   ....[42]....
        /*081c*/ 	.word	0x000084c0


	//   ....[43]....
        /*0820*/ 	.word	0x000084f0


	//   ....[44]....
        /*0824*/ 	.word	0x00008520


	//   ....[45]....
        /*0828*/ 	.word	0x00008550


	//   ....[46]....
        /*082c*/ 	.word	0x00008590


	//   ....[47]....
        /*0830*/ 	.word	0x000085c0


	//   ....[48]....
        /*0834*/ 	.word	0x00008660


	//   ....[49]....
        /*0838*/ 	.word	0x00008680


	//   ....[50]....
        /*083c*/ 	.word	0x000086b0


	//   ....[51]....
        /*0840*/ 	.word	0x000086d0


	//   ....[52]....
        /*0844*/ 	.word	0x000086f0


	//   ....[53]....
        /*0848*/ 	.word	0x00008700


	//   ....[54]....
        /*084c*/ 	.word	0x00008730


	//   ....[55]....
        /*0850*/ 	.word	0x00008760


	//   ....[56]....
        /*0854*/ 	.word	0x000087a0


	//   ....[57]....
        /*0858*/ 	.word	0x000087c0


	//   ....[58]....
        /*085c*/ 	.word	0x000087f0


	//   ....[59]....
        /*0860*/ 	.word	0x00008820


	//   ....[60]....
        /*0864*/ 	.word	0x00008830


	//   ....[61]....
        /*0868*/ 	.word	0x00008860


	//   ....[62]....
        /*086c*/ 	.word	0x00008890


	//   ....[63]....
        /*0870*/ 	.word	0x000088c0


	//   ....[64]....
        /*0874*/ 	.word	0x000088f0


	//   ....[65]....
        /*0878*/ 	.word	0x00008910


	//   ....[66]....
        /*087c*/ 	.word	0x00008940


	//   ....[67]....
        /*0880*/ 	.word	0x00008960


	//   ....[68]....
        /*0884*/ 	.word	0x00008a20


	//   ....[69]....
        /*0888*/ 	.word	0x00008b20


	//   ....[70]....
        /*088c*/ 	.word	0x00008cb0


	//   ....[71]....
        /*0890*/ 	.word	0x00008d00


	//   ....[72]....
        /*0894*/ 	.word	0x00008d70


	//   ....[73]....
        /*0898*/ 	.word	0x00008dd0


	//   ....[74]....
        /*089c*/ 	.word	0x00008e40


	//   ....[75]....
        /*08a0*/ 	.word	0x00008ea0


	//   ....[76]....
        /*08a4*/ 	.word	0x00008f10


	//   ....[77]....
        /*08a8*/ 	.word	0x00008f70


	//   ....[78]....
        /*08ac*/ 	.word	0x00009010


	//   ....[79]....
        /*08b0*/ 	.word	0x000090a0


	//   ....[80]....
        /*08b4*/ 	.word	0x00009110


	//   ....[81]....
        /*08b8*/ 	.word	0x00009170


	//   ....[82]....
        /*08bc*/ 	.word	0x000091e0


	//   ....[83]....
        /*08c0*/ 	.word	0x00009240


	//   ....[84]....
        /*08c4*/ 	.word	0x000092b0


	//   ....[85]....
        /*08c8*/ 	.word	0x00009310


	//   ....[86]....
        /*08cc*/ 	.word	0x000093b0


	//   ....[87]....
        /*08d0*/ 	.word	0x00009440


	//   ....[88]....
        /*08d4*/ 	.word	0x000094b0


	//   ....[89]....
        /*08d8*/ 	.word	0x00009510


	//   ....[90]....
        /*08dc*/ 	.word	0x00009580


	//   ....[91]....
        /*08e0*/ 	.word	0x000095e0


	//   ....[92]....
        /*08e4*/ 	.word	0x00009650


	//   ....[93]....
        /*08e8*/ 	.word	0x000096b0


	//   ....[94]....
        /*08ec*/ 	.word	0x00009750


	//   ....[95]....
        /*08f0*/ 	.word	0x00009800


	//   ....[96]....
        /*08f4*/ 	.word	0x00009910


	//   ....[97]....
        /*08f8*/ 	.word	0x00009960


	//   ....[98]....
        /*08fc*/ 	.word	0x00009a30


	//   ....[99]....
        /*0900*/ 	.word	0x00009aa0


	//   ....[100]....
        /*0904*/ 	.word	0x00009b30


	//   ....[101]....
        /*0908*/ 	.word	0x00009b80


	//   ....[102]....
        /*090c*/ 	.word	0x00009bf0


	//   ....[103]....
        /*0910*/ 	.word	0x00009c50


	//   ....[104]....
        /*0914*/ 	.word	0x00009cc0


	//   ....[105]....
        /*0918*/ 	.word	0x00009d20


	//   ....[106]....
        /*091c*/ 	.word	0x00009d90


	//   ....[107]....
        /*0920*/ 	.word	0x00009df0


	//   ....[108]....
        /*0924*/ 	.word	0x00009e70


	//   ....[109]....
        /*0928*/ 	.word	0x00009ee0


	//   ....[110]....
        /*092c*/ 	.word	0x00009f50


	//   ....[111]....
        /*0930*/ 	.word	0x00009fb0


	//   ....[112]....
        /*0934*/ 	.word	0x0000a030


	//   ....[113]....
        /*0938*/ 	.word	0x0000a0b0


	//   ....[114]....
        /*093c*/ 	.word	0x0000a150


	//   ....[115]....
        /*0940*/ 	.word	0x0000a1c0


	//   ....[116]....
        /*0944*/ 	.word	0x0000a250


	//   ....[117]....
        /*0948*/ 	.word	0x0000a2e0


	//   ....[118]....
        /*094c*/ 	.word	0x0000a350


	//   ....[119]....
        /*0950*/ 	.word	0x0000a3b0


	//   ....[120]....
        /*0954*/ 	.word	0x0000a420


	//   ....[121]....
        /*0958*/ 	.word	0x0000a4a0


	//   ....[122]....
        /*095c*/ 	.word	0x0000a560


	//   ....[123]....
        /*0960*/ 	.word	0x0000a630


	//   ....[124]....
        /*0964*/ 	.word	0x0000a710


	//   ....[125]....
        /*0968*/ 	.word	0x0000a7c0


	//----- nvinfo : EIATTR_EXIT_INSTR_OFFSETS
	.align		4
.L_567:
        /*096c*/ 	.byte	0x04, 0x1c
        /*096e*/ 	.short	(.L_569 - .L_568)


	//   ....[0]....
.L_568:
        /*0970*/ 	.word	0x00006b20


	//   ....[1]....
        /*0974*/ 	.word	0x00008c50


	//----- nvinfo : EIATTR_MAX_THREADS
	.align		4
.L_569:
        /*0978*/ 	.byte	0x04, 0x05
        /*097a*/ 	.short	(.L_571 - .L_570)
.L_570:
        /*097c*/ 	.word	0x00000140
        /*0980*/ 	.word	0x00000001
        /*0984*/ 	.word	0x00000001


	//----- nvinfo : EIATTR_CRS_STACK_SIZE
	.align		4
.L_571:
        /*0988*/ 	.byte	0x04, 0x1e
        /*098a*/ 	.short	(.L_573 - .L_572)
.L_572:
        /*098c*/ 	.word	0x00000000


	//----- nvinfo : EIATTR_CBANK_PARAM_SIZE
	.align		4
.L_573:
        /*0990*/ 	.byte	0x03, 0x19
        /*0992*/ 	.short	0x0060


	//----- nvinfo : EIATTR_PARAM_CBANK
	.align		4
        /*0994*/ 	.byte	0x04, 0x0a
        /*0996*/ 	.short	(.L_575 - .L_574)
	.align		4
.L_574:
        /*0998*/ 	.word	index@(.nv.constant0._ZN13group_norm_v218gn_bwd_cuda_kernelI13__nv_bfloat16Li320ELi3ELi16ELi40ELi4096ELb1ELb1ELi32ELi320ELi320ELi4ELb1ELi3ELb0ELb0ELNS_15WgradSyncMethodE2ENS_16CompileConditionILi900EEEEEvPT_S6_S6_PKS5_S8_S8_S8_PKfflPfPj)
        /*099c*/ 	.short	0x0210
        /*099e*/ 	.short	0x0060


	//----- nvinfo : EIATTR_SW_WAR
	.align		4
.L_575:
        /*09a0*/ 	.byte	0x04, 0x36
        /*09a2*/ 	.short	(.L_577 - .L_576)
.L_576:
        /*09a4*/ 	.word	0x00000008
.L_577:


//--------------------- .nv.info._ZN13group_norm_v214gn_cuda_kernelI13__nv_bfloat16Li320ELi3ELi32ELi20ELi4096ELb0ELi32ELi320ELi320ELi4ELb1ELi2ELb0ELb0ENS_16CompileConditionILi900EEEEEvPT_PKS4_S7_S7_flPfS8_Pj --------------------------
	.section	.nv.info._ZN13group_norm_v214gn_cuda_kernelI13__nv_bfloat16Li320ELi3ELi32ELi20ELi4096ELb0ELi32ELi320ELi320ELi4ELb1ELi2ELb0ELb0ENS_16CompileConditionILi900EEEEEvPT_PKS4_S7_S7_flPfS8_Pj,"",@"SHT_CUDA_INFO"
	.sectionflags	@""
	.align	4


	//----- nvinfo : EIATTR_CUDA_API_VERSION
	.align		4
        /*0000*/ 	.byte	0x04, 0x37
        /*0002*/ 	.short	(.L_579 - .L_578)
.L_578:
        /*0004*/ 	.word	0x00000082


	//----- nvinfo : EIATTR_KPARAM_INFO
	.align		4
.L_579:
        /*0008*/ 	.byte	0x04, 0x17
        /*000a*/ 	.short	(.L_581 - .L_580)
.L_580:
        /*000c*/ 	.word	0x00000000
        /*0010*/ 	.short	0x0008
        /*0012*/ 	.short	0x0040
        /*0014*/ 	.byte	0x00, 0xf0, 0x21, 0x00


	//----- nvinfo : EIATTR_KPARAM_INFO
	.align		4
.L_581:
        /*0018*/ 	.byte	0x04, 0x17
        /*001a*/ 	.short	(.L_583 - .L_582)
.L_582:
        /*001c*/ 	.word	0x00000000
        /*0020*/ 	.short	0x0007
        /*0022*/ 	.short	0x0038
        /*0024*/ 	.byte	0x00, 0xf0, 0x21, 0x00


	//----- nvinfo : EIATTR_KPARAM_INFO
	.align		4
.L_583:
        /*0028*/ 	.byte	0x04, 0x17
        /*002a*/ 	.short	(.L_585 - .L_584)
.L_584:
        /*002c*/ 	.word	0x00000000
        /*0030*/ 	.short	0x0006
        /*0032*/ 	.short	0x0030
        /*0034*/ 	.byte	0x00, 0xf0, 0x21, 0x00


	//----- nvinfo : EIATTR_KPARAM_INFO
	.align		4
.L_585:
        /*0038*/ 	.byte	0x04, 0x17
        /*003a*/ 	.short	(.L_587 - .L_586)
.L_586:
        /*003c*/ 	.word	0x00000000
        /*0040*/ 	.short	0x0005
        /*0042*/ 	.short	0x0028
        /*0044*/ 	.byte	0x00, 0xf0, 0x21, 0x00


	//----- nvinfo : EIATTR_KPARAM_INFO
	.align		4
.L_587:
        /*0048*/ 	.byte	0x04, 0x17
        /*004a*/ 	.short	(.L_589 - .L_588)
.L_588:
        /*004c*/ 	.word	0x00000000
        /*0050*/ 	.short	0x0004
        /*0052*/ 	.short	0x0020
        /*0054*/ 	.byte	0x00, 0xf0, 0x11, 0x00


	//----- nvinfo : EIATTR_KPARAM_INFO
	.align		4
.L_589:
        /*0058*/ 	.byte	0x04, 0x17
        /*005a*/ 	.short	(.L_591 - .L_590)
.L_590:
        /*005c*/ 	.word	0x00000000
        /*0060*/ 	.short	0x0003
        /*0062*/ 	.short	0x0018
        /*0064*/ 	.byte	0x00, 0xf0, 0x21, 0x00


	//----- nvinfo : EIATTR_KPARAM_INFO
	.align		4
.L_591:
        /*0068*/ 	.byte	0x04, 0x17
        /*006a*/ 	.short	(.L_593 - .L_592)
.L_592:
        /*006c*/ 	.word	0x00000000
        /*0070*/ 	.short	0x0002
        /*0072*/ 	.short	0x0010
        /*0074*/ 	.byte	0x00, 0xf0, 0x21, 0x00


	//----- nvinfo : EIATTR_KPARAM_INFO
	.align		4
.L_593:
        /*0078*/ 	.byte	0x04, 0x17
        /*007a*/ 	.short	(.L_595 - .L_594)
.L_594:
        /*007c*/ 	.word	0x00000000
        /*0080*/ 	.short	0x0001
        /*0082*/ 	.short	0x0008
        /*0084*/ 	.byte	0x00, 0xf0, 0x21, 0x00


	//----- nvinfo : EIATTR_KPARAM_INFO
	.align		4
.L_595:
        /*0088*/ 	.byte	0x04, 0x17
        /*008a*/ 	.short	(.L_597 - .L_596)
.L_596:
        /*008c*/ 	.word	0x00000000
        /*0090*/ 	.short	0x0000
        /*0092*/ 	.short	0x0000
        /*0094*/ 	.byte	0x00, 0xf0, 0x21, 0x00


	//----- nvinfo : EIATTR_SPARSE_MMA_MASK
	.align		4
.L_597:
        /*0098*/ 	.byte	0x03, 0x50
        /*009a*/ 	.short	0x0000


	//----- nvinfo : EIATTR_MAXREG_COUNT
	.align		4
        /*009c*/ 	.byte	0x03, 0x1b
        /*009e*/ 	.short	0x0040


	//----- nvinfo : EIATTR_NUM_BARRIERS
	.align		4
        /*00a0*/ 	.byte	0x02, 0x4c
        /*00a2*/ 	.byte	0x01
	.zero		1


	//----- nvinfo : EIATTR_ANNOTATIONS
	.align		4
        /*00a4*/ 	.byte	0x04, 0x55
        /*00a6*/ 	.short	(.L_599 - .L_598)


	//   ....[0]....
.L_598:
        /* <DEDUP_REMOVED lines=13> */


	//----- nvinfo : EIATTR_MERCURY_ISA_VERSION
	.align		4
.L_599:
        /*0168*/ 	.byte	0x03, 0x5f
        /*016a*/ 	.short	0x0101


	//----- nvinfo : EIATTR_COOP_GROUP_MASK_REGIDS
	.align		4
        /*016c*/ 	.byte	0x04, 0x29
        /*016e*/ 	.short	(.L_601 - .L_600)


	//   ....[0]....
.L_600:
        /*0170*/ 	.word	0xffffffff


	//   ....[1]....
        /*0174*/ 	.word	0xffffffff


	//   ....[2]....
        /*0178*/ 	.word	0xffffffff


	//   ....[3]....
        /*017c*/ 	.word	0xffffffff


	//   ....[4]....
        /*0180*/ 	.word	0xffffffff


	//   ....[5]....
        /*0184*/ 	.word	0xffffffff


	//   ....[6]....
        /*0188*/ 	.word	0xffffffff


	//   ....[7]....
        /*018c*/ 	.word	0xffffffff


	//   ....[8]....
        /*0190*/ 	.word	0xffffffff


	//   ....[9]....
        /*0194*/ 	.word	0xffffffff


	//   ....[10]....
        /*0198*/ 	.word	0xffffffff


	//   ....[11]....
        /*019c*/ 	.word	0xffffffff


	//----- nvinfo : EIATTR_COOP_GROUP_INSTR_OFFSETS
	.align		4
.L_601:
        /*01a0*/ 	.byte	0x04, 0x28
        /*01a2*/ 	.short	(.L_603 - .L_602)


	//   ....[0]....
.L_602:
        /*01a4*/ 	.word	0x00001190


	//   ....[1]....
        /*01a8*/ 	.word	0x000011a0


	//   ....[2]....
        /*01ac*/ 	.word	0x000011e0


	//   ....[3]....
        /*01b0*/ 	.word	0x000011f0


	//   ....[4]....
        /*01b4*/ 	.word	0x000017c0


	//   ....[5]....
        /*01b8*/ 	.word	0x00001800


	//   ....[6]....
        /*01bc*/ 	.word	0x00001910


	//   ....[7]....
        /*01c0*/ 	.word	0x00001940


	//   ....[8]....
        /*01c4*/ 	.word	0x000019a0


	//   ....[9]....
        /*01c8*/ 	.word	0x000019b0


	//   ....[10]....
        /*01cc*/ 	.word	0x000019e0


	//   ....[11]....
        /*01d0*/ 	.word	0x000019f0


	//----- nvinfo : EIATTR_EXIT_INSTR_OFFSETS
	.align		4
.L_603:
        /*01d4*/ 	.byte	0x04, 0x1c
        /*01d6*/ 	.short	(.L_605 - .L_604)


	//   ....[0]....
.L_604:
        /*01d8*/ 	.word	0x00000070


	//   ....[1]....
        /*01dc*/ 	.word	0x00002980


	//----- nvinfo : EIATTR_MAX_THREADS
	.align		4
.L_605:
        /*01e0*/ 	.byte	0x04, 0x05
        /*01e2*/ 	.short	(.L_607 - .L_606)
.L_606:
        /*01e4*/ 	.word	0x00000140
        /*01e8*/ 	.word	0x00000001
        /*01ec*/ 	.word	0x00000001


	//----- nvinfo : EIATTR_CRS_STACK_SIZE
	.align		4
.L_607:
        /*01f0*/ 	.byte	0x04, 0x1e
        /*01f2*/ 	.short	(.L_609 - .L_608)
.L_608:
        /*01f4*/ 	.word	0x00000000


	//----- nvinfo : EIATTR_CBANK_PARAM_SIZE
	.align		4
.L_609:
        /*01f8*/ 	.byte	0x03, 0x19
        /*01fa*/ 	.short	0x0048


	//----- nvinfo : EIATTR_PARAM_CBANK
	.align		4
        /*01fc*/ 	.byte	0x04, 0x0a
        /*01fe*/ 	.short	(.L_611 - .L_610)
	.align		4
.L_610:
        /*0200*/ 	.word	index@(.nv.constant0._ZN13group_norm_v214gn_cuda_kernelI13__nv_bfloat16Li320ELi3ELi32ELi20ELi4096ELb0ELi32ELi320ELi320ELi4ELb1ELi2ELb0ELb0ENS_16CompileConditionILi900EEEEEvPT_PKS4_S7_S7_flPfS8_Pj)
        /*0204*/ 	.short	0x0210
        /*0206*/ 	.short	0x0048


	//----- nvinfo : EIATTR_SW_WAR
	.align		4
.L_611:
        /*0208*/ 	.byte	0x04, 0x36
        /*020a*/ 	.short	(.L_613 - .L_612)
.L_612:
        /*020c*/ 	.word	0x00000008
.L_613:


//--------------------- .nv.info._ZN13group_norm_v214gn_cuda_kernelI13__nv_bfloat16Li320ELi1ELi32ELi20ELi4096ELb0ELi64ELi320ELi320ELi4ELb1ELi2ELb0ELb0ENS_16CompileConditionILi900EEEEEvPT_PKS4_S7_S7_flPfS8_Pj --------------------------
	.section	.nv.info._ZN13group_norm_v214gn_cuda_kernelI13__nv_bfloat16Li320ELi1ELi32ELi20ELi4096ELb0ELi64ELi320ELi320ELi4ELb1ELi2ELb0ELb0ENS_16CompileConditionILi900EEEEEvPT_PKS4_S7_S7_flPfS8_Pj,"",@"SHT_CUDA_INFO"
	.sectionflags	@""
	.align	4


	//----- nvinfo : EIATTR_CUDA_API_VERSION
	.align		4
        /*0000*/ 	.byte	0x04, 0x37
        /*0002*/ 	.short	(.L_615 - .L_614)
.L_614:
        /*0004*/ 	.word	0x00000082


	//----- nvinfo : EIATTR_KPARAM_INFO
	.align		4
.L_615:
        /*0008*/ 	.byte	0x04, 0x17
        /*000a*/ 	.short	(.L_617 - .L_616)
.L_616:
        /*000c*/ 	.word	0x00000000
        /*0010*/ 	.short	0x0008
        /*0012*/ 	.short	0x0040
        /*0014*/ 	.byte	0x00, 0xf0, 0x21, 0x00


	//----- nvinfo : EIATTR_KPARAM_INFO
	.align		4
.L_617:
        /*0018*/ 	.byte	0x04, 0x17
        /*001a*/ 	.short	(.L_619 - .L_618)
.L_618:
        /*001c*/ 	.word	0x00000000
        /*0020*/ 	.short	0x0007
        /*0022*/ 	.short	0x0038
        /*0024*/ 	.byte	0x00, 0xf0, 0x21, 0x00


	//----- nvinfo : EIATTR_KPARAM_INFO
	.align		4
.L_619:
        /*0028*/ 	.byte	0x04, 0x17
        /*002a*/ 	.short	(.L_621 - .L_620)
.L_620:
        /*002c*/ 	.word	0x00000000
        /*0030*/ 	.short	0x0006
        /*0032*/ 	.short	0x0030
        /*0034*/ 	.byte	0x00, 0xf0, 0x21, 0x00


	//----- nvinfo : EIATTR_KPARAM_INFO
	.align		4
.L_621:
        /*0038*/ 	.byte	0x04, 0x17
        /*003a*/ 	.short	(.L_623 - .L_622)
.L_622:
        /*003c*/ 	.word	0x00000000
        /*0040*/ 	.short	0x0005
        /*0042*/ 	.short	0x0028
        /*0044*/ 	.byte	0x00, 0xf0, 0x21, 0x00


	//----- nvinfo : EIATTR_KPARAM_INFO
	.align		4
.L_623:
        /*0048*/ 	.byte	0x04, 0x17
        /*004a*/ 	.short	(.L_625 - .L_624)
.L_624:
        /*004c*/ 	.word	0x00000000
        /*0050*/ 	.short	0x0004
        /*0052*/ 	.short	0x0020
        /*0054*/ 	.byte	0x00, 0xf0, 0x11, 0x00


	//----- nvinfo : EIATTR_KPARAM_INFO
	.align		4
.L_625:
        /*0058*/ 	.byte	0x04, 0x17
        /*005a*/ 	.short	(.L_627 - .L_626)
.L_626:
        /*005c*/ 	.word	0x00000000
        /*0060*/ 	.short	0x0003
        /*0062*/ 	.short	0x0018
        /*0064*/ 	.byte	0x00, 0xf0, 0x21, 0x00


	//----- nvinfo : EIATTR_KPARAM_INFO
	.align		4
.L_627:
        /*0068*/ 	.byte	0x04, 0x17
        /*006a*/ 	.short	(.L_629 - .L_628)
.L_628:
        /*006c*/ 	.word	0x00000000
        /*0070*/ 	.short	0x0002
        /*0072*/ 	.short	0x0010
        /*0074*/ 	.byte	0x00, 0xf0, 0x21, 0x00


	//----- nvinfo : EIATTR_KPARAM_INFO
	.align		4
.L_629:
        /*0078*/ 	.byte	0x04, 0x17
        /*007a*/ 	.short	(.L_631 - .L_630)
.L_630:
        /*007c*/ 	.word	0x00000000
        /*0080*/ 	.short	0x0001
        /*0082*/ 	.short	0x0008
        /*0084*/ 	.byte	0x00, 0xf0, 0x21, 0x00


	//----- nvinfo : EIATTR_KPARAM_INFO
	.align		4
.L_631:
        /*0088*/ 	.byte	0x04, 0x17
        /*008a*/ 	.short	(.L_633 - .L_632)
.L_632:
        /*008c*/ 	.word	0x00000000
        /*0090*/ 	.short	0x0000
        /*0092*/ 	.short	0x0000
        /*0094*/ 	.byte	0x00, 0xf0, 0x21, 0x00


	//----- nvinfo : EIATTR_SPARSE_MMA_MASK
	.align		4
.L_633:
        /*0098*/ 	.byte	0x03, 0x50
        /*009a*/ 	.short	0x0000


	//----- nvinfo : EIATTR_MAXREG_COUNT
	.align		4
        /*009c*/ 	.byte	0x03, 0x1b
        /*009e*/ 	.short	0x00a8


	//----- nvinfo : EIATTR_NUM_BARRIERS
	.align		4
        /*00a0*/ 	.byte	0x02, 0x4c
        /*00a2*/ 	.byte	0x01
	.zero		1


	//----- nvinfo : EIATTR_MERCURY_ISA_VERSION
	.align		4
        /*00a4*/ 	.byte	0x03, 0x5f
        /*00a6*/ 	.short	0x0101


	//----- nvinfo : EIATTR_COOP_GROUP_MASK_REGIDS
	.align		4
        /*00a8*/ 	.byte	0x04, 0x29
        /*00aa*/ 	.short	(.L_635 - .L_634)


	//   ....[0]....
.L_634:
        /*00ac*/ 	.word	0xffffffff


	//   ....[1]....
        /*00b0*/ 	.word	0xffffffff


	//   ....[2]....
        /*00b4*/ 	.word	0xffffffff


	//   ....[3]....
        /*00b8*/ 	.word	0xffffffff


	//   ....[4]....
        /*00bc*/ 	.word	0xffffffff


	//   ....[5]....
        /*00c0*/ 	.word	0xffffffff


	//   ....[6]....
        /*00c4*/ 	.word	0xffffffff


	//   ....[7]....
        /*00c8*/ 	.word	0xffffffff


	//   ....[8]....
        /*00cc*/ 	.word	0xffffffff


	//   ....[9]....
        /*00d0*/ 	.word	0xffffffff


	//   ....[10]....
        /*00d4*/ 	.word	0xffffffff


	//   ....[11]....
        /*00d8*/ 	.word	0xffffffff


	//----- nvinfo : EIATTR_COOP_GROUP_INSTR_OFFSETS
	.align		4
.L_635:
        /*00dc*/ 	.byte	0x04, 0x28
        /*00de*/ 	.short	(.L_637 - .L_636)


	//   ....[0]....
.L_636:
        /*00e0*/ 	.word	0x00001b60


	//   ....[1]....
        /*00e4*/ 	.word	0x00001b70


	//   ....[2]....
        /*00e8*/ 	.word	0x00001be0


	//   ....[3]....
        /*00ec*/ 	.word	0x00001bf0


	//   ....[4]....
        /*00f0*/ 	.word	0x00001f90


	//   ....[5]....
        /*00f4*/ 	.word	0x00001fd0


	//   ....[6]....
        /*00f8*/ 	.word	0x000020c0


	//   ....[7]....
        /*00fc*/ 	.word	0x000020f0


	//   ....[8]....
        /*0100*/ 	.word	0x000021e0


	//   ....[9]....
        /*0104*/ 	.word	0x00002210


	//   ....[10]....
        /*0108*/ 	.word	0x00002260


	//   ....[11]....
        /*010c*/ 	.word	0x00002280


	//----- nvinfo : EIATTR_EXIT_INSTR_OFFSETS
	.align		4
.L_637:
        /*0110*/ 	.byte	0x04, 0x1c
        /*0112*/ 	.short	(.L_639 - .L_638)


	//   ....[0]....
.L_638:
        /*0114*/ 	.word	0x00000060


	//   ....[1]....
        /*0118*/ 	.word	0x00003d70


	//----- nvinfo : EIATTR_MAX_THREADS
	.align		4
.L_639:
        /*011c*/ 	.byte	0x04, 0x05
        /*011e*/ 	.short	(.L_641 - .L_640)
.L_640:
        /*0120*/ 	.word	0x00000140
        /*0124*/ 	.word	0x00000001
        /*0128*/ 	.word	0x00000001


	//----- nvinfo : EIATTR_CRS_STACK_SIZE
	.align		4
.L_641:
        /*012c*/ 	.byte	0x04, 0x1e
        /*012e*/ 	.short	(.L_643 - .L_642)
.L_642:
        /*0130*/ 	.word	0x00000000


	//----- nvinfo : EIATTR_CBANK_PARAM_SIZE
	.align		4
.L_643:
        /*0134*/ 	.byte	0x03, 0x19
        /*0136*/ 	.short	0x0048


	//----- nvinfo : EIATTR_PARAM_CBANK
	.align		4
        /*0138*/ 	.byte	0x04, 0x0a
        /*013a*/ 	.short	(.L_645 - .L_644)
	.align		4
.L_644:
        /*013c*/ 	.word	index@(.nv.constant0._ZN13group_norm_v214gn_cuda_kernelI13__nv_bfloat16Li320ELi1ELi32ELi20ELi4096ELb0ELi64ELi320ELi320ELi4ELb1ELi2ELb0ELb0ENS_16CompileConditionILi900EEEEEvPT_PKS4_S7_S7_flPfS8_Pj)
        /*0140*/ 	.short	0x0210
        /*0142*/ 	.short	0x0048


	//----- nvinfo : EIATTR_SW_WAR
	.align		4
.L_645:
        /*0144*/ 	.byte	0x04, 0x36
        /*0146*/ 	.short	(.L_647 - .L_646)
.L_646:
        /*0148*/ 	.word	0x00000008
.L_647:


//--------------------- .nv.info._ZN13group_norm_v214gn_cuda_kernelI13__nv_bfloat16Li320ELi1ELi32ELi20ELi4096ELb0ELi128ELi320ELi320ELi4ELb1ELi4ELb0ELb0ENS_16CompileConditionILi900EEEEEvPT_PKS4_S7_S7_flPfS8_Pj --------------------------
	.section	.nv.info._ZN13group_norm_v214gn_cuda_kernelI13__nv_bfloat16Li320ELi1ELi32ELi20ELi4096ELb0ELi128ELi320ELi320ELi4ELb1ELi4ELb0ELb0ENS_16CompileConditionILi900EEEEEvPT_PKS4_S7_S7_flPfS8_Pj,"",@"SHT_CUDA_INFO"
	.sectionflags	@""
	.align	4


	//----- nvinfo : EIATTR_CUDA_API_VERSION
	.align		4
        /*0000*/ 	.byte	0x04, 0x37
        /*0002*/ 	.short	(.L_649 - .L_648)
.L_648:
        /*0004*/ 	.word	0x00000082


	//----- nvinfo : EIATTR_KPARAM_INFO
	.align		4
.L_649:
        /*0008*/ 	.byte	0x04, 0x17
        /*000a*/ 	.short	(.L_651 - .L_650)
.L_650:
        /*000c*/ 	.word	0x00000000
        /*0010*/ 	.short	0x0008
        /*0012*/ 	.short	0x0040
        /*0014*/ 	.byte	0x00, 0xf0, 0x21, 0x00


	//----- nvinfo : EIATTR_KPARAM_INFO
	.align		4
.L_651:
        /*0018*/ 	.byte	0x04, 0x17
        /*001a*/ 	.short	(.L_653 - .L_652)
.L_652:
        /*001c*/ 	.word	0x00000000
        /*0020*/ 	.short	0x0007
        /*0022*/ 	.short	0x0038
        /*0024*/ 	.byte	0x00, 0xf0, 0x21, 0x00


	//----- nvinfo : EIATTR_KPARAM_INFO
	.align		4
.L_653:
        /*0028*/ 	.byte	0x04, 0x17
        /*002a*/ 	.short	(.L_655 - .L_654)
.L_654:
        /*002c*/ 	.word	0x00000000
        /*0030*/ 	.short	0x0006
        /*0032*/ 	.short	0x0030
        /*0034*/ 	.byte	0x00, 0xf0, 0x21, 0x00


	//----- nvinfo : EIATTR_KPARAM_INFO
	.align		4
.L_655:
        /*0038*/ 	.byte	0x04, 0x17
        /*003a*/ 	.short	(.L_657 - .L_656)
.L_656:
        /*003c*/ 	.word	0x00000000
        /*0040*/ 	.short	0x0005
        /*0042*/ 	.short	0x0028
        /*0044*/ 	.byte	0x00, 0xf0, 0x21, 0x00


	//----- nvinfo : EIATTR_KPARAM_INFO
	.align		4
.L_657:
        /*0048*/ 	.byte	0x04, 0x17
        /*004a*/ 	.short	(.L_659 - .L_658)
.L_658:
        /*004c*/ 	.word	0x00000000
        /*0050*/ 	.short	0x0004
        /*0052*/ 	.short	0x0020
        /*0054*/ 	.byte	0x00, 0xf0, 0x11, 0x00


	//----- nvinfo : EIATTR_KPARAM_INFO
	.align		4
.L_659:
        /*0058*/ 	.byte	0x04, 0x17
        /*005a*/ 	.short	(.L_661 - .L_660)
.L_660:
        /*005c*/ 	.word	0x00000000
        /*0060*/ 	.short	0x0003
        /*0062*/ 	.short	0x0018
        /*0064*/ 	.byte	0x00, 0xf0, 0x21, 0x00


	//----- nvinfo : EIATTR_KPARAM_INFO
	.align		4
.L_661:
        /*0068*/ 	.byte	0x04, 0x17
        /*006a*/ 	.short	(.L_663 - .L_662)
.L_662:
        /*006c*/ 	.word	0x00000000
        /*0070*/ 	.short	0x0002
        /*0072*/ 	.short	0x0010
        /*0074*/ 	.byte	0x00, 0xf0, 0x21, 0x00


	//----- nvinfo : EIATTR_KPARAM_INFO
	.align		4
.L_663:
        /*0078*/ 	.byte	0x04, 0x17
        /*007a*/ 	.short	(.L_665 - .L_664)
.L_664:
        /*007c*/ 	.word	0x00000000
        /*0080*/ 	.short	0x0001
        /*0082*/ 	.short	0x0008
        /*0084*/ 	.byte	0x00, 0xf0, 0x21, 0x00


	//----- nvinfo : EIATTR_KPARAM_INFO
	.align		4
.L_665:
        /*0088*/ 	.byte	0x04, 0x17
        /*008a*/ 	.short	(.L_667 - .L_666)
.L_666:
        /*008c*/ 	.word	0x00000000
        /*0090*/ 	.short	0x0000
        /*0092*/ 	.short	0x0000
        /*0094*/ 	.byte	0x00, 0xf0, 0x21, 0x00


	//----- nvinfo : EIATTR_SPARSE_MMA_MASK
	.align		4
.L_667:
        /*0098*/ 	.byte	0x03, 0x50
        /*009a*/ 	.short	0x0000


	//----- nvinfo : EIATTR_MAXREG_COUNT
	.align		4
        /*009c*/ 	.byte	0x03, 0x1b
        /*009e*/ 	.short	0x00a8


	//----- nvinfo : EIATTR_NUM_BARRIERS
	.align		4
        /*00a0*/ 	.byte	0x02, 0x4c
        /*00a2*/ 	.byte	0x01
	.zero		1


	//----- nvinfo : EIATTR_ANNOTATIONS
	.align		4
        /*00a4*/ 	.byte	0x04, 0x55
        /*00a6*/ 	.short	(.L_669 - .L_668)


	//   ....[0]....
.L_668:
        /* <DEDUP_REMOVED lines=87> */


	//----- nvinfo : EIATTR_MERCURY_ISA_VERSION
	.align		4
.L_669:
        /*0608*/ 	.byte	0x03, 0x5f
        /*060a*/ 	.short	0x0101


	//----- nvinfo : EIATTR_COOP_GROUP_MASK_REGIDS
	.align		4
        /*060c*/ 	.byte	0x04, 0x29
        /*060e*/ 	.short	(.L_671 - .L_670)


	//   ....[0]....
.L_670:
        /*0610*/ 	.word	0xffffffff


	//   ....[1]....
        /*0614*/ 	.word	0xffffffff


	//   ....[2]....
        /*0618*/ 	.word	0xffffffff


	//   ....[3]....
        /*061c*/ 	.word	0xffffffff


	//   ....[4]....
        /*0620*/ 	.word	0xffffffff


	//   ....[5]....
        /*0624*/ 	.word	0xffffffff


	//   ....[6]....
        /*0628*/ 	.word	0xffffffff


	//   ....[7]....
        /*062c*/ 	.word	0xffffffff


	//   ....[8]....
        /*0630*/ 	.word	0xffffffff


	//   ....[9]....
        /*0634*/ 	.word	0xffffffff


	//   ....[10]....
        /*0638*/ 	.word	0xffffffff


	//   ....[11]....
        /*063c*/ 	.word	0xffffffff


	//----- nvinfo : EIATTR_COOP_GROUP_INSTR_OFFSETS
	.align		4
.L_671:
        /*0640*/ 	.byte	0x04, 0x28
        /*0642*/ 	.short	(.L_673 - .L_672)


	//   ....[0]....
.L_672:
        /*0644*/ 	.word	0x00003270


	//   ....[1]....
        /*0648*/ 	.word	0x000032d0


	//   ....[2]....
        /*064c*/ 	.word	0x00003320


	//   ....[3]....
        /*0650*/ 	.word	0x00003330


	//   ....[4]....
        /*0654*/ 	.word	0x00003780


	//   ....[5]....
        /*0658*/ 	.word	0x00003790


	//   ....[6]....
        /*065c*/ 	.word	0x000037c0


	//   ....[7]....
        /*0660*/ 	.word	0x000037d0


	//   ....[8]....
        /*0664*/ 	.word	0x000037f0


	//   ....[9]....
        /*0668*/ 	.word	0x00003810


	//   ....[10]....
        /*066c*/ 	.word	0x00003830


	//   ....[11]....
        /*0670*/ 	.word	0x00003850


	//----- nvinfo : EIATTR_EXIT_INSTR_OFFSETS
	.align		4
.L_673:
        /*0674*/ 	.byte	0x04, 0x1c
        /*0676*/ 	.short	(.L_675 - .L_674)


	//   ....[0]....
.L_674:
        /*0678*/ 	.word	0x00000080


	//   ....[1]....
        /*067c*/ 	.word	0x00007740


	//----- nvinfo : EIATTR_MAX_THREADS
	.align		4
.L_675:
        /*0680*/ 	.byte	0x04, 0x05
        /*0682*/ 	.short	(.L_677 - .L_676)
.L_676:
        /*0684*/ 	.word	0x00000140
        /*0688*/ 	.word	0x00000001
        /*068c*/ 	.word	0x00000001


	//----- nvinfo : EIATTR_CRS_STACK_SIZE
	.align		4
.L_677:
        /*0690*/ 	.byte	0x04, 0x1e
        /*0692*/ 	.short	(.L_679 - .L_678)
.L_678:
        /*0694*/ 	.word	0x00000000


	//----- nvinfo : EIATTR_CBANK_PARAM_SIZE
	.align		4
.L_679:
        /*0698*/ 	.byte	0x03, 0x19
        /*069a*/ 	.short	0x0048


	//----- nvinfo : EIATTR_PARAM_CBANK
	.align		4
        /*069c*/ 	.byte	0x04, 0x0a
        /*069e*/ 	.short	(.L_681 - .L_680)
	.align		4
.L_680:
        /*06a0*/ 	.word	index@(.nv.constant0._ZN13group_norm_v214gn_cuda_kernelI13__nv_bfloat16Li320ELi1ELi32ELi20ELi4096ELb0ELi128ELi320ELi320ELi4ELb1ELi4ELb0ELb0ENS_16CompileConditionILi900EEEEEvPT_PKS4_S7_S7_flPfS8_Pj)
        /*06a4*/ 	.short	0x0210
        /*06a6*/ 	.short	0x0048


	//----- nvinfo : EIATTR_SW_WAR
	.align		4
.L_681:
        /*06a8*/ 	.byte	0x04, 0x36
        /*06aa*/ 	.short	(.L_683 - .L_682)
.L_682:
        /*06ac*/ 	.word	0x00000008
.L_683:


//--------------------- .nv.info._ZN13group_norm_v214gn_cuda_kernelI13__nv_bfloat16Li320ELi2ELi32ELi20ELi4096ELb0ELi64ELi320ELi320ELi4ELb1ELi4ELb0ELb0ENS_16CompileConditionILi900EEEEEvPT_PKS4_S7_S7_flPfS8_Pj --------------------------
	.section	.nv.info._ZN13group_norm_v214gn_cuda_kernelI13__nv_bfloat16Li320ELi2ELi32ELi20ELi4096ELb0ELi64ELi320ELi320ELi4ELb1ELi4ELb0ELb0ENS_16CompileConditionILi900EEEEEvPT_PKS4_S7_S7_flPfS8_Pj,"",@"SHT_CUDA_INFO"
	.sectionflags	@""
	.align	4


	//----- nvinfo : EIATTR_CUDA_API_VERSION
	.align		4
        /*0000*/ 	.byte	0x04, 0x37
        /*0002*/ 	.short	(.L_685 - .L_684)
.L_684:
        /*0004*/ 	.word	0x00000082


	//----- nvinfo : EIATTR_KPARAM_INFO
	.align		4
.L_685:
        /*0008*/ 	.byte	0x04, 0x17
        /*000a*/ 	.short	(.L_687 - .L_686)
.L_686:
        /*000c*/ 	.word	0x00000000
        /*0010*/ 	.short	0x0008
        /*0012*/ 	.short	0x0040
        /*0014*/ 	.byte	0x00, 0xf0, 0x21, 0x00


	//----- nvinfo : EIATTR_KPARAM_INFO
	.align		4
.L_687:
        /*0018*/ 	.byte	0x04, 0x17
        /*001a*/ 	.short	(.L_689 - .L_688)
.L_688:
        /*001c*/ 	.word	0x00000000
        /*0020*/ 	.short	0x0007
        /*0022*/ 	.short	0x0038
        /*0024*/ 	.byte	0x00, 0xf0, 0x21, 0x00


	//----- nvinfo : EIATTR_KPARAM_INFO
	.align		4
.L_689:
        /*0028*/ 	.byte	0x04, 0x17
        /*002a*/ 	.short	(.L_691 - .L_690)
.L_690:
        /*002c*/ 	.word	0x00000000
        /*0030*/ 	.short	0x0006
        /*0032*/ 	.short	0x0030
        /*0034*/ 	.byte	0x00, 0xf0, 0x21, 0x00


	//----- nvinfo : EIATTR_KPARAM_INFO
	.align		4
.L_691:
        /*0038*/ 	.byte	0x04, 0x17
        /*003a*/ 	.short	(.L_693 - .L_692)
.L_692:
        /*003c*/ 	.word	0x00000000
        /*0040*/ 	.short	0x0005
        /*0042*/ 	.short	0x0028
        /*0044*/ 	.byte	0x00, 0xf0, 0x21, 0x00


	//----- nvinfo : EIATTR_KPARAM_INFO
	.align		4
.L_693:
        /*0048*/ 	.byte	0x04, 0x17
        /*004a*/ 	.short	(.L_695 - .L_694)
.L_694:
        /*004c*/ 	.word	0x00000000
        /*0050*/ 	.short	0x0004
        /*0052*/ 	.short	0x0020
        /*0054*/ 	.byte	0x00, 0xf0, 0x11, 0x00


	//----- nvinfo : EIATTR_KPARAM_INFO
	.align		4
.L_695:
        /*0058*/ 	.byte	0x04, 0x17
        /*005a*/ 	.short	(.L_697 - .L_696)
.L_696:
        /*005c*/ 	.word	0x00000000
        /*0060*/ 	.short	0x0003
        /*0062*/ 	.short	0x0018
        /*0064*/ 	.byte	0x00, 0xf0, 0x21, 0x00


	//----- nvinfo : EIATTR_KPARAM_INFO
	.align		4
.L_697:
        /*0068*/ 	.byte	0x04, 0x17
        /*006a*/ 	.short	(.L_699 - .L_698)
.L_698:
        /*006c*/ 	.word	0x00000000
        /*0070*/ 	.short	0x0002
        /*0072*/ 	.short	0x0010
        /*0074*/ 	.byte	0x00, 0xf0, 0x21, 0x00


	//----- nvinfo : EIATTR_KPARAM_INFO
	.align		4
.L_699:
        /*0078*/ 	.byte	0x04, 0x17
        /*007a*/ 	.short	(.L_701 - .L_700)
.L_700:
        /*007c*/ 	.word	0x00000000
        /*0080*/ 	.short	0x0001
        /*0082*/ 	.short	0x0008
        /*0084*/ 	.byte	0x00, 0xf0, 0x21, 0x00


	//----- nvinfo : EIATTR_KPARAM_INFO
	.align		4
.L_701:
        /*0088*/ 	.byte	0x04, 0x17
        /*008a*/ 	.short	(.L_703 - .L_702)
.L_702:
        /*008c*/ 	.word	0x00000000
        /*0090*/ 	.short	0x0000
        /*0092*/ 	.short	0x0000
        /*0094*/ 	.byte	0x00, 0xf0, 0x21, 0x00


	//----- nvinfo : EIATTR_SPARSE_MMA_MASK
	.align		4
.L_703:
        /*0098*/ 	.byte	0x03, 0x50
        /*009a*/ 	.short	0x0000


	//----- nvinfo : EIATTR_MAXREG_COUNT
	.align		4
        /*009c*/ 	.byte	0x03, 0x1b
        /*009e*/ 	.short	0x0060


	//----- nvinfo : EIATTR_NUM_BARRIERS
	.align		4
        /*00a0*/ 	.byte	0x02, 0x4c
        /*00a2*/ 	.byte	0x01
	.zero		1


	//----- nvinfo : EIATTR_ANNOTATIONS
	.align		4
        /*00a4*/ 	.byte	0x04, 0x55
        /*00a6*/ 	.short	(.L_705 - .L_704)


	//   ....[0]....
.L_704:
        /* <DEDUP_REMOVED lines=45> */


	//----- nvinfo : EIATTR_MERCURY_ISA_VERSION
	.align		4
.L_705:
        /*0368*/ 	.byte	0x03, 0x5f
        /*036a*/ 	.short	0x0101


	//----- nvinfo : EIATTR_COOP_GROUP_MASK_REGIDS
	.align		4
        /*036c*/ 	.byte	0x04, 0x29
        /*036e*/ 	.short	(.L_707 - .L_706)


	//   ....[0]....
.L_706:
        /*0370*/ 	.word	0xffffffff


	//   ....[1]....
        /*0374*/ 	.word	0xffffffff


	//   ....[2]....
        /*0378*/ 	.word	0xffffffff


	//   ....[3]....
        /*037c*/ 	.word	0xffffffff


	//   ....[4]....
        /*0380*/ 	.word	0xffffffff


	//   ....[5]....
        /*0384*/ 	.word	0xffffffff


	//   ....[6]....
        /*0388*/ 	.word	0xffffffff


	//   ....[7]....
        /*038c*/ 	.word	0xffffffff


	//   ....[8]....
        /*0390*/ 	.word	0xffffffff


	//   ....[9]....
        /*0394*/ 	.word	0xffffffff


	//   ....[10]....
        /*0398*/ 	.word	0xffffffff


	//   ....[11]....
        /*039c*/ 	.word	0xffffffff


	//----- nvinfo : EIATTR_COOP_GROUP_INSTR_OFFSETS
	.align		4
.L_707:
        /*03a0*/ 	.byte	0x04, 0x28
        /*03a2*/ 	.short	(.L_709 - .L_708)


	//   ....[0]....
.L_708:
        /*03a4*/ 	.word	0x00001cb0


	//   ....[1]....
        /*03a8*/ 	.word	0x00001cc0


	//   ....[2]....
        /*03ac*/ 	.word	0x00001d10


	//   ....[3]....
        /*03b0*/ 	.word	0x00001d20


	//   ....[4]....
        /*03b4*/ 	.word	0x000021c0


	//   ....[5]....
        /*03b8*/ 	.word	0x000021f0


	//   ....[6]....
        /*03bc*/ 	.word	0x00002320


	//   ....[7]....
        /*03c0*/ 	.word	0x00002360


	//   ....[8]....
        /*03c4*/ 	.word	0x00002410


	//   ....[9]....
        /*03c8*/ 	.word	0x00002420


	//   ....[10]....
        /*03cc*/ 	.word	0x00002450


	//   ....[11]....
        /*03d0*/ 	.word	0x00002460


	//----- nvinfo : EIATTR_EXIT_INSTR_OFFSETS
	.align		4
.L_709:
        /*03d4*/ 	.byte	0x04, 0x1c
        /*03d6*/ 	.short	(.L_711 - .L_710)


	//   ....[0]....
.L_710:
        /*03d8*/ 	.word	0x00000070


	//   ....[1]....
        /*03dc*/ 	.word	0x000043c0


	//----- nvinfo : EIATTR_MAX_THREADS
	.align		4
.L_711:
        /*03e0*/ 	.byte	0x04, 0x05
        /*03e2*/ 	.short	(.L_713 - .L_712)
.L_712:
        /*03e4*/ 	.word	0x00000140
        /*03e8*/ 	.word	0x00000001
        /*03ec*/ 	.word	0x00000001


	//----- nvinfo : EIATTR_CRS_STACK_SIZE
	.align		4
.L_713:
        /*03f0*/ 	.byte	0x04, 0x1e
        /*03f2*/ 	.short	(.L_715 - .L_714)
.L_714:
        /*03f4*/ 	.word	0x00000000


	//----- nvinfo : EIATTR_CBANK_PARAM_SIZE
	.align		4
.L_715:
        /*03f8*/ 	.byte	0x03, 0x19
        /*03fa*/ 	.short	0x0048


	//----- nvinfo : EIATTR_PARAM_CBANK
	.align		4
        /*03fc*/ 	.byte	0x04, 0x0a
        /*03fe*/ 	.short	(.L_717 - .L_716)
	.align		4
.L_716:
        /*0400*/ 	.word	index@(.nv.constant0._ZN13group_norm_v214gn_cuda_kernelI13__nv_bfloat16Li320ELi2ELi32ELi20ELi4096ELb0ELi64ELi320ELi320ELi4ELb1ELi4ELb0ELb0ENS_16CompileConditionILi900EEEEEvPT_PKS4_S7_S7_flPfS8_Pj)
        /*0404*/ 	.short	0x0210
        /*0406*/ 	.short	0x0048


	//----- nvinfo : EIATTR_SW_WAR
	.align		4
.L_717:
        /*0408*/ 	.byte	0x04, 0x36
        /*040a*/ 	.short	(.L_719 - .L_718)
.L_718:
        /*040c*/ 	.word	0x00000008
.L_719:


//--------------------- .nv.info._ZN13group_norm_v214gn_cuda_kernelI13__nv_bfloat16Li320ELi3ELi32ELi20ELi4096ELb0ELi64ELi320ELi320ELi4ELb1ELi5ELb0ELb0ENS_16CompileConditionILi900EEEEEvPT_PKS4_S7_S7_flPfS8_Pj --------------------------
	.section	.nv.info._ZN13group_norm_v214gn_cuda_kernelI13__nv_bfloat16Li320ELi3ELi32ELi20ELi4096ELb0ELi64ELi320ELi320ELi4ELb1ELi5ELb0ELb0ENS_16CompileConditionILi900EEEEEvPT_PKS4_S7_S7_flPfS8_Pj,"",@"SHT_CUDA_INFO"
	.sectionflags	@""
	.align	4


	//----- nvinfo : EIATTR_CUDA_API_VERSION
	.align		4
        /*0000*/ 	.byte	0x04, 0x37
        /*0002*/ 	.short	(.L_721 - .L_720)
.L_720:
        /*0004*/ 	.word	0x00000082


	//----- nvinfo : EIATTR_KPARAM_INFO
	.align		4
.L_721:
        /*0008*/ 	.byte	0x04, 0x17
        /*000a*/ 	.short	(.L_723 - .L_722)
.L_722:
        /*000c*/ 	.word	0x00000000
        /*0010*/ 	.short	0x0008
        /*0012*/ 	.short	0x0040
        /*0014*/ 	.byte	0x00, 0xf0, 0x21, 0x00


	//----- nvinfo : EIATTR_KPARAM_INFO
	.align		4
.L_723:
        /*0018*/ 	.byte	0x04, 0x17
        /*001a*/ 	.short	(.L_725 - .L_724)
.L_724:
        /*001c*/ 	.word	0x00000000
        /*0020*/ 	.short	0x0007
        /*0022*/ 	.short	0x0038
        /*0024*/ 	.byte	0x00, 0xf0, 0x21, 0x00


	//----- nvinfo : EIATTR_KPARAM_INFO
	.align		4
.L_725:
        /*0028*/ 	.byte	0x04, 0x17
        /*002a*/ 	.short	(.L_727 - .L_726)
.L_726:
        /*002c*/ 	.word	0x00000000
        /*0030*/ 	.short	0x0006
        /*0032*/ 	.short	0x0030
        /*0034*/ 	.byte	0x00, 0xf0, 0x21, 0x00


	//----- nvinfo : EIATTR_KPARAM_INFO
	.align		4
.L_727:
        /*0038*/ 	.byte	0x04, 0x17
        /*003a*/ 	.short	(.L_729 - .L_728)
.L_728:
        /*003c*/ 	.word	0x00000000
        /*0040*/ 	.short	0x0005
        /*0042*/ 	.short	0x0028
        /*0044*/ 	.byte	0x00, 0xf0, 0x21, 0x00


	//----- nvinfo : EIATTR_KPARAM_INFO
	.align		4
.L_729:
        /*0048*/ 	.byte	0x04, 0x17
        /*004a*/ 	.short	(.L_731 - .L_730)
.L_730:
        /*004c*/ 	.word	0x00000000
        /*0050*/ 	.short	0x0004
        /*0052*/ 	.short	0x0020
        /*0054*/ 	.byte	0x00, 0xf0, 0x11, 0x00


	//----- nvinfo : EIATTR_KPARAM_INFO
	.align		4
.L_731:
        /*0058*/ 	.byte	0x04, 0x17
        /*005a*/ 	.short	(.L_733 - .L_732)
.L_732:
        /*005c*/ 	.word	0x00000000
        /*0060*/ 	.short	0x0003
        /*0062*/ 	.short	0x0018
        /*0064*/ 	.byte	0x00, 0xf0, 0x21, 0x00


	//----- nvinfo : EIATTR_KPARAM_INFO
	.align		4
.L_733:
        /*0068*/ 	.byte	0x04, 0x17
        /*006a*/ 	.short	(.L_735 - .L_734)
.L_734:
        /*006c*/ 	.word	0x00000000
        /*0070*/ 	.short	0x0002
        /*0072*/ 	.short	0x0010
        /*0074*/ 	.byte	0x00, 0xf0, 0x21, 0x00


	//----- nvinfo : EIATTR_KPARAM_INFO
	.align		4
.L_735:
        /*0078*/ 	.byte	0x04, 0x17
        /*007a*/ 	.short	(.L_737 - .L_736)
.L_736:
        /*007c*/ 	.word	0x00000000
        /*0080*/ 	.short	0x0001
        /*0082*/ 	.short	0x0008
        /*0084*/ 	.byte	0x00, 0xf0, 0x21, 0x00


	//----- nvinfo : EIATTR_KPARAM_INFO
	.align		4
.L_737:
        /*0088*/ 	.byte	0x04, 0x17
        /*008a*/ 	.short	(.L_739 - .L_738)
.L_738:
        /*008c*/ 	.word	0x00000000
        /*0090*/ 	.short	0x0000
        /*0092*/ 	.short	0x0000
        /*0094*/ 	.byte	0x00, 0xf0, 0x21, 0x00


	//----- nvinfo : EIATTR_SPARSE_MMA_MASK
	.align		4
.L_739:
        /*0098*/ 	.byte	0x03, 0x50
        /*009a*/ 	.short	0x0000


	//----- nvinfo : EIATTR_MAXREG_COUNT
	.align		4
        /*009c*/ 	.byte	0x03, 0x1b
        /*009e*/ 	.short	0x0040


	//----- nvinfo : EIATTR_NUM_BARRIERS
	.align		4
        /*00a0*/ 	.byte	0x02, 0x4c
        /*00a2*/ 	.byte	0x01
	.zero		1


	//----- nvinfo : EIATTR_ANNOTATIONS
	.align		4
        /*00a4*/ 	.byte	0x04, 0x55
        /*00a6*/ 	.short	(.L_741 - .L_740)


	//   ....[0]....
.L_740:
        /* <DEDUP_REMOVED lines=98> */


	//----- nvinfo : EIATTR_MERCURY_ISA_VERSION
	.align		4
.L_741:
        /*06b8*/ 	.byte	0x03, 0x5f
        /*06ba*/ 	.short	0x0101


	//----- nvinfo : EIATTR_COOP_GROUP_MASK_REGIDS
	.align		4
        /*06bc*/ 	.byte	0x04, 0x29
        /*06be*/ 	.short	(.L_743 - .L_742)


	//   ....[0]....
.L_742:
        /*06c0*/ 	.word	0xffffffff


	//   ....[1]....
        /*06c4*/ 	.word	0xffffffff


	//   ....[2]....
        /*06c8*/ 	.word	0xffffffff


	//   ....[3]....
        /*06cc*/ 	.word	0xffffffff


	//   ....[4]....
        /*06d0*/ 	.word	0xffffffff


	//   ....[5]....
        /*06d4*/ 	.word	0xffffffff


	//   ....[6]....
        /*06d8*/ 	.word	0xffffffff


	//   ....[7]....
        /*06dc*/ 	.word	0xffffffff


	//   ....[8]....
        /*06e0*/ 	.word	0xffffffff


	//   ....[9]....
        /*06e4*/ 	.word	0xffffffff


	//   ....[10]....
        /*06e8*/ 	.word	0xffffffff


	//   ....[11]....
        /*06ec*/ 	.word	0xffffffff


	//----- nvinfo : EIATTR_COOP_GROUP_INSTR_OFFSETS
	.align		4
.L_743:
        /*06f0*/ 	.byte	0x04, 0x28
        /*06f2*/ 	.short	(.L_745 - .L_744)


	//   ....[0]....
.L_744:
        /*06f4*/ 	.word	0x00001d70


	//   ....[1]....
        /*06f8*/ 	.word	0x00001d90


	//   ....[2]....
        /*06fc*/ 	.word	0x00001de0


	//   ....[3]....
        /*0700*/ 	.word	0x00001df0


	//   ....[4]....
        /*0704*/ 	.word	0x000022a0


	//   ....[5]....
        /*0708*/ 	.word	0x000022c0


	//   ....[6]....
        /*070c*/ 	.word	0x000022f0


	//   ....[7]....
        /*0710*/ 	.word	0x00002300


	//   ....[8]....
        /*0714*/ 	.word	0x00002340


	//   ....[9]....
        /*0718*/ 	.word	0x00002350


	//   ....[10]....
        /*071c*/ 	.word	0x00002390


	//   ....[11]....
        /*0720*/ 	.word	0x000023a0


	//----- nvinfo : EIATTR_EXIT_INSTR_OFFSETS
	.align		4
.L_745:
        /*0724*/ 	.byte	0x04, 0x1c
        /*0726*/ 	.short	(.L_747 - .L_746)


	//   ....[0]....
.L_746:
        /*0728*/ 	.word	0x00000090


	//   ....[1]....
        /*072c*/ 	.word	0x00004f70


	//----- nvinfo : EIATTR_MAX_THREADS
	.align		4
.L_747:
        /*0730*/ 	.byte	0x04, 0x05
        /*0732*/ 	.short	(.L_749 - .L_748)
.L_748:
        /*0734*/ 	.word	0x00000140
        /*0738*/ 	.word	0x00000001
        /*073c*/ 	.word	0x00000001


	//----- nvinfo : EIATTR_CRS_STACK_SIZE
	.align		4
.L_749:
        /*0740*/ 	.byte	0x04, 0x1e
        /*0742*/ 	.short	(.L_751 - .L_750)
.L_750:
        /*0744*/ 	.word	0x00000000


	//----- nvinfo : EIATTR_CBANK_PARAM_SIZE
	.align		4
.L_751:
        /*0748*/ 	.byte	0x03, 0x19
        /*074a*/ 	.short	0x0048


	//----- nvinfo : EIATTR_PARAM_CBANK
	.align		4
        /*074c*/ 	.byte	0x04, 0x0a
        /*074e*/ 	.short	(.L_753 - .L_752)
	.align		4
.L_752:
        /*0750*/ 	.word	index@(.nv.constant0._ZN13group_norm_v214gn_cuda_kernelI13__nv_bfloat16Li320ELi3ELi32ELi20ELi4096ELb0ELi64ELi320ELi320ELi4ELb1ELi5ELb0ELb0ENS_16CompileConditionILi900EEEEEvPT_PKS4_S7_S7_flPfS8_Pj)
        /*0754*/ 	.short	0x0210
        /*0756*/ 	.short	0x0048


	//----- nvinfo : EIATTR_SW_WAR
	.align		4
.L_753:
        /*0758*/ 	.byte	0x04, 0x36
        /*075a*/ 	.short	(.L_755 - .L_754)
.L_754:
        /*075c*/ 	.word	0x00000008
.L_755:


//--------------------- .nv.info._ZN13group_norm_v214gn_cuda_kernelI13__nv_bfloat16Li320ELi3ELi32ELi20ELi4096ELb0ELi64ELi320ELi320ELi4ELb1ELi6ELb0ELb0ENS_16CompileConditionILi900EEEEEvPT_PKS4_S7_S7_flPfS8_Pj --------------------------
	.section	.nv.info._ZN13group_norm_v214gn_cuda_kernelI13__nv_bfloat16Li320ELi3ELi32ELi20ELi4096ELb0ELi64ELi320ELi320ELi4ELb1ELi6ELb0ELb0ENS_16CompileConditionILi900EEEEEvPT_PKS4_S7_S7_flPfS8_Pj,"",@"SHT_CUDA_INFO"
	.sectionflags	@""
	.align	4


	//----- nvinfo : EIATTR_CUDA_API_VERSION
	.align		4
        /*0000*/ 	.byte	0x04, 0x37
        /*0002*/ 	.short	(.L_757 - .L_756)
.L_756:
        /*0004*/ 	.word	0x00000082


	//----- nvinfo : EIATTR_KPARAM_INFO
	.align		4
.L_757:
        /*0008*/ 	.byte	0x04, 0x17
        /*000a*/ 	.short	(.L_759 - .L_758)
.L_758:
        /*000c*/ 	.word	0x00000000
        /*0010*/ 	.short	0x0008
        /*0012*/ 	.short	0x0040
        /*0014*/ 	.byte	0x00, 0xf0, 0x21, 0x00


	//----- nvinfo : EIATTR_KPARAM_INFO
	.align		4
.L_759:
        /*0018*/ 	.byte	0x04, 0x17
        /*001a*/ 	.short	(.L_761 - .L_760)
.L_760:
        /*001c*/ 	.word	0x00000000
        /*0020*/ 	.short	0x0007
        /*0022*/ 	.short	0x0038
        /*0024*/ 	.byte	0x00, 0xf0, 0x21, 0x00


	//----- nvinfo : EIATTR_KPARAM_INFO
	.align		4
.L_761:
        /*0028*/ 	.byte	0x04, 0x17
        /*002a*/ 	.short	(.L_763 - .L_762)
.L_762:
        /*002c*/ 	.word	0x00000000
        /*0030*/ 	.short	0x0006
        /*0032*/ 	.short	0x0030
        /*0034*/ 	.byte	0x00, 0xf0, 0x21, 0x00


	//----- nvinfo : EIATTR_KPARAM_INFO
	.align		4
.L_763:
        /*0038*/ 	.byte	0x04, 0x17
        /*003a*/ 	.short	(.L_765 - .L_764)
.L_764:
        /*003c*/ 	.word	0x00000000
        /*0040*/ 	.short	0x0005
        /*0042*/ 	.short	0x0028
        /*0044*/ 	.byte	0x00, 0xf0, 0x21, 0x00


	//----- nvinfo : EIATTR_KPARAM_INFO
	.align		4
.L_765:
        /*0048*/ 	.byte	0x04, 0x17
        /*004a*/ 	.short	(.L_767 - .L_766)
.L_766:
        /*004c*/ 	.word	0x00000000
        /*0050*/ 	.short	0x0004
        /*0052*/ 	.short	0x0020
        /*0054*/ 	.byte	0x00, 0xf0, 0x11, 0x00


	//----- nvinfo : EIATTR_KPARAM_INFO
	.align		4
.L_767:
        /*0058*/ 	.byte	0x04, 0x17
        /*005a*/ 	.short	(.L_769 - .L_768)
.L_768:
        /*005c*/ 	.word	0x00000000
        /*0060*/ 	.short	0x0003
        /*0062*/ 	.short	0x0018
        /*0064*/ 	.byte	0x00, 0xf0, 0x21, 0x00


	//----- nvinfo : EIATTR_KPARAM_INFO
	.align		4
.L_769:
        /*0068*/ 	.byte	0x04, 0x17
        /*006a*/ 	.short	(.L_771 - .L_770)
.L_770:
        /*006c*/ 	.word	0x00000000
        /*0070*/ 	.short	0x0002
        /*0072*/ 	.short	0x0010
        /*0074*/ 	.byte	0x00, 0xf0, 0x21, 0x00


	//----- nvinfo : EIATTR_KPARAM_INFO
	.align		4
.L_771:
        /*0078*/ 	.byte	0x04, 0x17
        /*007a*/ 	.short	(.L_773 - .L_772)
.L_772:
        /*007c*/ 	.word	0x00000000
        /*0080*/ 	.short	0x0001
        /*0082*/ 	.short	0x0008
        /*0084*/ 	.byte	0x00, 0xf0, 0x21, 0x00


	//----- nvinfo : EIATTR_KPARAM_INFO
	.align		4
.L_773:
        /*0088*/ 	.byte	0x04, 0x17
        /*008a*/ 	.short	(.L_775 - .L_774)
.L_774:
        /*008c*/ 	.word	0x00000000
        /*0090*/ 	.short	0x0000
        /*0092*/ 	.short	0x0000
        /*0094*/ 	.byte	0x00, 0xf0, 0x21, 0x00


	//----- nvinfo : EIATTR_SPARSE_MMA_MASK
	.align		4
.L_775:
        /*0098*/ 	.byte	0x03, 0x50
        /*009a*/ 	.short	0x0000


	//----- nvinfo : EIATTR_MAXREG_COUNT
	.align		4
        /*009c*/ 	.byte	0x03, 0x1b
        /*009e*/ 	.short	0x0040


	//----- nvinfo : EIATTR_NUM_BARRIERS
	.align		4
        /*00a0*/ 	.byte	0x02, 0x4c
        /*00a2*/ 	.byte	0x01
	.zero		1


	//----- nvinfo : EIATTR_ANNOTATIONS
	.align		4
        /*00a4*/ 	.byte	0x04, 0x55
        /*00a6*/ 	.short	(.L_777 - .L_776)


	//   ....[0]....
.L_776:
        /* <DEDUP_REMOVED lines=116> */


	//----- nvinfo : EIATTR_MERCURY_ISA_VERSION
	.align		4
.L_777:
        /*07d0*/ 	.byte	0x03, 0x5f
        /*07d2*/ 	.short	0x0101


	//----- nvinfo : EIATTR_COOP_GROUP_MASK_REGIDS
	.align		4
        /*07d4*/ 	.byte	0x04, 0x29
        /*07d6*/ 	.short	(.L_779 - .L_778)


	//   ....[0]....
.L_778:
        /*07d8*/ 	.word	0xffffffff


	//   ....[1]....
        /*07dc*/ 	.word	0xffffffff


	//   ....[2]....
        /*07e0*/ 	.word	0xffffffff


	//   ....[3]....
        /*07e4*/ 	.word	0xffffffff


	//   ....[4]....
        /*07e8*/ 	.word	0xffffffff


	//   ....[5]....
        /*07ec*/ 	.word	0xffffffff


	//   ....[6]....
        /*07f0*/ 	.word	0xffffffff


	//   ....[7]....
        /*07f4*/ 	.word	0xffffffff


	//   ....[8]....
        /*07f8*/ 	.word	0xffffffff


	//   ....[9]....
        /*07fc*/ 	.word	0xffffffff


	//   ....[10]....
        /*0800*/ 	.word	0xffffffff


	//   ....[11]....
        /*0804*/ 	.word	0xffffffff


	//----- nvinfo : EIATTR_COOP_GROUP_INSTR_OFFSETS
	.align		4
.L_779:
        /*0808*/ 	.byte	0x04, 0x28
        /*080a*/ 	.short	(.L_781 - .L_780)


	//   ....[0]....
.L_780:
        /*080c*/ 	.word	0x00001ee0


	//   ....[1]....
        /*0810*/ 	.word	0x00001ef0


	//   ....[2]....
        /*0814*/ 	.word	0x00001f30


	//   ....[3]....
        /*0818*/ 	.word	0x00001f40


	//   ....[4]....
        /*081c*/ 	.word	0x000023d0


	//   ....[5]....
        /*0820*/ 	.word	0x00002410


	//   ....[6]....
        /*0824*/ 	.word	0x00002540


	//   ....[7]....
        /*0828*/ 	.word	0x00002570


	//   ....[8]....
        /*082c*/ 	.word	0x00002670


	//   ....[9]....
        /*0830*/ 	.word	0x000026a0


	//   ....[10]....
        /*0834*/ 	.word	0x00002720


	//   ....[11]....
        /*0838*/ 	.word	0x00002730


	//----- nvinfo : EIATTR_EXIT_INSTR_OFFSETS
	.align		4
.L_781:
        /*083c*/ 	.byte	0x04, 0x1c
        /*083e*/ 	.short	(.L_783 - .L_782)


	//   ....[0]....
.L_782:
        /*0840*/ 	.word	0x00000070


	//   ....[1]....
        /*0844*/ 	.word	0x00004cb0


	//----- nvinfo : EIATTR_MAX_THREADS
	.align		4
.L_783:
        /*0848*/ 	.byte	0x04, 0x05
        /*084a*/ 	.short	(.L_785 - .L_784)
.L_784:
        /*084c*/ 	.word	0x00000140
        /*0850*/ 	.word	0x00000001
        /*0854*/ 	.word	0x00000001


	//----- nvinfo : EIATTR_CRS_STACK_SIZE
	.align		4
.L_785:
        /*0858*/ 	.byte	0x04, 0x1e
        /*085a*/ 	.short	(.L_787 - .L_786)
.L_786:
        /*085c*/ 	.word	0x00000000


	//----- nvinfo : EIATTR_CBANK_PARAM_SIZE
	.align		4
.L_787:
        /*0860*/ 	.byte	0x03, 0x19
        /*0862*/ 	.short	0x0048


	//----- nvinfo : EIATTR_PARAM_CBANK
	.align		4
        /*0864*/ 	.byte	0x04, 0x0a
        /*0866*/ 	.short	(.L_789 - .L_788)
	.align		4
.L_788:
        /*0868*/ 	.word	index@(.nv.constant0._ZN13group_norm_v214gn_cuda_kernelI13__nv_bfloat16Li320ELi3ELi32ELi20ELi4096ELb0ELi64ELi320ELi320ELi4ELb1ELi6ELb0ELb0ENS_16CompileConditionILi900EEEEEvPT_PKS4_S7_S7_flPfS8_Pj)
        /*086c*/ 	.short	0x0210
        /*086e*/ 	.short	0x0048


	//----- nvinfo : EIATTR_SW_WAR
	.align		4
.L_789:
        /*0870*/ 	.byte	0x04, 0x36
        /*0872*/ 	.short	(.L_791 - .L_790)
.L_790:
        /*0874*/ 	.word	0x00000008
.L_791:


//--------------------- .nv.info._ZN13group_norm_v214gn_cuda_kernelI13__nv_bfloat16Li320ELi3ELi16ELi40ELi4096ELb1ELi32ELi320ELi320ELi4ELb1ELi2ELb0ELb0ENS_16CompileConditionILi900EEEEEvPT_PKS4_S7_S7_flPfS8_Pj --------------------------
	.section	.nv.info._ZN13group_norm_v214gn_cuda_kernelI13__nv_bfloat16Li320ELi3ELi16ELi40ELi4096ELb1ELi32ELi320ELi320ELi4ELb1ELi2ELb0ELb0ENS_16CompileConditionILi900EEEEEvPT_PKS4_S7_S7_flPfS8_Pj,"",@"SHT_CUDA_INFO"
	.sectionflags	@""
	.align	4


	//----- nvinfo : EIATTR_CUDA_API_VERSION
	.align		4
        /*0000*/ 	.byte	0x04, 0x37
        /*0002*/ 	.short	(.L_793 - .L_792)
.L_792:
        /*0004*/ 	.word	0x00000082


	//----- nvinfo : EIATTR_KPARAM_INFO
	.align		4
.L_793:
        /*0008*/ 	.byte	0x04, 0x17
        /*000a*/ 	.short	(.L_795 - .L_794)
.L_794:
        /*000c*/ 	.word	0x00000000
        /*0010*/ 	.short	0x0008
        /*0012*/ 	.short	0x0040
        /*0014*/ 	.byte	0x00, 0xf0, 0x21, 0x00


	//----- nvinfo : EIATTR_KPARAM_INFO
	.align		4
.L_795:
        /*0018*/ 	.byte	0x04, 0x17
        /*001a*/ 	.short	(.L_797 - .L_796)
.L_796:
        /*001c*/ 	.word	0x00000000
        /*0020*/ 	.short	0x0007
        /*0022*/ 	.short	0x0038
        /*0024*/ 	.byte	0x00, 0xf0, 0x21, 0x00


	//----- nvinfo : EIATTR_KPARAM_INFO
	.align		4
.L_797:
        /*0028*/ 	.byte	0x04, 0x17
        /*002a*/ 	.short	(.L_799 - .L_798)
.L_798:
        /*002c*/ 	.word	0x00000000
        /*0030*/ 	.short	0x0006
        /*0032*/ 	.short	0x0030
        /*0034*/ 	.byte	0x00, 0xf0, 0x21, 0x00


	//----- nvinfo : EIATTR_KPARAM_INFO
	.align		4
.L_799:
        /*0038*/ 	.byte	0x04, 0x17
        /*003a*/ 	.short	(.L_801 - .L_800)
.L_800:
        /*003c*/ 	.word	0x00000000
        /*0040*/ 	.short	0x0005
        /*0042*/ 	.short	0x0028
        /*0044*/ 	.byte	0x00, 0xf0, 0x21, 0x00


	//----- nvinfo : EIATTR_KPARAM_INFO
	.align		4
.L_801:
        /*0048*/ 	.byte	0x04, 0x17
        /*004a*/ 	.short	(.L_803 - .L_802)
.L_802:
        /*004c*/ 	.word	0x00000000
        /*0050*/ 	.short	0x0004
        /*0052*/ 	.short	0x0020
        /*0054*/ 	.byte	0x00, 0xf0, 0x11, 0x00


	//----- nvinfo : EIATTR_KPARAM_INFO
	.align		4
.L_803:
        /*0058*/ 	.byte	0x04, 0x17
        /*005a*/ 	.short	(.L_805 - .L_804)
.L_804:
        /*005c*/ 	.word	0x00000000
        /*0060*/ 	.short	0x0003
        /*0062*/ 	.short	0x0018
        /*0064*/ 	.byte	0x00, 0xf0, 0x21, 0x00


	//----- nvinfo : EIATTR_KPARAM_INFO
	.align		4
.L_805:
        /*0068*/ 	.byte	0x04, 0x17
        /*006a*/ 	.short	(.L_807 - .L_806)
.L_806:
        /*006c*/ 	.word	0x00000000
        /*0070*/ 	.short	0x0002
        /*0072*/ 	.short	0x0010
        /*0074*/ 	.byte	0x00, 0xf0, 0x21, 0x00


	//----- nvinfo : EIATTR_KPARAM_INFO
	.align		4
.L_807:
        /*0078*/ 	.byte	0x04, 0x17
        /*007a*/ 	.short	(.L_809 - .L_808)
.L_808:
        /*007c*/ 	.word	0x00000000
        /*0080*/ 	.short	0x0001
        /*0082*/ 	.short	0x0008
        /*0084*/ 	.byte	0x00, 0xf0, 0x21, 0x00


	//----- nvinfo : EIATTR_KPARAM_INFO
	.align		4
.L_809:
        /*0088*/ 	.byte	0x04, 0x17
        /*008a*/ 	.short	(.L_811 - .L_810)
.L_810:
        /*008c*/ 	.word	0x00000000
        /*0090*/ 	.short	0x0000
        /*0092*/ 	.short	0x0000
        /*0094*/ 	.byte	0x00, 0xf0, 0x21, 0x00


	//----- nvinfo : EIATTR_SPARSE_MMA_MASK
	.align		4
.L_811:
        /*0098*/ 	.byte	0x03, 0x50
        /*009a*/ 	.short	0x0000


	//----- nvinfo : EIATTR_MAXREG_COUNT
	.align		4
        /*009c*/ 	.byte	0x03, 0x1b
        /*009e*/ 	.short	0x0040


	//----- nvinfo : EIATTR_NUM_BARRIERS
	.align		4
        /*00a0*/ 	.byte	0x02, 0x4c
        /*00a2*/ 	.byte	0x01
	.zero		1


	//----- nvinfo : EIATTR_ANNOTATIONS
	.align		4
        /*00a4*/ 	.byte	0x04, 0x55
        /*00a6*/ 	.short	(.L_813 - .L_812)


	//   ....[0]....
.L_812:
        /* <DEDUP_REMOVED lines=18> */


	//----- nvinfo : EIATTR_MERCURY_ISA_VERSION
	.align		4
.L_813:
        /*01b8*/ 	.byte	0x03, 0x5f
        /*01ba*/ 	.short	0x0101


	//----- nvinfo : EIATTR_COOP_GROUP_MASK_REGIDS
	.align		4
        /*01bc*/ 	.byte	0x04, 0x29
        /*01be*/ 	.short	(.L_815 - .L_814)


	//   ....[0]....
.L_814:
        /*01c0*/ 	.word	0xffffffff


	//   ....[1]....
        /*01c4*/ 	.word	0xffffffff


	//   ....[2]....
        /*01c8*/ 	.word	0xffffffff


	//   ....[3]....
        /*01cc*/ 	.word	0xffffffff


	//   ....[4]....
        /*01d0*/ 	.word	0xffffffff


	//   ....[5]....
        /*01d4*/ 	.word	0xffffffff


	//   ....[6]....
        /*01d8*/ 	.word	0xffffffff


	//   ....[7]....
        /*01dc*/ 	.word	0xffffffff


	//   ....[8]....
        /*01e0*/ 	.word	0xffffffff


	//   ....[9]....
        /*01e4*/ 	.word	0xffffffff


	//   ....[10]....
        /*01e8*/ 	.word	0xffffffff


	//   ....[11]....
        /*01ec*/ 	.word	0xffffffff


	//   ....[12]....
        /*01f0*/ 	.word	0xffffffff


	//   ....[13]....
        /*01f4*/ 	.word	0xffffffff


	//----- nvinfo : EIATTR_COOP_GROUP_INSTR_OFFSETS
	.align		4
.L_815:
        /*01f8*/ 	.byte	0x04, 0x28
        /*01fa*/ 	.short	(.L_817 - .L_816)


	//   ....[0]....
.L_816:
        /*01fc*/ 	.word	0x00001490


	//   ....[1]....
        /*0200*/ 	.word	0x000014d0


	//   ....[2]....
        /*0204*/ 	.word	0x00001580


	//   ....[3]....
        /*0208*/ 	.word	0x000015a0


	//   ....[4]....
        /*020c*/ 	.word	0x000019c0


	//   ....[5]....
        /*0210*/ 	.word	0x000019d0


	//   ....[6]....
        /*0214*/ 	.word	0x00001a30


	//   ....[7]....
        /*0218*/ 	.word	0x00001a40


	//   ....[8]....
        /*021c*/ 	.word	0x00001a90


	//   ....[9]....
        /*0220*/ 	.word	0x00001aa0


	//   ....[10]....
        /*0224*/ 	.word	0x00001ad0


	//   ....[11]....
        /*0228*/ 	.word	0x00001ae0


	//   ....[12]....
        /*022c*/ 	.word	0x00001b10


	//   ....[13]....
        /*0230*/ 	.word	0x00001b20


	//----- nvinfo : EIATTR_EXIT_INSTR_OFFSETS
	.align		4
.L_817:
        /*0234*/ 	.byte	0x04, 0x1c
        /*0236*/ 	.short	(.L_819 - .L_818)


	//   ....[0]....
.L_818:
        /*0238*/ 	.word	0x00000070


	//   ....[1]....
        /*023c*/ 	.word	0x000035c0


	//----- nvinfo : EIATTR_MAX_THREADS
	.align		4
.L_819:
        /*0240*/ 	.byte	0x04, 0x05
        /*0242*/ 	.short	(.L_821 - .L_820)
.L_820:
        /*0244*/ 	.word	0x00000140
        /*0248*/ 	.word	0x00000001
        /*024c*/ 	.word	0x00000001


	//----- nvinfo : EIATTR_CRS_STACK_SIZE
	.align		4
.L_821:
        /*0250*/ 	.byte	0x04, 0x1e
        /*0252*/ 	.short	(.L_823 - .L_822)
.L_822:
        /*0254*/ 	.word	0x00000000


	//----- nvinfo : EIATTR_CBANK_PARAM_SIZE
	.align		4
.L_823:
        /*0258*/ 	.byte	0x03, 0x19
        /*025a*/ 	.short	0x0048


	//----- nvinfo : EIATTR_PARAM_CBANK
	.align		4
        /*025c*/ 	.byte	0x04, 0x0a
        /*025e*/ 	.short	(.L_825 - .L_824)
	.align		4
.L_824:
        /*0260*/ 	.word	index@(.nv.constant0._ZN13group_norm_v214gn_cuda_kernelI13__nv_bfloat16Li320ELi3ELi16ELi40ELi4096ELb1ELi32ELi320ELi320ELi4ELb1ELi2ELb0ELb0ENS_16CompileConditionILi900EEEEEvPT_PKS4_S7_S7_flPfS8_Pj)
        /*0264*/ 	.short	0x0210
        /*0266*/ 	.short	0x0048


	//----- nvinfo : EIATTR_SW_WAR
	.align		4
.L_825:
        /*0268*/ 	.byte	0x04, 0x36
        /*026a*/ 	.short	(.L_827 - .L_826)
.L_826:
        /*026c*/ 	.word	0x00000008
.L_827:


//--------------------- .nv.info._ZN13group_norm_v214gn_cuda_kernelI13__nv_bfloat16Li320ELi1ELi16ELi40ELi4096ELb1ELi64ELi320ELi320ELi4ELb1ELi2ELb0ELb0ENS_16CompileConditionILi900EEEEEvPT_PKS4_S7_S7_flPfS8_Pj --------------------------
	.section	.nv.info._ZN13group_norm_v214gn_cuda_kernelI13__nv_bfloat16Li320ELi1ELi16ELi40ELi4096ELb1ELi64ELi320ELi320ELi4ELb1ELi2ELb0ELb0ENS_16CompileConditionILi900EEEEEvPT_PKS4_S7_S7_flPfS8_Pj,"",@"SHT_CUDA_INFO"
	.sectionflags	@""
	.align	4


	//----- nvinfo : EIATTR_CUDA_API_VERSION
	.align		4
        /*0000*/ 	.byte	0x04, 0x37
        /*0002*/ 	.short	(.L_829 - .L_828)
.L_828:
        /*0004*/ 	.word	0x00000082


	//----- nvinfo : EIATTR_KPARAM_INFO
	.align		4
.L_829:
        /*0008*/ 	.byte	0x04, 0x17
        /*000a*/ 	.short	(.L_831 - .L_830)
.L_830:
        /*000c*/ 	.word	0x00000000
        /*0010*/ 	.short	0x0008
        /*0012*/ 	.short	0x0040
        /*0014*/ 	.byte	0x00, 0xf0, 0x21, 0x00


	//----- nvinfo : EIATTR_KPARAM_INFO
	.align		4
.L_831:
        /*0018*/ 	.byte	0x04, 0x17
        /*001a*/ 	.short	(.L_833 - .L_832)
.L_832:
        /*001c*/ 	.word	0x00000000
        /*0020*/ 	.short	0x0007
        /*0022*/ 	.short	0x0038
        /*0024*/ 	.byte	0x00, 0xf0, 0x21, 0x00


	//----- nvinfo : EIATTR_KPARAM_INFO
	.align		4
.L_833:
        /*0028*/ 	.byte	0x04, 0x17
        /*002a*/ 	.short	(.L_835 - .L_834)
.L_834:
        /*002c*/ 	.word	0x00000000
        /*0030*/ 	.short	0x0006
        /*0032*/ 	.short	0x0030
        /*0034*/ 	.byte	0x00, 0xf0, 0x21, 0x00


	//----- nvinfo : EIATTR_KPARAM_INFO
	.align		4
.L_835:
        /*0038*/ 	.byte	0x04, 0x17
        /*003a*/ 	.short	(.L_837 - .L_836)
.L_836:
        /*003c*/ 	.word	0x00000000
        /*0040*/ 	.short	0x0005
        /*0042*/ 	.short	0x0028
        /*0044*/ 	.byte	0x00, 0xf0, 0x21, 0x00


	//----- nvinfo : EIATTR_KPARAM_INFO
	.align		4
.L_837:
        /*0048*/ 	.byte	0x04, 0x17
        /*004a*/ 	.short	(.L_839 - .L_838)
.L_838:
        /*004c*/ 	.word	0x00000000
        /*0050*/ 	.short	0x0004
        /*0052*/ 	.short	0x0020
        /*0054*/ 	.byte	0x00, 0xf0, 0x11, 0x00


	//----- nvinfo : EIATTR_KPARAM_INFO
	.align		4
.L_839:
        /*0058*/ 	.byte	0x04, 0x17
        /*005a*/ 	.short	(.L_841 - .L_840)
.L_840:
        /*005c*/ 	.word	0x00000000
        /*0060*/ 	.short	0x0003
        /*0062*/ 	.short	0x0018
        /*0064*/ 	.byte	0x00, 0xf0, 0x21, 0x00


	//----- nvinfo : EIATTR_KPARAM_INFO
	.align		4
.L_841:
        /*0068*/ 	.byte	0x04, 0x17
        /*006a*/ 	.short	(.L_843 - .L_842)
.L_842:
        /*006c*/ 	.word	0x00000000
        /*0070*/ 	.short	0x0002
        /*0072*/ 	.short	0x0010
        /*0074*/ 	.byte	0x00, 0xf0, 0x21, 0x00


	//----- nvinfo : EIATTR_KPARAM_INFO
	.align		4
.L_843:
        /*0078*/ 	.byte	0x04, 0x17
        /*007a*/ 	.short	(.L_845 - .L_844)
.L_844:
        /*007c*/ 	.word	0x00000000
        /*0080*/ 	.short	0x0001
        /*0082*/ 	.short	0x0008
        /*0084*/ 	.byte	0x00, 0xf0, 0x21, 0x00


	//----- nvinfo : EIATTR_KPARAM_INFO
	.align		4
.L_845:
        /*0088*/ 	.byte	0x04, 0x17
        /*008a*/ 	.short	(.L_847 - .L_846)
.L_846:
        /*008c*/ 	.word	0x00000000
        /*0090*/ 	.short	0x0000
        /*0092*/ 	.short	0x0000
        /*0094*/ 	.byte	0x00, 0xf0, 0x21, 0x00


	//----- nvinfo : EIATTR_SPARSE_MMA_MASK
	.align		4
.L_847:
        /*0098*/ 	.byte	0x03, 0x50
        /*009a*/ 	.short	0x0000


	//----- nvinfo : EIATTR_MAXREG_COUNT
	.align		4
        /*009c*/ 	.byte	0x03, 0x1b
        /*009e*/ 	.short	0x00a8


	//----- nvinfo : EIATTR_NUM_BARRIERS
	.align		4
        /*00a0*/ 	.byte	0x02, 0x4c
        /*00a2*/ 	.byte	0x01
	.zero		1


	//----- nvinfo : EIATTR_MERCURY_ISA_VERSION
	.align		4
        /*00a4*/ 	.byte	0x03, 0x5f
        /*00a6*/ 	.short	0x0101


	//----- nvinfo : EIATTR_COOP_GROUP_MASK_REGIDS
	.align		4
        /*00a8*/ 	.byte	0x04, 0x29
        /*00aa*/ 	.short	(.L_849 - .L_848)


	//   ....[0]....
.L_848:
        /*00ac*/ 	.word	0xffffffff


	//   ....[1]....
        /*00b0*/ 	.word	0xffffffff


	//   ....[2]....
        /*00b4*/ 	.word	0xffffffff


	//   ....[3]....
        /*00b8*/ 	.word	0xffffffff


	//   ....[4]....
        /*00bc*/ 	.word	0xffffffff


	//   ....[5]....
        /*00c0*/ 	.word	0xffffffff


	//   ....[6]....
        /*00c4*/ 	.word	0xffffffff


	//   ....[7]....
        /*00c8*/ 	.word	0xffffffff


	//   ....[8]....
        /*00cc*/ 	.word	0xffffffff


	//   ....[9]....
        /*00d0*/ 	.word	0xffffffff


	//   ....[10]....
        /*00d4*/ 	.word	0xffffffff


	//   ....[11]....
        /*00d8*/ 	.word	0xffffffff


	//   ....[12]....
        /*00dc*/ 	.word	0xffffffff


	//   ....[13]....
        /*00e0*/ 	.word	0xffffffff


	//----- nvinfo : EIATTR_COOP_GROUP_INSTR_OFFSETS
	.align		4
.L_849:
        /*00e4*/ 	.byte	0x04, 0x28
        /*00e6*/ 	.short	(.L_851 - .L_850)


	//   ....[0]....
.L_850:
        /*00e8*/ 	.word	0x00001da0


	//   ....[1]....
        /*00ec*/ 	.word	0x00001dd0


	//   ....[2]....
        /*00f0*/ 	.word	0x00001e50


	//   ....[3]....
        /*00f4*/ 	.word	0x00001e60


	//   ....[4]....
        /*00f8*/ 	.word	0x00002270


	//   ....[5]....
        /*00fc*/ 	.word	0x00002280


	//   ....[6]....
        /*0100*/ 	.word	0x000022a0


	//   ....[7]....
        /*0104*/ 	.word	0x000022c0


	//   ....[8]....
        /*0108*/ 	.word	0x000022e0


	//   ....[9]....
        /*010c*/ 	.word	0x00002300


	//   ....[10]....
        /*0110*/ 	.word	0x00002320


	//   ....[11]....
        /*0114*/ 	.word	0x00002340


	//   ....[12]....
        /*0118*/ 	.word	0x00002360


	//   ....[13]....
        /*011c*/ 	.word	0x00002380


	//----- nvinfo : EIATTR_EXIT_INSTR_OFFSETS
	.align		4
.L_851:
        /*0120*/ 	.byte	0x04, 0x1c
        /*0122*/ 	.short	(.L_853 - .L_852)


	//   ....[0]....
.L_852:
        /*0124*/ 	.word	0x00000060


	//   ....[1]....
        /*0128*/ 	.word	0x000052d0


	//----- nvinfo : EIATTR_MAX_THREADS
	.align		4
.L_853:
        /*012c*/ 	.byte	0x04, 0x05
        /*012e*/ 	.short	(.L_855 - .L_854)
.L_854:
        /*0130*/ 	.word	0x00000140
        /*0134*/ 	.word	0x00000001
        /*0138*/ 	.word	0x00000001


	//----- nvinfo : EIATTR_CRS_STACK_SIZE
	.align		4
.L_855:
        /*013c*/ 	.byte	0x04, 0x1e
        /*013e*/ 	.short	(.L_857 - .L_856)
.L_856:
        /*0140*/ 	.word	0x00000000


	//----- nvinfo : EIATTR_CBANK_PARAM_SIZE
	.align		4
.L_857:
        /*0144*/ 	.byte	0x03, 0x19
        /*0146*/ 	.short	0x0048


	//----- nvinfo : EIATTR_PARAM_CBANK
	.align		4
        /*0148*/ 	.byte	0x04, 0x0a
        /*014a*/ 	.short	(.L_859 - .L_858)
	.align		4
.L_858:
        /*014c*/ 	.word	index@(.nv.constant0._ZN13group_norm_v214gn_cuda_kernelI13__nv_bfloat16Li320ELi1ELi16ELi40ELi4096ELb1ELi64ELi320ELi320ELi4ELb1ELi2ELb0ELb0ENS_16CompileConditionILi900EEEEEvPT_PKS4_S7_S7_flPfS8_Pj)
        /*0150*/ 	.short	0x0210
        /*0152*/ 	.short	0x0048


	//----- nvinfo : EIATTR_SW_WAR
	.align		4
.L_859:
        /*0154*/ 	.byte	0x04, 0x36
        /*0156*/ 	.short	(.L_861 - .L_860)
.L_860:
        /*0158*/ 	.word	0x00000008
.L_861:


//--------------------- .nv.info._ZN13group_norm_v214gn_cuda_kernelI13__nv_bfloat16Li320ELi1ELi16ELi40ELi4096ELb1ELi128ELi320ELi320ELi4ELb1ELi4ELb0ELb0ENS_16CompileConditionILi900EEEEEvPT_PKS4_S7_S7_flPfS8_Pj --------------------------
	.section	.nv.info._ZN13group_norm_v214gn_cuda_kernelI13__nv_bfloat16Li320ELi1ELi16ELi40ELi4096ELb1ELi128ELi320ELi320ELi4ELb1ELi4ELb0ELb0ENS_16CompileConditionILi900EEEEEvPT_PKS4_S7_S7_flPfS8_Pj,"",@"SHT_CUDA_INFO"
	.sectionflags	@""
	.align	4


	//----- nvinfo : EIATTR_CUDA_API_VERSION
	.align		4
        /*0000*/ 	.byte	0x04, 0x37
        /*0002*/ 	.short	(.L_863 - .L_862)
.L_862:
        /*0004*/ 	.word	0x00000082


	//----- nvinfo : EIATTR_KPARAM_INFO
	.align		4
.L_863:
        /*0008*/ 	.byte	0x04, 0x17
        /*000a*/ 	.short	(.L_865 - .L_864)
.L_864:
        /*000c*/ 	.word	0x00000000
        /*0010*/ 	.short	0x0008
        /*0012*/ 	.short	0x0040
        /*0014*/ 	.byte	0x00, 0xf0, 0x21, 0x00


	//----- nvinfo : EIATTR_KPARAM_INFO
	.align		4
.L_865:
        /*0018*/ 	.byte	0x04, 0x17
        /*001a*/ 	.short	(.L_867 - .L_866)
.L_866:
        /*001c*/ 	.word	0x00000000
        /*0020*/ 	.short	0x0007
        /*0022*/ 	.short	0x0038
        /*0024*/ 	.byte	0x00, 0xf0, 0x21, 0x00


	//----- nvinfo : EIATTR_KPARAM_INFO
	.align		4
.L_867:
        /*0028*/ 	.byte	0x04, 0x17
        /*002a*/ 	.short	(.L_869 - .L_868)
.L_868:
        /*002c*/ 	.word	0x00000000
        /*0030*/ 	.short	0x0006
        /*0032*/ 	.short	0x0030
        /*0034*/ 	.byte	0x00, 0xf0, 0x21, 0x00


	//----- nvinfo : EIATTR_KPARAM_INFO
	.align		4
.L_869:
        /*0038*/ 	.byte	0x04, 0x17
        /*003a*/ 	.short	(.L_871 - .L_870)
.L_870:
        /*003c*/ 	.word	0x00000000
        /*0040*/ 	.short	0x0005
        /*0042*/ 	.short	0x0028
        /*0044*/ 	.byte	0x00, 0xf0, 0x21, 0x00


	//----- nvinfo : EIATTR_KPARAM_INFO
	.align		4
.L_871:
        /*0048*/ 	.byte	0x04, 0x17
        /*004a*/ 	.short	(.L_873 - .L_872)
.L_872:
        /*004c*/ 	.word	0x00000000
        /*0050*/ 	.short	0x0004
        /*0052*/ 	.short	0x0020
        /*0054*/ 	.byte	0x00, 0xf0, 0x11, 0x00


	//----- nvinfo : EIATTR_KPARAM_INFO
	.align		4
.L_873:
        /*0058*/ 	.byte	0x04, 0x17
        /*005a*/ 	.short	(.L_875 - .L_874)
.L_874:
        /*005c*/ 	.word	0x00000000
        /*0060*/ 	.short	0x0003
        /*0062*/ 	.short	0x0018
        /*0064*/ 	.byte	0x00, 0xf0, 0x21, 0x00


	//----- nvinfo : EIATTR_KPARAM_INFO
	.align		4
.L_875:
        /*0068*/ 	.byte	0x04, 0x17
        /*006a*/ 	.short	(.L_877 - .L_876)
.L_876:
        /*006c*/ 	.word	0x00000000
        /*0070*/ 	.short	0x0002
        /*0072*/ 	.short	0x0010
        /*0074*/ 	.byte	0x00, 0xf0, 0x21, 0x00


	//----- nvinfo : EIATTR_KPARAM_INFO
	.align		4
.L_877:
        /*0078*/ 	.byte	0x04, 0x17
        /*007a*/ 	.short	(.L_879 - .L_878)
.L_878:
        /*007c*/ 	.word	0x00000000
        /*0080*/ 	.short	0x0001
        /*0082*/ 	.short	0x0008
        /*0084*/ 	.byte	0x00, 0xf0, 0x21, 0x00


	//----- nvinfo : EIATTR_KPARAM_INFO
	.align		4
.L_879:
        /*0088*/ 	.byte	0x04, 0x17
        /*008a*/ 	.short	(.L_881 - .L_880)
.L_880:
        /*008c*/ 	.word	0x00000000
        /*0090*/ 	.short	0x0000
        /*0092*/ 	.short	0x0000
        /*0094*/ 	.byte	0x00, 0xf0, 0x21, 0x00


	//----- nvinfo : EIATTR_SPARSE_MMA_MASK
	.align		4
.L_881:
        /*0098*/ 	.byte	0x03, 0x50
        /*009a*/ 	.short	0x0000


	//----- nvinfo : EIATTR_MAXREG_COUNT
	.align		4
        /*009c*/ 	.byte	0x03, 0x1b
        /*009e*/ 	.short	0x00a8


	//----- nvinfo : EIATTR_NUM_BARRIERS
	.align		4
        /*00a0*/ 	.byte	0x02, 0x4c
        /*00a2*/ 	.byte	0x01
	.zero		1


	//----- nvinfo : EIATTR_ANNOTATIONS
	.align		4
        /*00a4*/ 	.byte	0x04, 0x55
        /*00a6*/ 	.short	(.L_883 - .L_882)


	//   ....[0]....
.L_882:
        /* <DEDUP_REMOVED lines=101> */


	//----- nvinfo : EIATTR_MERCURY_ISA_VERSION
	.align		4
.L_883:
        /*06e8*/ 	.byte	0x03, 0x5f
        /*06ea*/ 	.short	0x0101


	//----- nvinfo : EIATTR_COOP_GROUP_MASK_REGIDS
	.align		4
        /*06ec*/ 	.byte	0x04, 0x29
        /*06ee*/ 	.short	(.L_885 - .L_884)


	//   ....[0]....
.L_884:
        /*06f0*/ 	.word	0xffffffff


	//   ....[1]....
        /*06f4*/ 	.word	0xffffffff


	//   ....[2]....
        /*06f8*/ 	.word	0xffffffff


	//   ....[3]....
        /*06fc*/ 	.word	0xffffffff


	//   ....[4]....
        /*0700*/ 	.word	0xffffffff


	//   ....[5]....
        /*0704*/ 	.word	0xffffffff


	//   ....[6]....
        /*0708*/ 	.word	0xffffffff


	//   ....[7]....
        /*070c*/ 	.word	0xffffffff


	//   ....[8]....
        /*0710*/ 	.word	0xffffffff


	//   ....[9]....
        /*0714*/ 	.word	0xffffffff


	//   ....[10]....
        /*0718*/ 	.word	0xffffffff


	//   ....[11]....
        /*071c*/ 	.word	0xffffffff


	//   ....[12]....
        /*0720*/ 	.word	0xffffffff


	//   ....[13]....
        /*0724*/ 	.word	0xffffffff


	//----- nvinfo : EIATTR_COOP_GROUP_INSTR_OFFSETS
	.align		4
.L_885:
        /*0728*/ 	.byte	0x04, 0x28
        /*072a*/ 	.short	(.L_887 - .L_886)


	//   ....[0]....
.L_886:
        /*072c*/ 	.word	0x00003590


	//   ....[1]....
        /*0730*/ 	.word	0x00003600


	//   ....[2]....
        /*0734*/ 	.word	0x00003660


	//   ....[3]....
        /*0738*/ 	.word	0x00003670


	//   ....[4]....
        /*073c*/ 	.word	0x00003c50


	//   ....[5]....
        /*0740*/ 	.word	0x00003c60


	//   ....[6]....
        /*0744*/ 	.word	0x00003c90


	//   ....[7]....
        /*0748*/ 	.word	0x00003ca0


	//   ....[8]....
        /*074c*/ 	.word	0x00003cd0


	//   ....[9]....
        /*0750*/ 	.word	0x00003ce0


	//   ....[10]....
        /*0754*/ 	.word	0x00003d10


	//   ....[11]....
        /*0758*/ 	.word	0x00003d20


	//   ....[12]....
        /*075c*/ 	.word	0x00003d50


	//   ....[13]....
        /*0760*/ 	.word	0x00003d60


	//----- nvinfo : EIATTR_EXIT_INSTR_OFFSETS
	.align		4
.L_887:
        /*0764*/ 	.byte	0x04, 0x1c
        /*0766*/ 	.short	(.L_889 - .L_888)


	//   ....[0]....
.L_888:
        /*0768*/ 	.word	0x00000080


	//   ....[1]....
        /*076c*/ 	.word	0x0000a2f0


	//----- nvinfo : EIATTR_MAX_THREADS
	.align		4
.L_889:
        /*0770*/ 	.byte	0x04, 0x05
        /*0772*/ 	.short	(.L_891 - .L_890)
.L_890:
        /*0774*/ 	.word	0x00000140
        /*0778*/ 	.word	0x00000001
        /*077c*/ 	.word	0x00000001


	//----- nvinfo : EIATTR_CRS_STACK_SIZE
	.align		4
.L_891:
        /*0780*/ 	.byte	0x04, 0x1e
        /*0782*/ 	.short	(.L_893 - .L_892)
.L_892:
        /*0784*/ 	.word	0x00000000


	//----- nvinfo : EIATTR_CBANK_PARAM_SIZE
	.align		4
.L_893:
        /*0788*/ 	.byte	0x03, 0x19
        /*078a*/ 	.short	0x0048


	//----- nvinfo : EIATTR_PARAM_CBANK
	.align		4
        /*078c*/ 	.byte	0x04, 0x0a
        /*078e*/ 	.short	(.L_895 - .L_894)
	.align		4
.L_894:
        /*0790*/ 	.word	index@(.nv.constant0._ZN13group_norm_v214gn_cuda_kernelI13__nv_bfloat16Li320ELi1ELi16ELi40ELi4096ELb1ELi128ELi320ELi320ELi4ELb1ELi4ELb0ELb0ENS_16CompileConditionILi900EEEEEvPT_PKS4_S7_S7_flPfS8_Pj)
        /*0794*/ 	.short	0x0210
        /*0796*/ 	.short	0x0048


	//----- nvinfo : EIATTR_SW_WAR
	.align		4
.L_895:
        /*0798*/ 	.byte	0x04, 0x36
        /*079a*/ 	.short	(.L_897 - .L_896)
.L_896:
        /*079c*/ 	.word	0x00000008
.L_897:


//--------------------- .nv.info._ZN13group_norm_v214gn_cuda_kernelI13__nv_bfloat16Li320ELi2ELi16ELi40ELi4096ELb1ELi64ELi320ELi320ELi4ELb1ELi4ELb0ELb0ENS_16CompileConditionILi900EEEEEvPT_PKS4_S7_S7_flPfS8_Pj --------------------------
	.section	.nv.info._ZN13group_norm_v214gn_cuda_kernelI13__nv_bfloat16Li320ELi2ELi16ELi40ELi4096ELb1ELi64ELi320ELi320ELi4ELb1ELi4ELb0ELb0ENS_16CompileConditionILi900EEEEEvPT_PKS4_S7_S7_flPfS8_Pj,"",@"SHT_CUDA_INFO"
	.sectionflags	@""
	.align	4


	//----- nvinfo : EIATTR_CUDA_API_VERSION
	.align		4
        /*0000*/ 	.byte	0x04, 0x37
        /*0002*/ 	.short	(.L_899 - .L_898)
.L_898:
        /*0004*/ 	.word	0x00000082


	//----- nvinfo : EIATTR_KPARAM_INFO
	.align		4
.L_899:
        /*0008*/ 	.byte	0x04, 0x17
        /*000a*/ 	.short	(.L_901 - .L_900)
.L_900:
        /*000c*/ 	.word	0x00000000
        /*0010*/ 	.short	0x0008
        /*0012*/ 	.short	0x0040
        /*0014*/ 	.byte	0x00, 0xf0, 0x21, 0x00


	//----- nvinfo : EIATTR_KPARAM_INFO
	.align		4
.L_901:
        /*0018*/ 	.byte	0x04, 0x17
        /*001a*/ 	.short	(.L_903 - .L_902)
.L_902:
        /*001c*/ 	.word	0x00000000
        /*0020*/ 	.short	0x0007
        /*0022*/ 	.short	0x0038
        /*0024*/ 	.byte	0x00, 0xf0, 0x21, 0x00


	//----- nvinfo : EIATTR_KPARAM_INFO
	.align		4
.L_903:
        /*0028*/ 	.byte	0x04, 0x17
        /*002a*/ 	.short	(.L_905 - .L_904)
.L_904:
        /*002c*/ 	.word	0x00000000
        /*0030*/ 	.short	0x0006
        /*0032*/ 	.short	0x0030
        /*0034*/ 	.byte	0x00, 0xf0, 0x21, 0x00


	//----- nvinfo : EIATTR_KPARAM_INFO
	.align		4
.L_905:
        /*0038*/ 	.byte	0x04, 0x17
        /*003a*/ 	.short	(.L_907 - .L_906)
.L_906:
        /*003c*/ 	.word	0x00000000
        /*0040*/ 	.short	0x0005
        /*0042*/ 	.short	0x0028
        /*0044*/ 	.byte	0x00, 0xf0, 0x21, 0x00


	//----- nvinfo : EIATTR_KPARAM_INFO
	.align		4
.L_907:
        /*0048*/ 	.byte	0x04, 0x17
        /*004a*/ 	.short	(.L_909 - .L_908)
.L_908:
        /*004c*/ 	.word	0x00000000
        /*0050*/ 	.short	0x0004
        /*0052*/ 	.short	0x0020
        /*0054*/ 	.byte	0x00, 0xf0, 0x11, 0x00


	//----- nvinfo : EIATTR_KPARAM_INFO
	.align		4
.L_909:
        /*0058*/ 	.byte	0x04, 0x17
        /*005a*/ 	.short	(.L_911 - .L_910)
.L_910:
        /*005c*/ 	.word	0x00000000
        /*0060*/ 	.short	0x0003
        /*0062*/ 	.short	0x0018
        /*0064*/ 	.byte	0x00, 0xf0, 0x21, 0x00


	//----- nvinfo : EIATTR_KPARAM_INFO
	.align		4
.L_911:
        /*0068*/ 	.byte	0x04, 0x17
        /*006a*/ 	.short	(.L_913 - .L_912)
.L_912:
        /*006c*/ 	.word	0x00000000
        /*0070*/ 	.short	0x0002
        /*0072*/ 	.short	0x0010
        /*0074*/ 	.byte	0x00, 0xf0, 0x21, 0x00


	//----- nvinfo : EIATTR_KPARAM_INFO
	.align		4
.L_913:
        /*0078*/ 	.byte	0x04, 0x17
        /*007a*/ 	.short	(.L_915 - .L_914)
.L_914:
        /*007c*/ 	.word	0x00000000
        /*0080*/ 	.short	0x0001
        /*0082*/ 	.short	0x0008
        /*0084*/ 	.byte	0x00, 0xf0, 0x21, 0x00


	//----- nvinfo : EIATTR_KPARAM_INFO
	.align		4
.L_915:
        /*0088*/ 	.byte	0x04, 0x17
        /*008a*/ 	.short	(.L_917 - .L_916)
.L_916:
        /*008c*/ 	.word	0x00000000
        /*0090*/ 	.short	0x0000
        /*0092*/ 	.short	0x0000
        /*0094*/ 	.byte	0x00, 0xf0, 0x21, 0x00


	//----- nvinfo : EIATTR_SPARSE_MMA_MASK
	.align		4
.L_917:
        /*0098*/ 	.byte	0x03, 0x50
        /*009a*/ 	.short	0x0000


	//----- nvinfo : EIATTR_MAXREG_COUNT
	.align		4
        /*009c*/ 	.byte	0x03, 0x1b
        /*009e*/ 	.short	0x0060


	//----- nvinfo : EIATTR_NUM_BARRIERS
	.align		4
        /*00a0*/ 	.byte	0x02, 0x4c
        /*00a2*/ 	.byte	0x01
	.zero		1


	//----- nvinfo : EIATTR_ANNOTATIONS
	.align		4
        /*00a4*/ 	.byte	0x04, 0x55
        /*00a6*/ 	.short	(.L_919 - .L_918)


	//   ....[0]....
.L_918:
        /* <DEDUP_REMOVED lines=54> */


	//----- nvinfo : EIATTR_MERCURY_ISA_VERSION
	.align		4
.L_919:
        /*03f8*/ 	.byte	0x03, 0x5f
        /*03fa*/ 	.short	0x0101


	//----- nvinfo : EIATTR_COOP_GROUP_MASK_REGIDS
	.align		4
        /*03fc*/ 	.byte	0x04, 0x29
        /*03fe*/ 	.short	(.L_921 - .L_920)


	//   ....[0]....
.L_920:
        /*0400*/ 	.word	0xffffffff


	//   ....[1]....
        /*0404*/ 	.word	0xffffffff


	//   ....[2]....
        /*0408*/ 	.word	0xffffffff


	//   ....[3]....
        /*040c*/ 	.word	0xffffffff


	//   ....[4]....
        /*0410*/ 	.word	0xffffffff


	//   ....[5]....
        /*0414*/ 	.word	0xffffffff


	//   ....[6]....
        /*0418*/ 	.word	0xffffffff


	//   ....[7]....
        /*041c*/ 	.word	0xffffffff


	//   ....[8]....
        /*0420*/ 	.word	0xffffffff


	//   ....[9]....
        /*0424*/ 	.word	0xffffffff


	//   ....[10]....
        /*0428*/ 	.word	0xffffffff


	//   ....[11]....
        /*042c*/ 	.word	0xffffffff


	//   ....[12]....
        /*0430*/ 	.word	0xffffffff


	//   ....[13]....
        /*0434*/ 	.word	0xffffffff


	//----- nvinfo : EIATTR_COOP_GROUP_INSTR_OFFSETS
	.align		4
.L_921:
        /*0438*/ 	.byte	0x04, 0x28
        /*043a*/ 	.short	(.L_923 - .L_922)


	//   ....[0]....
.L_922:
        /*043c*/ 	.word	0x00001f40


	//   ....[1]....
        /*0440*/ 	.word	0x00001f50


	//   ....[2]....
        /*0444*/ 	.word	0x00001fd0


	//   ....[3]....
        /*0448*/ 	.word	0x00001fe0


	//   ....[4]....
        /*044c*/ 	.word	0x00002770


	//   ....[5]....
        /*0450*/ 	.word	0x00002780


	//   ....[6]....
        /*0454*/ 	.word	0x000027b0


	//   ....[7]....
        /*0458*/ 	.word	0x000027c0


	//   ....[8]....
        /*045c*/ 	.word	0x000027f0


	//   ....[9]....
        /*0460*/ 	.word	0x00002800


	//   ....[10]....
        /*0464*/ 	.word	0x00002830


	//   ....[11]....
        /*0468*/ 	.word	0x00002840


	//   ....[12]....
        /*046c*/ 	.word	0x00002870


	//   ....[13]....
        /*0470*/ 	.word	0x00002880


	//----- nvinfo : EIATTR_EXIT_INSTR_OFFSETS
	.align		4
.L_923:
        /*0474*/ 	.byte	0x04, 0x1c
        /*0476*/ 	.short	(.L_925 - .L_924)


	//   ....[0]....
.L_924:
        /*0478*/ 	.word	0x00000070


	//   ....[1]....
        /*047c*/ 	.word	0x00005a70


	//----- nvinfo : EIATTR_MAX_THREADS
	.align		4
.L_925:
        /*0480*/ 	.byte	0x04, 0x05
        /*0482*/ 	.short	(.L_927 - .L_926)
.L_926:
        /*0484*/ 	.word	0x00000140
        /*0488*/ 	.word	0x00000001
        /*048c*/ 	.word	0x00000001


	//----- nvinfo : EIATTR_CRS_STACK_SIZE
	.align		4
.L_927:
        /*0490*/ 	.byte	0x04, 0x1e
        /*0492*/ 	.short	(.L_929 - .L_928)
.L_928:
        /*0494*/ 	.word	0x00000000


	//----- nvinfo : EIATTR_CBANK_PARAM_SIZE
	.align		4
.L_929:
        /*0498*/ 	.byte	0x03, 0x19
        /*049a*/ 	.short	0x0048


	//----- nvinfo : EIATTR_PARAM_CBANK
	.align		4
        /*049c*/ 	.byte	0x04, 0x0a
        /*049e*/ 	.short	(.L_931 - .L_930)
	.align		4
.L_930:
        /*04a0*/ 	.word	index@(.nv.constant0._ZN13group_norm_v214gn_cuda_kernelI13__nv_bfloat16Li320ELi2ELi16ELi40ELi4096ELb1ELi64ELi320ELi320ELi4ELb1ELi4ELb0ELb0ENS_16CompileConditionILi900EEEEEvPT_PKS4_S7_S7_flPfS8_Pj)
        /*04a4*/ 	.short	0x0210
        /*04a6*/ 	.short	0x0048


	//----- nvinfo : EIATTR_SW_WAR
	.align		4
.L_931:
        /*04a8*/ 	.byte	0x04, 0x36
        /*04aa*/ 	.short	(.L_933 - .L_932)
.L_932:
        /*04ac*/ 	.word	0x00000008
.L_933:


//--------------------- .nv.info._ZN13group_norm_v214gn_cuda_kernelI13__nv_bfloat16Li320ELi3ELi16ELi40ELi4096ELb1ELi64ELi320ELi320ELi4ELb1ELi5ELb0ELb0ENS_16CompileConditionILi900EEEEEvPT_PKS4_S7_S7_flPfS8_Pj --------------------------
	.section	.nv.info._ZN13group_norm_v214gn_cuda_kernelI13__nv_bfloat16Li320ELi3ELi16ELi40ELi4096ELb1ELi64ELi320ELi320ELi4ELb1ELi5ELb0ELb0ENS_16CompileConditionILi900EEEEEvPT_PKS4_S7_S7_flPfS8_Pj,"",@"SHT_CUDA_INFO"
	.sectionflags	@""
	.align	4


	//----- nvinfo : EIATTR_CUDA_API_VERSION
	.align		4
        /*0000*/ 	.byte	0x04, 0x37
        /*0002*/ 	.short	(.L_935 - .L_934)
.L_934:
        /*0004*/ 	.word	0x00000082


	//----- nvinfo : EIATTR_KPARAM_INFO
	.align		4
.L_935:
        /*0008*/ 	.byte	0x04, 0x17
        /*000a*/ 	.short	(.L_937 - .L_936)
.L_936:
        /*000c*/ 	.word	0x00000000
        /*0010*/ 	.short	0x0008
        /*0012*/ 	.short	0x0040
        /*0014*/ 	.byte	0x00, 0xf0, 0x21, 0x00


	//----- nvinfo : EIATTR_KPARAM_INFO
	.align		4
.L_937:
        /*0018*/ 	.byte	0x04, 0x17
        /*001a*/ 	.short	(.L_939 - .L_938)
.L_938:
        /*001c*/ 	.word	0x00000000
        /*0020*/ 	.short	0x0007
        /*0022*/ 	.short	0x0038
        /*0024*/ 	.byte	0x00, 0xf0, 0x21, 0x00


	//----- nvinfo : EIATTR_KPARAM_INFO
	.align		4
.L_939:
        /*0028*/ 	.byte	0x04, 0x17
        /*002a*/ 	.short	(.L_941 - .L_940)
.L_940:
        /*002c*/ 	.word	0x00000000
        /*0030*/ 	.short	0x0006
        /*0032*/ 	.short	0x0030
        /*0034*/ 	.byte	0x00, 0xf0, 0x21, 0x00


	//----- nvinfo : EIATTR_KPARAM_INFO
	.align		4
.L_941:
        /*0038*/ 	.byte	0x04, 0x17
        /*003a*/ 	.short	(.L_943 - .L_942)
.L_942:
        /*003c*/ 	.word	0x00000000
        /*0040*/ 	.short	0x0005
        /*0042*/ 	.short	0x0028
        /*0044*/ 	.byte	0x00, 0xf0, 0x21, 0x00


	//----- nvinfo : EIATTR_KPARAM_INFO
	.align		4
.L_943:
        /*0048*/ 	.byte	0x04, 0x17
        /*004a*/ 	.short	(.L_945 - .L_944)
.L_944:
        /*004c*/ 	.word	0x00000000
        /*0050*/ 	.short	0x0004
        /*0052*/ 	.short	0x0020
        /*0054*/ 	.byte	0x00, 0xf0, 0x11, 0x00


	//----- nvinfo : EIATTR_KPARAM_INFO
	.align		4
.L_945:
        /*0058*/ 	.byte	0x04, 0x17
        /*005a*/ 	.short	(.L_947 - .L_946)
.L_946:
        /*005c*/ 	.word	0x00000000
        /*0060*/ 	.short	0x0003
        /*0062*/ 	.short	0x0018
        /*0064*/ 	.byte	0x00, 0xf0, 0x21, 0x00


	//----- nvinfo : EIATTR_KPARAM_INFO
	.align		4
.L_947:
        /*0068*/ 	.byte	0x04, 0x17
        /*006a*/ 	.short	(.L_949 - .L_948)
.L_948:
        /*006c*/ 	.word	0x00000000
        /*0070*/ 	.short	0x0002
        /*0072*/ 	.short	0x0010
        /*0074*/ 	.byte	0x00, 0xf0, 0x21, 0x00


	//----- nvinfo : EIATTR_KPARAM_INFO
	.align		4
.L_949:
        /*0078*/ 	.byte	0x04, 0x17
        /*007a*/ 	.short	(.L_951 - .L_950)
.L_950:
        /*007c*/ 	.word	0x00000000
        /*0080*/ 	.short	0x0001
        /*0082*/ 	.short	0x0008
        /*0084*/ 	.byte	0x00, 0xf0, 0x21, 0x00


	//----- nvinfo : EIATTR_KPARAM_INFO
	.align		4
.L_951:
        /*0088*/ 	.byte	0x04, 0x17
        /*008a*/ 	.short	(.L_953 - .L_952)
.L_952:
        /*008c*/ 	.word	0x00000000
        /*0090*/ 	.short	0x0000
        /*0092*/ 	.short	0x0000
        /*0094*/ 	.byte	0x00, 0xf0, 0x21, 0x00


	//----- nvinfo : EIATTR_SPARSE_MMA_MASK
	.align		4
.L_953:
        /*0098*/ 	.byte	0x03, 0x50
        /*009a*/ 	.short	0x0000


	//----- nvinfo : EIATTR_MAXREG_COUNT
	.align		4
        /*009c*/ 	.byte	0x03, 0x1b
        /*009e*/ 	.short	0x0040


	//----- nvinfo : EIATTR_NUM_BARRIERS
	.align		4
        /*00a0*/ 	.byte	0x02, 0x4c
        /*00a2*/ 	.byte	0x01
	.zero		1


	//----- nvinfo : EIATTR_ANNOTATIONS
	.align		4
        /*00a4*/ 	.byte	0x04, 0x55
        /*00a6*/ 	.short	(.L_955 - .L_954)


	//   ....[0]....
.L_954:
        /* <DEDUP_REMOVED lines=116> */


	//----- nvinfo : EIATTR_MERCURY_ISA_VERSION
	.align		4
.L_955:
        /*07d8*/ 	.byte	0x03, 0x5f
        /*07da*/ 	.short	0x0101


	//----- nvinfo : EIATTR_COOP_GROUP_MASK_REGIDS
	.align		4
        /*07dc*/ 	.byte	0x04, 0x29
        /*07de*/ 	.short	(.L_957 - .L_956)


	//   ....[0]....
.L_956:
        /*07e0*/ 	.word	0xffffffff


	//   ....[1]....
        /*07e4*/ 	.word	0xffffffff


	//   ....[2]....
        /*07e8*/ 	.word	0xffffffff


	//   ....[3]....
        /*07ec*/ 	.word	0xffffffff


	//   ....[4]....
        /*07f0*/ 	.word	0xffffffff


	//   ....[5]....
        /*07f4*/ 	.word	0xffffffff


	//   ....[6]....
        /*07f8*/ 	.word	0xffffffff


	//   ....[7]....
        /*07fc*/ 	.word	0xffffffff


	//   ....[8]....
        /*0800*/ 	.word	0xffffffff


	//   ....[9]....
        /*0804*/ 	.word	0xffffffff


	//   ....[10]....
        /*0808*/ 	.word	0xffffffff


	//   ....[11]....
        /*080c*/ 	.word	0xffffffff


	//   ....[12]....
        /*0810*/ 	.word	0xffffffff


	//   ....[13]....
        /*0814*/ 	.word	0xffffffff


	//----- nvinfo : EIATTR_COOP_GROUP_INSTR_OFFSETS
	.align		4
.L_957:
        /*0818*/ 	.byte	0x04, 0x28
        /*081a*/ 	.short	(.L_959 - .L_958)


	//   ....[0]....
.L_958:
        /*081c*/ 	.word	0x00002080


	//   ....[1]....
        /*0820*/ 	.word	0x000020a0


	//   ....[2]....
        /*0824*/ 	.word	0x000020f0


	//   ....[3]....
        /*0828*/ 	.word	0x00002100


	//   ....[4]....
        /*082c*/ 	.word	0x00002890


	//   ....[5]....
        /*0830*/ 	.word	0x000028a0


	//   ....[6]....
        /*0834*/ 	.word	0x000028d0


	//   ....[7]....
        /*0838*/ 	.word	0x000028e0


	//   ....[8]....
        /*083c*/ 	.word	0x00002910


	//   ....[9]....
        /*0840*/ 	.word	0x00002920


	//   ....[10]....
        /*0844*/ 	.word	0x00002950


	//   ....[11]....
        /*0848*/ 	.word	0x00002960


	//   ....[12]....
        /*084c*/ 	.word	0x00002990


	//   ....[13]....
        /*0850*/ 	.word	0x000029a0


	//----- nvinfo : EIATTR_EXIT_INSTR_OFFSETS
	.align		4
.L_959:
        /*0854*/ 	.byte	0x04, 0x1c
        /*0856*/ 	.short	(.L_961 - .L_960)


	//   ....[0]....
.L_960:
        /*0858*/ 	.word	0x00000090


	//   ....[1]....
        /*085c*/ 	.word	0x00006620


	//----- nvinfo : EIATTR_MAX_THREADS
	.align		4
.L_961:
        /*0860*/ 	.byte	0x04, 0x05
        /*0862*/ 	.short	(.L_963 - .L_962)
.L_962:
        /*0864*/ 	.word	0x00000140
        /*0868*/ 	.word	0x00000001
        /*086c*/ 	.word	0x00000001


	//----- nvinfo : EIATTR_CRS_STACK_SIZE
	.align		4
.L_963:
        /*0870*/ 	.byte	0x04, 0x1e
        /*0872*/ 	.short	(.L_965 - .L_964)
.L_964:
        /*0874*/ 	.word	0x00000000


	//----- nvinfo : EIATTR_CBANK_PARAM_SIZE
	.align		4
.L_965:
        /*0878*/ 	.byte	0x03, 0x19
        /*087a*/ 	.short	0x0048


	//----- nvinfo : EIATTR_PARAM_CBANK
	.align		4
        /*087c*/ 	.byte	0x04, 0x0a
        /*087e*/ 	.short	(.L_967 - .L_966)
	.align		4
.L_966:
        /*0880*/ 	.word	index@(.nv.constant0._ZN13group_norm_v214gn_cuda_kernelI13__nv_bfloat16Li320ELi3ELi16ELi40ELi4096ELb1ELi64ELi320ELi320ELi4ELb1ELi5ELb0ELb0ENS_16CompileConditionILi900EEEEEvPT_PKS4_S7_S7_flPfS8_Pj)
        /*0884*/ 	.short	0x0210
        /*0886*/ 	.short	0x0048


	//----- nvinfo : EIATTR_SW_WAR
	.align		4
.L_967:
        /*0888*/ 	.byte	0x04, 0x36
        /*088a*/ 	.short	(.L_969 - .L_968)
.L_968:
        /*088c*/ 	.word	0x00000008
.L_969:


//--------------------- .nv.info._ZN13group_norm_v214gn_cuda_kernelI13__nv_bfloat16Li320ELi3ELi16ELi40ELi4096ELb1ELi64ELi320ELi320ELi4ELb1ELi6ELb0ELb0ENS_16CompileConditionILi900EEEEEvPT_PKS4_S7_S7_flPfS8_Pj --------------------------
	.section	.nv.info._ZN13group_norm_v214gn_cuda_kernelI13__nv_bfloat16Li320ELi3ELi16ELi40ELi4096ELb1ELi64ELi320ELi320ELi4ELb1ELi6ELb0ELb0ENS_16CompileConditionILi900EEEEEvPT_PKS4_S7_S7_flPfS8_Pj,"",@"SHT_CUDA_INFO"
	.sectionflags	@""
	.align	4


	//----- nvinfo : EIATTR_CUDA_API_VERSION
	.align		4
        /*0000*/ 	.byte	0x04, 0x37
        /*0002*/ 	.short	(.L_971 - .L_970)
.L_970:
        /*0004*/ 	.word	0x00000082


	//----- nvinfo : EIATTR_KPARAM_INFO
	.align		4
.L_971:
        /*0008*/ 	.byte	0x04, 0x17
        /*000a*/ 	.short	(.L_973 - .L_972)
.L_972:
        /*000c*/ 	.word	0x00000000
        /*0010*/ 	.short	0x0008
        /*0012*/ 	.short	0x0040
        /*0014*/ 	.byte	0x00, 0xf0, 0x21, 0x00


	//----- nvinfo : EIATTR_KPARAM_INFO
	.align		4
.L_973:
        /*0018*/ 	.byte	0x04, 0x17
        /*001a*/ 	.short	(.L_975 - .L_974)
.L_974:
        /*001c*/ 	.word	0x00000000
        /*0020*/ 	.short	0x0007
        /*0022*/ 	.short	0x0038
        /*0024*/ 	.byte	0x00, 0xf0, 0x21, 0x00


	//----- nvinfo : EIATTR_KPARAM_INFO
	.align		4
.L_975:
        /*0028*/ 	.byte	0x04, 0x17
        /*002a*/ 	.short	(.L_977 - .L_976)
.L_976:
        /*002c*/ 	.word	0x00000000
        /*0030*/ 	.short	0x0006
        /*0032*/ 	.short	0x0030
        /*0034*/ 	.byte	0x00, 0xf0, 0x21, 0x00


	//----- nvinfo : EIATTR_KPARAM_INFO
	.align		4
.L_977:
        /*0038*/ 	.byte	0x04, 0x17
        /*003a*/ 	.short	(.L_979 - .L_978)
.L_978:
        /*003c*/ 	.word	0x00000000
        /*0040*/ 	.short	0x0005
        /*0042*/ 	.short	0x0028
        /*0044*/ 	.byte	0x00, 0xf0, 0x21, 0x00


	//----- nvinfo : EIATTR_KPARAM_INFO
	.align		4
.L_979:
        /*0048*/ 	.byte	0x04, 0x17
        /*004a*/ 	.short	(.L_981 - .L_980)
.L_980:
        /*004c*/ 	.word	0x00000000
        /*0050*/ 	.short	0x0004
        /*0052*/ 	.short	0x0020
        /*0054*/ 	.byte	0x00, 0xf0, 0x11, 0x00


	//----- nvinfo : EIATTR_KPARAM_INFO
	.align		4
.L_981:
        /*0058*/ 	.byte	0x04, 0x17
        /*005a*/ 	.short	(.L_983 - .L_982)
.L_982:
        /*005c*/ 	.word	0x00000000
        /*0060*/ 	.short	0x0003
        /*0062*/ 	.short	0x0018
        /*0064*/ 	.byte	0x00, 0xf0, 0x21, 0x00


	//----- nvinfo : EIATTR_KPARAM_INFO
	.align		4
.L_983:
        /*0068*/ 	.byte	0x04, 0x17
        /*006a*/ 	.short	(.L_985 - .L_984)
.L_984:
        /*006c*/ 	.word	0x00000000
        /*0070*/ 	.short	0x0002
        /*0072*/ 	.short	0x0010
        /*0074*/ 	.byte	0x00, 0xf0, 0x21, 0x00


	//----- nvinfo : EIATTR_KPARAM_INFO
	.align		4
.L_985:
        /*0078*/ 	.byte	0x04, 0x17
        /*007a*/ 	.short	(.L_987 - .L_986)
.L_986:
        /*007c*/ 	.word	0x00000000
        /*0080*/ 	.short	0x0001
        /*0082*/ 	.short	0x0008
        /*0084*/ 	.byte	0x00, 0xf0, 0x21, 0x00


	//----- nvinfo : EIATTR_KPARAM_INFO
	.align		4
.L_987:
        /*0088*/ 	.byte	0x04, 0x17
        /*008a*/ 	.short	(.L_989 - .L_988)
.L_988:
        /*008c*/ 	.word	0x00000000
        /*0090*/ 	.short	0x0000
        /*0092*/ 	.short	0x0000
        /*0094*/ 	.byte	0x00, 0xf0, 0x21, 0x00


	//----- nvinfo : EIATTR_SPARSE_MMA_MASK
	.align		4
.L_989:
        /*0098*/ 	.byte	0x03, 0x50
        /*009a*/ 	.short	0x0000


	//----- nvinfo : EIATTR_MAXREG_COUNT
	.align		4
        /*009c*/ 	.byte	0x03, 0x1b
        /*009e*/ 	.short	0x0040


	//----- nvinfo : EIATTR_NUM_BARRIERS
	.align		4
        /*00a0*/ 	.byte	0x02, 0x4c
        /*00a2*/ 	.byte	0x01
	.zero		1


	//----- nvinfo : EIATTR_ANNOTATIONS
	.align		4
        /*00a4*/ 	.byte	0x04, 0x55
        /*00a6*/ 	.short	(.L_991 - .L_990)


	//   ....[0]....
.L_990:
        /* <DEDUP_REMOVED lines=119> */


	//----- nvinfo : EIATTR_MERCURY_ISA_VERSION
	.align		4
.L_991:
        /*0800*/ 	.byte	0x03, 0x5f
        /*0802*/ 	.short	0x0101


	//----- nvinfo : EIATTR_COOP_GROUP_MASK_REGIDS
	.align		4
        /*0804*/ 	.byte	0x04, 0x29
        /*0806*/ 	.short	(.L_993 - .L_992)


	//   ....[0]....
.L_992:
        /*0808*/ 	.word	0xffffffff


	//   ....[1]....
        /*080c*/ 	.word	0xffffffff


	//   ....[2]....
        /*0810*/ 	.word	0xffffffff


	//   ....[3]....
        /*0814*/ 	.word	0xffffffff


	//   ....[4]....
        /*0818*/ 	.word	0xffffffff


	//   ....[5]....
        /*081c*/ 	.word	0xffffffff


	//   ....[6]....
        /*0820*/ 	.word	0xffffffff


	//   ....[7]....
        /*0824*/ 	.word	0xffffffff


	//   ....[8]....
        /*0828*/ 	.word	0xffffffff


	//   ....[9]....
        /*082c*/ 	.word	0xffffffff


	//   ....[10]....
        /*0830*/ 	.word	0xffffffff


	//   ....[11]....
        /*0834*/ 	.word	0xffffffff


	//   ....[12]....
        /*0838*/ 	.word	0xffffffff


	//   ....[13]....
        /*083c*/ 	.word	0xffffffff


	//----- nvinfo : EIATTR_COOP_GROUP_INSTR_OFFSETS
	.align		4
.L_993:
        /*0840*/ 	.byte	0x04, 0x28
        /*0842*/ 	.short	(.L_995 - .L_994)


	//   ....[0]....
.L_994:
        /*0844*/ 	.word	0x00002150


	//   ....[1]....
        /*0848*/ 	.word	0x00002180


	//   ....[2]....
        /*084c*/ 	.word	0x000021d0


	//   ....[3]....
        /*0850*/ 	.word	0x00002200


	//   ....[4]....
        /*0854*/ 	.word	0x00002930


	//   ....[5]....
        /*0858*/ 	.word	0x00002940


	//   ....[6]....
        /*085c*/ 	.word	0x00002970


	//   ....[7]....
        /*0860*/ 	.word	0x00002980


	//   ....[8]....
        /*0864*/ 	.word	0x000029b0


	//   ....[9]....
        /*0868*/ 	.word	0x000029c0


	//   ....[10]....
        /*086c*/ 	.word	0x000029f0


	//   ....[11]....
        /*0870*/ 	.word	0x00002a00


	//   ....[12]....
        /*0874*/ 	.word	0x00002a40


	//   ....[13]....
        /*0878*/ 	.word	0x00002a50


	//----- nvinfo : EIATTR_EXIT_INSTR_OFFSETS
	.align		4
.L_995:
        /*087c*/ 	.byte	0x04, 0x1c
        /*087e*/ 	.short	(.L_997 - .L_996)


	//   ....[0]....
.L_996:
        /*0880*/ 	.word	0x00000070


	//   ....[1]....
        /*0884*/ 	.word	0x00006280


	//----- nvinfo : EIATTR_MAX_THREADS
	.align		4
.L_997:
        /*0888*/ 	.byte	0x04, 0x05
        /*088a*/ 	.short	(.L_999 - .L_998)
.L_998:
        /*088c*/ 	.word	0x00000140
        /*0890*/ 	.word	0x00000001
        /*0894*/ 	.word	0x00000001


	//----- nvinfo : EIATTR_CRS_STACK_SIZE
	.align		4
.L_999:
        /*0898*/ 	.byte	0x04, 0x1e
        /*089a*/ 	.short	(.L_1001 - .L_1000)
.L_1000:
        /*089c*/ 	.word	0x00000000


	//----- nvinfo : EIATTR_CBANK_PARAM_SIZE
	.align		4
.L_1001:
        /*08a0*/ 	.byte	0x03, 0x19
        /*08a2*/ 	.short	0x0048


	//----- nvinfo : EIATTR_PARAM_CBANK
	.align		4
        /*08a4*/ 	.byte	0x04, 0x0a
        /*08a6*/ 	.short	(.L_1003 - .L_1002)
	.align		4
.L_1002:
        /*08a8*/ 	.word	index@(.nv.constant0._ZN13group_norm_v214gn_cuda_kernelI13__nv_bfloat16Li320ELi3ELi16ELi40ELi4096ELb1ELi64ELi320ELi320ELi4ELb1ELi6ELb0ELb0ENS_16CompileConditionILi900EEEEEvPT_PKS4_S7_S7_flPfS8_Pj)
        /*08ac*/ 	.short	0x0210
        /*08ae*/ 	.short	0x0048


	//----- nvinfo : EIATTR_SW_WAR
	.align		4
.L_1003:
        /*08b0*/ 	.byte	0x04, 0x36
        /*08b2*/ 	.short	(.L_1005 - .L_1004)
.L_1004:
        /*08b4*/ 	.word	0x00000008
.L_1005:


//--------------------- .nv.info._ZN13group_norm_v218gn_bwd_cuda_kernelI6__halfLi320ELi1ELi32ELi20ELi4096ELb0ELb1ELi64ELi320ELi320ELi4ELb1ELi2ELb0ELb0ELNS_15WgradSyncMethodE3ENS_16CompileConditionILi900EEEEEvPT_S6_S6_PKS5_S8_S8_S8_PKfflPfPj --------------------------
	.section	.nv.info._ZN13group_norm_v218gn_bwd_cuda_kernelI6__halfLi320ELi1ELi32ELi20ELi4096ELb0ELb1ELi64ELi320ELi320ELi4ELb1ELi2ELb0ELb0ELNS_15WgradSyncMethodE3ENS_16CompileConditionILi900EEEEEvPT_S6_S6_PKS5_S8_S8_S8_PKfflPfPj,"",@"SHT_CUDA_INFO"
	.sectionflags	@""
	.align	4


	//----- nvinfo : EIATTR_CUDA_API_VERSION
	.align		4
        /*0000*/ 	.byte	0x04, 0x37
        /*0002*/ 	.short	(.L_1007 - .L_1006)
.L_1006:
        /*0004*/ 	.word	0x00000082


	//----- nvinfo : EIATTR_KPARAM_INFO
	.align		4
.L_1007:
        /*0008*/ 	.byte	0x04, 0x17
        /*000a*/ 	.short	(.L_1009 - .L_1008)
.L_1008:
        /*000c*/ 	.word	0x00000000
        /*0010*/ 	.short	0x000b
        /*0012*/ 	.short	0x0058
        /*0014*/ 	.byte	0x00, 0xf0, 0x21, 0x00


	//----- nvinfo : EIATTR_KPARAM_INFO
	.align		4
.L_1009:
        /*0018*/ 	.byte	0x04, 0x17
        /*001a*/ 	.short	(.L_1011 - .L_1010)
.L_1010:
        /*001c*/ 	.word	0x00000000
        /*0020*/ 	.short	0x000a
        /*0022*/ 	.short	0x0050
        /*0024*/ 	.byte	0x00, 0xf0, 0x21, 0x00


	//----- nvinfo : EIATTR_KPARAM_INFO
	.align		4
.L_1011:
        /*0028*/ 	.byte	0x04, 0x17
        /*002a*/ 	.short	(.L_1013 - .L_1012)
.L_1012:
        /*002c*/ 	.word	0x00000000
        /*0030*/ 	.short	0x0009
        /*0032*/ 	.short	0x0048
        /*0034*/ 	.byte	0x00, 0xf0, 0x21, 0x00


	//----- nvinfo : EIATTR_KPARAM_INFO
	.align		4
.L_1013:
        /*0038*/ 	.byte	0x04, 0x17
        /*003a*/ 	.short	(.L_1015 - .L_1014)
.L_1014:
        /*003c*/ 	.word	0x00000000
        /*0040*/ 	.short	0x0008
        /*0042*/ 	.short	0x0040
        /*0044*/ 	.byte	0x00, 0xf0, 0x11, 0x00


	//----- nvinfo : EIATTR_KPARAM_INFO
	.align		4
.L_1015:
        /*0048*/ 	.byte	0x04, 0x17
        /*004a*/ 	.short	(.L_1017 - .L_1016)
.L_1016:
        /*004c*/ 	.word	0x00000000
        /*0050*/ 	.short	0x0007
        /*0052*/ 	.short	0x0038
        /*0054*/ 	.byte	0x00, 0xf0, 0x21, 0x00


	//----- nvinfo : EIATTR_KPARAM_INFO
	.align		4
.L_1017:
        /*0058*/ 	.byte	0x04, 0x17
        /*005a*/ 	.short	(.L_1019 - .L_1018)
.L_1018:
        /*005c*/ 	.word	0x00000000
        /*0060*/ 	.short	0x0006
        /*0062*/ 	.short	0x0030
        /*0064*/ 	.byte	0x00, 0xf0, 0x21, 0x00


	//----- nvinfo : EIATTR_KPARAM_INFO
	.align		4
.L_1019:
        /*0068*/ 	.byte	0x04, 0x17
        /*006a*/ 	.short	(.L_1021 - .L_1020)
.L_1020:
        /*006c*/ 	.word	0x00000000
        /*0070*/ 	.short	0x0005
        /*0072*/ 	.short	0x0028
        /*0074*/ 	.byte	0x00, 0xf0, 0x21, 0x00


	//----- nvinfo : EIATTR_KPARAM_INFO
	.align		4
.L_1021:
        /*0078*/ 	.byte	0x04, 0x17
        /*007a*/ 	.short	(.L_1023 - .L_1022)
.L_1022:
        /*007c*/ 	.word	0x00000000
        /*0080*/ 	.short	0x0004
        /*0082*/ 	.short	0x0020
        /*0084*/ 	.byte	0x00, 0xf0, 0x21, 0x00


	//----- nvinfo : EIATTR_KPARAM_INFO
	.align		4
.L_1023:
        /*0088*/ 	.byte	0x04, 0x17
        /*008a*/ 	.short	(.L_1025 - .L_1024)
.L_1024:
        /*008c*/ 	.word	0x00000000
        /*0090*/ 	.short	0x0003
        /*0092*/ 	.short	0x0018
        /*0094*/ 	.byte	0x00, 0xf0, 0x21, 0x00


	//----- nvinfo : EIATTR_KPARAM_INFO
	.align		4
.L_1025:
        /*0098*/ 	.byte	0x04, 0x17
        /*009a*/ 	.short	(.L_1027 - .L_1026)
.L_1026:
        /*009c*/ 	.word	0x00000000
        /*00a0*/ 	.short	0x0002
        /*00a2*/ 	.short	0x0010
        /*00a4*/ 	.byte	0x00, 0xf0, 0x21, 0x00


	//----- nvinfo : EIATTR_KPARAM_INFO
	.align		4
.L_1027:
        /*00a8*/ 	.byte	0x04, 0x17
        /*00aa*/ 	.short	(.L_1029 - .L_1028)
.L_1028:
        /*00ac*/ 	.word	0x00000000
        /*00b0*/ 	.short	0x0001
        /*00b2*/ 	.short	0x0008
        /*00b4*/ 	.byte	0x00, 0xf0, 0x21, 0x00


	//----- nvinfo : EIATTR_KPARAM_INFO
	.align		4
.L_1029:
        /*00b8*/ 	.byte	0x04, 0x17
        /*00ba*/ 	.short	(.L_1031 - .L_1030)
.L_1030:
        /*00bc*/ 	.word	0x00000000
        /*00c0*/ 	.short	0x0000
        /*00c2*/ 	.short	0x0000
        /*00c4*/ 	.byte	0x00, 0xf0, 0x21, 0x00


	//----- nvinfo : EIATTR_SPARSE_MMA_MASK
	.align		4
.L_1031:
        /*00c8*/ 	.byte	0x03, 0x50
        /*00ca*/ 	.short	0x0000


	//----- nvinfo : EIATTR_MAXREG_COUNT
	.align		4
        /*00cc*/ 	.byte	0x03, 0x1b
        /*00ce*/ 	.short	0x00a8


	//----- nvinfo : EIATTR_NUM_BARRIERS
	.align		4
        /*00d0*/ 	.byte	0x02, 0x4c
        /*00d2*/ 	.byte	0x01
	.zero		1


	//----- nvinfo : EIATTR_ANNOTATIONS
	.align		4
        /*00d4*/ 	.byte	0x04, 0x55
        /*00d6*/ 	.short	(.L_1033 - .L_1032)


	//   ....[0]....
.L_1032:
        /* <DEDUP_REMOVED lines=30> */


	//----- nvinfo : EIATTR_MERCURY_ISA_VERSION
	.align		4
.L_1033:
        /*02a8*/ 	.byte	0x03, 0x5f
        /*02aa*/ 	.short	0x0101


	//----- nvinfo : EIATTR_COOP_GROUP_MASK_REGIDS
	.align		4
        /*02ac*/ 	.byte	0x04, 0x29
        /*02ae*/ 	.short	(.L_1035 - .L_1034)


	//   ....[0]....
.L_1034:
        /*02b0*/ 	.word	0xffffffff


	//   ....[1]....
        /*02b4*/ 	.word	0xffffffff


	//   ....[2]....
        /*02b8*/ 	.word	0xffffffff


	//   ....[3]....
        /*02bc*/ 	.word	0xffffffff


	//   ....[4]....
        /*02c0*/ 	.word	0xffffffff


	//   ....[5]....
        /*02c4*/ 	.word	0xffffffff


	//   ....[6]....
        /*02c8*/ 	.word	0xffffffff


	//   ....[7]....
        /*02cc*/ 	.word	0xffffffff


	//   ....[8]....
        /*02d0*/ 	.word	0xffffffff


	//   ....[9]....
        /*02d4*/ 	.word	0xffffffff


	//   ....[10]....
        /*02d8*/ 	.word	0xffffffff


	//   ....[11]....
        /*02dc*/ 	.word	0xffffffff


	//   ....[12]....
        /*02e0*/ 	.word	0x05000020


	//   ....[13]....
        /*02e4*/ 	.word	0x0500001f


	//   ....[14]....
        /*02e8*/ 	.word	0x05000021


	//   ....[15]....
        /*02ec*/ 	.word	0x05000022


	//   ....[16]....
        /*02f0*/ 	.word	0x05000024


	//   ....[17]....
        /*02f4*/ 	.word	0x05000023


	//   ....[18]....
        /*02f8*/ 	.word	0x05000025


	//   ....[19]....
        /*02fc*/ 	.word	0x0500001a


	//   ....[20]....
        /*0300*/ 	.word	0x05000024


	//   ....[21]....
        /*0304*/ 	.word	0x05000023


	//   ....[22]....
        /*0308*/ 	.word	0x05000025


	//   ....[23]....
        /*030c*/ 	.word	0x0500002a


	//   ....[24]....
        /*0310*/ 	.word	0x0500002c


	//   ....[25]....
        /*0314*/ 	.word	0x05000029


	//   ....[26]....
        /*0318*/ 	.word	0x0500002b


	//   ....[27]....
        /*031c*/ 	.word	0x0500001e


	//   ....[28]....
        /*0320*/ 	.word	0x05000024


	//   ....[29]....
        /*0324*/ 	.word	0x05000023


	//   ....[30]....
        /*0328*/ 	.word	0x05000025


	//   ....[31]....
        /*032c*/ 	.word	0x0500002a


	//   ....[32]....
        /*0330*/ 	.word	0x0500002c


	//   ....[33]....
        /*0334*/ 	.word	0x05000029


	//   ....[34]....
        /*0338*/ 	.word	0x0500002b


	//   ....[35]....
        /*033c*/ 	.word	0x0500001e


	//   ....[36]....
        /*0340*/ 	.word	0x0500001e


	//   ....[37]....
        /*0344*/ 	.word	0x0500001f


	//   ....[38]....
        /*0348*/ 	.word	0x05000032


	//   ....[39]....
        /*034c*/ 	.word	0x05000021


	//   ....[40]....
        /*0350*/ 	.word	0x05000020


	//   ....[41]....
        /*0354*/ 	.word	0x05000031


	//   ....[42]....
        /*0358*/ 	.word	0x0500001f


	//   ....[43]....
        /*035c*/ 	.word	0x05000034


	//   ....[44]....
        /*0360*/ 	.word	0x0500001e


	//   ....[45]....
        /*0364*/ 	.word	0x05000031


	//   ....[46]....
        /*0368*/ 	.word	0x05000020


	//   ....[47]....
        /*036c*/ 	.word	0x05000021


	//   ....[48]....
        /*0370*/ 	.word	0x05000030


	//   ....[49]....
        /*0374*/ 	.word	0x05000033


	//   ....[50]....
        /*0378*/ 	.word	0x0500001c


	//   ....[51]....
        /*037c*/ 	.word	0x0500002d


	//   ....[52]....
        /*0380*/ 	.word	0x0500001d


	//   ....[53]....
        /*0384*/ 	.word	0x05000031


	//   ....[54]....
        /*0388*/ 	.word	0x05000030


	//   ....[55]....
        /*038c*/ 	.word	0x05000034


	//   ....[56]....
        /*0390*/ 	.word	0x0500002b


	//   ....[57]....
        /*0394*/ 	.word	0x0500002e


	//   ....[58]....
        /*0398*/ 	.word	0x05000020


	//   ....[59]....
        /*039c*/ 	.word	0x05000021


	//   ....[60]....
        /*03a0*/ 	.word	0x05000022


	//   ....[61]....
        /*03a4*/ 	.word	0x05000023


	//   ....[62]....
        /*03a8*/ 	.word	0x05000029


	//   ....[63]....
        /*03ac*/ 	.word	0x0500002b


	//   ....[64]....
        /*03b0*/ 	.word	0x05000030


	//   ....[65]....
        /*03b4*/ 	.word	0x0500002f


	//   ....[66]....
        /*03b8*/ 	.word	0x05000022


	//   ....[67]....
        /*03bc*/ 	.word	0x05000019


	//   ....[68]....
        /*03c0*/ 	.word	0x05000033


	//   ....[69]....
        /*03c4*/ 	.word	0x05000033


	//   ....[70]....
        /*03c8*/ 	.word	0x05000033


	//   ....[71]....
        /*03cc*/ 	.word	0x05000033


	//   ....[72]....
        /*03d0*/ 	.word	0x05000033


	//   ....[73]....
        /*03d4*/ 	.word	0x05000033


	//   ....[74]....
        /*03d8*/ 	.word	0x05000033


	//   ....[75]....
        /*03dc*/ 	.word	0x05000033


	//   ....[76]....
        /*03e0*/ 	.word	0x05000033


	//   ....[77]....
        /*03e4*/ 	.word	0x05000033


	//   ....[78]....
        /*03e8*/ 	.word	0x05000033


	//   ....[79]....
        /*03ec*/ 	.word	0x05000033


	//   ....[80]....
        /*03f0*/ 	.word	0x05000033


	//   ....[81]....
        /*03f4*/ 	.word	0x05000033


	//   ....[82]....
        /*03f8*/ 	.word	0x05000033


	//   ....[83]....
        /*03fc*/ 	.word	0x05000033


	//   ....[84]....
        /*0400*/ 	.word	0x05000033


	//   ....[85]....
        /*0404*/ 	.word	0x05000033


	//   ....[86]....
        /*0408*/ 	.word	0x05000033


	//   ....[87]....
        /*040c*/ 	.word	0x05000033


	//   ....[88]....
        /*0410*/ 	.word	0x05000033


	//   ....[89]....
        /*0414*/ 	.word	0x05000033


	//   ....[90]....
        /*0418*/ 	.word	0x05000033


	//   ....[91]....
        /*041c*/ 	.word	0x05000033


	//   ....[92]....
        /*0420*/ 	.word	0x05000033


	//   ....[93]....
        /*0424*/ 	.word	0x05000033


	//   ....[94]....
        /*0428*/ 	.word	0x05000033


	//   ....[95]....
        /*042c*/ 	.word	0x05000033


	//   ....[96]....
        /*0430*/ 	.word	0x05000033


	//   ....[97]....
        /*0434*/ 	.word	0x05000033


	//   ....[98]....
        /*0438*/ 	.word	0x05000033


	//   ....[99]....
        /*043c*/ 	.word	0x05000033


	//   ....[100]....
        /*0440*/ 	.word	0x05000033


	//   ....[101]....
        /*0444*/ 	.word	0x05000033


	//   ....[102]....
        /*0448*/ 	.word	0x05000033


	//   ....[103]....
        /*044c*/ 	.word	0x05000033


	//   ....[104]....
        /*0450*/ 	.word	0x05000033


	//   ....[105]....
        /*0454*/ 	.word	0x05000033


	//   ....[106]....
        /*0458*/ 	.word	0x05000033


	//   ....[107]....
        /*045c*/ 	.word	0x05000033


	//   ....[108]....
        /*0460*/ 	.word	0x05000033


	//   ....[109]....
        /*0464*/ 	.word	0x05000033


	//   ....[110]....
        /*0468*/ 	.word	0x05000033


	//   ....[111]....
        /*046c*/ 	.word	0x05000033


	//   ....[112]....
        /*0470*/ 	.word	0x05000033


	//   ....[113]....
        /*0474*/ 	.word	0x05000033


	//   ....[114]....
        /*0478*/ 	.word	0x05000033


	//   ....[115]....
        /*047c*/ 	.word	0x05000033


	//   ....[116]....
        /*0480*/ 	.word	0x05000033


	//   ....[117]....
        /*0484*/ 	.word	0x05000033


	//   ....[118]....
        /*0488*/ 	.word	0x05000033


	//   ....[119]....
        /*048c*/ 	.word	0x05000033


	//   ....[120]....
        /*0490*/ 	.word	0x05000033


	//   ....[121]....
        /*0494*/ 	.word	0x05000033


	//   ....[122]....
        /*0498*/ 	.word	0x05000033


	//   ....[123]....
        /*049c*/ 	.word	0x05000033


	//----- nvinfo : EIATTR_COOP_GROUP_INSTR_OFFSETS
	.align		4
.L_1035:
        /*04a0*/ 	.byte	0x04, 0x28
        /*04a2*/ 	.short	(.L_1037 - .L_1036)


	//   ....[0]....
.L_1036:
        /*04a4*/ 	.word	0x00004100


	//   ....[1]....
        /*04a8*/ 	.word	0x00004130


	//   ....[2]....
        /*04ac*/ 	.word	0x00004180


	//   ....[3]....
        /*04b0*/ 	.word	0x000041b0


	//   ....[4]....
        /*04b4*/ 	.word	0x00004790


	//   ....[5]....
        /*04b8*/ 	.word	0x000047d0


	//   ....[6]....
        /*04bc*/ 	.word	0x00004800


	//   ....[7]....
        /*04c0*/ 	.word	0x00004820


	//   ....[8]....
        /*04c4*/ 	.word	0x00004840


	//   ....[9]....
        /*04c8*/ 	.word	0x00004860


	//   ....[10]....
        /*04cc*/ 	.word	0x00004880


	//   ....[11]....
        /*04d0*/ 	.word	0x00004890


	//   ....[12]....
        /*04d4*/ 	.word	0x00007240


	//   ....[13]....
        /*04d8*/ 	.word	0x00007270


	//   ....[14]....
        /*04dc*/ 	.word	0x000072c0


	//   ....[15]....
        /*04e0*/ 	.word	0x000072e0


	//   ....[16]....
        /*04e4*/ 	.word	0x00007310


	//   ....[17]....
        /*04e8*/ 	.word	0x00007320


	//   ....[18]....
        /*04ec*/ 	.word	0x00007350


	//   ....[19]....
        /*04f0*/ 	.word	0x00007360


	//   ....[20]....
        /*04f4*/ 	.word	0x000074f0


	//   ....[21]....
        /*04f8*/ 	.word	0x00007520


	//   ....[22]....
        /*04fc*/ 	.word	0x00007570


	//   ....[23]....
        /*0500*/ 	.word	0x00007590


	//   ....[24]....
        /*0504*/ 	.word	0x000075c0


	//   ....[25]....
        /*0508*/ 	.word	0x000075d0


	//   ....[26]....
        /*050c*/ 	.word	0x00007600


	//   ....[27]....
        /*0510*/ 	.word	0x00007610


	//   ....[28]....
        /*0514*/ 	.word	0x00007750


	//   ....[29]....
        /*0518*/ 	.word	0x00007780


	//   ....[30]....
        /*051c*/ 	.word	0x000077d0


	//   ....[31]....
        /*0520*/ 	.word	0x000077f0


	//   ....[32]....
        /*0524*/ 	.word	0x00007820


	//   ....[33]....
        /*0528*/ 	.word	0x00007830


	//   ....[34]....
        /*052c*/ 	.word	0x00007860


	//   ....[35]....
        /*0530*/ 	.word	0x00007870


	//   ....[36]....
        /*0534*/ 	.word	0x00007b90


	//   ....[37]....
        /*0538*/ 	.word	0x00007bc0


	//   ....[38]....
        /*053c*/ 	.word	0x00007bf0


	//   ....[39]....
        /*0540*/ 	.word	0x00007c40


	//   ....[40]....
        /*0544*/ 	.word	0x00007c60


	//   ....[41]....
        /*0548*/ 	.word	0x00007c90


	//   ....[42]....
        /*054c*/ 	.word	0x00007cb0


	//   ....[43]....
        /*0550*/ 	.word	0x00007cd0


	//   ....[44]....
        /*0554*/ 	.word	0x00007cf0


	//   ....[45]....
        /*0558*/ 	.word	0x00007d10


	//   ....[46]....
        /*055c*/ 	.word	0x00007d30


	//   ....[47]....
        /*0560*/ 	.word	0x00007d50


	//   ....[48]....
        /*0564*/ 	.word	0x00007d70


	//   ....[49]....
        /*0568*/ 	.word	0x00007da0


	//   ....[50]....
        /*056c*/ 	.word	0x00007de0


	//   ....[51]....
        /*0570*/ 	.word	0x00007e00


	//   ....[52]....
        /*0574*/ 	.word	0x00007e20


	//   ....[53]....
        /*0578*/ 	.word	0x00007e40


	//   ....[54]....
        /*057c*/ 	.word	0x00007e70


	//   ....[55]....
        /*0580*/ 	.word	0x00007ea0


	//   ....[56]....
        /*0584*/ 	.word	0x00007ec0


	//   ....[57]....
        /*0588*/ 	.word	0x00007ee0


	//   ....[58]....
        /*058c*/ 	.word	0x00007f00


	//   ....[59]....
        /*0590*/ 	.word	0x00007f30


	//   ....[60]....
        /*0594*/ 	.word	0x00007f80


	//   ....[61]....
        /*0598*/ 	.word	0x00007fb0


	//   ....[62]....
        /*059c*/ 	.word	0x00007fe0


	//   ....[63]....
        /*05a0*/ 	.word	0x00008010


	//   ....[64]....
        /*05a4*/ 	.word	0x00008040


	//   ....[65]....
        /*05a8*/ 	.word	0x00008070


	//   ....[66]....
        /*05ac*/ 	.word	0x000081a0


	//   ....[67]....
        /*05b0*/ 	.word	0x000081f0


	//   ....[68]....
        /*05b4*/ 	.word	0x00008320


	//   ....[69]....
        /*05b8*/ 	.word	0x00008370


	//   ....[70]....
        /*05bc*/ 	.word	0x000083e0


	//   ....[71]....
        /*05c0*/ 	.word	0x00008440


	//   ....[72]....
        /*05c4*/ 	.word	0x000084b0


	//   ....[73]....
        /*05c8*/ 	.word	0x00008510


	//   ....[74]....
        /*05cc*/ 	.word	0x00008580


	//   ....[75]....
        /*05d0*/ 	.word	0x000085e0


	//   ....[76]....
        /*05d4*/ 	.word	0x00008690


	//   ....[77]....
        /*05d8*/ 	.word	0x00008720


	//   ....[78]....
        /*05dc*/ 	.word	0x00008790


	//   ....[79]....
        /*05e0*/ 	.word	0x000087f0


	//   ....[80]....
        /*05e4*/ 	.word	0x00008860


	//   ....[81]....
        /*05e8*/ 	.word	0x000088c0


	//   ....[82]....
        /*05ec*/ 	.word	0x00008930


	//   ....[83]....
        /*05f0*/ 	.word	0x00008990


	//   ....[84]....
        /*05f4*/ 	.word	0x00008a40


	//   ....[85]....
        /*05f8*/ 	.word	0x00008ad0


	//   ....[86]....
        /*05fc*/ 	.word	0x00008b40


	//   ....[87]....
        /*0600*/ 	.word	0x00008ba0


	//   ....[88]....
        /*0604*/ 	.word	0x00008c10


	//   ....[89]....
        /*0608*/ 	.word	0x00008c70


	//   ....[90]....
        /*060c*/ 	.word	0x00008ce0


	//   ....[91]....
        /*0610*/ 	.word	0x00008d40


	//   ....[92]....
        /*0614*/ 	.word	0x00008df0


	//   ....[93]....
        /*0618*/ 	.word	0x00008eb0


	//   ....[94]....
        /*061c*/ 	.word	0x00008fe0


	//   ....[95]....
        /*0620*/ 	.word	0x00009060


	//   ....[96]....
        /*0624*/ 	.word	0x00009110


	//   ....[97]....
        /*0628*/ 	.word	0x00009170


	//   ....[98]....
        /*062c*/ 	.word	0x000091f0


	//   ....[99]....
        /*0630*/ 	.word	0x000092c0


	//   ....[100]....
        /*0634*/ 	.word	0x00009340


	//   ....[101]....
        /*0638*/ 	.word	0x000093e0


	//   ....[102]....
        /*063c*/ 	.word	0x000094a0


	//   ....[103]....
        /*0640*/ 	.word	0x00009500


	//   ....[104]....
        /*0644*/ 	.word	0x00009570


	//   ....[105]....
        /*0648*/ 	.word	0x000095d0


	//   ....[106]....
        /*064c*/ 	.word	0x00009640


	//   ....[107]....
        /*0650*/ 	.word	0x000096a0


	//   ....[108]....
        /*0654*/ 	.word	0x00009720


	//   ....[109]....
        /*0658*/ 	.word	0x000097a0


	//   ....[110]....
        /*065c*/ 	.word	0x00009810


	//   ....[111]....
        /*0660*/ 	.word	0x00009870


	//   ....[112]....
        /*0664*/ 	.word	0x000098e0


	//   ....[113]....
        /*0668*/ 	.word	0x00009940


	//   ....[114]....
        /*066c*/ 	.word	0x000099b0


	//   ....[115]....
        /*0670*/ 	.word	0x00009a10


	//   ....[116]....
        /*0674*/ 	.word	0x00009a70


	//   ....[117]....
        /*0678*/ 	.word	0x00009ae0


	//   ....[118]....
        /*067c*/ 	.word	0x00009b50


	//   ....[119]....
        /*0680*/ 	.word	0x00009bb0


	//   ....[120]....
        /*0684*/ 	.word	0x00009c20


	//   ....[121]....
        /*0688*/ 	.word	0x00009c80


	//   ....[122]....
        /*068c*/ 	.word	0x00009d40


	//   ....[123]....
        /*0690*/ 	.word	0x00009dd0


	//----- nvinfo : EIATTR_EXIT_INSTR_OFFSETS
	.align		4
.L_1037:
        /*0694*/ 	.byte	0x04, 0x1c
        /*0696*/ 	.short	(.L_1039 - .L_1038)


	//   ....[0]....
.L_1038:
        /*0698*/ 	.word	0x00006210


	//   ....[1]....
        /*069c*/ 	.word	0x000082c0


	//----- nvinfo : EIATTR_MAX_THREADS
	.align		4
.L_1039:
        /*06a0*/ 	.byte	0x04, 0x05
        /*06a2*/ 	.short	(.L_1041 - .L_1040)
.L_1040:
        /*06a4*/ 	.word	0x00000140
        /*06a8*/ 	.word	0x00000001
        /*06ac*/ 	.word	0x00000001


	//----- nvinfo : EIATTR_CRS_STACK_SIZE
	.align		4
.L_1041:
        /*06b0*/ 	.byte	0x04, 0x1e
        /*06b2*/ 	.short	(.L_1043 - .L_1042)
.L_1042:
        /*06b4*/ 	.word	0x00000000


	//----- nvinfo : EIATTR_CBANK_PARAM_SIZE
	.align		4
.L_1043:
        /*06b8*/ 	.byte	0x03, 0x19
        /*06ba*/ 	.short	0x0060


	//----- nvinfo : EIATTR_PARAM_CBANK
	.align		4
        /*06bc*/ 	.byte	0x04, 0x0a
        /*06be*/ 	.short	(.L_1045 - .L_1044)
	.align		4
.L_1044:
        /*06c0*/ 	.word	index@(.nv.constant0._ZN13group_norm_v218gn_bwd_cuda_kernelI6__halfLi320ELi1ELi32ELi20ELi4096ELb0ELb1ELi64ELi320ELi320ELi4ELb1ELi2ELb0ELb0ELNS_15WgradSyncMethodE3ENS_16CompileConditionILi900EEEEEvPT_S6_S6_PKS5_S8_S8_S8_PKfflPfPj)
        /*06c4*/ 	.short	0x0210
        /*06c6*/ 	.short	0x0060


	//----- nvinfo : EIATTR_SW_WAR
	.align		4
.L_1045:
        /*06c8*/ 	.byte	0x04, 0x36
        /*06ca*/ 	.short	(.L_1047 - .L_1046)
.L_1046:
        /*06cc*/ 	.word	0x00000008
.L_1047:


//--------------------- .nv.info._ZN13group_norm_v218gn_bwd_cuda_kernelI6__halfLi320ELi2ELi32ELi20ELi4096ELb0ELb1ELi32ELi320ELi320ELi4ELb1ELi2ELb0ELb0ELNS_15WgradSyncMethodE3ENS_16CompileConditionILi900EEEEEvPT_S6_S6_PKS5_S8_S8_S8_PKfflPfPj --------------------------
	.section	.nv.info._ZN13group_norm_v218gn_bwd_cuda_kernelI6__halfLi320ELi2ELi32ELi20ELi4096ELb0ELb1ELi32ELi320ELi320ELi4ELb1ELi2ELb0ELb0ELNS_15WgradSyncMethodE3ENS_16CompileConditionILi900EEEEEvPT_S6_S6_PKS5_S8_S8_S8_PKfflPfPj,"",@"SHT_CUDA_INFO"
	.sectionflags	@""
	.align	4


	//----- nvinfo : EIATTR_CUDA_API_VERSION
	.align		4
        /*0000*/ 	.byte	0x04, 0x37
        /*0002*/ 	.short	(.L_1049 - .L_1048)
.L_1048:
        /*0004*/ 	.word	0x00000082


	//----- nvinfo : EIATTR_KPARAM_INFO
	.align		4
.L_1049:
        /*0008*/ 	.byte	0x04, 0x17
        /*000a*/ 	.short	(.L_1051 - .L_1050)
.L_1050:
        /*000c*/ 	.word	0x00000000
        /*0010*/ 	.short	0x000b
        /*0012*/ 	.short	0x0058
        /*0014*/ 	.byte	0x00, 0xf0, 0x21, 0x00


	//----- nvinfo : EIATTR_KPARAM_INFO
	.align		4
.L_1051:
        /*0018*/ 	.byte	0x04, 0x17
        /*001a*/ 	.short	(.L_1053 - .L_1052)
.L_1052:
        /*001c*/ 	.word	0x00000000
        /*0020*/ 	.short	0x000a
        /*0022*/ 	.short	0x0050
        /*0024*/ 	.byte	0x00, 0xf0, 0x21, 0x00


	//----- nvinfo : EIATTR_KPARAM_INFO
	.align		4
.L_1053:
        /*0028*/ 	.byte	0x04, 0x17
        /*002a*/ 	.short	(.L_1055 - .L_1054)
.L_1054:
        /*002c*/ 	.word	0x00000000
        /*0030*/ 	.short	0x0009
        /*0032*/ 	.short	0x0048
        /*0034*/ 	.byte	0x00, 0xf0, 0x21, 0x00


	//----- nvinfo : EIATTR_KPARAM_INFO
	.align		4
.L_1055:
        /*0038*/ 	.byte	0x04, 0x17
        /*003a*/ 	.short	(.L_1057 - .L_1056)
.L_1056:
        /*003c*/ 	.word	0x00000000
        /*0040*/ 	.short	0x0008
        /*0042*/ 	.short	0x0040
        /*0044*/ 	.byte	0x00, 0xf0, 0x11, 0x00


	//----- nvinfo : EIATTR_KPARAM_INFO
	.align		4
.L_1057:
        /*0048*/ 	.byte	0x04, 0x17
        /*004a*/ 	.short	(.L_1059 - .L_1058)
.L_1058:
        /*004c*/ 	.word	0x00000000
        /*0050*/ 	.short	0x0007
        /*0052*/ 	.short	0x0038
        /*0054*/ 	.byte	0x00, 0xf0, 0x21, 0x00


	//----- nvinfo : EIATTR_KPARAM_INFO
	.align		4
.L_1059:
        /*0058*/ 	.byte	0x04, 0x17
        /*005a*/ 	.short	(.L_1061 - .L_1060)
.L_1060:
        /*005c*/ 	.word	0x00000000
        /*0060*/ 	.short	0x0006
        /*0062*/ 	.short	0x0030
        /*0064*/ 	.byte	0x00, 0xf0, 0x21, 0x00


	//----- nvinfo : EIATTR_KPARAM_INFO
	.align		4
.L_1061:
        /*0068*/ 	.byte	0x04, 0x17
        /*006a*/ 	.short	(.L_1063 - .L_1062)
.L_1062:
        /*006c*/ 	.word	0x00000000
        /*0070*/ 	.short	0x0005
        /*0072*/ 	.short	0x0028
        /*0074*/ 	.byte	0x00, 0xf0, 0x21, 0x00


	//----- nvinfo : EIATTR_KPARAM_INFO
	.align		4
.L_1063:
        /*0078*/ 	.byte	0x04, 0x17
        /*007a*/ 	.short	(.L_1065 - .L_1064)
.L_1064:
        /*007c*/ 	.word	0x00000000
        /*0080*/ 	.short	0x0004
        /*0082*/ 	.short	0x0020
        /*0084*/ 	.byte	0x00, 0xf0, 0x21, 0x00


	//----- nvinfo : EIATTR_KPARAM_INFO
	.align		4
.L_1065:
        /*0088*/ 	.byte	0x04, 0x17
        /*008a*/ 	.short	(.L_1067 - .L_1066)
.L_1066:
        /*008c*/ 	.word	0x00000000
        /*0090*/ 	.short	0x0003
        /*0092*/ 	.short	0x0018
        /*0094*/ 	.byte	0x00, 0xf0, 0x21, 0x00


	//----- nvinfo : EIATTR_KPARAM_INFO
	.align		4
.L_1067:
        /*0098*/ 	.byte	0x04, 0x17
        /*009a*/ 	.short	(.L_1069 - .L_1068)
.L_1068:
        /*009c*/ 	.word	0x00000000
        /*00a0*/ 	.short	0x0002
        /*00a2*/ 	.short	0x0010
        /*00a4*/ 	.byte	0x00, 0xf0, 0x21, 0x00


	//----- nvinfo : EIATTR_KPARAM_INFO
	.align		4
.L_1069:
        /*00a8*/ 	.byte	0x04, 0x17
        /*00aa*/ 	.short	(.L_1071 - .L_1070)
.L_1070:
        /*00ac*/ 	.word	0x00000000
        /*00b0*/ 	.short	0x0001
        /*00b2*/ 	.short	0x0008
        /*00b4*/ 	.byte	0x00, 0xf0, 0x21, 0x00


	//----- nvinfo : EIATTR_KPARAM_INFO
	.align		4
.L_1071:
        /*00b8*/ 	.byte	0x04, 0x17
        /*00ba*/ 	.short	(.L_1073 - .L_1072)
.L_1072:
        /*00bc*/ 	.word	0x00000000
        /*00c0*/ 	.short	0x0000
        /*00c2*/ 	.short	0x0000
        /*00c4*/ 	.byte	0x00, 0xf0, 0x21, 0x00


	//----- nvinfo : EIATTR_SPARSE_MMA_MASK
	.align		4
.L_1073:
        /*00c8*/ 	.byte	0x03, 0x50
        /*00ca*/ 	.short	0x0000


	//----- nvinfo : EIATTR_MAXREG_COUNT
	.align		4
        /*00cc*/ 	.byte	0x03, 0x1b
        /*00ce*/ 	.short	0x0060


	//----- nvinfo : EIATTR_NUM_BARRIERS
	.align		4
        /*00d0*/ 	.byte	0x02, 0x4c
        /*00d2*/ 	.byte	0x01
	.zero		1


	//----- nvinfo : EIATTR_ANNOTATIONS
	.align		4
        /*00d4*/ 	.byte	0x04, 0x55
        /*00d6*/ 	.short	(.L_1075 - .L_1074)


	//   ....[0]....
.L_1074:
        /* <DEDUP_REMOVED lines=18> */


	//----- nvinfo : EIATTR_MERCURY_ISA_VERSION
	.align		4
.L_1075:
        /*01e8*/ 	.byte	0x03, 0x5f
        /*01ea*/ 	.short	0x0101


	//----- nvinfo : EIATTR_COOP_GROUP_MASK_REGIDS
	.align		4
        /*01ec*/ 	.byte	0x04, 0x29
        /*01ee*/ 	.short	(.L_1077 - .L_1076)


	//   ....[0]....
.L_1076:
        /*01f0*/ 	.word	0xffffffff


	//   ....[1]....
        /*01f4*/ 	.word	0xffffffff


	//   ....[2]....
        /*01f8*/ 	.word	0xffffffff


	//   ....[3]....
        /*01fc*/ 	.word	0xffffffff


	//   ....[4]....
        /*0200*/ 	.word	0xffffffff


	//   ....[5]....
        /*0204*/ 	.word	0xffffffff


	//   ....[6]....
        /*0208*/ 	.word	0xffffffff


	//   ....[7]....
        /*020c*/ 	.word	0xffffffff


	//   ....[8]....
        /*0210*/ 	.word	0xffffffff


	//   ....[9]....
        /*0214*/ 	.word	0xffffffff


	//   ....[10]....
        /*0218*/ 	.word	0xffffffff


	//   ....[11]....
        /*021c*/ 	.word	0xffffffff


	//   ....[12]....
        /*0220*/ 	.word	0x0500000f


	//   ....[13]....
        /*0224*/ 	.word	0x05000016


	//   ....[14]....
        /*0228*/ 	.word	0x05000018


	//   ....[15]....
        /*022c*/ 	.word	0x05000011


	//   ....[16]....
        /*0230*/ 	.word	0x0500001d


	//   ....[17]....
        /*0234*/ 	.word	0x05000012


	//   ....[18]....
        /*0238*/ 	.word	0x05000016


	//   ....[19]....
        /*023c*/ 	.word	0x05000017


	//   ....[20]....
        /*0240*/ 	.word	0x05000016


	//   ....[21]....
        /*0244*/ 	.word	0x0500000f


	//   ....[22]....
        /*0248*/ 	.word	0x05000011


	//   ....[23]....
        /*024c*/ 	.word	0x05000018


	//   ....[24]....
        /*0250*/ 	.word	0x05000022


	//   ....[25]....
        /*0254*/ 	.word	0x05000021


	//   ....[26]....
        /*0258*/ 	.word	0x0500000f


	//   ....[27]....
        /*025c*/ 	.word	0x05000016


	//   ....[28]....
        /*0260*/ 	.word	0x05000016


	//   ....[29]....
        /*0264*/ 	.word	0x0500000f


	//   ....[30]....
        /*0268*/ 	.word	0x05000011


	//   ....[31]....
        /*026c*/ 	.word	0x05000018


	//   ....[32]....
        /*0270*/ 	.word	0x05000022


	//   ....[33]....
        /*0274*/ 	.word	0x05000021


	//   ....[34]....
        /*0278*/ 	.word	0x0500000f


	//   ....[35]....
        /*027c*/ 	.word	0x05000016


	//   ....[36]....
        /*0280*/ 	.word	0x0500000f


	//   ....[37]....
        /*0284*/ 	.word	0x05000016


	//   ....[38]....
        /*0288*/ 	.word	0x05000022


	//   ....[39]....
        /*028c*/ 	.word	0x05000018


	//   ....[40]....
        /*0290*/ 	.word	0x0500001c


	//   ....[41]....
        /*0294*/ 	.word	0x0500002e


	//   ....[42]....
        /*0298*/ 	.word	0x05000024


	//   ....[43]....
        /*029c*/ 	.word	0x05000017


	//   ....[44]....
        /*02a0*/ 	.word	0x05000016


	//   ....[45]....
        /*02a4*/ 	.word	0x0500001b


	//   ....[46]....
        /*02a8*/ 	.word	0x0500000f


	//   ....[47]....
        /*02ac*/ 	.word	0x05000011


	//   ....[48]....
        /*02b0*/ 	.word	0x05000029


	//   ....[49]....
        /*02b4*/ 	.word	0x05000023


	//   ....[50]....
        /*02b8*/ 	.word	0x0500002c


	//   ....[51]....
        /*02bc*/ 	.word	0x05000012


	//   ....[52]....
        /*02c0*/ 	.word	0x05000022


	//   ....[53]....
        /*02c4*/ 	.word	0x05000025


	//   ....[54]....
        /*02c8*/ 	.word	0x05000014


	//   ....[55]....
        /*02cc*/ 	.word	0x05000020


	//   ....[56]....
        /*02d0*/ 	.word	0x0500001e


	//   ....[57]....
        /*02d4*/ 	.word	0x0500001c


	//   ....[58]....
        /*02d8*/ 	.word	0x05000027


	//   ....[59]....
        /*02dc*/ 	.word	0x0500001b


	//   ....[60]....
        /*02e0*/ 	.word	0x05000023


	//   ....[61]....
        /*02e4*/ 	.word	0x05000024


	//   ....[62]....
        /*02e8*/ 	.word	0x0500002a


	//   ....[63]....
        /*02ec*/ 	.word	0x0500002b


	//   ....[64]....
        /*02f0*/ 	.word	0x05000031


	//   ....[65]....
        /*02f4*/ 	.word	0x05000033


	//   ....[66]....
        /*02f8*/ 	.word	0x05000021


	//   ....[67]....
        /*02fc*/ 	.word	0x05000011


	//   ....[68]....
        /*0300*/ 	.word	0x0500000f


	//   ....[69]....
        /*0304*/ 	.word	0x0500000f


	//   ....[70]....
        /*0308*/ 	.word	0x0500000f


	//   ....[71]....
        /*030c*/ 	.word	0x0500000f


	//   ....[72]....
        /*0310*/ 	.word	0x0500000f


	//   ....[73]....
        /*0314*/ 	.word	0x0500000f


	//   ....[74]....
        /*0318*/ 	.word	0x0500000f


	//   ....[75]....
        /*031c*/ 	.word	0x0500000f


	//   ....[76]....
        /*0320*/ 	.word	0x0500000f


	//   ....[77]....
        /*0324*/ 	.word	0x0500000f


	//   ....[78]....
        /*0328*/ 	.word	0x0500000f


	//   ....[79]....
        /*032c*/ 	.word	0x0500000f


	//   ....[80]....
        /*0330*/ 	.word	0x0500000f


	//   ....[81]....
        /*0334*/ 	.word	0x0500000f


	//   ....[82]....
        /*0338*/ 	.word	0x0500000f


	//   ....[83]....
        /*033c*/ 	.word	0x0500000f


	//   ....[84]....
        /*0340*/ 	.word	0x0500000f


	//   ....[85]....
        /*0344*/ 	.word	0x0500000f


	//   ....[86]....
        /*0348*/ 	.word	0x0500000f


	//   ....[87]....
        /*034c*/ 	.word	0x0500000f


	//   ....[88]....
        /*0350*/ 	.word	0x0500000f


	//   ....[89]....
        /*0354*/ 	.word	0x0500000f


	//   ....[90]....
        /*0358*/ 	.word	0x0500000f


	//   ....[91]....
        /*035c*/ 	.word	0x0500000f


	//   ....[92]....
        /*0360*/ 	.word	0x0500000f


	//   ....[93]....
        /*0364*/ 	.word	0x0500000f


	//   ....[94]....
        /*0368*/ 	.word	0x0500000f


	//   ....[95]....
        /*036c*/ 	.word	0x0500000f


	//   ....[96]....
        /*0370*/ 	.word	0x0500000f


	//   ....[97]....
        /*0374*/ 	.word	0x0500000f


	//   ....[98]....
        /*0378*/ 	.word	0x0500000f


	//   ....[99]....
        /*037c*/ 	.word	0x0500000f


	//   ....[100]....
        /*0380*/ 	.word	0x0500000f


	//   ....[101]....
        /*0384*/ 	.word	0x0500000f


	//   ....[102]....
        /*0388*/ 	.word	0x0500000f


	//   ....[103]....
        /*038c*/ 	.word	0x0500000f


	//   ....[104]....
        /*0390*/ 	.word	0x0500000f


	//   ....[105]....
        /*0394*/ 	.word	0x0500000f


	//   ....[106]....
        /*0398*/ 	.word	0x0500000f


	//   ....[107]....
        /*039c*/ 	.word	0x0500000f


	//   ....[108]....
        /*03a0*/ 	.word	0x0500000f


	//   ....[109]....
        /*03a4*/ 	.word	0x0500000f


	//   ....[110]....
        /*03a8*/ 	.word	0x0500000f


	//   ....[111]....
        /*03ac*/ 	.word	0x0500000f


	//   ....[112]....
        /*03b0*/ 	.word	0x0500000f


	//   ....[113]....
        /*03b4*/ 	.word	0x0500000f


	//   ....[114]....
        /*03b8*/ 	.word	0x0500000f


	//   ....[115]....
        /*03bc*/ 	.word	0x0500000f


	//   ....[116]....
        /*03c0*/ 	.word	0x0500000f


	//   ....[117]....
        /*03c4*/ 	.word	0x0500000f


	//   ....[118]....
        /*03c8*/ 	.word	0x0500000f


	//   ....[119]....
        /*03cc*/ 	.word	0x0500000f


	//   ....[120]....
        /*03d0*/ 	.word	0x0500000f


	//   ....[121]....
        /*03d4*/ 	.word	0x0500000f


	//   ....[122]....
        /*03d8*/ 	.word	0x0500000f


	//   ....[123]....
        /*03dc*/ 	.word	0x0500000f


	//----- nvinfo : EIATTR_COOP_GROUP_INSTR_OFFSETS
	.align		4
.L_1077:
        /*03e0*/ 	.byte	0x04, 0x28
        /*03e2*/ 	.short	(.L_1079 - .L_1078)


	//   ....[0]....
.L_1078:
        /*03e4*/ 	.word	0x00002740


	//   ....[1]....
        /*03e8*/ 	.word	0x00002770


	//   ....[2]....
        /*03ec*/ 	.word	0x000027a0


	//   ....[3]....
        /*03f0*/ 	.word	0x000027b0


	//   ....[4]....
        /*03f4*/ 	.word	0x00002fc0


	//   ....[5]....
        /*03f8*/ 	.word	0x00003000


	//   ....[6]....
        /*03fc*/ 	.word	0x00003030


	//   ....[7]....
        /*0400*/ 	.word	0x00003050


	//   ....[8]....
        /*0404*/ 	.word	0x00003070


	//   ....[9]....
        /*0408*/ 	.word	0x00003090


	//   ....[10]....
        /*040c*/ 	.word	0x000030b0


	//   ....[11]....
        /*0410*/ 	.word	0x000030c0


	//   ....[12]....
        /*0414*/ 	.word	0x00004ec0


	//   ....[13]....
        /*0418*/ 	.word	0x00004ef0


	//   ....[14]....
        /*041c*/ 	.word	0x00004f30


	//   ....[15]....
        /*0420*/ 	.word	0x00004f40


	//   ....[16]....
        /*0424*/ 	.word	0x00004f70


	//   ....[17]....
        /*0428*/ 	.word	0x00004f80


	//   ....[18]....
        /*042c*/ 	.word	0x00004fb0


	//   ....[19]....
        /*0430*/ 	.word	0x00004fc0


	//   ....[20]....
        /*0434*/ 	.word	0x00005190


	//   ....[21]....
        /*0438*/ 	.word	0x000051c0


	//   ....[22]....
        /*043c*/ 	.word	0x00005200


	//   ....[23]....
        /*0440*/ 	.word	0x00005210


	//   ....[24]....
        /*0444*/ 	.word	0x00005240


	//   ....[25]....
        /*0448*/ 	.word	0x00005250


	//   ....[26]....
        /*044c*/ 	.word	0x00005280


	//   ....[27]....
        /*0450*/ 	.word	0x00005290


	//   ....[28]....
        /*0454*/ 	.word	0x00005410


	//   ....[29]....
        /*0458*/ 	.word	0x00005440


	//   ....[30]....
        /*045c*/ 	.word	0x00005470


	//   ....[31]....
        /*0460*/ 	.word	0x00005480


	//   ....[32]....
        /*0464*/ 	.word	0x000054b0


	//   ....[33]....
        /*0468*/ 	.word	0x000054c0


	//   ....[34]....
        /*046c*/ 	.word	0x000054f0


	//   ....[35]....
        /*0470*/ 	.word	0x00005500


	//   ....[36]....
        /*0474*/ 	.word	0x000057e0


	//   ....[37]....
        /*0478*/ 	.word	0x00005810


	//   ....[38]....
        /*047c*/ 	.word	0x00005900


	//   ....[39]....
        /*0480*/ 	.word	0x00005940


	//   ....[40]....
        /*0484*/ 	.word	0x00005970


	//   ....[41]....
        /*0488*/ 	.word	0x000059a0


	//   ....[42]....
        /*048c*/ 	.word	0x000059b0


	//   ....[43]....
        /*0490*/ 	.word	0x000059d0


	//   ....[44]....
        /*0494*/ 	.word	0x00005a10


	//   ....[45]....
        /*0498*/ 	.word	0x00005a40


	//   ....[46]....
        /*049c*/ 	.word	0x00005a70


	//   ....[47]....
        /*04a0*/ 	.word	0x00005a90


	//   ....[48]....
        /*04a4*/ 	.word	0x00005ab0


	//   ....[49]....
        /*04a8*/ 	.word	0x00005ad0


	//   ....[50]....
        /*04ac*/ 	.word	0x00005af0


	//   ....[51]....
        /*04b0*/ 	.word	0x00005b20


	//   ....[52]....
        /*04b4*/ 	.word	0x00005b70


	//   ....[53]....
        /*04b8*/ 	.word	0x00005ba0


	//   ....[54]....
        /*04bc*/ 	.word	0x00005bc0


	//   ....[55]....
        /*04c0*/ 	.word	0x00005be0


	//   ....[56]....
        /*04c4*/ 	.word	0x00005c10


	//   ....[57]....
        /*04c8*/ 	.word	0x00005c30


	//   ....[58]....
        /*04cc*/ 	.word	0x00005c40


	//   ....[59]....
        /*04d0*/ 	.word	0x00005c60


	//   ....[60]....
        /*04d4*/ 	.word	0x00005ca0


	//   ....[61]....
        /*04d8*/ 	.word	0x00005cd0


	//   ....[62]....
        /*04dc*/ 	.word	0x00005cf0


	//   ....[63]....
        /*04e0*/ 	.word	0x00005d20


	//   ....[64]....
        /*04e4*/ 	.word	0x00005d40


	//   ....[65]....
        /*04e8*/ 	.word	0x00005d80


	//   ....[66]....
        /*04ec*/ 	.word	0x00005f20


	//   ....[67]....
        /*04f0*/ 	.word	0x00005f70


	//   ....[68]....
        /*04f4*/ 	.word	0x00006100


	//   ....[69]....
        /*04f8*/ 	.word	0x00006150


	//   ....[70]....
        /*04fc*/ 	.word	0x000061c0


	//   ....[71]....
        /*0500*/ 	.word	0x00006220


	//   ....[72]....
        /*0504*/ 	.word	0x00006290


	//   ....[73]....
        /*0508*/ 	.word	0x000062f0


	//   ....[74]....
        /*050c*/ 	.word	0x00006360


	//   ....[75]....
        /*0510*/ 	.word	0x000063c0


	//   ....[76]....
        /*0514*/ 	.word	0x00006460


	//   ....[77]....
        /*0518*/ 	.word	0x000064f0


	//   ....[78]....
        /*051c*/ 	.word	0x00006560


	//   ....[79]....
        /*0520*/ 	.word	0x000065c0


	//   ....[80]....
        /*0524*/ 	.word	0x00006630


	//   ....[81]....
        /*0528*/ 	.word	0x00006690


	//   ....[82]....
        /*052c*/ 	.word	0x00006700


	//   ....[83]....
        /*0530*/ 	.word	0x00006760


	//   ....[84]....
        /*0534*/ 	.word	0x00006800


	//   ....[85]....
        /*0538*/ 	.word	0x00006890


	//   ....[86]....
        /*053c*/ 	.word	0x00006900


	//   ....[87]....
        /*0540*/ 	.word	0x00006960


	//   ....[88]....
        /*0544*/ 	.word	0x000069d0


	//   ....[89]....
        /*0548*/ 	.word	0x00006a30


	//   ....[90]....
        /*054c*/ 	.word	0x00006aa0


	//   ....[91]....
        /*0550*/ 	.word	0x00006b00


	//   ....[92]....
        /*0554*/ 	.word	0x00006ba0


	//   ....[93]....
        /*0558*/ 	.word	0x00006c70


	//   ....[94]....
        /*055c*/ 	.word	0x00006d70


	//   ....[95]....
        /*0560*/ 	.word	0x00006dc0


	//   ....[96]....
        /*0564*/ 	.word	0x00006e50


	//   ....[97]....
        /*0568*/ 	.word	0x00006ea0


	//   ....[98]....
        /*056c*/ 	.word	0x00006f30


	//   ....[99]....
        /*0570*/ 	.word	0x00006fd0


	//   ....[100]....
        /*0574*/ 	.word	0x00007040


	//   ....[101]....
        /*0578*/ 	.word	0x000070b0


	//   ....[102]....
        /*057c*/ 	.word	0x00007120


	//   ....[103]....
        /*0580*/ 	.word	0x00007180


	//   ....[104]....
        /*0584*/ 	.word	0x000071f0


	//   ....[105]....
        /*0588*/ 	.word	0x00007250


	//   ....[106]....
        /*058c*/ 	.word	0x000072d0


	//   ....[107]....
        /*0590*/ 	.word	0x00007330


	//   ....[108]....
        /*0594*/ 	.word	0x000073a0


	//   ....[109]....
        /*0598*/ 	.word	0x000073f0


	//   ....[110]....
        /*059c*/ 	.word	0x00007460


	//   ....[111]....
        /*05a0*/ 	.word	0x000074c0


	//   ....[112]....
        /*05a4*/ 	.word	0x00007560


	//   ....[113]....
        /*05a8*/ 	.word	0x000075f0


	//   ....[114]....
        /*05ac*/ 	.word	0x00007680


	//   ....[115]....
        /*05b0*/ 	.word	0x00007710


	//   ....[116]....
        /*05b4*/ 	.word	0x000077a0


	//   ....[117]....
        /*05b8*/ 	.word	0x00007800


	//   ....[118]....
        /*05bc*/ 	.word	0x00007870


	//   ....[119]....
        /*05c0*/ 	.word	0x000078e0


	//   ....[120]....
        /*05c4*/ 	.word	0x000079b0


	//   ....[121]....
        /*05c8*/ 	.word	0x00007a70


	//   ....[122]....
        /*05cc*/ 	.word	0x00007ba0


	//   ....[123]....
        /*05d0*/ 	.word	0x00007c20


	//----- nvinfo : EIATTR_EXIT_INSTR_OFFSETS
	.align		4
.L_1079:
        /*05d4*/ 	.byte	0x04, 0x1c
        /*05d6*/ 	.short	(.L_1081 - .L_1080)


	//   ....[0]....
.L_1080:
        /*05d8*/ 	.word	0x00003ee0


	//   ....[1]....
        /*05dc*/ 	.word	0x000060a0


	//----- nvinfo : EIATTR_MAX_THREADS
	.align		4
.L_1081:
        /*05e0*/ 	.byte	0x04, 0x05
        /*05e2*/ 	.short	(.L_1083 - .L_1082)
.L_1082:
        /*05e4*/ 	.word	0x00000140
        /*05e8*/ 	.word	0x00000001
        /*05ec*/ 	.word	0x00000001


	//----- nvinfo : EIATTR_CRS_STACK_SIZE
	.align		4
.L_1083:
        /*05f0*/ 	.byte	0x04, 0x1e
        /*05f2*/ 	.short	(.L_1085 - .L_1084)
.L_1084:
        /*05f4*/ 	.word	0x00000000


	//----- nvinfo : EIATTR_CBANK_PARAM_SIZE
	.align		4
.L_1085:
        /*05f8*/ 	.byte	0x03, 0x19
        /*05fa*/ 	.short	0x0060


	//----- nvinfo : EIATTR_PARAM_CBANK
	.align		4
        /*05fc*/ 	.byte	0x04, 0x0a
        /*05fe*/ 	.short	(.L_1087 - .L_1086)
	.align		4
.L_1086:
        /*0600*/ 	.word	index@(.nv.constant0._ZN13group_norm_v218gn_bwd_cuda_kernelI6__halfLi320ELi2ELi32ELi20ELi4096ELb0ELb1ELi32ELi320ELi320ELi4ELb1ELi2ELb0ELb0ELNS_15WgradSyncMethodE3ENS_16CompileConditionILi900EEEEEvPT_S6_S6_PKS5_S8_S8_S8_PKfflPfPj)
        /*0604*/ 	.short	0x0210
        /*0606*/ 	.short	0x0060


	//----- nvinfo : EIATTR_SW_WAR
	.align		4
.L_1087:
        /*0608*/ 	.byte	0x04, 0x36
        /*060a*/ 	.short	(.L_1089 - .L_1088)
.L_1088:
        /*060c*/ 	.word	0x00000008
.L_1089:


//--------------------- .nv.info._ZN13group_norm_v218gn_bwd_cuda_kernelI6__halfLi320ELi3ELi32ELi20ELi4096ELb0ELb1ELi32ELi320ELi320ELi4ELb1ELi2ELb0ELb0ELNS_15WgradSyncMethodE3ENS_16CompileConditionILi900EEEEEvPT_S6_S6_PKS5_S8_S8_S8_PKfflPfPj --------------------------
	.section	.nv.info._ZN13group_norm_v218gn_bwd_cuda_kernelI6__halfLi320ELi3ELi32ELi20ELi4096ELb0ELb1ELi32ELi320ELi320ELi4ELb1ELi2ELb0ELb0ELNS_15WgradSyncMethodE3ENS_16CompileConditionILi900EEEEEvPT_S6_S6_PKS5_S8_S8_S8_PKfflPfPj,"",@"SHT_CUDA_INFO"
	.sectionflags	@""
	.align	4


	//----- nvinfo : EIATTR_CUDA_API_VERSION
	.align		4
        /*0000*/ 	.byte	0x04, 0x37
        /*0002*/ 	.short	(.L_1091 - .L_1090)
.L_1090:
        /*0004*/ 	.word	0x00000082


	//----- nvinfo : EIATTR_KPARAM_INFO
	.align		4
.L_1091:
        /*0008*/ 	.byte	0x04, 0x17
        /*000a*/ 	.short	(.L_1093 - .L_1092)
.L_1092:
        /*000c*/ 	.word	0x00000000
        /*0010*/ 	.short	0x000b
        /*0012*/ 	.short	0x0058
        /*0014*/ 	.byte	0x00, 0xf0, 0x21, 0x00


	//----- nvinfo : EIATTR_KPARAM_INFO
	.align		4
.L_1093:
        /*0018*/ 	.byte	0x04, 0x17
        /*001a*/ 	.short	(.L_1095 - .L_1094)
.L_1094:
        /*001c*/ 	.word	0x00000000
        /*0020*/ 	.short	0x000a
        /*0022*/ 	.short	0x0050
        /*0024*/ 	.byte	0x00, 0xf0, 0x21, 0x00


	//----- nvinfo : EIATTR_KPARAM_INFO
	.align		4
.L_1095:
        /*0028*/ 	.byte	0x04, 0x17
        /*002a*/ 	.short	(.L_1097 - .L_1096)
.L_1096:
        /*002c*/ 	.word	0x00000000
        /*0030*/ 	.short	0x0009
        /*0032*/ 	.short	0x0048
        /*0034*/ 	.byte	0x00, 0xf0, 0x21, 0x00


	//----- nvinfo : EIATTR_KPARAM_INFO
	.align		4
.L_1097:
        /*0038*/ 	.byte	0x04, 0x17
        /*003a*/ 	.short	(.L_1099 - .L_1098)
.L_1098:
        /*003c*/ 	.word	0x00000000
        /*0040*/ 	.short	0x0008
        /*0042*/ 	.short	0x0040
        /*0044*/ 	.byte	0x00, 0xf0, 0x11, 0x00


	//----- nvinfo : EIATTR_KPARAM_INFO
	.align		4
.L_1099:
        /*0048*/ 	.byte	0x04, 0x17
        /*004a*/ 	.short	(.L_1101 - .L_1100)
.L_1100:
        /*004c*/ 	.word	0x00000000
        /*0050*/ 	.short	0x0007
        /*0052*/ 	.short	0x0038
        /*0054*/ 	.byte	0x00, 0xf0, 0x21, 0x00


	//----- nvinfo : EIATTR_KPARAM_INFO
	.align		4
.L_1101:
        /*0058*/ 	.byte	0x04, 0x17
        /*005a*/ 	.short	(.L_1103 - .L_1102)
.L_1102:
        /*005c*/ 	.word	0x00000000
        /*0060*/ 	.short	0x0006
        /*0062*/ 	.short	0x0030
        /*0064*/ 	.byte	0x00, 0xf0, 0x21, 0x00


	//----- nvinfo : EIATTR_KPARAM_INFO
	.align		4
.L_1103:
        /*0068*/ 	.byte	0x04, 0x17
        /*006a*/ 	.short	(.L_1105 - .L_1104)
.L_1104:
        /*006c*/ 	.word	0x00000000
        /*0070*/ 	.short	0x0005
        /*0072*/ 	.short	0x0028
        /*0074*/ 	.byte	0x00, 0xf0, 0x21, 0x00


	//----- nvinfo : EIATTR_KPARAM_INFO
	.align		4
.L_1105:
        /*0078*/ 	.byte	0x04, 0x17
        /*007a*/ 	.short	(.L_1107 - .L_1106)
.L_1106:
        /*007c*/ 	.word	0x00000000
        /*0080*/ 	.short	0x0004
        /*0082*/ 	.short	0x0020
        /*0084*/ 	.byte	0x00, 0xf0, 0x21, 0x00


	//----- nvinfo : EIATTR_KPARAM_INFO
	.align		4
.L_1107:
        /*0088*/ 	.byte	0x04, 0x17
        /*008a*/ 	.short	(.L_1109 - .L_1108)
.L_1108:
        /*008c*/ 	.word	0x00000000
        /*0090*/ 	.short	0x0003
        /*0092*/ 	.short	0x0018
        /*0094*/ 	.byte	0x00, 0xf0, 0x21, 0x00


	//----- nvinfo : EIATTR_KPARAM_INFO
	.align		4
.L_1109:
        /*0098*/ 	.byte	0x04, 0x17
        /*009a*/ 	.short	(.L_1111 - .L_1110)
.L_1110:
        /*009c*/ 	.word	0x00000000
        /*00a0*/ 	.short	0x0002
        /*00a2*/ 	.short	0x0010
        /*00a4*/ 	.byte	0x00, 0xf0, 0x21, 0x00


	//----- nvinfo : EIATTR_KPARAM_INFO
	.align		4
.L_1111:
        /*00a8*/ 	.byte	0x04, 0x17
        /*00aa*/ 	.short	(.L_1113 - .L_1112)
.L_1112:
        /*00ac*/ 	.word	0x00000000
        /*00b0*/ 	.short	0x0001
        /*00b2*/ 	.short	0x0008
        /*00b4*/ 	.byte	0x00, 0xf0, 0x21, 0x00


	//----- nvinfo : EIATTR_KPARAM_INFO
	.align		4
.L_1113:
        /*00b8*/ 	.byte	0x04, 0x17
        /*00ba*/ 	.short	(.L_1115 - .L_1114)
.L_1114:
        /*00bc*/ 	.word	0x00000000
        /*00c0*/ 	.short	0x0000
        /*00c2*/ 	.short	0x0000
        /*00c4*/ 	.byte	0x00, 0xf0, 0x21, 0x00


	//----- nvinfo : EIATTR_SPARSE_MMA_MASK
	.align		4
.L_1115:
        /*00c8*/ 	.byte	0x03, 0x50
        /*00ca*/ 	.short	0x0000


	//----- nvinfo : EIATTR_MAXREG_COUNT
	.align		4
        /*00cc*/ 	.byte	0x03, 0x1b
        /*00ce*/ 	.short	0x0040


	//----- nvinfo : EIATTR_NUM_BARRIERS
	.align		4
        /*00d0*/ 	.byte	0x02, 0x4c
        /*00d2*/ 	.byte	0x01
	.zero		1


	//----- nvinfo : EIATTR_ANNOTATIONS
	.align		4
        /*00d4*/ 	.byte	0x04, 0x55
        /*00d6*/ 	.short	(.L_1117 - .L_1116)


	//   ....[0]....
.L_1116:
        /* <DEDUP_REMOVED lines=74> */


	//----- nvinfo : EIATTR_MERCURY_ISA_VERSION
	.align		4
.L_1117:
        /*0560*/ 	.byte	0x03, 0x5f
        /*0562*/ 	.short	0x0101


	//----- nvinfo : EIATTR_COOP_GROUP_MASK_REGIDS
	.align		4
        /*0564*/ 	.byte	0x04, 0x29
        /*0566*/ 	.short	(.L_1119 - .L_1118)


	//   ....[0]....
.L_1118:
        /*0568*/ 	.word	0xffffffff


	//   ....[1]....
        /*056c*/ 	.word	0xffffffff


	//   ....[2]....
        /*0570*/ 	.word	0xffffffff


	//   ....[3]....
        /*0574*/ 	.word	0xffffffff


	//   ....[4]....
        /*0578*/ 	.word	0xffffffff


	//   ....[5]....
        /*057c*/ 	.word	0xffffffff


	//   ....[6]....
        /*0580*/ 	.word	0xffffffff


	//   ....[7]....
        /*0584*/ 	.word	0xffffffff


	//   ....[8]....
        /*0588*/ 	.word	0xffffffff


	//   ....[9]....
        /*058c*/ 	.word	0xffffffff


	//   ....[10]....
        /*0590*/ 	.word	0xffffffff


	//   ....[11]....
        /*0594*/ 	.word	0xffffffff


	//   ....[12]....
        /*0598*/ 	.word	0x05000015


	//   ....[13]....
        /*059c*/ 	.word	0x05000014


	//   ....[14]....
        /*05a0*/ 	.word	0x05000016


	//   ....[15]....
        /*05a4*/ 	.word	0x05000017


	//   ....[16]....
        /*05a8*/ 	.word	0x05000019


	//   ....[17]....
        /*05ac*/ 	.word	0x05000018


	//   ....[18]....
        /*05b0*/ 	.word	0x0500001a


	//   ....[19]....
        /*05b4*/ 	.word	0x0500000f


	//   ....[20]....
        /*05b8*/ 	.word	0x05000019


	//   ....[21]....
        /*05bc*/ 	.word	0x05000018


	//   ....[22]....
        /*05c0*/ 	.word	0x0500001a


	//   ....[23]....
        /*05c4*/ 	.word	0x0500001b


	//   ....[24]....
        /*05c8*/ 	.word	0x0500001d


	//   ....[25]....
        /*05cc*/ 	.word	0x0500001c


	//   ....[26]....
        /*05d0*/ 	.word	0x05000020


	//   ....[27]....
        /*05d4*/ 	.word	0x0500000f


	//   ....[28]....
        /*05d8*/ 	.word	0x05000019


	//   ....[29]....
        /*05dc*/ 	.word	0x05000018


	//   ....[30]....
        /*05e0*/ 	.word	0x0500001a


	//   ....[31]....
        /*05e4*/ 	.word	0x0500001b


	//   ....[32]....
        /*05e8*/ 	.word	0x0500001d


	//   ....[33]....
        /*05ec*/ 	.word	0x0500001c


	//   ....[34]....
        /*05f0*/ 	.word	0x05000020


	//   ....[35]....
        /*05f4*/ 	.word	0x0500000f


	//   ....[36]....
        /*05f8*/ 	.word	0x05000011


	//   ....[37]....
        /*05fc*/ 	.word	0x0500001b


	//   ....[38]....
        /*0600*/ 	.word	0x0500001d


	//   ....[39]....
        /*0604*/ 	.word	0x05000010


	//   ....[40]....
        /*0608*/ 	.word	0x05000023


	//   ....[41]....
        /*060c*/ 	.word	0x0500001e


	//   ....[42]....
        /*0610*/ 	.word	0x05000026


	//   ....[43]....
        /*0614*/ 	.word	0x05000025


	//   ....[44]....
        /*0618*/ 	.word	0x0500001c


	//   ....[45]....
        /*061c*/ 	.word	0x05000016


	//   ....[46]....
        /*0620*/ 	.word	0x05000014


	//   ....[47]....
        /*0624*/ 	.word	0x05000017


	//   ....[48]....
        /*0628*/ 	.word	0x05000018


	//   ....[49]....
        /*062c*/ 	.word	0x0500001a


	//   ....[50]....
        /*0630*/ 	.word	0x0500001b


	//   ....[51]....
        /*0634*/ 	.word	0x05000011


	//   ....[52]....
        /*0638*/ 	.word	0x05000029


	//   ....[53]....
        /*063c*/ 	.word	0x05000013


	//   ....[54]....
        /*0640*/ 	.word	0x05000014


	//   ....[55]....
        /*0644*/ 	.word	0x05000012


	//   ....[56]....
        /*0648*/ 	.word	0x05000015


	//   ....[57]....
        /*064c*/ 	.word	0x05000017


	//   ....[58]....
        /*0650*/ 	.word	0x05000018


	//   ....[59]....
        /*0654*/ 	.word	0x0500000e


	//   ....[60]....
        /*0658*/ 	.word	0x0500002b


	//   ....[61]....
        /*065c*/ 	.word	0x05000020


	//   ....[62]....
        /*0660*/ 	.word	0x05000022


	//   ....[63]....
        /*0664*/ 	.word	0x05000021


	//   ....[64]....
        /*0668*/ 	.word	0x05000027


	//   ....[65]....
        /*066c*/ 	.word	0x05000028


	//   ....[66]....
        /*0670*/ 	.word	0x05000023


	//   ....[67]....
        /*0674*/ 	.word	0x0500001e


	//   ....[68]....
        /*0678*/ 	.word	0x0500001a


	//   ....[69]....
        /*067c*/ 	.word	0x0500001a


	//   ....[70]....
        /*0680*/ 	.word	0x0500001a


	//   ....[71]....
        /*0684*/ 	.word	0x0500001a


	//   ....[72]....
        /*0688*/ 	.word	0x0500001a


	//   ....[73]....
        /*068c*/ 	.word	0x0500001a


	//   ....[74]....
        /*0690*/ 	.word	0x0500001a


	//   ....[75]....
        /*0694*/ 	.word	0x0500001a


	//   ....[76]....
        /*0698*/ 	.word	0x0500001a


	//   ....[77]....
        /*069c*/ 	.word	0x0500001a


	//   ....[78]....
        /*06a0*/ 	.word	0x0500001a


	//   ....[79]....
        /*06a4*/ 	.word	0x0500001a


	//   ....[80]....
        /*06a8*/ 	.word	0x0500001a


	//   ....[81]....
        /*06ac*/ 	.word	0x0500001a


	//   ....[82]....
        /*06b0*/ 	.word	0x0500001a


	//   ....[83]....
        /*06b4*/ 	.word	0x0500001a


	//   ....[84]....
        /*06b8*/ 	.word	0x0500001a


	//   ....[85]....
        /*06bc*/ 	.word	0x0500001a


	//   ....[86]....
        /*06c0*/ 	.word	0x0500001a


	//   ....[87]....
        /*06c4*/ 	.word	0x0500001a


	//   ....[88]....
        /*06c8*/ 	.word	0x0500001a


	//   ....[89]....
        /*06cc*/ 	.word	0x0500001a


	//   ....[90]....
        /*06d0*/ 	.word	0x0500001a


	//   ....[91]....
        /*06d4*/ 	.word	0x0500001a


	//   ....[92]....
        /*06d8*/ 	.word	0x0500001a


	//   ....[93]....
        /*06dc*/ 	.word	0x0500001a


	//   ....[94]....
        /*06e0*/ 	.word	0x0500001a


	//   ....[95]....
        /*06e4*/ 	.word	0x0500001a


	//   ....[96]....
        /*06e8*/ 	.word	0x0500001a


	//   ....[97]....
        /*06ec*/ 	.word	0x0500001a


	//   ....[98]....
        /*06f0*/ 	.word	0x0500001a


	//   ....[99]....
        /*06f4*/ 	.word	0x0500001a


	//   ....[100]....
        /*06f8*/ 	.word	0x0500001a


	//   ....[101]....
        /*06fc*/ 	.word	0x0500001a


	//   ....[102]....
        /*0700*/ 	.word	0x0500001a


	//   ....[103]....
        /*0704*/ 	.word	0x0500001a


	//   ....[104]....
        /*0708*/ 	.word	0x0500001a


	//   ....[105]....
        /*070c*/ 	.word	0x0500001a


	//   ....[106]....
        /*0710*/ 	.word	0x0500001a


	//   ....[107]....
        /*0714*/ 	.word	0x0500001a


	//   ....[108]....
        /*0718*/ 	.word	0x0500001a


	//   ....[109]....
        /*071c*/ 	.word	0x0500001a


	//   ....[110]....
        /*0720*/ 	.word	0x0500001a


	//   ....[111]....
        /*0724*/ 	.word	0x0500001a


	//   ....[112]....
        /*0728*/ 	.word	0x0500001a


	//   ....[113]....
        /*072c*/ 	.word	0x0500001a


	//   ....[114]....
        /*0730*/ 	.word	0x0500001a


	//   ....[115]....
        /*0734*/ 	.word	0x0500001a


	//   ....[116]....
        /*0738*/ 	.word	0x0500001a


	//   ....[117]....
        /*073c*/ 	.word	0x0500001a


	//   ....[118]....
        /*0740*/ 	.word	0x0500001a


	//   ....[119]....
        /*0744*/ 	.word	0x0500001a


	//   ....[120]....
        /*0748*/ 	.word	0x0500001a


	//   ....[121]....
        /*074c*/ 	.word	0x0500001a


	//   ....[122]....
        /*0750*/ 	.word	0x0500001a


	//   ....[123]....
        /*0754*/ 	.word	0x0500001a


	//----- nvinfo : EIATTR_COOP_GROUP_INSTR_OFFSETS
	.align		4
.L_1119:
        /*0758*/ 	.byte	0x04, 0x28
        /*075a*/ 	.short	(.L_1121 - .L_1120)


	//   ....[0]....
.L_1120:
        /*075c*/ 	.word	0x00002c10


	//   ....[1]....
        /*0760*/ 	.word	0x00002c40


	//   ....[2]....
        /*0764*/ 	.word	0x00002c70


	//   ....[3]....
        /*0768*/ 	.word	0x00002c80


	//   ....[4]....
        /*076c*/ 	.word	0x00003490


	//   ....[5]....
        /*0770*/ 	.word	0x000034d0


	//   ....[6]....
        /*0774*/ 	.word	0x00003500


	//   ....[7]....
        /*0778*/ 	.word	0x00003520


	//   ....[8]....
        /*077c*/ 	.word	0x00003540


	//   ....[9]....
        /*0780*/ 	.word	0x00003560


	//   ....[10]....
        /*0784*/ 	.word	0x00003580


	//   ....[11]....
        /*0788*/ 	.word	0x00003590


	//   ....[12]....
        /*078c*/ 	.word	0x000055c0


	//   ....[13]....
        /*0790*/ 	.word	0x000055f0


	//   ....[14]....
        /*0794*/ 	.word	0x00005640


	//   ....[15]....
        /*0798*/ 	.word	0x00005660


	//   ....[16]....
        /*079c*/ 	.word	0x00005690


	//   ....[17]....
        /*07a0*/ 	.word	0x000056a0


	//   ....[18]....
        /*07a4*/ 	.word	0x000056d0


	//   ....[19]....
        /*07a8*/ 	.word	0x000056e0


	//   ....[20]....
        /*07ac*/ 	.word	0x000058b0


	//   ....[21]....
        /*07b0*/ 	.word	0x000058e0


	//   ....[22]....
        /*07b4*/ 	.word	0x00005920


	//   ....[23]....
        /*07b8*/ 	.word	0x00005940


	//   ....[24]....
        /*07bc*/ 	.word	0x00005970


	//   ....[25]....
        /*07c0*/ 	.word	0x00005980


	//   ....[26]....
        /*07c4*/ 	.word	0x000059b0


	//   ....[27]....
        /*07c8*/ 	.word	0x000059c0


	//   ....[28]....
        /*07cc*/ 	.word	0x00005b30


	//   ....[29]....
        /*07d0*/ 	.word	0x00005b60


	//   ....[30]....
        /*07d4*/ 	.word	0x00005bb0


	//   ....[31]....
        /*07d8*/ 	.word	0x00005bd0


	//   ....[32]....
        /*07dc*/ 	.word	0x00005c00


	//   ....[33]....
        /*07e0*/ 	.word	0x00005c10


	//   ....[34]....
        /*07e4*/ 	.word	0x00005c40


	//   ....[35]....
        /*07e8*/ 	.word	0x00005c50


	//   ....[36]....
        /*07ec*/ 	.word	0x00005f10


	//   ....[37]....
        /*07f0*/ 	.word	0x00005f50


	//   ....[38]....
        /*07f4*/ 	.word	0x00006030


	//   ....[39]....
        /*07f8*/ 	.word	0x00006070


	//   ....[40]....
        /*07fc*/ 	.word	0x000060b0


	//   ....[41]....
        /*0800*/ 	.word	0x000060e0


	//   ....[42]....
        /*0804*/ 	.word	0x00006110


	//   ....[43]....
        /*0808*/ 	.word	0x00006120


	//   ....[44]....
        /*080c*/ 	.word	0x00006160


	//   ....[45]....
        /*0810*/ 	.word	0x00006190


	//   ....[46]....
        /*0814*/ 	.word	0x00006230


	//   ....[47]....
        /*0818*/ 	.word	0x00006250


	//   ....[48]....
        /*081c*/ 	.word	0x00006280


	//   ....[49]....
        /*0820*/ 	.word	0x000062a0


	//   ....[50]....
        /*0824*/ 	.word	0x000062c0


	//   ....[51]....
        /*0828*/ 	.word	0x000062d0


	//   ....[52]....
        /*082c*/ 	.word	0x00006300


	//   ....[53]....
        /*0830*/ 	.word	0x00006330


	//   ....[54]....
        /*0834*/ 	.word	0x00006370


	//   ....[55]....
        /*0838*/ 	.word	0x00006390


	//   ....[56]....
        /*083c*/ 	.word	0x000063c0


	//   ....[57]....
        /*0840*/ 	.word	0x000063f0


	//   ....[58]....
        /*0844*/ 	.word	0x00006400


	//   ....[59]....
        /*0848*/ 	.word	0x00006430


	//   ....[60]....
        /*084c*/ 	.word	0x00006460


	//   ....[61]....
        /*0850*/ 	.word	0x00006490


	//   ....[62]....
        /*0854*/ 	.word	0x000064c0


	//   ....[63]....
        /*0858*/ 	.word	0x000064e0


	//   ....[64]....
        /*085c*/ 	.word	0x00006510


	//   ....[65]....
        /*0860*/ 	.word	0x00006530


	//   ....[66]....
        /*0864*/ 	.word	0x000065f0


	//   ....[67]....
        /*0868*/ 	.word	0x000066f0


	//   ....[68]....
        /*086c*/ 	.word	0x000068a0


	//   ....[69]....
        /*0870*/ 	.word	0x000068f0


	//   ....[70]....
        /*0874*/ 	.word	0x00006960


	//   ....[71]....
        /*0878*/ 	.word	0x000069c0


	//   ....[72]....
        /*087c*/ 	.word	0x00006a30


	//   ....[73]....
        /*0880*/ 	.word	0x00006a90


	//   ....[74]....
        /*0884*/ 	.word	0x00006b00


	//   ....[75]....
        /*0888*/ 	.word	0x00006b60


	//   ....[76]....
        /*088c*/ 	.word	0x00006c00


	//   ....[77]....
        /*0890*/ 	.word	0x00006c90


	//   ....[78]....
        /*0894*/ 	.word	0x00006d00


	//   ....[79]....
        /*0898*/ 	.word	0x00006d60


	//   ....[80]....
        /*089c*/ 	.word	0x00006dd0


	//   ....[81]....
        /*08a0*/ 	.word	0x00006e30


	//   ....[82]....
        /*08a4*/ 	.word	0x00006ea0


	//   ....[83]....
        /*08a8*/ 	.word	0x00006f00


	//   ....[84]....
        /*08ac*/ 	.word	0x00006fa0


	//   ....[85]....
        /*08b0*/ 	.word	0x00007030


	//   ....[86]....
        /*08b4*/ 	.word	0x000070a0


	//   ....[87]....
        /*08b8*/ 	.word	0x00007100


	//   ....[88]....
        /*08bc*/ 	.word	0x00007170


	//   ....[89]....
        /*08c0*/ 	.word	0x000071d0


	//   ....[90]....
        /*08c4*/ 	.word	0x00007240


	//   ....[91]....
        /*08c8*/ 	.word	0x000072a0


	//   ....[92]....
        /*08cc*/ 	.word	0x00007340


	//   ....[93]....
        /*08d0*/ 	.word	0x000073f0


	//   ....[94]....
        /*08d4*/ 	.word	0x00007500


	//   ....[95]....
        /*08d8*/ 	.word	0x00007550


	//   ....[96]....
        /*08dc*/ 	.word	0x00007620


	//   ....[97]....
        /*08e0*/ 	.word	0x00007690


	//   ....[98]....
        /*08e4*/ 	.word	0x00007720


	//   ....[99]....
        /*08e8*/ 	.word	0x00007770


	//   ....[100]....
        /*08ec*/ 	.word	0x000077e0


	//   ....[101]....
        /*08f0*/ 	.word	0x00007840


	//   ....[102]....
        /*08f4*/ 	.word	0x000078b0


	//   ....[103]....
        /*08f8*/ 	.word	0x00007910


	//   ....[104]....
        /*08fc*/ 	.word	0x00007980


	//   ....[105]....
        /*0900*/ 	.word	0x000079e0


	//   ....[106]....
        /*0904*/ 	.word	0x00007a60


	//   ....[107]....
        /*0908*/ 	.word	0x00007ad0


	//   ....[108]....
        /*090c*/ 	.word	0x00007b40


	//   ....[109]....
        /*0910*/ 	.word	0x00007ba0


	//   ....[110]....
        /*0914*/ 	.word	0x00007c20


	//   ....[111]....
        /*0918*/ 	.word	0x00007ca0


	//   ....[112]....
        /*091c*/ 	.word	0x00007d40


	//   ....[113]....
        /*0920*/ 	.word	0x00007db0


	//   ....[114]....
        /*0924*/ 	.word	0x00007e40


	//   ....[115]....
        /*0928*/ 	.word	0x00007ed0


	//   ....[116]....
        /*092c*/ 	.word	0x00007f40


	//   ....[117]....
        /*0930*/ 	.word	0x00007fa0


	//   ....[118]....
        /*0934*/ 	.word	0x00008010


	//   ....[119]....
        /*0938*/ 	.word	0x00008090


	//   ....[120]....
        /*093c*/ 	.word	0x00008150


	//   ....[121]....
        /*0940*/ 	.word	0x00008220


	//   ....[122]....
        /*0944*/ 	.word	0x00008300


	//   ....[123]....
        /*0948*/ 	.word	0x000083b0


	//----- nvinfo : EIATTR_EXIT_INSTR_OFFSETS
	.align		4
.L_1121:
        /*094c*/ 	.byte	0x04, 0x1c
        /*094e*/ 	.short	(.L_1123 - .L_1122)


	//   ....[0]....
.L_1122:
        /*0950*/ 	.word	0x00004600


	//   ....[1]....
        /*0954*/ 	.word	0x00006840


	//----- nvinfo : EIATTR_MAX_THREADS
	.align		4
.L_1123:
        /*0958*/ 	.byte	0x04, 0x05
        /*095a*/ 	.short	(.L_1125 - .L_1124)
.L_1124:
        /*095c*/ 	.word	0x00000140
        /*0960*/ 	.word	0x00000001
        /*0964*/ 	.word	0x00000001


	//----- nvinfo : EIATTR_CRS_STACK_SIZE
	.align		4
.L_1125:
        /*0968*/ 	.byte	0x04, 0x1e
        /*096a*/ 	.short	(.L_1127 - .L_1126)
.L_1126:
        /*096c*/ 	.word	0x00000000


	//----- nvinfo : EIATTR_CBANK_PARAM_SIZE
	.align		4
.L_1127:
        /*0970*/ 	.byte	0x03, 0x19
        /*0972*/ 	.short	0x0060


	//----- nvinfo : EIATTR_PARAM_CBANK
	.align		4
        /*0974*/ 	.byte	0x04, 0x0a
        /*0976*/ 	.short	(.L_1129 - .L_1128)
	.align		4
.L_1128:
        /*0978*/ 	.word	index@(.nv.constant0._ZN13group_norm_v218gn_bwd_cuda_kernelI6__halfLi320ELi3ELi32ELi20ELi4096ELb0ELb1ELi32ELi320ELi320ELi4ELb1ELi2ELb0ELb0ELNS_15WgradSyncMethodE3ENS_16CompileConditionILi900EEEEEvPT_S6_S6_PKS5_S8_S8_S8_PKfflPfPj)
        /*097c*/ 	.short	0x0210
        /*097e*/ 	.short	0x0060


	//----- nvinfo : EIATTR_SW_WAR
	.align		4
.L_1129:
        /*0980*/ 	.byte	0x04, 0x36
        /*0982*/ 	.short	(.L_1131 - .L_1130)
.L_1130:
        /*0984*/ 	.word	0x00000008
.L_1131:


//--------------------- .nv.info._ZN13group_norm_v218gn_bwd_cuda_kernelI6__halfLi320ELi3ELi32ELi20ELi4096ELb0ELb1ELi32ELi320ELi320ELi4ELb1ELi3ELb0ELb0ELNS_15WgradSyncMethodE2ENS_16CompileConditionILi900EEEEEvPT_S6_S6_PKS5_S8_S8_S8_PKfflPfPj --------------------------
	.section	.nv.info._ZN13group_norm_v218gn_bwd_cuda_kernelI6__halfLi320ELi3ELi32ELi20ELi4096ELb0ELb1ELi32ELi320ELi320ELi4ELb1ELi3ELb0ELb0ELNS_15WgradSyncMethodE2ENS_16CompileConditionILi900EEEEEvPT_S6_S6_PKS5_S8_S8_S8_PKfflPfPj,"",@"SHT_CUDA_INFO"
	.sectionflags	@""
	.align	4


	//----- nvinfo : EIATTR_CUDA_API_VERSION
	.align		4
        /*0000*/ 	.byte	0x04, 0x37
        /*0002*/ 	.short	(.L_1133 - .L_1132)
.L_1132:
        /*0004*/ 	.word	0x00000082


	//----- nvinfo : EIATTR_KPARAM_INFO
	.align		4
.L_1133:
        /*0008*/ 	.byte	0x04, 0x17
        /*000a*/ 	.short	(.L_1135 - .L_1134)
.L_1134:
        /*000c*/ 	.word	0x00000000
        /*0010*/ 	.short	0x000b
        /*0012*/ 	.short	0x0058
        /*0014*/ 	.byte	0x00, 0xf0, 0x21, 0x00


	//----- nvinfo : EIATTR_KPARAM_INFO
	.align		4
.L_1135:
        /*0018*/ 	.byte	0x04, 0x17
        /*001a*/ 	.short	(.L_1137 - .L_1136)
.L_1136:
        /*001c*/ 	.word	0x00000000
        /*0020*/ 	.short	0x000a
        /*0022*/ 	.short	0x0050
        /*0024*/ 	.byte	0x00, 0xf0, 0x21, 0x00


	//----- nvinfo : EIATTR_KPARAM_INFO
	.align		4
.L_1137:
        /*0028*/ 	.byte	0x04, 0x17
        /*002a*/ 	.short	(.L_1139 - .L_1138)
.L_1138:
        /*002c*/ 	.word	0x00000000
        /*0030*/ 	.short	0x0009
        /*0032*/ 	.short	0x0048
        /*0034*/ 	.byte	0x00, 0xf0, 0x21, 0x00


	//----- nvinfo : EIATTR_KPARAM_INFO
	.align		4
.L_1139:
        /*0038*/ 	.byte	0x04, 0x17
        /*003a*/ 	.short	(.L_1141 - .L_1140)
.L_1140:
        /*003c*/ 	.word	0x00000000
        /*0040*/ 	.short	0x0008
        /*0042*/ 	.short	0x0040
        /*0044*/ 	.byte	0x00, 0xf0, 0x11, 0x00


	//----- nvinfo : EIATTR_KPARAM_INFO
	.align		4
.L_1141:
        /*0048*/ 	.byte	0x04, 0x17
        /*004a*/ 	.short	(.L_1143 - .L_1142)
.L_1142:
        /*004c*/ 	.word	0x00000000
        /*0050*/ 	.short	0x0007
        /*0052*/ 	.short	0x0038
        /*0054*/ 	.byte	0x00, 0xf0, 0x21, 0x00


	//----- nvinfo : EIATTR_KPARAM_INFO
	.align		4
.L_1143:
        /*0058*/ 	.byte	0x04, 0x17
        /*005a*/ 	.short	(.L_1145 - .L_1144)
.L_1144:
        /*005c*/ 	.word	0x00000000
        /*0060*/ 	.short	0x0006
        /*0062*/ 	.short	0x0030
        /*0064*/ 	.byte	0x00, 0xf0, 0x21, 0x00


	//----- nvinfo : EIATTR_KPARAM_INFO
	.align		4
.L_1145:
        /*0068*/ 	.byte	0x04, 0x17
        /*006a*/ 	.short	(.L_1147 - .L_1146)
.L_1146:
        /*006c*/ 	.word	0x00000000
        /*0070*/ 	.short	0x0005
        /*0072*/ 	.short	0x0028
        /*0074*/ 	.byte	0x00, 0xf0, 0x21, 0x00


	//----- nvinfo : EIATTR_KPARAM_INFO
	.align		4
.L_1147:
        /*0078*/ 	.byte	0x04, 0x17
        /*007a*/ 	.short	(.L_1149 - .L_1148)
.L_1148:
        /*007c*/ 	.word	0x00000000
        /*0080*/ 	.short	0x0004
        /*0082*/ 	.short	0x0020
        /*0084*/ 	.byte	0x00, 0xf0, 0x21, 0x00


	//----- nvinfo : EIATTR_KPARAM_INFO
	.align		4
.L_1149:
        /*0088*/ 	.byte	0x04, 0x17
        /*008a*/ 	.short	(.L_1151 - .L_1150)
.L_1150:
        /*008c*/ 	.word	0x00000000
        /*0090*/ 	.short	0x0003
        /*0092*/ 	.short	0x0018
        /*0094*/ 	.byte	0x00, 0xf0, 0x21, 0x00


	//----- nvinfo : EIATTR_KPARAM_INFO
	.align		4
.L_1151:
        /*0098*/ 	.byte	0x04, 0x17
        /*009a*/ 	.short	(.L_1153 - .L_1152)
.L_1152:
        /*009c*/ 	.word	0x00000000
        /*00a0*/ 	.short	0x0002
        /*00a2*/ 	.short	0x0010
        /*00a4*/ 	.byte	0x00, 0xf0, 0x21, 0x00


	//----- nvinfo : EIATTR_KPARAM_INFO
	.align		4
.L_1153:
        /*00a8*/ 	.byte	0x04, 0x17
        /*00aa*/ 	.short	(.L_1155 - .L_1154)
.L_1154:
        /*00ac*/ 	.word	0x00000000
        /*00b0*/ 	.short	0x0001
        /*00b2*/ 	.short	0x0008
        /*00b4*/ 	.byte	0x00, 0xf0, 0x21, 0x00


	//----- nvinfo : EIATTR_KPARAM_INFO
	.align		4
.L_1155:
        /*00b8*/ 	.byte	0x04, 0x17
        /*00ba*/ 	.short	(.L_1157 - .L_1156)
.L_1156:
        /*00bc*/ 	.word	0x00000000
        /*00c0*/ 	.short	0x0000
        /*00c2*/ 	.short	0x0000
        /*00c4*/ 	.byte	0x00, 0xf0, 0x21, 0x00


	//----- nvinfo : EIATTR_SPARSE_MMA_MASK
	.align		4
.L_1157:
        /*00c8*/ 	.byte	0x03, 0x50
        /*00ca*/ 	.short	0x0000


	//----- nvinfo : EIATTR_MAXREG_COUNT
	.align		4
        /*00cc*/ 	.byte	0x03, 0x1b
        /*00ce*/ 	.short	0x0040


	//----- nvinfo : EIATTR_NUM_BARRIERS
	.align		4
        /*00d0*/ 	.byte	0x02, 0x4c
        /*00d2*/ 	.byte	0x01
	.zero		1


	//----- nvinfo : EIATTR_ANNOTATIONS
	.align		4
        /*00d4*/ 	.byte	0x04, 0x55
        /*00d6*/ 	.short	(.L_1159 - .L_1158)


	//   ....[0]....
.L_1158:
        /* <DEDUP_REMOVED lines=58> */


	//----- nvinfo : EIATTR_MERCURY_ISA_VERSION
	.align		4
.L_1159:
        /*0468*/ 	.byte	0x03, 0x5f
        /*046a*/ 	.short	0x0101


	//----- nvinfo : EIATTR_COOP_GROUP_MASK_REGIDS
	.align		4
        /*046c*/ 	.byte	0x04, 0x29
        /*046e*/ 	.short	(.L_1161 - .L_1160)


	//   ....[0]....
.L_1160:
        /*0470*/ 	.word	0xffffffff


	//   ....[1]....
        /*0474*/ 	.word	0xffffffff


	//   ....[2]....
        /*0478*/ 	.word	0xffffffff


	//   ....[3]....
        /*047c*/ 	.word	0xffffffff


	//   ....[4]....
        /*0480*/ 	.word	0xffffffff


	//   ....[5]....
        /*0484*/ 	.word	0xffffffff


	//   ....[6]....
        /*0488*/ 	.word	0xffffffff


	//   ....[7]....
        /*048c*/ 	.word	0xffffffff


	//   ....[8]....
        /*0490*/ 	.word	0xffffffff


	//   ....[9]....
        /*0494*/ 	.word	0xffffffff


	//   ....[10]....
        /*0498*/ 	.word	0xffffffff


	//   ....[11]....
        /*049c*/ 	.word	0xffffffff


	//   ....[12]....
        /*04a0*/ 	.word	0x05000015


	//   ....[13]....
        /*04a4*/ 	.word	0x05000014


	//   ....[14]....
        /*04a8*/ 	.word	0x05000016


	//   ....[15]....
        /*04ac*/ 	.word	0x05000017


	//   ....[16]....
        /*04b0*/ 	.word	0x05000019


	//   ....[17]....
        /*04b4*/ 	.word	0x05000018


	//   ....[18]....
        /*04b8*/ 	.word	0x0500001a


	//   ....[19]....
        /*04bc*/ 	.word	0x0500000f


	//   ....[20]....
        /*04c0*/ 	.word	0x05000019


	//   ....[21]....
        /*04c4*/ 	.word	0x05000018


	//   ....[22]....
        /*04c8*/ 	.word	0x0500001a


	//   ....[23]....
        /*04cc*/ 	.word	0x0500001b


	//   ....[24]....
        /*04d0*/ 	.word	0x0500001d


	//   ....[25]....
        /*04d4*/ 	.word	0x0500001c


	//   ....[26]....
        /*04d8*/ 	.word	0x05000020


	//   ....[27]....
        /*04dc*/ 	.word	0x0500000f


	//   ....[28]....
        /*04e0*/ 	.word	0x05000019


	//   ....[29]....
        /*04e4*/ 	.word	0x05000018


	//   ....[30]....
        /*04e8*/ 	.word	0x0500001a


	//   ....[31]....
        /*04ec*/ 	.word	0x0500001b


	//   ....[32]....
        /*04f0*/ 	.word	0x0500001d


	//   ....[33]....
        /*04f4*/ 	.word	0x0500001c


	//   ....[34]....
        /*04f8*/ 	.word	0x05000020


	//   ....[35]....
        /*04fc*/ 	.word	0x0500000f


	//   ....[36]....
        /*0500*/ 	.word	0x05000011


	//   ....[37]....
        /*0504*/ 	.word	0x0500001b


	//   ....[38]....
        /*0508*/ 	.word	0x0500001d


	//   ....[39]....
        /*050c*/ 	.word	0x05000010


	//   ....[40]....
        /*0510*/ 	.word	0x05000023


	//   ....[41]....
        /*0514*/ 	.word	0x05000026


	//   ....[42]....
        /*0518*/ 	.word	0x05000025


	//   ....[43]....
        /*051c*/ 	.word	0x0500001e


	//   ....[44]....
        /*0520*/ 	.word	0x0500001c


	//   ....[45]....
        /*0524*/ 	.word	0x05000016


	//   ....[46]....
        /*0528*/ 	.word	0x0500001b


	//   ....[47]....
        /*052c*/ 	.word	0x05000014


	//   ....[48]....
        /*0530*/ 	.word	0x05000017


	//   ....[49]....
        /*0534*/ 	.word	0x05000018


	//   ....[50]....
        /*0538*/ 	.word	0x0500001a


	//   ....[51]....
        /*053c*/ 	.word	0x05000011


	//   ....[52]....
        /*0540*/ 	.word	0x05000029


	//   ....[53]....
        /*0544*/ 	.word	0x05000018


	//   ....[54]....
        /*0548*/ 	.word	0x05000013


	//   ....[55]....
        /*054c*/ 	.word	0x05000014


	//   ....[56]....
        /*0550*/ 	.word	0x05000012


	//   ....[57]....
        /*0554*/ 	.word	0x05000015


	//   ....[58]....
        /*0558*/ 	.word	0x05000017


	//   ....[59]....
        /*055c*/ 	.word	0x0500000e


	//   ....[60]....
        /*0560*/ 	.word	0x0500002b


	//   ....[61]....
        /*0564*/ 	.word	0x05000028


	//   ....[62]....
        /*0568*/ 	.word	0x05000020


	//   ....[63]....
        /*056c*/ 	.word	0x05000022


	//   ....[64]....
        /*0570*/ 	.word	0x05000021


	//   ....[65]....
        /*0574*/ 	.word	0x05000027


	//   ....[66]....
        /*0578*/ 	.word	0x05000023


	//   ....[67]....
        /*057c*/ 	.word	0x0500001e


	//   ....[68]....
        /*0580*/ 	.word	0x0500001a


	//   ....[69]....
        /*0584*/ 	.word	0x0500001a


	//   ....[70]....
        /*0588*/ 	.word	0x0500001a


	//   ....[71]....
        /*058c*/ 	.word	0x0500001a


	//   ....[72]....
        /*0590*/ 	.word	0x0500001a


	//   ....[73]....
        /*0594*/ 	.word	0x0500001a


	//   ....[74]....
        /*0598*/ 	.word	0x0500001a


	//   ....[75]....
        /*059c*/ 	.word	0x0500001a


	//   ....[76]....
        /*05a0*/ 	.word	0x0500001a


	//   ....[77]....
        /*05a4*/ 	.word	0x0500001a


	//   ....[78]....
        /*05a8*/ 	.word	0x0500001a


	//   ....[79]....
        /*05ac*/ 	.word	0x0500001a


	//   ....[80]....
        /*05b0*/ 	.word	0x0500001a


	//   ....[81]....
        /*05b4*/ 	.word	0x0500001a


	//   ....[82]....
        /*05b8*/ 	.word	0x0500001a


	//   ....[83]....
        /*05bc*/ 	.word	0x0500001a


	//   ....[84]....
        /*05c0*/ 	.word	0x0500001a


	//   ....[85]....
        /*05c4*/ 	.word	0x0500001a


	//   ....[86]....
        /*05c8*/ 	.word	0x0500001a


	//   ....[87]....
        /*05cc*/ 	.word	0x0500001a


	//   ....[88]....
        /*05d0*/ 	.word	0x0500001a


	//   ....[89]....
        /*05d4*/ 	.word	0x0500001a


	//   ....[90]....
        /*05d8*/ 	.word	0x0500001a


	//   ....[91]....
        /*05dc*/ 	.word	0x0500001a


	//   ....[92]....
        /*05e0*/ 	.word	0x0500001a


	//   ....[93]....
        /*05e4*/ 	.word	0x0500001a


	//   ....[94]....
        /*05e8*/ 	.word	0x0500001a


	//   ....[95]....
        /*05ec*/ 	.word	0x0500001a


	//   ....[96]....
        /*05f0*/ 	.word	0x0500001a


	//   ....[97]....
        /*05f4*/ 	.word	0x0500001a


	//   ....[98]....
        /*05f8*/ 	.word	0x0500001a


	//   ....[99]....
        /*05fc*/ 	.word	0x0500001a


	//   ....[100]....
        /*0600*/ 	.word	0x0500001a


	//   ....[101]....
        /*0604*/ 	.word	0x0500001a


	//   ....[102]....
        /*0608*/ 	.word	0x0500001a


	//   ....[103]....
        /*060c*/ 	.word	0x0500001a


	//   ....[104]....
        /*0610*/ 	.word	0x0500001a


	//   ....[105]....
        /*0614*/ 	.word	0x0500001a


	//   ....[106]....
        /*0618*/ 	.word	0x0500001a


	//   ....[107]....
        /*061c*/ 	.word	0x0500001a


	//   ....[108]....
        /*0620*/ 	.word	0x0500001a


	//   ....[109]....
        /*0624*/ 	.word	0x0500001a


	//   ....[110]....
        /*0628*/ 	.word	0x0500001a


	//   ....[111]....
        /*062c*/ 	.word	0x0500001a


	//   ....[112]....
        /*0630*/ 	.word	0x0500001a


	//   ....[113]....
        /*0634*/ 	.word	0x0500001a


	//   ....[114]....
        /*0638*/ 	.word	0x0500001a


	//   ....[115]....
        /*063c*/ 	.word	0x0500001a


	//   ....[116]....
        /*0640*/ 	.word	0x0500001a


	//   ....[117]....
        /*0644*/ 	.word	0x0500001a


	//   ....[118]....
        /*0648*/ 	.word	0x0500001a


	//   ....[119]....
        /*064c*/ 	.word	0x0500001a


	//   ....[120]....
        /*0650*/ 	.word	0x0500001a


	//   ....[121]....
        /*0654*/ 	.word	0x0500001a


	//   ....[122]....
        /*0658*/ 	.word	0x0500001a


	//   ....[123]....
        /*065c*/ 	.word	0x0500001a


	//----- nvinfo : EIATTR_COOP_GROUP_INSTR_OFFSETS
	.align		4
.L_1161:
        /*0660*/ 	.byte	0x04, 0x28
        /*0662*/ 	.short	(.L_1163 - .L_1162)


	//   ....[0]....
.L_1162:
        /*0664*/ 	.word	0x00002a40


	//   ....[1]....
        /*0668*/ 	.word	0x00002a60


	//   ....[2]....
        /*066c*/ 	.word	0x00002ab0


	//   ....[3]....
        /*0670*/ 	.word	0x00002ac0


	//   ....[4]....
        /*0674*/ 	.word	0x00003330


	//   ....[5]....
        /*0678*/ 	.word	0x000033b0


	//   ....[6]....
        /*067c*/ 	.word	0x000033d0


	//   ....[7]....
        /*0680*/ 	.word	0x000033f0


	//   ....[8]....
        /*0684*/ 	.word	0x00003410


	//   ....[9]....
        /*0688*/ 	.word	0x00003430


	//   ....[10]....
        /*068c*/ 	.word	0x00003450


	//   ....[11]....
        /*0690*/ 	.word	0x00003470


	//   ....[12]....
        /*0694*/ 	.word	0x000051d0


	//   ....[13]....
        /*0698*/ 	.word	0x00005200


	//   ....[14]....
        /*069c*/ 	.word	0x00005250


	//   ....[15]....
        /*06a0*/ 	.word	0x00005270


	//   ....[16]....
        /*06a4*/ 	.word	0x000052a0


	//   ....[17]....
        /*06a8*/ 	.word	0x000052b0


	//   ....[18]....
        /*06ac*/ 	.word	0x000052e0


	//   ....[19]....
        /*06b0*/ 	.word	0x000052f0


	//   ....[20]....
        /*06b4*/ 	.word	0x000054c0


	//   ....[21]....
        /*06b8*/ 	.word	0x000054f0


	//   ....[22]....
        /*06bc*/ 	.word	0x00005530


	//   ....[23]....
        /*06c0*/ 	.word	0x00005550


	//   ....[24]....
        /*06c4*/ 	.word	0x00005580


	//   ....[25]....
        /*06c8*/ 	.word	0x00005590


	//   ....[26]....
        /*06cc*/ 	.word	0x000055c0


	//   ....[27]....
        /*06d0*/ 	.word	0x000055d0


	//   ....[28]....
        /*06d4*/ 	.word	0x00005740


	//   ....[29]....
        /*06d8*/ 	.word	0x00005770


	//   ....[30]....
        /*06dc*/ 	.word	0x000057c0


	//   ....[31]....
        /*06e0*/ 	.word	0x000057e0


	//   ....[32]....
        /*06e4*/ 	.word	0x00005810


	//   ....[33]....
        /*06e8*/ 	.word	0x00005820


	//   ....[34]....
        /*06ec*/ 	.word	0x00005850


	//   ....[35]....
        /*06f0*/ 	.word	0x00005860


	//   ....[36]....
        /*06f4*/ 	.word	0x00005b20


	//   ....[37]....
        /*06f8*/ 	.word	0x00005b50


	//   ....[38]....
        /*06fc*/ 	.word	0x00005c50


	//   ....[39]....
        /*0700*/ 	.word	0x00005c90


	//   ....[40]....
        /*0704*/ 	.word	0x00005cd0


	//   ....[41]....
        /*0708*/ 	.word	0x00005d00


	//   ....[42]....
        /*070c*/ 	.word	0x00005d20


	//   ....[43]....
        /*0710*/ 	.word	0x00005d50


	//   ....[44]....
        /*0714*/ 	.word	0x00005d70


	//   ....[45]....
        /*0718*/ 	.word	0x00005da0


	//   ....[46]....
        /*071c*/ 	.word	0x00005e10


	//   ....[47]....
        /*0720*/ 	.word	0x00005e50


	//   ....[48]....
        /*0724*/ 	.word	0x00005e90


	//   ....[49]....
        /*0728*/ 	.word	0x00005ea0


	//   ....[50]....
        /*072c*/ 	.word	0x00005ec0


	//   ....[51]....
        /*0730*/ 	.word	0x00005ee0


	//   ....[52]....
        /*0734*/ 	.word	0x00005f00


	//   ....[53]....
        /*0738*/ 	.word	0x00005f40


	//   ....[54]....
        /*073c*/ 	.word	0x00005f70


	//   ....[55]....
        /*0740*/ 	.word	0x00005fb0


	//   ....[56]....
        /*0744*/ 	.word	0x00005fd0


	//   ....[57]....
        /*0748*/ 	.word	0x00006000


	//   ....[58]....
        /*074c*/ 	.word	0x00006020


	//   ....[59]....
        /*0750*/ 	.word	0x00006040


	//   ....[60]....
        /*0754*/ 	.word	0x00006080


	//   ....[61]....
        /*0758*/ 	.word	0x000060a0


	//   ....[62]....
        /*075c*/ 	.word	0x000060d0


	//   ....[63]....
        /*0760*/ 	.word	0x00006100


	//   ....[64]....
        /*0764*/ 	.word	0x00006120


	//   ....[65]....
        /*0768*/ 	.word	0x00006150


	//   ....[66]....
        /*076c*/ 	.word	0x00006250


	//   ....[67]....
        /*0770*/ 	.word	0x000062c0


	//   ....[68]....
        /*0774*/ 	.word	0x00006490


	//   ....[69]....
        /*0778*/ 	.word	0x000064e0


	//   ....[70]....
        /*077c*/ 	.word	0x00006550


	//   ....[71]....
        /*0780*/ 	.word	0x000065b0


	//   ....[72]....
        /*0784*/ 	.word	0x00006620


	//   ....[73]....
        /*0788*/ 	.word	0x00006680


	//   ....[74]....
        /*078c*/ 	.word	0x000066f0


	//   ....[75]....
        /*0790*/ 	.word	0x00006750


	//   ....[76]....
        /*0794*/ 	.word	0x000067f0


	//   ....[77]....
        /*0798*/ 	.word	0x00006880


	//   ....[78]....
        /*079c*/ 	.word	0x000068f0


	//   ....[79]....
        /*07a0*/ 	.word	0x00006950


	//   ....[80]....
        /*07a4*/ 	.word	0x000069c0


	//   ....[81]....
        /*07a8*/ 	.word	0x00006a20


	//   ....[82]....
        /*07ac*/ 	.word	0x00006a90


	//   ....[83]....
        /*07b0*/ 	.word	0x00006af0


	//   ....[84]....
        /*07b4*/ 	.word	0x00006b90


	//   ....[85]....
        /*07b8*/ 	.word	0x00006c30


	//   ....[86]....
        /*07bc*/ 	.word	0x00006c90


	//   ....[87]....
        /*07c0*/ 	.word	0x00006cf0


	//   ....[88]....
        /*07c4*/ 	.word	0x00006d60


	//   ....[89]....
        /*07c8*/ 	.word	0x00006dc0


	//   ....[90]....
        /*07cc*/ 	.word	0x00006e30


	//   ....[91]....
        /*07d0*/ 	.word	0x00006e90


	//   ....[92]....
        /*07d4*/ 	.word	0x00006f30


	//   ....[93]....
        /*07d8*/ 	.word	0x00006ff0


	//   ....[94]....
        /*07dc*/ 	.word	0x000070f0


	//   ....[95]....
        /*07e0*/ 	.word	0x00007140


	//   ....[96]....
        /*07e4*/ 	.word	0x00007210


	//   ....[97]....
        /*07e8*/ 	.word	0x00007280


	//   ....[98]....
        /*07ec*/ 	.word	0x00007310


	//   ....[99]....
        /*07f0*/ 	.word	0x00007360


	//   ....[100]....
        /*07f4*/ 	.word	0x000073d0


	//   ....[101]....
        /*07f8*/ 	.word	0x00007430


	//   ....[102]....
        /*07fc*/ 	.word	0x000074a0


	//   ....[103]....
        /*0800*/ 	.word	0x00007500


	//   ....[104]....
        /*0804*/ 	.word	0x00007570


	//   ....[105]....
        /*0808*/ 	.word	0x000075d0


	//   ....[106]....
        /*080c*/ 	.word	0x00007650


	//   ....[107]....
        /*0810*/ 	.word	0x000076c0


	//   ....[108]....
        /*0814*/ 	.word	0x00007730


	//   ....[109]....
        /*0818*/ 	.word	0x00007790


	//   ....[110]....
        /*081c*/ 	.word	0x00007810


	//   ....[111]....
        /*0820*/ 	.word	0x00007890


	//   ....[112]....
        /*0824*/ 	.word	0x00007930


	//   ....[113]....
        /*0828*/ 	.word	0x000079a0


	//   ....[114]....
        /*082c*/ 	.word	0x00007a30


	//   ....[115]....
        /*0830*/ 	.word	0x00007ac0


	//   ....[116]....
        /*0834*/ 	.word	0x00007b30


	//   ....[117]....
        /*0838*/ 	.word	0x00007b90


	//   ....[118]....
        /*083c*/ 	.word	0x00007c00


	//   ....[119]....
        /*0840*/ 	.word	0x00007c80


	//   ....[120]....
        /*0844*/ 	.word	0x00007d40


	//   ....[121]....
        /*0848*/ 	.word	0x00007e10


	//   ....[122]....
        /*084c*/ 	.word	0x00007ef0


	//   ....[123]....
        /*0850*/ 	.word	0x00007fa0


	//----- nvinfo : EIATTR_EXIT_INSTR_OFFSETS
	.align		4
.L_1163:
        /*0854*/ 	.byte	0x04, 0x1c
        /*0856*/ 	.short	(.L_1165 - .L_1164)


	//   ....[0]....
.L_1164:
        /*0858*/ 	.word	0x00004300


	//   ....[1]....
        /*085c*/ 	.word	0x00006430


	//----- nvinfo : EIATTR_MAX_THREADS
	.align		4
.L_1165:
        /*0860*/ 	.byte	0x04, 0x05
        /*0862*/ 	.short	(.L_1167 - .L_1166)
.L_1166:
        /*0864*/ 	.word	0x00000140
        /*0868*/ 	.word	0x00000001
        /*086c*/ 	.word	0x00000001


	//----- nvinfo : EIATTR_CRS_STACK_SIZE
	.align		4
.L_1167:
        /*0870*/ 	.byte	0x04, 0x1e
        /*0872*/ 	.short	(.L_1169 - .L_1168)
.L_1168:
        /*0874*/ 	.word	0x00000000


	//----- nvinfo : EIATTR_CBANK_PARAM_SIZE
	.align		4
.L_1169:
        /*0878*/ 	.byte	0x03, 0x19
        /*087a*/ 	.short	0x0060


	//----- nvinfo : EIATTR_PARAM_CBANK
	.align		4
        /*087c*/ 	.byte	0x04, 0x0a
        /*087e*/ 	.short	(.L_1171 - .L_1170)
	.align		4
.L_1170:
        /*0880*/ 	.word	index@(.nv.constant0._ZN13group_norm_v218gn_bwd_cuda_kernelI6__halfLi320ELi3ELi32ELi20ELi4096ELb0ELb1ELi32ELi320ELi320ELi4ELb1ELi3ELb0ELb0ELNS_15WgradSyncMethodE2ENS_16CompileConditionILi900EEEEEvPT_S6_S6_PKS5_S8_S8_S8_PKfflPfPj)
        /*0884*/ 	.short	0x0210
        /*0886*/ 	.short	0x0060


	//----- nvinfo : EIATTR_SW_WAR
	.align		4
.L_1171:
        /*0888*/ 	.byte	0x04, 0x36
        /*088a*/ 	.short	(.L_1173 - .L_1172)
.L_1172:
        /*088c*/ 	.word	0x00000008
.L_1173:


//--------------------- .nv.info._ZN13group_norm_v218gn_bwd_cuda_kernelI6__halfLi320ELi1ELi16ELi40ELi4096ELb1ELb1ELi64ELi320ELi320ELi4ELb1ELi2ELb0ELb0ELNS_15WgradSyncMethodE3ENS_16CompileConditionILi900EEEEEvPT_S6_S6_PKS5_S8_S8_S8_PKfflPfPj --------------------------
	.section	.nv.info._ZN13group_norm_v218gn_bwd_cuda_kernelI6__halfLi320ELi1ELi16ELi40ELi4096ELb1ELb1ELi64ELi320ELi320ELi4ELb1ELi2ELb0ELb0ELNS_15WgradSyncMethodE3ENS_16CompileConditionILi900EEEEEvPT_S6_S6_PKS5_S8_S8_S8_PKfflPfPj,"",@"SHT_CUDA_INFO"
	.sectionflags	@""
	.align	4


	//----- nvinfo : EIATTR_CUDA_API_VERSION
	.align		4
        /*0000*/ 	.byte	0x04, 0x37
        /*0002*/ 	.short	(.L_1175 - .L_1174)
.L_1174:
        /*0004*/ 	.word	0x00000082


	//----- nvinfo : EIATTR_KPARAM_INFO
	.align		4
.L_1175:
        /*0008*/ 	.byte	0x04, 0x17
        /*000a*/ 	.short	(.L_1177 - .L_1176)
.L_1176:
        /*000c*/ 	.word	0x00000000
        /*0010*/ 	.short	0x000b
        /*0012*/ 	.short	0x0058
        /*0014*/ 	.byte	0x00, 0xf0, 0x21, 0x00


	//----- nvinfo : EIATTR_KPARAM_INFO
	.align		4
.L_1177:
        /*0018*/ 	.byte	0x04, 0x17
        /*001a*/ 	.short	(.L_1179 - .L_1178)
.L_1178:
        /*001c*/ 	.word	0x00000000
        /*0020*/ 	.short	0x000a
        /*0022*/ 	.short	0x0050
        /*0024*/ 	.byte	0x00, 0xf0, 0x21, 0x00


	//----- nvinfo : EIATTR_KPARAM_INFO
	.align		4
.L_1179:
        /*0028*/ 	.byte	0x04, 0x17
        /*002a*/ 	.short	(.L_1181 - .L_1180)
.L_1180:
        /*002c*/ 	.word	0x00000000
        /*0030*/ 	.short	0x0009
        /*0032*/ 	.short	0x0048
        /*0034*/ 	.byte	0x00, 0xf0, 0x21, 0x00


	//----- nvinfo : EIATTR_KPARAM_INFO
	.align		4
.L_1181:
        /*0038*/ 	.byte	0x04, 0x17
        /*003a*/ 	.short	(.L_1183 - .L_1182)
.L_1182:
        /*003c*/ 	.word	0x00000000
        /*0040*/ 	.short	0x0008
        /*0042*/ 	.short	0x0040
        /*0044*/ 	.byte	0x00, 0xf0, 0x11, 0x00


	//----- nvinfo : EIATTR_KPARAM_INFO
	.align		4
.L_1183:
        /*0048*/ 	.byte	0x04, 0x17
        /*004a*/ 	.short	(.L_1185 - .L_1184)
.L_1184:
        /*004c*/ 	.word	0x00000000
        /*0050*/ 	.short	0x0007
        /*0052*/ 	.short	0x0038
        /*0054*/ 	.byte	0x00, 0xf0, 0x21, 0x00


	//----- nvinfo : EIATTR_KPARAM_INFO
	.align		4
.L_1185:
        /*0058*/ 	.byte	0x04, 0x17
        /*005a*/ 	.short	(.L_1187 - .L_1186)
.L_1186:
        /*005c*/ 	.word	0x00000000
        /*0060*/ 	.short	0x0006
        /*0062*/ 	.short	0x0030
        /*0064*/ 	.byte	0x00, 0xf0, 0x21, 0x00


	//----- nvinfo : EIATTR_KPARAM_INFO
	.align		4
.L_1187:
        /*0068*/ 	.byte	0x04, 0x17
        /*006a*/ 	.short	(.L_1189 - .L_1188)
.L_1188:
        /*006c*/ 	.word	0x00000000
        /*0070*/ 	.short	0x0005
        /*0072*/ 	.short	0x0028
        /*0074*/ 	.byte	0x00, 0xf0, 0x21, 0x00


	//----- nvinfo : EIATTR_KPARAM_INFO
	.align		4
.L_1189:
        /*0078*/ 	.byte	0x04, 0x17
        /*007a*/ 	.short	(.L_1191 - .L_1190)
.L_1190:
        /*007c*/ 	.word	0x00000000
        /*0080*/ 	.short	0x0004
        /*0082*/ 	.short	0x0020
        /*0084*/ 	.byte	0x00, 0xf0, 0x21, 0x00


	//----- nvinfo : EIATTR_KPARAM_INFO
	.align		4
.L_1191:
        /*0088*/ 	.byte	0x04, 0x17
        /*008a*/ 	.short	(.L_1193 - .L_1192)
.L_1192:
        /*008c*/ 	.word	0x00000000
        /*0090*/ 	.short	0x0003
        /*0092*/ 	.short	0x0018
        /*0094*/ 	.byte	0x00, 0xf0, 0x21, 0x00


	//----- nvinfo : EIATTR_KPARAM_INFO
	.align		4
.L_1193:
        /*0098*/ 	.byte	0x04, 0x17
        /*009a*/ 	.short	(.L_1195 - .L_1194)
.L_1194:
        /*009c*/ 	.word	0x00000000
        /*00a0*/ 	.short	0x0002
        /*00a2*/ 	.short	0x0010
        /*00a4*/ 	.byte	0x00, 0xf0, 0x21, 0x00


	//----- nvinfo : EIATTR_KPARAM_INFO
	.align		4
.L_1195:
        /*00a8*/ 	.byte	0x04, 0x17
        /*00aa*/ 	.short	(.L_1197 - .L_1196)
.L_1196:
        /*00ac*/ 	.word	0x00000000
        /*00b0*/ 	.short	0x0001
        /*00b2*/ 	.short	0x0008
        /*00b4*/ 	.byte	0x00, 0xf0, 0x21, 0x00


	//----- nvinfo : EIATTR_KPARAM_INFO
	.align		4
.L_1197:
        /*00b8*/ 	.byte	0x04, 0x17
        /*00ba*/ 	.short	(.L_1199 - .L_1198)
.L_1198:
        /*00bc*/ 	.word	0x00000000
        /*00c0*/ 	.short	0x0000
        /*00c2*/ 	.short	0x0000
        /*00c4*/ 	.byte	0x00, 0xf0, 0x21, 0x00


	//----- nvinfo : EIATTR_SPARSE_MMA_MASK
	.align		4
.L_1199:
        /*00c8*/ 	.byte	0x03, 0x50
        /*00ca*/ 	.short	0x0000


	//----- nvinfo : EIATTR_MAXREG_COUNT
	.align		4
        /*00cc*/ 	.byte	0x03, 0x1b
        /*00ce*/ 	.short	0x00a8


	//----- nvinfo : EIATTR_NUM_BARRIERS
	.align		4
        /*00d0*/ 	.byte	0x02, 0x4c
        /*00d2*/ 	.byte	0x01
	.zero		1


	//----- nvinfo : EIATTR_ANNOTATIONS
	.align		4
        /*00d4*/ 	.byte	0x04, 0x55
        /*00d6*/ 	.short	(.L_1201 - .L_1200)


	//   ....[0]....
.L_1200:
        /* <DEDUP_REMOVED lines=34> */


	//----- nvinfo : EIATTR_MERCURY_ISA_VERSION
	.align		4
.L_1201:
        /*02e8*/ 	.byte	0x03, 0x5f
        /*02ea*/ 	.short	0x0101


	//----- nvinfo : EIATTR_INT_WARP_WIDE_INSTR_OFFSETS
	.align		4
        /*02ec*/ 	.byte	0x04, 0x31
        /*02ee*/ 	.short	(.L_1203 - .L_1202)


	//   ....[0]....
.L_1202:
        /*02f0*/ 	.word	0x00006e20


	//----- nvinfo : EIATTR_COOP_GROUP_MASK_REGIDS
	.align		4
.L_1203:
        /*02f4*/ 	.byte	0x04, 0x29
        /*02f6*/ 	.short	(.L_1205 - .L_1204)


	//   ....[0]....
.L_1204:
        /*02f8*/ 	.word	0xffffffff


	//   ....[1]....
        /*02fc*/ 	.word	0xffffffff


	//   ....[2]....
        /*0300*/ 	.word	0xffffffff


	//   ....[3]....
        /*0304*/ 	.word	0xffffffff


	//   ....[4]....
        /*0308*/ 	.word	0xffffffff


	//   ....[5]....
        /*030c*/ 	.word	0xffffffff


	//   ....[6]....
        /*0310*/ 	.word	0xffffffff


	//   ....[7]....
        /*0314*/ 	.word	0xffffffff


	//   ....[8]....
        /*0318*/ 	.word	0xffffffff


	//   ....[9]....
        /*031c*/ 	.word	0xffffffff


	//   ....[10]....
        /*0320*/ 	.word	0xffffffff


	//   ....[11]....
        /*0324*/ 	.word	0xffffffff


	//   ....[12]....
        /*0328*/ 	.word	0xffffffff


	//   ....[13]....
        /*032c*/ 	.word	0xffffffff


	//   ....[14]....
        /*0330*/ 	.word	0x05000020


	//   ....[15]....
        /*0334*/ 	.word	0x0500001f


	//   ....[16]....
        /*0338*/ 	.word	0x05000021


	//   ....[17]....
        /*033c*/ 	.word	0x05000022


	//   ....[18]....
        /*0340*/ 	.word	0x05000024


	//   ....[19]....
        /*0344*/ 	.word	0x05000023


	//   ....[20]....
        /*0348*/ 	.word	0x05000025


	//   ....[21]....
        /*034c*/ 	.word	0x0500001a


	//   ....[22]....
        /*0350*/ 	.word	0x05000024


	//   ....[23]....
        /*0354*/ 	.word	0x05000023


	//   ....[24]....
        /*0358*/ 	.word	0x05000025


	//   ....[25]....
        /*035c*/ 	.word	0x0500002a


	//   ....[26]....
        /*0360*/ 	.word	0x0500002c


	//   ....[27]....
        /*0364*/ 	.word	0x05000029


	//   ....[28]....
        /*0368*/ 	.word	0x0500002b


	//   ....[29]....
        /*036c*/ 	.word	0x0500001e


	//   ....[30]....
        /*0370*/ 	.word	0x05000024


	//   ....[31]....
        /*0374*/ 	.word	0x05000023


	//   ....[32]....
        /*0378*/ 	.word	0x05000025


	//   ....[33]....
        /*037c*/ 	.word	0x0500002a


	//   ....[34]....
        /*0380*/ 	.word	0x0500002c


	//   ....[35]....
        /*0384*/ 	.word	0x05000029


	//   ....[36]....
        /*0388*/ 	.word	0x0500002b


	//   ....[37]....
        /*038c*/ 	.word	0x0500001e


	//   ....[38]....
        /*0390*/ 	.word	0x0500001e


	//   ....[39]....
        /*0394*/ 	.word	0x0500001f


	//   ....[40]....
        /*0398*/ 	.word	0x05000032


	//   ....[41]....
        /*039c*/ 	.word	0x05000021


	//   ....[42]....
        /*03a0*/ 	.word	0x05000020


	//   ....[43]....
        /*03a4*/ 	.word	0x05000031


	//   ....[44]....
        /*03a8*/ 	.word	0x0500001f


	//   ....[45]....
        /*03ac*/ 	.word	0x05000034


	//   ....[46]....
        /*03b0*/ 	.word	0x0500001e


	//   ....[47]....
        /*03b4*/ 	.word	0x05000031


	//   ....[48]....
        /*03b8*/ 	.word	0x05000020


	//   ....[49]....
        /*03bc*/ 	.word	0x05000021


	//   ....[50]....
        /*03c0*/ 	.word	0x05000030


	//   ....[51]....
        /*03c4*/ 	.word	0x05000033


	//   ....[52]....
        /*03c8*/ 	.word	0x0500001c


	//   ....[53]....
        /*03cc*/ 	.word	0x0500002d


	//   ....[54]....
        /*03d0*/ 	.word	0x0500001d


	//   ....[55]....
        /*03d4*/ 	.word	0x05000031


	//   ....[56]....
        /*03d8*/ 	.word	0x05000030


	//   ....[57]....
        /*03dc*/ 	.word	0x05000034


	//   ....[58]....
        /*03e0*/ 	.word	0x0500002b


	//   ....[59]....
        /*03e4*/ 	.word	0x0500002e


	//   ....[60]....
        /*03e8*/ 	.word	0x05000020


	//   ....[61]....
        /*03ec*/ 	.word	0x05000021


	//   ....[62]....
        /*03f0*/ 	.word	0x05000022


	//   ....[63]....
        /*03f4*/ 	.word	0x05000023


	//   ....[64]....
        /*03f8*/ 	.word	0x05000029


	//   ....[65]....
        /*03fc*/ 	.word	0x0500002b


	//   ....[66]....
        /*0400*/ 	.word	0x05000030


	//   ....[67]....
        /*0404*/ 	.word	0x0500002f


	//   ....[68]....
        /*0408*/ 	.word	0x05000022


	//   ....[69]....
        /*040c*/ 	.word	0x05000019


	//   ....[70]....
        /*0410*/ 	.word	0x05000033


	//   ....[71]....
        /*0414*/ 	.word	0x05000033


	//   ....[72]....
        /*0418*/ 	.word	0x05000033


	//   ....[73]....
        /*041c*/ 	.word	0x05000033


	//   ....[74]....
        /*0420*/ 	.word	0x05000033


	//   ....[75]....
        /*0424*/ 	.word	0x05000033


	//   ....[76]....
        /*0428*/ 	.word	0x05000033


	//   ....[77]....
        /*042c*/ 	.word	0x05000033


	//   ....[78]....
        /*0430*/ 	.word	0x05000033


	//   ....[79]....
        /*0434*/ 	.word	0x05000033


	//   ....[80]....
        /*0438*/ 	.word	0x05000033


	//   ....[81]....
        /*043c*/ 	.word	0x05000033


	//   ....[82]....
        /*0440*/ 	.word	0x05000033


	//   ....[83]....
        /*0444*/ 	.word	0x05000033


	//   ....[84]....
        /*0448*/ 	.word	0x05000033


	//   ....[85]....
        /*044c*/ 	.word	0x05000033


	//   ....[86]....
        /*0450*/ 	.word	0x05000033


	//   ....[87]....
        /*0454*/ 	.word	0x05000033


	//   ....[88]....
        /*0458*/ 	.word	0x05000033


	//   ....[89]....
        /*045c*/ 	.word	0x05000033


	//   ....[90]....
        /*0460*/ 	.word	0x05000033


	//   ....[91]....
        /*0464*/ 	.word	0x05000033


	//   ....[92]....
        /*0468*/ 	.word	0x05000033


	//   ....[93]....
        /*046c*/ 	.word	0x05000033


	//   ....[94]....
        /*0470*/ 	.word	0x05000033


	//   ....[95]....
        /*0474*/ 	.word	0x05000033


	//   ....[96]....
        /*0478*/ 	.word	0x05000033


	//   ....[97]....
        /*047c*/ 	.word	0x05000033


	//   ....[98]....
        /*0480*/ 	.word	0x05000033


	//   ....[99]....
        /*0484*/ 	.word	0x05000033


	//   ....[100]....
        /*0488*/ 	.word	0x05000033


	//   ....[101]....
        /*048c*/ 	.word	0x05000033


	//   ....[102]....
        /*0490*/ 	.word	0x05000033


	//   ....[103]....
        /*0494*/ 	.word	0x05000033


	//   ....[104]....
        /*0498*/ 	.word	0x05000033


	//   ....[105]....
        /*049c*/ 	.word	0x05000033


	//   ....[106]....
        /*04a0*/ 	.word	0x05000033


	//   ....[107]....
        /*04a4*/ 	.word	0x05000033


	//   ....[108]....
        /*04a8*/ 	.word	0x05000033


	//   ....[109]....
        /*04ac*/ 	.word	0x05000033


	//   ....[110]....
        /*04b0*/ 	.word	0x05000033


	//   ....[111]....
        /*04b4*/ 	.word	0x05000033


	//   ....[112]....
        /*04b8*/ 	.word	0x05000033


	//   ....[113]....
        /*04bc*/ 	.word	0x05000033


	//   ....[114]....
        /*04c0*/ 	.word	0x05000033


	//   ....[115]....
        /*04c4*/ 	.word	0x05000033


	//   ....[116]....
        /*04c8*/ 	.word	0x05000033


	//   ....[117]....
        /*04cc*/ 	.word	0x05000033


	//   ....[118]....
        /*04d0*/ 	.word	0x05000033


	//   ....[119]....
        /*04d4*/ 	.word	0x05000033


	//   ....[120]....
        /*04d8*/ 	.word	0x05000033


	//   ....[121]....
        /*04dc*/ 	.word	0x05000033


	//   ....[122]....
        /*04e0*/ 	.word	0x05000033


	//   ....[123]....
        /*04e4*/ 	.word	0x05000033


	//   ....[124]....
        /*04e8*/ 	.word	0x05000033


	//   ....[125]....
        /*04ec*/ 	.word	0x05000033


	//----- nvinfo : EIATTR_COOP_GROUP_INSTR_OFFSETS
	.align		4
.L_1205:
        /*04f0*/ 	.byte	0x04, 0x28
        /*04f2*/ 	.short	(.L_1207 - .L_1206)


	//   ....[0]....
.L_1206:
        /*04f4*/ 	.word	0x00006970


	//   ....[1]....
        /*04f8*/ 	.word	0x00006990


	//   ....[2]....
        /*04fc*/ 	.word	0x000069f0


	//   ....[3]....
        /*0500*/ 	.word	0x00006a20


	//   ....[4]....
        /*0504*/ 	.word	0x00006fc0


	//   ....[5]....
        /*0508*/ 	.word	0x00006fd0


	//   ....[6]....
        /*050c*/ 	.word	0x00007000


	//   ....[7]....
        /*0510*/ 	.word	0x00007010


	//   ....[8]....
        /*0514*/ 	.word	0x00007040


	//   ....[9]....
        /*0518*/ 	.word	0x00007050


	//   ....[10]....
        /*051c*/ 	.word	0x00007080


	//   ....[11]....
        /*0520*/ 	.word	0x00007090


	//   ....[12]....
        /*0524*/ 	.word	0x000070c0


	//   ....[13]....
        /*0528*/ 	.word	0x000070d0


	//   ....[14]....
        /*052c*/ 	.word	0x000099a0


	//   ....[15]....
        /*0530*/ 	.word	0x000099d0


	//   ....[16]....
        /*0534*/ 	.word	0x00009a20


	//   ....[17]....
        /*0538*/ 	.word	0x00009a40


	//   ....[18]....
        /*053c*/ 	.word	0x00009a70


	//   ....[19]....
        /*0540*/ 	.word	0x00009a80


	//   ....[20]....
        /*0544*/ 	.word	0x00009ab0


	//   ....[21]....
        /*0548*/ 	.word	0x00009ac0


	//   ....[22]....
        /*054c*/ 	.word	0x00009c50


	//   ....[23]....
        /*0550*/ 	.word	0x00009c80


	//   ....[24]....
        /*0554*/ 	.word	0x00009cd0


	//   ....[25]....
        /*0558*/ 	.word	0x00009cf0


	//   ....[26]....
        /*055c*/ 	.word	0x00009d20


	//   ....[27]....
        /*0560*/ 	.word	0x00009d30


	//   ....[28]....
        /*0564*/ 	.word	0x00009d60


	//   ....[29]....
        /*0568*/ 	.word	0x00009d70


	//   ....[30]....
        /*056c*/ 	.word	0x00009eb0


	//   ....[31]....
        /*0570*/ 	.word	0x00009ee0


	//   ....[32]....
        /*0574*/ 	.word	0x00009f30


	//   ....[33]....
        /*0578*/ 	.word	0x00009f50


	//   ....[34]....
        /*057c*/ 	.word	0x00009f80


	//   ....[35]....
        /*0580*/ 	.word	0x00009f90


	//   ....[36]....
        /*0584*/ 	.word	0x00009fc0


	//   ....[37]....
        /*0588*/ 	.word	0x00009fd0


	//   ....[38]....
        /*058c*/ 	.word	0x0000a2f0


	//   ....[39]....
        /*0590*/ 	.word	0x0000a320


	//   ....[40]....
        /*0594*/ 	.word	0x0000a350


	//   ....[41]....
        /*0598*/ 	.word	0x0000a3a0


	//   ....[42]....
        /*059c*/ 	.word	0x0000a3c0


	//   ....[43]....
        /*05a0*/ 	.word	0x0000a3f0


	//   ....[44]....
        /*05a4*/ 	.word	0x0000a410


	//   ....[45]....
        /*05a8*/ 	.word	0x0000a430


	//   ....[46]....
        /*05ac*/ 	.word	0x0000a450


	//   ....[47]....
        /*05b0*/ 	.word	0x0000a470


	//   ....[48]....
        /*05b4*/ 	.word	0x0000a490


	//   ....[49]....
        /*05b8*/ 	.word	0x0000a4b0


	//   ....[50]....
        /*05bc*/ 	.word	0x0000a4d0


	//   ....[51]....
        /*05c0*/ 	.word	0x0000a500


	//   ....[52]....
        /*05c4*/ 	.word	0x0000a540


	//   ....[53]....
        /*05c8*/ 	.word	0x0000a560


	//   ....[54]....
        /*05cc*/ 	.word	0x0000a580


	//   ....[55]....
        /*05d0*/ 	.word	0x0000a5a0


	//   ....[56]....
        /*05d4*/ 	.word	0x0000a5d0


	//   ....[57]....
        /*05d8*/ 	.word	0x0000a600


	//   ....[58]....
        /*05dc*/ 	.word	0x0000a620


	//   ....[59]....
        /*05e0*/ 	.word	0x0000a640


	//   ....[60]....
        /*05e4*/ 	.word	0x0000a660


	//   ....[61]....
        /*05e8*/ 	.word	0x0000a690


	//   ....[62]....
        /*05ec*/ 	.word	0x0000a6e0


	//   ....[63]....
        /*05f0*/ 	.word	0x0000a710


	//   ....[64]....
        /*05f4*/ 	.word	0x0000a740


	//   ....[65]....
        /*05f8*/ 	.word	0x0000a770


	//   ....[66]....
        /*05fc*/ 	.word	0x0000a7a0


	//   ....[67]....
        /*0600*/ 	.word	0x0000a7d0


	//   ....[68]....
        /*0604*/ 	.word	0x0000a900


	//   ....[69]....
        /*0608*/ 	.word	0x0000a950


	//   ....[70]....
        /*060c*/ 	.word	0x0000aa80


	//   ....[71]....
        /*0610*/ 	.word	0x0000aad0


	//   ....[72]....
        /*0614*/ 	.word	0x0000ab40


	//   ....[73]....
        /*0618*/ 	.word	0x0000aba0


	//   ....[74]....
        /*061c*/ 	.word	0x0000ac10


	//   ....[75]....
        /*0620*/ 	.word	0x0000ac70


	//   ....[76]....
        /*0624*/ 	.word	0x0000ace0


	//   ....[77]....
        /*0628*/ 	.word	0x0000ad40


	//   ....[78]....
        /*062c*/ 	.word	0x0000adf0


	//   ....[79]....
        /*0630*/ 	.word	0x0000ae80


	//   ....[80]....
        /*0634*/ 	.word	0x0000aef0


	//   ....[81]....
        /*0638*/ 	.word	0x0000af50


	//   ....[82]....
        /*063c*/ 	.word	0x0000afc0


	//   ....[83]....
        /*0640*/ 	.word	0x0000b020


	//   ....[84]....
        /*0644*/ 	.word	0x0000b090


	//   ....[85]....
        /*0648*/ 	.word	0x0000b0f0


	//   ....[86]....
        /*064c*/ 	.word	0x0000b1a0


	//   ....[87]....
        /*0650*/ 	.word	0x0000b230


	//   ....[88]....
        /*0654*/ 	.word	0x0000b2a0


	//   ....[89]....
        /*0658*/ 	.word	0x0000b300


	//   ....[90]....
        /*065c*/ 	.word	0x0000b370


	//   ....[91]....
        /*0660*/ 	.word	0x0000b3d0


	//   ....[92]....
        /*0664*/ 	.word	0x0000b440


	//   ....[93]....
        /*0668*/ 	.word	0x0000b4a0


	//   ....[94]....
        /*066c*/ 	.word	0x0000b550


	//   ....[95]....
        /*0670*/ 	.word	0x0000b610


	//   ....[96]....
        /*0674*/ 	.word	0x0000b740


	//   ....[97]....
        /*0678*/ 	.word	0x0000b7c0


	//   ....[98]....
        /*067c*/ 	.word	0x0000b870


	//   ....[99]....
        /*0680*/ 	.word	0x0000b8d0


	//   ....[100]....
        /*0684*/ 	.word	0x0000b950


	//   ....[101]....
        /*0688*/ 	.word	0x0000ba20


	//   ....[102]....
        /*068c*/ 	.word	0x0000baa0


	//   ....[103]....
        /*0690*/ 	.word	0x0000bb40


	//   ....[104]....
        /*0694*/ 	.word	0x0000bc00


	//   ....[105]....
        /*0698*/ 	.word	0x0000bc60


	//   ....[106]....
        /*069c*/ 	.word	0x0000bcd0


	//   ....[107]....
        /*06a0*/ 	.word	0x0000bd30


	//   ....[108]....
        /*06a4*/ 	.word	0x0000bda0


	//   ....[109]....
        /*06a8*/ 	.word	0x0000be00


	//   ....[110]....
        /*06ac*/ 	.word	0x0000be80


	//   ....[111]....
        /*06b0*/ 	.word	0x0000bf00


	//   ....[112]....
        /*06b4*/ 	.word	0x0000bf70


	//   ....[113]....
        /*06b8*/ 	.word	0x0000bfd0


	//   ....[114]....
        /*06bc*/ 	.word	0x0000c040


	//   ....[115]....
        /*06c0*/ 	.word	0x0000c0a0


	//   ....[116]....
        /*06c4*/ 	.word	0x0000c110


	//   ....[117]....
        /*06c8*/ 	.word	0x0000c170


	//   ....[118]....
        /*06cc*/ 	.word	0x0000c1d0


	//   ....[119]....
        /*06d0*/ 	.word	0x0000c240


	//   ....[120]....
        /*06d4*/ 	.word	0x0000c2b0


	//   ....[121]....
        /*06d8*/ 	.word	0x0000c310


	//   ....[122]....
        /*06dc*/ 	.word	0x0000c380


	//   ....[123]....
        /*06e0*/ 	.word	0x0000c3e0


	//   ....[124]....
        /*06e4*/ 	.word	0x0000c4a0


	//   ....[125]....
        /*06e8*/ 	.word	0x0000c530


	//----- nvinfo : EIATTR_EXIT_INSTR_OFFSETS
	.align		4
.L_1207:
        /*06ec*/ 	.byte	0x04, 0x1c
        /*06ee*/ 	.short	(.L_1209 - .L_1208)


	//   ....[0]....
.L_1208:
        /*06f0*/ 	.word	0x00008970


	//   ....[1]....
        /*06f4*/ 	.word	0x0000aa20


	//----- nvinfo : EIATTR_MAX_THREADS
	.align		4
.L_1209:
        /*06f8*/ 	.byte	0x04, 0x05
        /*06fa*/ 	.short	(.L_1211 - .L_1210)
.L_1210:
        /*06fc*/ 	.word	0x00000140
        /*0700*/ 	.word	0x00000001
        /*0704*/ 	.word	0x00000001


	//----- nvinfo : EIATTR_CRS_STACK_SIZE
	.align		4
.L_1211:
        /*0708*/ 	.byte	0x04, 0x1e
        /*070a*/ 	.short	(.L_1213 - .L_1212)
.L_1212:
        /*070c*/ 	.word	0x00000000


	//----- nvinfo : EIATTR_CBANK_PARAM_SIZE
	.align		4
.L_1213:
        /*0710*/ 	.byte	0x03, 0x19
        /*0712*/ 	.short	0x0060


	//----- nvinfo : EIATTR_PARAM_CBANK
	.align		4
        /*0714*/ 	.byte	0x04, 0x0a
        /*0716*/ 	.short	(.L_1215 - .L_1214)
	.align		4
.L_1214:
        /*0718*/ 	.word	index@(.nv.constant0._ZN13group_norm_v218gn_bwd_cuda_kernelI6__halfLi320ELi1ELi16ELi40ELi4096ELb1ELb1ELi64ELi320ELi320ELi4ELb1ELi2ELb0ELb0ELNS_15WgradSyncMethodE3ENS_16CompileConditionILi900EEEEEvPT_S6_S6_PKS5_S8_S8_S8_PKfflPfPj)
        /*071c*/ 	.short	0x0210
        /*071e*/ 	.short	0x0060


	//----- nvinfo : EIATTR_SW_WAR
	.align		4
.L_1215:
        /*0720*/ 	.byte	0x04, 0x36
        /*0722*/ 	.short	(.L_1217 - .L_1216)
.L_1216:
        /*0724*/ 	.word	0x00000008
.L_1217:


//--------------------- .nv.info._ZN13group_norm_v218gn_bwd_cuda_kernelI6__halfLi320ELi2ELi16ELi40ELi4096ELb1ELb1ELi32ELi320ELi320ELi4ELb1ELi2ELb0ELb0ELNS_15WgradSyncMethodE3ENS_16CompileConditionILi900EEEEEvPT_S6_S6_PKS5_S8_S8_S8_PKfflPfPj --------------------------
	.section	.nv.info._ZN13group_norm_v218gn_bwd_cuda_kernelI6__halfLi320ELi2ELi16ELi40ELi4096ELb1ELb1ELi32ELi320ELi320ELi4ELb1ELi2ELb0ELb0ELNS_15WgradSyncMethodE3ENS_16CompileConditionILi900EEEEEvPT_S6_S6_PKS5_S8_S8_S8_PKfflPfPj,"",@"SHT_CUDA_INFO"
	.sectionflags	@""
	.align	4


	//----- nvinfo : EIATTR_CUDA_API_VERSION
	.align		4
        /*0000*/ 	.byte	0x04, 0x37
        /*0002*/ 	.short	(.L_1219 - .L_1218)
.L_1218:
        /*0004*/ 	.word	0x00000082


	//----- nvinfo : EIATTR_KPARAM_INFO
	.align		4
.L_1219:
        /*0008*/ 	.byte	0x04, 0x17
        /*000a*/ 	.short	(.L_1221 - .L_1220)
.L_1220:
        /*000c*/ 	.word	0x00000000
        /*0010*/ 	.short	0x000b
        /*0012*/ 	.short	0x0058
        /*0014*/ 	.byte	0x00, 0xf0, 0x21, 0x00


	//----- nvinfo : EIATTR_KPARAM_INFO
	.align		4
.L_1221:
        /*0018*/ 	.byte	0x04, 0x17
        /*001a*/ 	.short	(.L_1223 - .L_1222)
.L_1222:
        /*001c*/ 	.word	0x00000000
        /*0020*/ 	.short	0x000a
        /*0022*/ 	.short	0x0050
        /*0024*/ 	.byte	0x00, 0xf0, 0x21, 0x00


	//----- nvinfo : EIATTR_KPARAM_INFO
	.align		4
.L_1223:
        /*0028*/ 	.byte	0x04, 0x17
        /*002a*/ 	.short	(.L_1225 - .L_1224)
.L_1224:
        /*002c*/ 	.word	0x00000000
        /*0030*/ 	.short	0x0009
        /*0032*/ 	.short	0x0048
        /*0034*/ 	.byte	0x00, 0xf0, 0x21, 0x00


	//----- nvinfo : EIATTR_KPARAM_INFO
	.align		4
.L_1225:
        /*0038*/ 	.byte	0x04, 0x17
        /*003a*/ 	.short	(.L_1227 - .L_1226)
.L_1226:
        /*003c*/ 	.word	0x00000000
        /*0040*/ 	.short	0x0008
        /*0042*/ 	.short	0x0040
        /*0044*/ 	.byte	0x00, 0xf0, 0x11, 0x00


	//----- nvinfo : EIATTR_KPARAM_INFO
	.align		4
.L_1227:
        /*0048*/ 	.byte	0x04, 0x17
        /*004a*/ 	.short	(.L_1229 - .L_1228)
.L_1228:
        /*004c*/ 	.word	0x00000000
        /*0050*/ 	.short	0x0007
        /*0052*/ 	.short	0x0038
        /*0054*/ 	.byte	0x00, 0xf0, 0x21, 0x00


	//----- nvinfo : EIATTR_KPARAM_INFO
	.align		4
.L_1229:
        /*0058*/ 	.byte	0x04, 0x17
        /*005a*/ 	.short	(.L_1231 - .L_1230)
.L_1230:
        /*005c*/ 	.word	0x00000000
        /*0060*/ 	.short	0x0006
        /*0062*/ 	.short	0x0030
        /*0064*/ 	.byte	0x00, 0xf0, 0x21, 0x00


	//----- nvinfo : EIATTR_KPARAM_INFO
	.align		4
.L_1231:
        /*0068*/ 	.byte	0x04, 0x17
        /*006a*/ 	.short	(.L_1233 - .L_1232)
.L_1232:
        /*006c*/ 	.word	0x00000000
        /*0070*/ 	.short	0x0005
        /*0072*/ 	.short	0x0028
        /*0074*/ 	.byte	0x00, 0xf0, 0x21, 0x00


	//----- nvinfo : EIATTR_KPARAM_INFO
	.align		4
.L_1233:
        /*0078*/ 	.byte	0x04, 0x17
        /*007a*/ 	.short	(.L_1235 - .L_1234)
.L_1234:
        /*007c*/ 	.word	0x00000000
        /*0080*/ 	.short	0x0004
        /*0082*/ 	.short	0x0020
        /*0084*/ 	.byte	0x00, 0xf0, 0x21, 0x00


	//----- nvinfo : EIATTR_KPARAM_INFO
	.align		4
.L_1235:
        /*0088*/ 	.byte	0x04, 0x17
        /*008a*/ 	.short	(.L_1237 - .L_1236)
.L_1236:
        /*008c*/ 	.word	0x00000000
        /*0090*/ 	.short	0x0003
        /*0092*/ 	.short	0x0018
        /*0094*/ 	.byte	0x00, 0xf0, 0x21, 0x00


	//----- nvinfo : EIATTR_KPARAM_INFO
	.align		4
.L_1237:
        /*0098*/ 	.byte	0x04, 0x17
        /*009a*/ 	.short	(.L_1239 - .L_1238)
.L_1238:
        /*009c*/ 	.word	0x00000000
        /*00a0*/ 	.short	0x0002
        /*00a2*/ 	.short	0x0010
        /*00a4*/ 	.byte	0x00, 0xf0, 0x21, 0x00


	//----- nvinfo : EIATTR_KPARAM_INFO
	.align		4
.L_1239:
        /*00a8*/ 	.byte	0x04, 0x17
        /*00aa*/ 	.short	(.L_1241 - .L_1240)
.L_1240:
        /*00ac*/ 	.word	0x00000000
        /*00b0*/ 	.short	0x0001
        /*00b2*/ 	.short	0x0008
        /*00b4*/ 	.byte	0x00, 0xf0, 0x21, 0x00


	//----- nvinfo : EIATTR_KPARAM_INFO
	.align		4
.L_1241:
        /*00b8*/ 	.byte	0x04, 0x17
        /*00ba*/ 	.short	(.L_1243 - .L_1242)
.L_1242:
        /*00bc*/ 	.word	0x00000000
        /*00c0*/ 	.short	0x0000
        /*00c2*/ 	.short	0x0000
        /*00c4*/ 	.byte	0x00, 0xf0, 0x21, 0x00


	//----- nvinfo : EIATTR_SPARSE_MMA_MASK
	.align		4
.L_1243:
        /*00c8*/ 	.byte	0x03, 0x50
        /*00ca*/ 	.short	0x0000


	//----- nvinfo : EIATTR_MAXREG_COUNT
	.align		4
        /*00cc*/ 	.byte	0x03, 0x1b
        /*00ce*/ 	.short	0x0060


	//----- nvinfo : EIATTR_NUM_BARRIERS
	.align		4
        /*00d0*/ 	.byte	0x02, 0x4c
        /*00d2*/ 	.byte	0x01
	.zero		1


	//----- nvinfo : EIATTR_ANNOTATIONS
	.align		4
        /*00d4*/ 	.byte	0x04, 0x55
        /*00d6*/ 	.short	(.L_1245 - .L_1244)


	//   ....[0]....
.L_1244:
        /* <DEDUP_REMOVED lines=21> */


	//----- nvinfo : EIATTR_MERCURY_ISA_VERSION
	.align		4
.L_1245:
        /*0218*/ 	.byte	0x03, 0x5f
        /*021a*/ 	.short	0x0101


	//----- nvinfo : EIATTR_COOP_GROUP_MASK_REGIDS
	.align		4
        /*021c*/ 	.byte	0x04, 0x29
        /*021e*/ 	.short	(.L_1247 - .L_1246)


	//   ....[0]....
.L_1246:
        /*0220*/ 	.word	0xffffffff


	//   ....[1]....
        /*0224*/ 	.word	0xffffffff


	//   ....[2]....
        /*0228*/ 	.word	0xffffffff


	//   ....[3]....
        /*022c*/ 	.word	0xffffffff


	//   ....[4]....
        /*0230*/ 	.word	0xffffffff


	//   ....[5]....
        /*0234*/ 	.word	0xffffffff


	//   ....[6]....
        /*0238*/ 	.word	0xffffffff


	//   ....[7]....
        /*023c*/ 	.word	0xffffffff


	//   ....[8]....
        /*0240*/ 	.word	0xffffffff


	//   ....[9]....
        /*0244*/ 	.word	0xffffffff


	//   ....[10]....
        /*0248*/ 	.word	0xffffffff


	//   ....[11]....
        /*024c*/ 	.word	0xffffffff


	//   ....[12]....
        /*0250*/ 	.word	0xffffffff


	//   ....[13]....
        /*0254*/ 	.word	0xffffffff


	//   ....[14]....
        /*0258*/ 	.word	0x0500000f


	//   ....[15]....
        /*025c*/ 	.word	0x05000016


	//   ....[16]....
        /*0260*/ 	.word	0x05000018


	//   ....[17]....
        /*0264*/ 	.word	0x05000011


	//   ....[18]....
        /*0268*/ 	.word	0x0500001d


	//   ....[19]....
        /*026c*/ 	.word	0x05000012


	//   ....[20]....
        /*0270*/ 	.word	0x05000016


	//   ....[21]....
        /*0274*/ 	.word	0x05000017


	//   ....[22]....
        /*0278*/ 	.word	0x05000016


	//   ....[23]....
        /*027c*/ 	.word	0x0500000f


	//   ....[24]....
        /*0280*/ 	.word	0x05000011


	//   ....[25]....
        /*0284*/ 	.word	0x05000018


	//   ....[26]....
        /*0288*/ 	.word	0x05000022


	//   ....[27]....
        /*028c*/ 	.word	0x05000021


	//   ....[28]....
        /*0290*/ 	.word	0x0500000f


	//   ....[29]....
        /*0294*/ 	.word	0x05000016


	//   ....[30]....
        /*0298*/ 	.word	0x05000016


	//   ....[31]....
        /*029c*/ 	.word	0x0500000f


	//   ....[32]....
        /*02a0*/ 	.word	0x05000011


	//   ....[33]....
        /*02a4*/ 	.word	0x05000018


	//   ....[34]....
        /*02a8*/ 	.word	0x05000022


	//   ....[35]....
        /*02ac*/ 	.word	0x05000021


	//   ....[36]....
        /*02b0*/ 	.word	0x0500000f


	//   ....[37]....
        /*02b4*/ 	.word	0x05000016


	//   ....[38]....
        /*02b8*/ 	.word	0x0500000f


	//   ....[39]....
        /*02bc*/ 	.word	0x05000016


	//   ....[40]....
        /*02c0*/ 	.word	0x05000022


	//   ....[41]....
        /*02c4*/ 	.word	0x05000018


	//   ....[42]....
        /*02c8*/ 	.word	0x0500001c


	//   ....[43]....
        /*02cc*/ 	.word	0x0500002e


	//   ....[44]....
        /*02d0*/ 	.word	0x05000024


	//   ....[45]....
        /*02d4*/ 	.word	0x05000017


	//   ....[46]....
        /*02d8*/ 	.word	0x05000016


	//   ....[47]....
        /*02dc*/ 	.word	0x0500001b


	//   ....[48]....
        /*02e0*/ 	.word	0x0500000f


	//   ....[49]....
        /*02e4*/ 	.word	0x05000011


	//   ....[50]....
        /*02e8*/ 	.word	0x05000029


	//   ....[51]....
        /*02ec*/ 	.word	0x05000023


	//   ....[52]....
        /*02f0*/ 	.word	0x0500002c


	//   ....[53]....
        /*02f4*/ 	.word	0x05000012


	//   ....[54]....
        /*02f8*/ 	.word	0x05000022


	//   ....[55]....
        /*02fc*/ 	.word	0x05000025


	//   ....[56]....
        /*0300*/ 	.word	0x05000014


	//   ....[57]....
        /*0304*/ 	.word	0x05000020


	//   ....[58]....
        /*0308*/ 	.word	0x0500001e


	//   ....[59]....
        /*030c*/ 	.word	0x0500001c


	//   ....[60]....
        /*0310*/ 	.word	0x05000027


	//   ....[61]....
        /*0314*/ 	.word	0x0500001b


	//   ....[62]....
        /*0318*/ 	.word	0x05000023


	//   ....[63]....
        /*031c*/ 	.word	0x05000024


	//   ....[64]....
        /*0320*/ 	.word	0x0500002a


	//   ....[65]....
        /*0324*/ 	.word	0x0500002b


	//   ....[66]....
        /*0328*/ 	.word	0x05000031


	//   ....[67]....
        /*032c*/ 	.word	0x05000033


	//   ....[68]....
        /*0330*/ 	.word	0x05000021


	//   ....[69]....
        /*0334*/ 	.word	0x05000011


	//   ....[70]....
        /*0338*/ 	.word	0x0500000f


	//   ....[71]....
        /*033c*/ 	.word	0x0500000f


	//   ....[72]....
        /*0340*/ 	.word	0x0500000f


	//   ....[73]....
        /*0344*/ 	.word	0x0500000f


	//   ....[74]....
        /*0348*/ 	.word	0x0500000f


	//   ....[75]....
        /*034c*/ 	.word	0x0500000f


	//   ....[76]....
        /*0350*/ 	.word	0x0500000f


	//   ....[77]....
        /*0354*/ 	.word	0x0500000f


	//   ....[78]....
        /*0358*/ 	.word	0x0500000f


	//   ....[79]....
        /*035c*/ 	.word	0x0500000f


	//   ....[80]....
        /*0360*/ 	.word	0x0500000f


	//   ....[81]....
        /*0364*/ 	.word	0x0500000f


	//   ....[82]....
        /*0368*/ 	.word	0x0500000f


	//   ....[83]....
        /*036c*/ 	.word	0x0500000f


	//   ....[84]....
        /*0370*/ 	.word	0x0500000f


	//   ....[85]....
        /*0374*/ 	.word	0x0500000f


	//   ....[86]....
        /*0378*/ 	.word	0x0500000f


	//   ....[87]....
        /*037c*/ 	.word	0x0500000f


	//   ....[88]....
        /*0380*/ 	.word	0x0500000f


	//   ....[89]....
        /*0384*/ 	.word	0x0500000f


	//   ....[90]....
        /*0388*/ 	.word	0x0500000f


	//   ....[91]....
        /*038c*/ 	.word	0x0500000f


	//   ....[92]....
        /*0390*/ 	.word	0x0500000f


	//   ....[93]....
        /*0394*/ 	.word	0x0500000f


	//   ....[94]....
        /*0398*/ 	.word	0x0500000f


	//   ....[95]....
        /*039c*/ 	.word	0x0500000f


	//   ....[96]....
        /*03a0*/ 	.word	0x0500000f


	//   ....[97]....
        /*03a4*/ 	.word	0x0500000f


	//   ....[98]....
        /*03a8*/ 	.word	0x0500000f


	//   ....[99]....
        /*03ac*/ 	.word	0x0500000f


	//   ....[100]....
        /*03b0*/ 	.word	0x0500000f


	//   ....[101]....
        /*03b4*/ 	.word	0x0500000f


	//   ....[102]....
        /*03b8*/ 	.word	0x0500000f


	//   ....[103]....
        /*03bc*/ 	.word	0x0500000f


	//   ....[104]....
        /*03c0*/ 	.word	0x0500000f


	//   ....[105]....
        /*03c4*/ 	.word	0x0500000f


	//   ....[106]....
        /*03c8*/ 	.word	0x0500000f


	//   ....[107]....
        /*03cc*/ 	.word	0x0500000f


	//   ....[108]....
        /*03d0*/ 	.word	0x0500000f


	//   ....[109]....
        /*03d4*/ 	.word	0x0500000f


	//   ....[110]....
        /*03d8*/ 	.word	0x0500000f


	//   ....[111]....
        /*03dc*/ 	.word	0x0500000f


	//   ....[112]....
        /*03e0*/ 	.word	0x0500000f


	//   ....[113]....
        /*03e4*/ 	.word	0x0500000f


	//   ....[114]....
        /*03e8*/ 	.word	0x0500000f


	//   ....[115]....
        /*03ec*/ 	.word	0x0500000f


	//   ....[116]....
        /*03f0*/ 	.word	0x0500000f


	//   ....[117]....
        /*03f4*/ 	.word	0x0500000f


	//   ....[118]....
        /*03f8*/ 	.word	0x0500000f


	//   ....[119]....
        /*03fc*/ 	.word	0x0500000f


	//   ....[120]....
        /*0400*/ 	.word	0x0500000f


	//   ....[121]....
        /*0404*/ 	.word	0x0500000f


	//   ....[122]....
        /*0408*/ 	.word	0x0500000f


	//   ....[123]....
        /*040c*/ 	.word	0x0500000f


	//   ....[124]....
        /*0410*/ 	.word	0x0500000f


	//   ....[125]....
        /*0414*/ 	.word	0x0500000f


	//----- nvinfo : EIATTR_COOP_GROUP_INSTR_OFFSETS
	.align		4
.L_1247:
        /*0418*/ 	.byte	0x04, 0x28
        /*041a*/ 	.short	(.L_1249 - .L_1248)


	//   ....[0]....
.L_1248:
        /*041c*/ 	.word	0x00003db0


	//   ....[1]....
        /*0420*/ 	.word	0x00003de0


	//   ....[2]....
        /*0424*/ 	.word	0x00003e10


	//   ....[3]....
        /*0428*/ 	.word	0x00003e20


	//   ....[4]....
        /*042c*/ 	.word	0x000044d0


	//   ....[5]....
        /*0430*/ 	.word	0x00004510


	//   ....[6]....
        /*0434*/ 	.word	0x00004530


	//   ....[7]....
        /*0438*/ 	.word	0x00004550


	//   ....[8]....
        /*043c*/ 	.word	0x00004570


	//   ....[9]....
        /*0440*/ 	.word	0x00004590


	//   ....[10]....
        /*0444*/ 	.word	0x000045b0


	//   ....[11]....
        /*0448*/ 	.word	0x000045d0


	//   ....[12]....
        /*044c*/ 	.word	0x000045f0


	//   ....[13]....
        /*0450*/ 	.word	0x00004610


	//   ....[14]....
        /*0454*/ 	.word	0x000063f0


	//   ....[15]....
        /*0458*/ 	.word	0x00006420


	//   ....[16]....
        /*045c*/ 	.word	0x00006470


	//   ....[17]....
        /*0460*/ 	.word	0x00006480


	//   ....[18]....
        /*0464*/ 	.word	0x000064b0


	//   ....[19]....
        /*0468*/ 	.word	0x000064c0


	//   ....[20]....
        /*046c*/ 	.word	0x000064f0


	//   ....[21]....
        /*0470*/ 	.word	0x00006500


	//   ....[22]....
        /*0474*/ 	.word	0x000066d0


	//   ....[23]....
        /*0478*/ 	.word	0x00006700


	//   ....[24]....
        /*047c*/ 	.word	0x00006740


	//   ....[25]....
        /*0480*/ 	.word	0x00006750


	//   ....[26]....
        /*0484*/ 	.word	0x00006780


	//   ....[27]....
        /*0488*/ 	.word	0x00006790


	//   ....[28]....
        /*048c*/ 	.word	0x000067c0


	//   ....[29]....
        /*0490*/ 	.word	0x000067d0


	//   ....[30]....
        /*0494*/ 	.word	0x00006940


	//   ....[31]....
        /*0498*/ 	.word	0x00006970


	//   ....[32]....
        /*049c*/ 	.word	0x000069b0


	//   ....[33]....
        /*04a0*/ 	.word	0x000069c0


	//   ....[34]....
        /*04a4*/ 	.word	0x000069f0


	//   ....[35]....
        /*04a8*/ 	.word	0x00006a00


	//   ....[36]....
        /*04ac*/ 	.word	0x00006a30


	//   ....[37]....
        /*04b0*/ 	.word	0x00006a40


	//   ....[38]....
        /*04b4*/ 	.word	0x00006d10


	//   ....[39]....
        /*04b8*/ 	.word	0x00006d40


	//   ....[40]....
        /*04bc*/ 	.word	0x00006e40


	//   ....[41]....
        /*04c0*/ 	.word	0x00006e80


	//   ....[42]....
        /*04c4*/ 	.word	0x00006eb0


	//   ....[43]....
        /*04c8*/ 	.word	0x00006ee0


	//   ....[44]....
        /*04cc*/ 	.word	0x00006ef0


	//   ....[45]....
        /*04d0*/ 	.word	0x00006f10


	//   ....[46]....
        /*04d4*/ 	.word	0x00006f50


	//   ....[47]....
        /*04d8*/ 	.word	0x00006f80


	//   ....[48]....
        /*04dc*/ 	.word	0x00006fb0


	//   ....[49]....
        /*04e0*/ 	.word	0x00006fd0


	//   ....[50]....
        /*04e4*/ 	.word	0x00006ff0


	//   ....[51]....
        /*04e8*/ 	.word	0x00007010


	//   ....[52]....
        /*04ec*/ 	.word	0x00007030


	//   ....[53]....
        /*04f0*/ 	.word	0x00007060


	//   ....[54]....
        /*04f4*/ 	.word	0x000070b0


	//   ....[55]....
        /*04f8*/ 	.word	0x000070e0


	//   ....[56]....
        /*04fc*/ 	.word	0x00007100


	//   ....[57]....
        /*0500*/ 	.word	0x00007120


	//   ....[58]....
        /*0504*/ 	.word	0x00007150


	//   ....[59]....
        /*0508*/ 	.word	0x00007170


	//   ....[60]....
        /*050c*/ 	.word	0x00007180


	//   ....[61]....
        /*0510*/ 	.word	0x000071a0


	//   ....[62]....
        /*0514*/ 	.word	0x000071e0


	//   ....[63]....
        /*0518*/ 	.word	0x00007210


	//   ....[64]....
        /*051c*/ 	.word	0x00007230


	//   ....[65]....
        /*0520*/ 	.word	0x00007260


	//   ....[66]....
        /*0524*/ 	.word	0x00007280


	//   ....[67]....
        /*0528*/ 	.word	0x000072c0


	//   ....[68]....
        /*052c*/ 	.word	0x00007460


	//   ....[69]....
        /*0530*/ 	.word	0x000074b0


	//   ....[70]....
        /*0534*/ 	.word	0x00007640


	//   ....[71]....
        /*0538*/ 	.word	0x00007690


	//   ....[72]....
        /*053c*/ 	.word	0x00007700


	//   ....[73]....
        /*0540*/ 	.word	0x00007760


	//   ....[74]....
        /*0544*/ 	.word	0x000077d0


	//   ....[75]....
        /*0548*/ 	.word	0x00007830


	//   ....[76]....
        /*054c*/ 	.word	0x000078a0


	//   ....[77]....
        /*0550*/ 	.word	0x00007900


	//   ....[78]....
        /*0554*/ 	.word	0x000079a0


	//   ....[79]....
        /*0558*/ 	.word	0x00007a30


	//   ....[80]....
        /*055c*/ 	.word	0x00007aa0


	//   ....[81]....
        /*0560*/ 	.word	0x00007b00


	//   ....[82]....
        /*0564*/ 	.word	0x00007b70


	//   ....[83]....
        /*0568*/ 	.word	0x00007bd0


	//   ....[84]....
        /*056c*/ 	.word	0x00007c40


	//   ....[85]....
        /*0570*/ 	.word	0x00007ca0


	//   ....[86]....
        /*0574*/ 	.word	0x00007d40


	//   ....[87]....
        /*0578*/ 	.word	0x00007dd0


	//   ....[88]....
        /*057c*/ 	.word	0x00007e40


	//   ....[89]....
        /*0580*/ 	.word	0x00007ea0


	//   ....[90]....
        /*0584*/ 	.word	0x00007f10


	//   ....[91]....
        /*0588*/ 	.word	0x00007f70


	//   ....[92]....
        /*058c*/ 	.word	0x00007fe0


	//   ....[93]....
        /*0590*/ 	.word	0x00008040


	//   ....[94]....
        /*0594*/ 	.word	0x000080e0


	//   ....[95]....
        /*0598*/ 	.word	0x00008190


	//   ....[96]....
        /*059c*/ 	.word	0x000082a0


	//   ....[97]....
        /*05a0*/ 	.word	0x00008300


	//   ....[98]....
        /*05a4*/ 	.word	0x00008390


	//   ....[99]....
        /*05a8*/ 	.word	0x000083e0


	//   ....[100]....
        /*05ac*/ 	.word	0x00008470


	//   ....[101]....
        /*05b0*/ 	.word	0x00008510


	//   ....[102]....
        /*05b4*/ 	.word	0x00008580


	//   ....[103]....
        /*05b8*/ 	.word	0x000085f0


	//   ....[104]....
        /*05bc*/ 	.word	0x00008660


	//   ....[105]....
        /*05c0*/ 	.word	0x000086c0


	//   ....[106]....
        /*05c4*/ 	.word	0x00008730


	//   ....[107]....
        /*05c8*/ 	.word	0x00008790


	//   ....[108]....
        /*05cc*/ 	.word	0x00008810


	//   ....[109]....
        /*05d0*/ 	.word	0x00008870


	//   ....[110]....
        /*05d4*/ 	.word	0x000088e0


	//   ....[111]....
        /*05d8*/ 	.word	0x00008930


	//   ....[112]....
        /*05dc*/ 	.word	0x000089a0


	//   ....[113]....
        /*05e0*/ 	.word	0x00008a00


	//   ....[114]....
        /*05e4*/ 	.word	0x00008aa0


	//   ....[115]....
        /*05e8*/ 	.word	0x00008b30


	//   ....[116]....
        /*05ec*/ 	.word	0x00008bb0


	//   ....[117]....
        /*05f0*/ 	.word	0x00008c50


	//   ....[118]....
        /*05f4*/ 	.word	0x00008ce0


	//   ....[119]....
        /*05f8*/ 	.word	0x00008d40


	//   ....[120]....
        /*05fc*/ 	.word	0x00008db0


	//   ....[121]....
        /*0600*/ 	.word	0x00008e20


	//   ....[122]....
        /*0604*/ 	.word	0x00008ef0


	//   ....[123]....
        /*0608*/ 	.word	0x00008fb0


	//   ....[124]....
        /*060c*/ 	.word	0x000090e0


	//   ....[125]....
        /*0610*/ 	.word	0x00009160


	//----- nvinfo : EIATTR_EXIT_INSTR_OFFSETS
	.align		4
.L_1249:
        /*0614*/ 	.byte	0x04, 0x1c
        /*0616*/ 	.short	(.L_1251 - .L_1250)


	//   ....[0]....
.L_1250:
        /*0618*/ 	.word	0x00005420


	//   ....[1]....
        /*061c*/ 	.word	0x000075e0


	//----- nvinfo : EIATTR_MAX_THREADS
	.align		4
.L_1251:
        /*0620*/ 	.byte	0x04, 0x05
        /*0622*/ 	.short	(.L_1253 - .L_1252)
.L_1252:
        /*0624*/ 	.word	0x00000140
        /*0628*/ 	.word	0x00000001
        /*062c*/ 	.word	0x00000001


	//----- nvinfo : EIATTR_CRS_STACK_SIZE
	.align		4
.L_1253:
        /*0630*/ 	.byte	0x04, 0x1e
        /*0632*/ 	.short	(.L_1255 - .L_1254)
.L_1254:
        /*0634*/ 	.word	0x00000000


	//----- nvinfo : EIATTR_CBANK_PARAM_SIZE
	.align		4
.L_1255:
        /*0638*/ 	.byte	0x03, 0x19
        /*063a*/ 	.short	0x0060


	//----- nvinfo : EIATTR_PARAM_CBANK
	.align		4
        /*063c*/ 	.byte	0x04, 0x0a
        /*063e*/ 	.short	(.L_1257 - .L_1256)
	.align		4
.L_1256:
        /*0640*/ 	.word	index@(.nv.constant0._ZN13group_norm_v218gn_bwd_cuda_kernelI6__halfLi320ELi2ELi16ELi40ELi4096ELb1ELb1ELi32ELi320ELi320ELi4ELb1ELi2ELb0ELb0ELNS_15WgradSyncMethodE3ENS_16CompileConditionILi900EEEEEvPT_S6_S6_PKS5_S8_S8_S8_PKfflPfPj)
        /*0644*/ 	.short	0x0210
        /*0646*/ 	.short	0x0060


	//----- nvinfo : EIATTR_SW_WAR
	.align		4
.L_1257:
        /*0648*/ 	.byte	0x04, 0x36
        /*064a*/ 	.short	(.L_1259 - .L_1258)
.L_1258:
        /*064c*/ 	.word	0x00000008
.L_1259:


//--------------------- .nv.info._ZN13group_norm_v218gn_bwd_cuda_kernelI6__halfLi320ELi3ELi16ELi40ELi4096ELb1ELb1ELi32ELi320ELi320ELi4ELb1ELi2ELb0ELb0ELNS_15WgradSyncMethodE3ENS_16CompileConditionILi900EEEEEvPT_S6_S6_PKS5_S8_S8_S8_PKfflPfPj --------------------------
	.section	.nv.info._ZN13group_norm_v218gn_bwd_cuda_kernelI6__halfLi320ELi3ELi16ELi40ELi4096ELb1ELb1ELi32ELi320ELi320ELi4ELb1ELi2ELb0ELb0ELNS_15WgradSyncMethodE3ENS_16CompileConditionILi900EEEEEvPT_S6_S6_PKS5_S8_S8_S8_PKfflPfPj,"",@"SHT_CUDA_INFO"
	.sectionflags	@""
	.align	4


	//----- nvinfo : EIATTR_CUDA_API_VERSION
	.align		4
        /*0000*/ 	.byte	0x04, 0x37
        /*0002*/ 	.short	(.L_1261 - .L_1260)
.L_1260:
        /*0004*/ 	.word	0x00000082


	//----- nvinfo : EIATTR_KPARAM_INFO
	.align		4
.L_1261:
        /*0008*/ 	.byte	0x04, 0x17
        /*000a*/ 	.short	(.L_1263 - .L_1262)
.L_1262:
        /*000c*/ 	.word	0x00000000
        /*0010*/ 	.short	0x000b
        /*0012*/ 	.short	0x0058
        /*0014*/ 	.byte	0x00, 0xf0, 0x21, 0x00


	//----- nvinfo : EIATTR_KPARAM_INFO
	.align		4
.L_1263:
        /*0018*/ 	.byte	0x04, 0x17
        /*001a*/ 	.short	(.L_1265 - .L_1264)
.L_1264:
        /*001c*/ 	.word	0x00000000
        /*0020*/ 	.short	0x000a
        /*0022*/ 	.short	0x0050
        /*0024*/ 	.byte	0x00, 0xf0, 0x21, 0x00


	//----- nvinfo : EIATTR_KPARAM_INFO
	.align		4
.L_1265:
        /*0028*/ 	.byte	0x04, 0x17
        /*002a*/ 	.short	(.L_1267 - .L_1266)
.L_1266:
        /*002c*/ 	.word	0x00000000
        /*0030*/ 	.short	0x0009
        /*0032*/ 	.short	0x0048
        /*0034*/ 	.byte	0x00, 0xf0, 0x21, 0x00


	//----- nvinfo : EIATTR_KPARAM_INFO
	.align		4
.L_1267:
        /*0038*/ 	.byte	0x04, 0x17
        /*003a*/ 	.short	(.L_1269 - .L_1268)
.L_1268:
        /*003c*/ 	.word	0x00000000
        /*0040*/ 	.short	0x0008
        /*0042*/ 	.short	0x0040
        /*0044*/ 	.byte	0x00, 0xf0, 0x11, 0x00


	//----- nvinfo : EIATTR_KPARAM_INFO
	.align		4
.L_1269:
        /*0048*/ 	.byte	0x04, 0x17
        /*004a*/ 	.short	(.L_1271 - .L_1270)
.L_1270:
        /*004c*/ 	.word	0x00000000
        /*0050*/ 	.short	0x0007
        /*0052*/ 	.short	0x0038
        /*0054*/ 	.byte	0x00, 0xf0, 0x21, 0x00


	//----- nvinfo : EIATTR_KPARAM_INFO
	.align		4
.L_1271:
        /*0058*/ 	.byte	0x04, 0x17
        /*005a*/ 	.short	(.L_1273 - .L_1272)
.L_1272:
        /*005c*/ 	.word	0x00000000
        /*0060*/ 	.short	0x0006
        /*0062*/ 	.short	0x0030
        /*0064*/ 	.byte	0x00, 0xf0, 0x21, 0x00


	//----- nvinfo : EIATTR_KPARAM_INFO
	.align		4
.L_1273:
        /*0068*/ 	.byte	0x04, 0x17
        /*006a*/ 	.short	(.L_1275 - .L_1274)
.L_1274:
        /*006c*/ 	.word	0x00000000
        /*0070*/ 	.short	0x0005
        /*0072*/ 	.short	0x0028
        /*0074*/ 	.byte	0x00, 0xf0, 0x21, 0x00


	//----- nvinfo : EIATTR_KPARAM_INFO
	.align		4
.L_1275:
        /*0078*/ 	.byte	0x04, 0x17
        /*007a*/ 	.short	(.L_1277 - .L_1276)
.L_1276:
        /*007c*/ 	.word	0x00000000
        /*0080*/ 	.short	0x0004
        /*0082*/ 	.short	0x0020
        /*0084*/ 	.byte	0x00, 0xf0, 0x21, 0x00


	//----- nvinfo : EIATTR_KPARAM_INFO
	.align		4
.L_1277:
        /*0088*/ 	.byte	0x04, 0x17
        /*008a*/ 	.short	(.L_1279 - .L_1278)
.L_1278:
        /*008c*/ 	.word	0x00000000
        /*0090*/ 	.short	0x0003
        /*0092*/ 	.short	0x0018
        /*0094*/ 	.byte	0x00, 0xf0, 0x21, 0x00


	//----- nvinfo : EIATTR_KPARAM_INFO
	.align		4
.L_1279:
        /*0098*/ 	.byte	0x04, 0x17
        /*009a*/ 	.short	(.L_1281 - .L_1280)
.L_1280:
        /*009c*/ 	.word	0x00000000
        /*00a0*/ 	.short	0x0002
        /*00a2*/ 	.short	0x0010
        /*00a4*/ 	.byte	0x00, 0xf0, 0x21, 0x00


	//----- nvinfo : EIATTR_KPARAM_INFO
	.align		4
.L_1281:
        /*00a8*/ 	.byte	0x04, 0x17
        /*00aa*/ 	.short	(.L_1283 - .L_1282)
.L_1282:
        /*00ac*/ 	.word	0x00000000
        /*00b0*/ 	.short	0x0001
        /*00b2*/ 	.short	0x0008
        /*00b4*/ 	.byte	0x00, 0xf0, 0x21, 0x00


	//----- nvinfo : EIATTR_KPARAM_INFO
	.align		4
.L_1283:
        /*00b8*/ 	.byte	0x04, 0x17
        /*00ba*/ 	.short	(.L_1285 - .L_1284)
.L_1284:
        /*00bc*/ 	.word	0x00000000
        /*00c0*/ 	.short	0x0000
        /*00c2*/ 	.short	0x0000
        /*00c4*/ 	.byte	0x00, 0xf0, 0x21, 0x00


	//----- nvinfo : EIATTR_SPARSE_MMA_MASK
	.align		4
.L_1285:
        /*00c8*/ 	.byte	0x03, 0x50
        /*00ca*/ 	.short	0x0000


	//----- nvinfo : EIATTR_MAXREG_COUNT
	.align		4
        /*00cc*/ 	.byte	0x03, 0x1b
        /*00ce*/ 	.short	0x0040


	//----- nvinfo : EIATTR_NUM_BARRIERS
	.align		4
        /*00d0*/ 	.byte	0x02, 0x4c
        /*00d2*/ 	.byte	0x01
	.zero		1


	//----- nvinfo : EIATTR_ANNOTATIONS
	.align		4
        /*00d4*/ 	.byte	0x04, 0x55
        /*00d6*/ 	.short	(.L_1287 - .L_1286)


	//   ....[0]....
.L_1286:
        /* <DEDUP_REMOVED lines=99> */


	//----- nvinfo : EIATTR_MERCURY_ISA_VERSION
	.align		4
.L_1287:
        /*06f8*/ 	.byte	0x03, 0x5f
        /*06fa*/ 	.short	0x0101


	//----- nvinfo : EIATTR_COOP_GROUP_MASK_REGIDS
	.align		4
        /*06fc*/ 	.byte	0x04, 0x29
        /*06fe*/ 	.short	(.L_1289 - .L_1288)


	//   ....[0]....
.L_1288:
        /*0700*/ 	.word	0xffffffff


	//   ....[1]....
        /*0704*/ 	.word	0xffffffff


	//   ....[2]....
        /*0708*/ 	.word	0xffffffff


	//   ....[3]....
        /*070c*/ 	.word	0xffffffff


	//   ....[4]....
        /*0710*/ 	.word	0xffffffff


	//   ....[5]....
        /*0714*/ 	.word	0xffffffff


	//   ....[6]....
        /*0718*/ 	.word	0xffffffff


	//   ....[7]....
        /*071c*/ 	.word	0xffffffff


	//   ....[8]....
        /*0720*/ 	.word	0xffffffff


	//   ....[9]....
        /*0724*/ 	.word	0xffffffff


	//   ....[10]....
        /*0728*/ 	.word	0xffffffff


	//   ....[11]....
        /*072c*/ 	.word	0xffffffff


	//   ....[12]....
        /*0730*/ 	.word	0xffffffff


	//   ....[13]....
        /*0734*/ 	.word	0xffffffff


	//   ....[14]....
        /*0738*/ 	.word	0x05000015


	//   ....[15]....
        /*073c*/ 	.word	0x05000014


	//   ....[16]....
        /*0740*/ 	.word	0x05000016


	//   ....[17]....
        /*0744*/ 	.word	0x05000017


	//   ....[18]....
        /*0748*/ 	.word	0x05000019


	//   ....[19]....
        /*074c*/ 	.word	0x05000018


	//   ....[20]....
        /*0750*/ 	.word	0x0500001a


	//   ....[21]....
        /*0754*/ 	.word	0x0500000f


	//   ....[22]....
        /*0758*/ 	.word	0x05000019


	//   ....[23]....
        /*075c*/ 	.word	0x05000018


	//   ....[24]....
        /*0760*/ 	.word	0x0500001a


	//   ....[25]....
        /*0764*/ 	.word	0x0500001b


	//   ....[26]....
        /*0768*/ 	.word	0x0500001d


	//   ....[27]....
        /*076c*/ 	.word	0x0500001c


	//   ....[28]....
        /*0770*/ 	.word	0x05000020


	//   ....[29]....
        /*0774*/ 	.word	0x0500000f


	//   ....[30]....
        /*0778*/ 	.word	0x05000019


	//   ....[31]....
        /*077c*/ 	.word	0x05000018


	//   ....[32]....
        /*0780*/ 	.word	0x0500001a


	//   ....[33]....
        /*0784*/ 	.word	0x0500001b


	//   ....[34]....
        /*0788*/ 	.word	0x0500001d


	//   ....[35]....
        /*078c*/ 	.word	0x0500001c


	//   ....[36]....
        /*0790*/ 	.word	0x05000020


	//   ....[37]....
        /*0794*/ 	.word	0x0500000f


	//   ....[38]....
        /*0798*/ 	.word	0x05000011


	//   ....[39]....
        /*079c*/ 	.word	0x0500001b


	//   ....[40]....
        /*07a0*/ 	.word	0x0500001d


	//   ....[41]....
        /*07a4*/ 	.word	0x05000010


	//   ....[42]....
        /*07a8*/ 	.word	0x05000023


	//   ....[43]....
        /*07ac*/ 	.word	0x0500001e


	//   ....[44]....
        /*07b0*/ 	.word	0x05000026


	//   ....[45]....
        /*07b4*/ 	.word	0x05000025


	//   ....[46]....
        /*07b8*/ 	.word	0x0500001c


	//   ....[47]....
        /*07bc*/ 	.word	0x05000016


	//   ....[48]....
        /*07c0*/ 	.word	0x05000014


	//   ....[49]....
        /*07c4*/ 	.word	0x05000017


	//   ....[50]....
        /*07c8*/ 	.word	0x05000018


	//   ....[51]....
        /*07cc*/ 	.word	0x0500001a


	//   ....[52]....
        /*07d0*/ 	.word	0x0500001b


	//   ....[53]....
        /*07d4*/ 	.word	0x05000011


	//   ....[54]....
        /*07d8*/ 	.word	0x05000029


	//   ....[55]....
        /*07dc*/ 	.word	0x05000013


	//   ....[56]....
        /*07e0*/ 	.word	0x05000014


	//   ....[57]....
        /*07e4*/ 	.word	0x05000012


	//   ....[58]....
        /*07e8*/ 	.word	0x05000015


	//   ....[59]....
        /*07ec*/ 	.word	0x05000017


	//   ....[60]....
        /*07f0*/ 	.word	0x05000018


	//   ....[61]....
        /*07f4*/ 	.word	0x0500000e


	//   ....[62]....
        /*07f8*/ 	.word	0x0500002b


	//   ....[63]....
        /*07fc*/ 	.word	0x05000020


	//   ....[64]....
        /*0800*/ 	.word	0x05000022


	//   ....[65]....
        /*0804*/ 	.word	0x05000021


	//   ....[66]....
        /*0808*/ 	.word	0x05000027


	//   ....[67]....
        /*080c*/ 	.word	0x05000028


	//   ....[68]....
        /*0810*/ 	.word	0x05000023


	//   ....[69]....
        /*0814*/ 	.word	0x0500001e


	//   ....[70]....
        /*0818*/ 	.word	0x0500001a


	//   ....[71]....
        /*081c*/ 	.word	0x0500001a


	//   ....[72]....
        /*0820*/ 	.word	0x0500001a


	//   ....[73]....
        /*0824*/ 	.word	0x0500001a


	//   ....[74]....
        /*0828*/ 	.word	0x0500001a


	//   ....[75]....
        /*082c*/ 	.word	0x0500001a


	//   ....[76]....
        /*0830*/ 	.word	0x0500001a


	//   ....[77]....
        /*0834*/ 	.word	0x0500001a


	//   ....[78]....
        /*0838*/ 	.word	0x0500001a


	//   ....[79]....
        /*083c*/ 	.word	0x0500001a


	//   ....[80]....
        /*0840*/ 	.word	0x0500001a


	//   ....[81]....
        /*0844*/ 	.word	0x0500001a


	//   ....[82]....
        /*0848*/ 	.word	0x0500001a


	//   ....[83]....
        /*084c*/ 	.word	0x0500001a


	//   ....[84]....
        /*0850*/ 	.word	0x0500001a


	//   ....[85]....
        /*0854*/ 	.word	0x0500001a


	//   ....[86]....
        /*0858*/ 	.word	0x0500001a


	//   ....[87]....
        /*085c*/ 	.word	0x0500001a


	//   ....[88]....
        /*0860*/ 	.word	0x0500001a


	//   ....[89]....
        /*0864*/ 	.word	0x0500001a


	//   ....[90]....
        /*0868*/ 	.word	0x0500001a


	//   ....[91]....
        /*086c*/ 	.word	0x0500001a


	//   ....[92]....
        /*0870*/ 	.word	0x0500001a


	//   ....[93]....
        /*0874*/ 	.word	0x0500001a


	//   ....[94]....
        /*0878*/ 	.word	0x0500001a


	//   ....[95]....
        /*087c*/ 	.word	0x0500001a


	//   ....[96]....
        /*0880*/ 	.word	0x0500001a


	//   ....[97]....
        /*0884*/ 	.word	0x0500001a


	//   ....[98]....
        /*0888*/ 	.word	0x0500001a


	//   ....[99]....
        /*088c*/ 	.word	0x0500001a


	//   ....[100]....
        /*0890*/ 	.word	0x0500001a


	//   ....[101]....
        /*0894*/ 	.word	0x0500001a


	//   ....[102]....
        /*0898*/ 	.word	0x0500001a


	//   ....[103]....
        /*089c*/ 	.word	0x0500001a


	//   ....[104]....
        /*08a0*/ 	.word	0x0500001a


	//   ....[105]....
        /*08a4*/ 	.word	0x0500001a


	//   ....[106]....
        /*08a8*/ 	.word	0x0500001a


	//   ....[107]....
        /*08ac*/ 	.word	0x0500001a


	//   ....[108]....
        /*08b0*/ 	.word	0x0500001a


	//   ....[109]....
        /*08b4*/ 	.word	0x0500001a


	//   ....[110]....
        /*08b8*/ 	.word	0x0500001a


	//   ....[111]....
        /*08bc*/ 	.word	0x0500001a


	//   ....[112]....
        /*08c0*/ 	.word	0x0500001a


	//   ....[113]....
        /*08c4*/ 	.word	0x0500001a


	//   ....[114]....
        /*08c8*/ 	.word	0x0500001a


	//   ....[115]....
        /*08cc*/ 	.word	0x0500001a


	//   ....[116]....
        /*08d0*/ 	.word	0x0500001a


	//   ....[117]....
        /*08d4*/ 	.word	0x0500001a


	//   ....[118]....
        /*08d8*/ 	.word	0x0500001a


	//   ....[119]....
        /*08dc*/ 	.word	0x0500001a


	//   ....[120]....
        /*08e0*/ 	.word	0x0500001a


	//   ....[121]....
        /*08e4*/ 	.word	0x0500001a


	//   ....[122]....
        /*08e8*/ 	.word	0x0500001a


	//   ....[123]....
        /*08ec*/ 	.word	0x0500001a


	//   ....[124]....
        /*08f0*/ 	.word	0x0500001a


	//   ....[125]....
        /*08f4*/ 	.word	0x0500001a


	//----- nvinfo : EIATTR_COOP_GROUP_INSTR_OFFSETS
	.align		4
.L_1289:
        /*08f8*/ 	.byte	0x04, 0x28
        /*08fa*/ 	.short	(.L_1291 - .L_1290)


	//   ....[0]....
.L_1290:
        /*08fc*/ 	.word	0x00004540


	//   ....[1]....
        /*0900*/ 	.word	0x00004570


	//   ....[2]....
        /*0904*/ 	.word	0x000045a0


	//   ....[3]....
        /*0908*/ 	.word	0x000045b0


	//   ....[4]....
        /*090c*/ 	.word	0x00004c60


	//   ....[5]....
        /*0910*/ 	.word	0x00004ca0


	//   ....[6]....
        /*0914*/ 	.word	0x00004cd0


	//   ....[7]....
        /*0918*/ 	.word	0x00004cf0


	//   ....[8]....
        /*091c*/ 	.word	0x00004d10


	//   ....[9]....
        /*0920*/ 	.word	0x00004d30


	//   ....[10]....
        /*0924*/ 	.word	0x00004d50


	//   ....[11]....
        /*0928*/ 	.word	0x00004d70


	//   ....[12]....
        /*092c*/ 	.word	0x00004d90


	//   ....[13]....
        /*0930*/ 	.word	0x00004db0


	//   ....[14]....
        /*0934*/ 	.word	0x00006d60


	//   ....[15]....
        /*0938*/ 	.word	0x00006d90


	//   ....[16]....
        /*093c*/ 	.word	0x00006de0


	//   ....[17]....
        /*0940*/ 	.word	0x00006e00


	//   ....[18]....
        /*0944*/ 	.word	0x00006e30


	//   ....[19]....
        /*0948*/ 	.word	0x00006e40


	//   ....[20]....
        /*094c*/ 	.word	0x00006e70


	//   ....[21]....
        /*0950*/ 	.word	0x00006e80


	//   ....[22]....
        /*0954*/ 	.word	0x00007040


	//   ....[23]....
        /*0958*/ 	.word	0x00007070


	//   ....[24]....
        /*095c*/ 	.word	0x000070c0


	//   ....[25]....
        /*0960*/ 	.word	0x000070e0


	//   ....[26]....
        /*0964*/ 	.word	0x00007110


	//   ....[27]....
        /*0968*/ 	.word	0x00007120


	//   ....[28]....
        /*096c*/ 	.word	0x00007150


	//   ....[29]....
        /*0970*/ 	.word	0x00007160


	//   ....[30]....
        /*0974*/ 	.word	0x000072d0


	//   ....[31]....
        /*0978*/ 	.word	0x00007300


	//   ....[32]....
        /*097c*/ 	.word	0x00007350


	//   ....[33]....
        /*0980*/ 	.word	0x00007370


	//   ....[34]....
        /*0984*/ 	.word	0x000073a0


	//   ....[35]....
        /*0988*/ 	.word	0x000073b0


	//   ....[36]....
        /*098c*/ 	.word	0x000073e0


	//   ....[37]....
        /*0990*/ 	.word	0x000073f0


	//   ....[38]....
        /*0994*/ 	.word	0x000076b0


	//   ....[39]....
        /*0998*/ 	.word	0x000076e0


	//   ....[40]....
        /*099c*/ 	.word	0x000077c0


	//   ....[41]....
        /*09a0*/ 	.word	0x00007800


	//   ....[42]....
        /*09a4*/ 	.word	0x00007830


	//   ....[43]....
        /*09a8*/ 	.word	0x00007860


	//   ....[44]....
        /*09ac*/ 	.word	0x00007890


	//   ....[45]....
        /*09b0*/ 	.word	0x000078c0


	//   ....[46]....
        /*09b4*/ 	.word	0x00007900


	//   ....[47]....
        /*09b8*/ 	.word	0x00007930


	//   ....[48]....
        /*09bc*/ 	.word	0x000079d0


	//   ....[49]....
        /*09c0*/ 	.word	0x000079f0


	//   ....[50]....
        /*09c4*/ 	.word	0x00007a20


	//   ....[51]....
        /*09c8*/ 	.word	0x00007a40


	//   ....[52]....
        /*09cc*/ 	.word	0x00007a60


	//   ....[53]....
        /*09d0*/ 	.word	0x00007a70


	//   ....[54]....
        /*09d4*/ 	.word	0x00007aa0


	//   ....[55]....
        /*09d8*/ 	.word	0x00007ad0


	//   ....[56]....
        /*09dc*/ 	.word	0x00007b10


	//   ....[57]....
        /*09e0*/ 	.word	0x00007b30


	//   ....[58]....
        /*09e4*/ 	.word	0x00007b60


	//   ....[59]....
        /*09e8*/ 	.word	0x00007b90


	//   ....[60]....
        /*09ec*/ 	.word	0x00007ba0


	//   ....[61]....
        /*09f0*/ 	.word	0x00007bd0


	//   ....[62]....
        /*09f4*/ 	.word	0x00007c00


	//   ....[63]....
        /*09f8*/ 	.word	0x00007c30


	//   ....[64]....
        /*09fc*/ 	.word	0x00007c60


	//   ....[65]....
        /*0a00*/ 	.word	0x00007c80


	//   ....[66]....
        /*0a04*/ 	.word	0x00007cb0


	//   ....[67]....
        /*0a08*/ 	.word	0x00007cd0


	//   ....[68]....
        /*0a0c*/ 	.word	0x00007d90


	//   ....[69]....
        /*0a10*/ 	.word	0x00007e90


	//   ....[70]....
        /*0a14*/ 	.word	0x00008040


	//   ....[71]....
        /*0a18*/ 	.word	0x00008090


	//   ....[72]....
        /*0a1c*/ 	.word	0x00008100


	//   ....[73]....
        /*0a20*/ 	.word	0x00008160


	//   ....[74]....
        /*0a24*/ 	.word	0x000081d0


	//   ....[75]....
        /*0a28*/ 	.word	0x00008230


	//   ....[76]....
        /*0a2c*/ 	.word	0x000082a0


	//   ....[77]....
        /*0a30*/ 	.word	0x00008300


	//   ....[78]....
        /*0a34*/ 	.word	0x000083a0


	//   ....[79]....
        /*0a38*/ 	.word	0x00008430


	//   ....[80]....
        /*0a3c*/ 	.word	0x000084a0


	//   ....[81]....
        /*0a40*/ 	.word	0x00008500


	//   ....[82]....
        /*0a44*/ 	.word	0x00008570


	//   ....[83]....
        /*0a48*/ 	.word	0x000085d0


	//   ....[84]....
        /*0a4c*/ 	.word	0x00008640


	//   ....[85]....
        /*0a50*/ 	.word	0x000086a0


	//   ....[86]....
        /*0a54*/ 	.word	0x00008740


	//   ....[87]....
        /*0a58*/ 	.word	0x000087d0


	//   ....[88]....
        /*0a5c*/ 	.word	0x00008840


	//   ....[89]....
        /*0a60*/ 	.word	0x000088a0


	//   ....[90]....
        /*0a64*/ 	.word	0x00008910


	//   ....[91]....
        /*0a68*/ 	.word	0x00008970


	//   ....[92]....
        /*0a6c*/ 	.word	0x000089e0


	//   ....[93]....
        /*0a70*/ 	.word	0x00008a40


	//   ....[94]....
        /*0a74*/ 	.word	0x00008ae0


	//   ....[95]....
        /*0a78*/ 	.word	0x00008b90


	//   ....[96]....
        /*0a7c*/ 	.word	0x00008ca0


	//   ....[97]....
        /*0a80*/ 	.word	0x00008cf0


	//   ....[98]....
        /*0a84*/ 	.word	0x00008dc0


	//   ....[99]....
        /*0a88*/ 	.word	0x00008e30


	//   ....[100]....
        /*0a8c*/ 	.word	0x00008ec0


	//   ....[101]....
        /*0a90*/ 	.word	0x00008f10


	//   ....[102]....
        /*0a94*/ 	.word	0x00008f80


	//   ....[103]....
        /*0a98*/ 	.word	0x00008fe0


	//   ....[104]....
        /*0a9c*/ 	.word	0x00009050


	//   ....[105]....
        /*0aa0*/ 	.word	0x000090b0


	//   ....[106]....
        /*0aa4*/ 	.word	0x00009120


	//   ....[107]....
        /*0aa8*/ 	.word	0x00009180


	//   ....[108]....
        /*0aac*/ 	.word	0x00009200


	//   ....[109]....
        /*0ab0*/ 	.word	0x00009270


	//   ....[110]....
        /*0ab4*/ 	.word	0x000092e0


	//   ....[111]....
        /*0ab8*/ 	.word	0x00009340


	//   ....[112]....
        /*0abc*/ 	.word	0x000093c0


	//   ....[113]....
        /*0ac0*/ 	.word	0x00009440


	//   ....[114]....
        /*0ac4*/ 	.word	0x000094e0


	//   ....[115]....
        /*0ac8*/ 	.word	0x00009550


	//   ....[116]....
        /*0acc*/ 	.word	0x000095e0


	//   ....[117]....
        /*0ad0*/ 	.word	0x00009670


	//   ....[118]....
        /*0ad4*/ 	.word	0x000096e0


	//   ....[119]....
        /*0ad8*/ 	.word	0x00009740


	//   ....[120]....
        /*0adc*/ 	.word	0x000097b0


	//   ....[121]....
        /*0ae0*/ 	.word	0x00009830


	//   ....[122]....
        /*0ae4*/ 	.word	0x000098f0


	//   ....[123]....
        /*0ae8*/ 	.word	0x000099c0


	//   ....[124]....
        /*0aec*/ 	.word	0x00009aa0


	//   ....[125]....
        /*0af0*/ 	.word	0x00009b50


	//----- nvinfo : EIATTR_EXIT_INSTR_OFFSETS
	.align		4
.L_1291:
        /*0af4*/ 	.byte	0x04, 0x1c
        /*0af6*/ 	.short	(.L_1293 - .L_1292)


	//   ....[0]....
.L_1292:
        /*0af8*/ 	.word	0x00005da0


	//   ....[1]....
        /*0afc*/ 	.word	0x00007fe0


	//----- nvinfo : EIATTR_MAX_THREADS
	.align		4
.L_1293:
        /*0b00*/ 	.byte	0x04, 0x05
        /*0b02*/ 	.short	(.L_1295 - .L_1294)
.L_1294:
        /*0b04*/ 	.word	0x00000140
        /*0b08*/ 	.word	0x00000001
        /*0b0c*/ 	.word	0x00000001


	//----- nvinfo : EIATTR_CRS_STACK_SIZE
	.align		4
.L_1295:
        /*0b10*/ 	.byte	0x04, 0x1e
        /*0b12*/ 	.short	(.L_1297 - .L_1296)
.L_1296:
        /*0b14*/ 	.word	0x00000000


	//----- nvinfo : EIATTR_CBANK_PARAM_SIZE
	.align		4
.L_1297:
        /*0b18*/ 	.byte	0x03, 0x19
        /*0b1a*/ 	.short	0x0060


	//----- nvinfo : EIATTR_PARAM_CBANK
	.align		4
        /*0b1c*/ 	.byte	0x04, 0x0a
        /*0b1e*/ 	.short	(.L_1299 - .L_1298)
	.align		4
.L_1298:
        /*0b20*/ 	.word	index@(.nv.constant0._ZN13group_norm_v218gn_bwd_cuda_kernelI6__halfLi320ELi3ELi16ELi40ELi4096ELb1ELb1ELi32ELi320ELi320ELi4ELb1ELi2ELb0ELb0ELNS_15WgradSyncMethodE3ENS_16CompileConditionILi900EEEEEvPT_S6_S6_PKS5_S8_S8_S8_PKfflPfPj)
        /*0b24*/ 	.short	0x0210
        /*0b26*/ 	.short	0x0060


	//----- nvinfo : EIATTR_SW_WAR
	.align		4
.L_1299:
        /*0b28*/ 	.byte	0x04, 0x36
        /*0b2a*/ 	.short	(.L_1301 - .L_1300)
.L_1300:
        /*0b2c*/ 	.word	0x00000008
.L_1301:


//--------------------- .nv.info._ZN13group_norm_v218gn_bwd_cuda_kernelI6__halfLi320ELi3ELi16ELi40ELi4096ELb1ELb1ELi32ELi320ELi320ELi4ELb1ELi3ELb0ELb0ELNS_15WgradSyncMethodE2ENS_16CompileConditionILi900EEEEEvPT_S6_S6_PKS5_S8_S8_S8_PKfflPfPj --------------------------
	.section	.nv.info._ZN13group_norm_v218gn_bwd_cuda_kernelI6__halfLi320ELi3ELi16ELi40ELi4096ELb1ELb1ELi32ELi320ELi320ELi4ELb1ELi3ELb0ELb0ELNS_15WgradSyncMethodE2ENS_16CompileConditionILi900EEEEEvPT_S6_S6_PKS5_S8_S8_S8_PKfflPfPj,"",@"SHT_CUDA_INFO"
	.sectionflags	@""
	.align	4


	//----- nvinfo : EIATTR_CUDA_API_VERSION
	.align		4
        /*0000*/ 	.byte	0x04, 0x37
        /*0002*/ 	.short	(.L_1303 - .L_1302)
.L_1302:
        /*0004*/ 	.word	0x00000082


	//----- nvinfo : EIATTR_KPARAM_INFO
	.align		4
.L_1303:
        /*0008*/ 	.byte	0x04, 0x17
        /*000a*/ 	.short	(.L_1305 - .L_1304)
.L_1304:
        /*000c*/ 	.word	0x00000000
        /*0010*/ 	.short	0x000b
        /*0012*/ 	.short	0x0058
        /*0014*/ 	.byte	0x00, 0xf0, 0x21, 0x00


	//----- nvinfo : EIATTR_KPARAM_INFO
	.align		4
.L_1305:
        /*0018*/ 	.byte	0x04, 0x17
        /*001a*/ 	.short	(.L_1307 - .L_1306)
.L_1306:
        /*001c*/ 	.word	0x00000000
        /*0020*/ 	.short	0x000a
        /*0022*/ 	.short	0x0050
        /*0024*/ 	.byte	0x00, 0xf0, 0x21, 0x00


	//----- nvinfo : EIATTR_KPARAM_INFO
	.align		4
.L_1307:
        /*0028*/ 	.byte	0x04, 0x17
        /*002a*/ 	.short	(.L_1309 - .L_1308)
.L_1308:
        /*002c*/ 	.word	0x00000000
        /*0030*/ 	.short	0x0009
        /*0032*/ 	.short	0x0048
        /*0034*/ 	.byte	0x00, 0xf0, 0x21, 0x00


	//----- nvinfo : EIATTR_KPARAM_INFO
	.align		4
.L_1309:
        /*0038*/ 	.byte	0x04, 0x17
        /*003a*/ 	.short	(.L_1311 - .L_1310)
.L_1310:
        /*003c*/ 	.word	0x00000000
        /*0040*/ 	.short	0x0008
        /*0042*/ 	.short	0x0040
        /*0044*/ 	.byte	0x00, 0xf0, 0x11, 0x00


	//----- nvinfo : EIATTR_KPARAM_INFO
	.align		4
.L_1311:
        /*0048*/ 	.byte	0x04, 0x17
        /*004a*/ 	.short	(.L_1313 - .L_1312)
.L_1312:
        /*004c*/ 	.word	0x00000000
        /*0050*/ 	.short	0x0007
        /*0052*/ 	.short	0x0038
        /*0054*/ 	.byte	0x00, 0xf0, 0x21, 0x00


	//----- nvinfo : EIATTR_KPARAM_INFO
	.align		4
.L_1313:
        /*0058*/ 	.byte	0x04, 0x17
        /*005a*/ 	.short	(.L_1315 - .L_1314)
.L_1314:
        /*005c*/ 	.word	0x00000000
        /*0060*/ 	.short	0x0006
        /*0062*/ 	.short	0x0030
        /*0064*/ 	.byte	0x00, 0xf0, 0x21, 0x00


	//----- nvinfo : EIATTR_KPARAM_INFO
	.align		4
.L_1315:
        /*0068*/ 	.byte	0x04, 0x17
        /*006a*/ 	.short	(.L_1317 - .L_1316)
.L_1316:
        /*006c*/ 	.word	0x00000000
        /*0070*/ 	.short	0x0005
        /*0072*/ 	.short	0x0028
        /*0074*/ 	.byte	0x00, 0xf0, 0x21, 0x00


	//----- nvinfo : EIATTR_KPARAM_INFO
	.align		4
.L_1317:
        /*0078*/ 	.byte	0x04, 0x17
        /*007a*/ 	.short	(.L_1319 - .L_1318)
.L_1318:
        /*007c*/ 	.word	0x00000000
        /*0080*/ 	.short	0x0004
        /*0082*/ 	.short	0x0020
        /*0084*/ 	.byte	0x00, 0xf0, 0x21, 0x00


	//----- nvinfo : EIATTR_KPARAM_INFO
	.align		4
.L_1319:
        /*0088*/ 	.byte	0x04, 0x17
        /*008a*/ 	.short	(.L_1321 - .L_1320)
.L_1320:
        /*008c*/ 	.word	0x00000000
        /*0090*/ 	.short	0x0003
        /*0092*/ 	.short	0x0018
        /*0094*/ 	.byte	0x00, 0xf0, 0x21, 0x00


	//----- nvinfo : EIATTR_KPARAM_INFO
	.align		4
.L_1321:
        /*0098*/ 	.byte	0x04, 0x17
        /*009a*/ 	.short	(.L_1323 - .L_1322)
.L_1322:
        /*009c*/ 	.word	0x00000000
        /*00a0*/ 	.short	0x0002
        /*00a2*/ 	.short	0x0010
        /*00a4*/ 	.byte	0x00, 0xf0, 0x21, 0x00


	//----- nvinfo : EIATTR_KPARAM_INFO
	.align		4
.L_1323:
        /*00a8*/ 	.byte	0x04, 0x17
        /*00aa*/ 	.short	(.L_1325 - .L_1324)
.L_1324:
        /*00ac*/ 	.word	0x00000000
        /*00b0*/ 	.short	0x0001
        /*00b2*/ 	.short	0x0008
        /*00b4*/ 	.byte	0x00, 0xf0, 0x21, 0x00


	//----- nvinfo : EIATTR_KPARAM_INFO
	.align		4
.L_1325:
        /*00b8*/ 	.byte	0x04, 0x17
        /*00ba*/ 	.short	(.L_1327 - .L_1326)
.L_1326:
        /*00bc*/ 	.word	0x00000000
        /*00c0*/ 	.short	0x0000
        /*00c2*/ 	.short	0x0000
        /*00c4*/ 	.byte	0x00, 0xf0, 0x21, 0x00


	//----- nvinfo : EIATTR_SPARSE_MMA_MASK
	.align		4
.L_1327:
        /*00c8*/ 	.byte	0x03, 0x50
        /*00ca*/ 	.short	0x0000


	//----- nvinfo : EIATTR_MAXREG_COUNT
	.align		4
        /*00cc*/ 	.byte	0x03, 0x1b
        /*00ce*/ 	.short	0x0040


	//----- nvinfo : EIATTR_NUM_BARRIERS
	.align		4
        /*00d0*/ 	.byte	0x02, 0x4c
        /*00d2*/ 	.byte	0x01
	.zero		1


	//----- nvinfo : EIATTR_ANNOTATIONS
	.align		4
        /*00d4*/ 	.byte	0x04, 0x55
        /*00d6*/ 	.short	(.L_1329 - .L_1328)


	//   ....[0]....
.L_1328:
        /* <DEDUP_REMOVED lines=86> */


	//----- nvinfo : EIATTR_MERCURY_ISA_VERSION
	.align		4
.L_1329:
        /*0628*/ 	.byte	0x03, 0x5f
        /*062a*/ 	.short	0x0101


	//----- nvinfo : EIATTR_COOP_GROUP_MASK_REGIDS
	.align		4
        /*062c*/ 	.byte	0x04, 0x29
        /*062e*/ 	.short	(.L_1331 - .L_1330)


	//   ....[0]....
.L_1330:
        /*0630*/ 	.word	0xffffffff


	//   ....[1]....
        /*0634*/ 	.word	0xffffffff


	//   ....[2]....
        /*0638*/ 	.word	0xffffffff


	//   ....[3]....
        /*063c*/ 	.word	0xffffffff


	//   ....[4]....
        /*0640*/ 	.word	0xffffffff


	//   ....[5]....
        /*0644*/ 	.word	0xffffffff


	//   ....[6]....
        /*0648*/ 	.word	0xffffffff


	//   ....[7]....
        /*064c*/ 	.word	0xffffffff


	//   ....[8]....
        /*0650*/ 	.word	0xffffffff


	//   ....[9]....
        /*0654*/ 	.word	0xffffffff


	//   ....[10]....
        /*0658*/ 	.word	0xffffffff


	//   ....[11]....
        /*065c*/ 	.word	0xffffffff


	//   ....[12]....
        /*0660*/ 	.word	0xffffffff


	//   ....[13]....
        /*0664*/ 	.word	0xffffffff


	//   ....[14]....
        /*0668*/ 	.word	0x05000015


	//   ....[15]....
        /*066c*/ 	.word	0x05000014


	//   ....[16]....
        /*0670*/ 	.word	0x05000016


	//   ....[17]....
        /*0674*/ 	.word	0x05000017


	//   ....[18]....
        /*0678*/ 	.word	0x05000019


	//   ....[19]....
        /*067c*/ 	.word	0x05000018


	//   ....[20]....
        /*0680*/ 	.word	0x0500001a


	//   ....[21]....
        /*0684*/ 	.word	0x0500000f


	//   ....[22]....
        /*0688*/ 	.word	0x05000019


	//   ....[23]....
        /*068c*/ 	.word	0x05000018


	//   ....[24]....
        /*0690*/ 	.word	0x0500001a


	//   ....[25]....
        /*0694*/ 	.word	0x0500001b


	//   ....[26]....
        /*0698*/ 	.word	0x0500001d


	//   ....[27]....
        /*069c*/ 	.word	0x0500001c


	//   ....[28]....
        /*06a0*/ 	.word	0x05000020


	//   ....[29]....
        /*06a4*/ 	.word	0x0500000f


	//   ....[30]....
        /*06a8*/ 	.word	0x05000019


	//   ....[31]....
        /*06ac*/ 	.word	0x05000018


	//   ....[32]....
        /*06b0*/ 	.word	0x0500001a


	//   ....[33]....
        /*06b4*/ 	.word	0x0500001b


	//   ....[34]....
        /*06b8*/ 	.word	0x0500001d


	//   ....[35]....
        /*06bc*/ 	.word	0x0500001c


	//   ....[36]....
        /*06c0*/ 	.word	0x05000020


	//   ....[37]....
        /*06c4*/ 	.word	0x0500000f


	//   ....[38]....
        /*06c8*/ 	.word	0x05000011


	//   ....[39]....
        /*06cc*/ 	.word	0x0500001b


	//   ....[40]....
        /*06d0*/ 	.word	0x0500001d


	//   ....[41]....
        /*06d4*/ 	.word	0x05000010


	//   ....[42]....
        /*06d8*/ 	.word	0x05000023


	//   ....[43]....
        /*06dc*/ 	.word	0x0500001e


	//   ....[44]....
        /*06e0*/ 	.word	0x05000026


	//   ....[45]....
        /*06e4*/ 	.word	0x05000025


	//   ....[46]....
        /*06e8*/ 	.word	0x0500001c


	//   ....[47]....
        /*06ec*/ 	.word	0x05000016


	//   ....[48]....
        /*06f0*/ 	.word	0x05000014


	//   ....[49]....
        /*06f4*/ 	.word	0x05000017


	//   ....[50]....
        /*06f8*/ 	.word	0x05000018


	//   ....[51]....
        /*06fc*/ 	.word	0x0500001a


	//   ....[52]....
        /*0700*/ 	.word	0x0500001b


	//   ....[53]....
        /*0704*/ 	.word	0x05000011


	//   ....[54]....
        /*0708*/ 	.word	0x05000029


	//   ....[55]....
        /*070c*/ 	.word	0x05000013


	//   ....[56]....
        /*0710*/ 	.word	0x05000014


	//   ....[57]....
        /*0714*/ 	.word	0x05000012


	//   ....[58]....
        /*0718*/ 	.word	0x05000015


	//   ....[59]....
        /*071c*/ 	.word	0x05000017


	//   ....[60]....
        /*0720*/ 	.word	0x05000018


	//   ....[61]....
        /*0724*/ 	.word	0x0500000e


	//   ....[62]....
        /*0728*/ 	.word	0x0500002b


	//   ....[63]....
        /*072c*/ 	.word	0x05000020


	//   ....[64]....
        /*0730*/ 	.word	0x05000022


	//   ....[65]....
        /*0734*/ 	.word	0x05000021


	//   ....[66]....
        /*0738*/ 	.word	0x05000027


	//   ....[67]....
        /*073c*/ 	.word	0x05000028


	//   ....[68]....
        /*0740*/ 	.word	0x05000023


	//   ....[69]....
        /*0744*/ 	.word	0x0500001e


	//   ....[70]....
        /*0748*/ 	.word	0x0500001a


	//   ....[71]....
        /*074c*/ 	.word	0x0500001a


	//   ....[72]....
        /*0750*/ 	.word	0x0500001a


	//   ....[73]....
        /*0754*/ 	.word	0x0500001a


	//   ....[74]....
        /*0758*/ 	.word	0x0500001a


	//   ....[75]....
        /*075c*/ 	.word	0x0500001a


	//   ....[76]....
        /*0760*/ 	.word	0x0500001a


	//   ....[77]....
        /*0764*/ 	.word	0x0500001a


	//   ....[78]....
        /*0768*/ 	.word	0x0500001a


	//   ....[79]....
        /*076c*/ 	.word	0x0500001a


	//   ....[80]....
        /*0770*/ 	.word	0x0500001a


	//   ....[81]....
        /*0774*/ 	.word	0x0500001a


	//   ....[82]....
        /*0778*/ 	.word	0x0500001a


	//   ....[83]....
        /*077c*/ 	.word	0x0500001a


	//   ....[84]....
        /*0780*/ 	.word	0x0500001a


	//   ....[85]....
        /*0784*/ 	.word	0x0500001a


	//   ....[86]....
        /*0788*/ 	.word	0x0500001a


	//   ....[87]....
        /*078c*/ 	.word	0x0500001a


	//   ....[88]....
        /*0790*/ 	.word	0x0500001a


	//   ....[89]....
        /*0794*/ 	.word	0x0500001a


	//   ....[90]....
        /*0798*/ 	.word	0x0500001a


	//   ....[91]....
        /*079c*/ 	.word	0x0500001a


	//   ....[92]....
        /*07a0*/ 	.word	0x0500001a


	//   ....[93]....
        /*07a4*/ 	.word	0x0500001a


	//   ....[94]....
        /*07a8*/ 	.word	0x0500001a


	//   ....[95]....
        /*07ac*/ 	.word	0x0500001a


	//   ....[96]....
        /*07b0*/ 	.word	0x0500001a


	//   ....[97]....
        /*07b4*/ 	.word	0x0500001a


	//   ....[98]....
        /*07b8*/ 	.word	0x0500001a


	//   ....[99]....
        /*07bc*/ 	.word	0x0500001a


	//   ....[100]....
        /*07c0*/ 	.word	0x0500001a


	//   ....[101]....
        /*07c4*/ 	.word	0x0500001a


	//   ....[102]....
        /*07c8*/ 	.word	0x0500001a


	//   ....[103]....
        /*07cc*/ 	.word	0x0500001a


	//   ....[104]....
        /*07d0*/ 	.word	0x0500001a


	//   ....[105]....
        /*07d4*/ 	.word	0x0500001a


	//   ....[106]....
        /*07d8*/ 	.word	0x0500001a


	//   ....[107]....
        /*07dc*/ 	.word	0x0500001a


	//   ....[108]....
        /*07e0*/ 	.word	0x0500001a


	//   ....[109]....
        /*07e4*/ 	.word	0x0500001a


	//   ....[110]....
        /*07e8*/ 	.word	0x0500001a


	//   ....[111]....
        /*07ec*/ 	.word	0x0500001a


	//   ....[112]....
        /*07f0*/ 	.word	0x0500001a


	//   ....[113]....
        /*07f4*/ 	.word	0x0500001a


	//   ....[114]....
        /*07f8*/ 	.word	0x0500001a


	//   ....[115]....
        /*07fc*/ 	.word	0x0500001a


	//   ....[116]....
        /*0800*/ 	.word	0x0500001a


	//   ....[117]....
        /*0804*/ 	.word	0x0500001a


	//   ....[118]....
        /*0808*/ 	.word	0x0500001a


	//   ....[119]....
        /*080c*/ 	.word	0x0500001a


	//   ....[120]....
        /*0810*/ 	.word	0x0500001a


	//   ....[121]....
        /*0814*/ 	.word	0x0500001a


	//   ....[122]....
        /*0818*/ 	.word	0x0500001a


	//   ....[123]....
        /*081c*/ 	.word	0x0500001a


	//   ....[124]....
        /*0820*/ 	.word	0x0500001a


	//   ....[125]....
        /*0824*/ 	.word	0x0500001a


	//----- nvinfo : EIATTR_COOP_GROUP_INSTR_OFFSETS
	.align		4
.L_1331:
        /*0828*/ 	.byte	0x04, 0x28
        /*082a*/ 	.short	(.L_1333 - .L_1332)


	//   ....[0]....
.L_1332:
        /*082c*/ 	.word	0x00004360


	//   ....[1]....
        /*0830*/ 	.word	0x00004370


	//   ....[2]....
        /*0834*/ 	.word	0x000043b0


	//   ....[3]....
        /*0838*/ 	.word	0x000043c0


	//   ....[4]....
        /*083c*/ 	.word	0x00004ac0


	//   ....[5]....
        /*0840*/ 	.word	0x00004b60


	//   ....[6]....
        /*0844*/ 	.word	0x00004b80


	//   ....[7]....
        /*0848*/ 	.word	0x00004ba0


	//   ....[8]....
        /*084c*/ 	.word	0x00004bc0


	//   ....[9]....
        /*0850*/ 	.word	0x00004be0


	//   ....[10]....
        /*0854*/ 	.word	0x00004c00


	//   ....[11]....
        /*0858*/ 	.word	0x00004c20


	//   ....[12]....
        /*085c*/ 	.word	0x00004c40


	//   ....[13]....
        /*0860*/ 	.word	0x00004c60


	//   ....[14]....
        /*0864*/ 	.word	0x000069b0


	//   ....[15]....
        /*0868*/ 	.word	0x000069e0


	//   ....[16]....
        /*086c*/ 	.word	0x00006a30


	//   ....[17]....
        /*0870*/ 	.word	0x00006a50


	//   ....[18]....
        /*0874*/ 	.word	0x00006a80


	//   ....[19]....
        /*0878*/ 	.word	0x00006a90


	//   ....[20]....
        /*087c*/ 	.word	0x00006ac0


	//   ....[21]....
        /*0880*/ 	.word	0x00006ad0


	//   ....[22]....
        /*0884*/ 	.word	0x00006c90


	//   ....[23]....
        /*0888*/ 	.word	0x00006cc0


	//   ....[24]....
        /*088c*/ 	.word	0x00006d10


	//   ....[25]....
        /*0890*/ 	.word	0x00006d30


	//   ....[26]....
        /*0894*/ 	.word	0x00006d60


	//   ....[27]....
        /*0898*/ 	.word	0x00006d70


	//   ....[28]....
        /*089c*/ 	.word	0x00006da0


	//   ....[29]....
        /*08a0*/ 	.word	0x00006db0


	//   ....[30]....
        /*08a4*/ 	.word	0x00006f20


	//   ....[31]....
        /*08a8*/ 	.word	0x00006f50


	//   ....[32]....
        /*08ac*/ 	.word	0x00006fa0


	//   ....[33]....
        /*08b0*/ 	.word	0x00006fc0


	//   ....[34]....
        /*08b4*/ 	.word	0x00006ff0


	//   ....[35]....
        /*08b8*/ 	.word	0x00007000


	//   ....[36]....
        /*08bc*/ 	.word	0x00007030


	//   ....[37]....
        /*08c0*/ 	.word	0x00007040


	//   ....[38]....
        /*08c4*/ 	.word	0x00007300


	//   ....[39]....
        /*08c8*/ 	.word	0x00007330


	//   ....[40]....
        /*08cc*/ 	.word	0x00007410


	//   ....[41]....
        /*08d0*/ 	.word	0x00007450


	//   ....[42]....
        /*08d4*/ 	.word	0x00007480


	//   ....[43]....
        /*08d8*/ 	.word	0x000074b0


	//   ....[44]....
        /*08dc*/ 	.word	0x000074e0


	//   ....[45]....
        /*08e0*/ 	.word	0x00007510


	//   ....[46]....
        /*08e4*/ 	.word	0x00007550


	//   ....[47]....
        /*08e8*/ 	.word	0x00007580


	//   ....[48]....
        /*08ec*/ 	.word	0x00007620


	//   ....[49]....
        /*08f0*/ 	.word	0x00007640


	//   ....[50]....
        /*08f4*/ 	.word	0x00007670


	//   ....[51]....
        /*08f8*/ 	.word	0x00007690


	//   ....[52]....
        /*08fc*/ 	.word	0x000076b0


	//   ....[53]....
        /*0900*/ 	.word	0x000076c0


	//   ....[54]....
        /*0904*/ 	.word	0x000076f0


	//   ....[55]....
        /*0908*/ 	.word	0x00007720


	//   ....[56]....
        /*090c*/ 	.word	0x00007760


	//   ....[57]....
        /*0910*/ 	.word	0x00007780


	//   ....[58]....
        /*0914*/ 	.word	0x000077b0


	//   ....[59]....
        /*0918*/ 	.word	0x000077e0


	//   ....[60]....
        /*091c*/ 	.word	0x000077f0


	//   ....[61]....
        /*0920*/ 	.word	0x00007820


	//   ....[62]....
        /*0924*/ 	.word	0x00007850


	//   ....[63]....
        /*0928*/ 	.word	0x00007880


	//   ....[64]....
        /*092c*/ 	.word	0x000078b0


	//   ....[65]....
        /*0930*/ 	.word	0x000078d0


	//   ....[66]....
        /*0934*/ 	.word	0x00007900


	//   ....[67]....
        /*0938*/ 	.word	0x00007920


	//   ....[68]....
        /*093c*/ 	.word	0x000079e0


	//   ....[69]....
        /*0940*/ 	.word	0x00007ae0


	//   ....[70]....
        /*0944*/ 	.word	0x00007c70


	//   ....[71]....
        /*0948*/ 	.word	0x00007cc0


	//   ....[72]....
        /*094c*/ 	.word	0x00007d30


	//   ....[73]....
        /*0950*/ 	.word	0x00007d90


	//   ....[74]....
        /*0954*/ 	.word	0x00007e00


	//   ....[75]....
        /*0958*/ 	.word	0x00007e60


	//   ....[76]....
        /*095c*/ 	.word	0x00007ed0


	//   ....[77]....
        /*0960*/ 	.word	0x00007f30


	//   ....[78]....
        /*0964*/ 	.word	0x00007fd0


	//   ....[79]....
        /*0968*/ 	.word	0x00008060


	//   ....[80]....
        /*096c*/ 	.word	0x000080d0


	//   ....[81]....
        /*0970*/ 	.word	0x00008130


	//   ....[82]....
        /*0974*/ 	.word	0x000081a0


	//   ....[83]....
        /*0978*/ 	.word	0x00008200


	//   ....[84]....
        /*097c*/ 	.word	0x00008270


	//   ....[85]....
        /*0980*/ 	.word	0x000082d0


	//   ....[86]....
        /*0984*/ 	.word	0x00008370


	//   ....[87]....
        /*0988*/ 	.word	0x00008400


	//   ....[88]....
        /*098c*/ 	.word	0x00008470


	//   ....[89]....
        /*0990*/ 	.word	0x000084d0


	//   ....[90]....
        /*0994*/ 	.word	0x00008540


	//   ....[91]....
        /*0998*/ 	.word	0x000085a0


	//   ....[92]....
        /*099c*/ 	.word	0x00008610


	//   ....[93]....
        /*09a0*/ 	.word	0x00008670


	//   ....[94]....
        /*09a4*/ 	.word	0x00008710


	//   ....[95]....
        /*09a8*/ 	.word	0x000087c0


	//   ....[96]....
        /*09ac*/ 	.word	0x000088d0


	//   ....[97]....
        /*09b0*/ 	.word	0x00008920


	//   ....[98]....
        /*09b4*/ 	.word	0x000089f0


	//   ....[99]....
        /*09b8*/ 	.word	0x00008a60


	//   ....[100]....
        /*09bc*/ 	.word	0x00008af0


	//   ....[101]....
        /*09c0*/ 	.word	0x00008b40


	//   ....[102]....
        /*09c4*/ 	.word	0x00008bb0


	//   ....[103]....
        /*09c8*/ 	.word	0x00008c10


	//   ....[104]....
        /*09cc*/ 	.word	0x00008c80


	//   ....[105]....
        /*09d0*/ 	.word	0x00008ce0


	//   ....[106]....
        /*09d4*/ 	.word	0x00008d50


	//   ....[107]....
        /*09d8*/ 	.word	0x00008db0


	//   ....[108]....
        /*09dc*/ 	.word	0x00008e30


	//   ....[109]....
        /*09e0*/ 	.word	0x00008ea0


	//   ....[110]....
        /*09e4*/ 	.word	0x00008f10


	//   ....[111]....
        /*09e8*/ 	.word	0x00008f70


	//   ....[112]....
        /*09ec*/ 	.word	0x00008ff0


	//   ....[113]....
        /*09f0*/ 	.word	0x00009070


	//   ....[114]....
        /*09f4*/ 	.word	0x00009110


	//   ....[115]....
        /*09f8*/ 	.word	0x00009180


	//   ....[116]....
        /*09fc*/ 	.word	0x00009210


	//   ....[117]....
        /*0a00*/ 	.word	0x000092a0


	//   ....[118]....
        /*0a04*/ 	.word	0x00009310


	//   ....[119]....
        /*0a08*/ 	.word	0x00009370


	//   ....[120]....
        /*0a0c*/ 	.word	0x000093e0


	//   ....[121]....
        /*0a10*/ 	.word	0x00009460


	//   ....[122]....
        /*0a14*/ 	.word	0x00009520


	//   ....[123]....
        /*0a18*/ 	.word	0x000095f0


	//   ....[124]....
        /*0a1c*/ 	.word	0x000096d0


	//   ....[125]....
        /*0a20*/ 	.word	0x00009780


	//----- nvinfo : EIATTR_EXIT_INSTR_OFFSETS
	.align		4
.L_1333:
        /*0a24*/ 	.byte	0x04, 0x1c
        /*0a26*/ 	.short	(.L_1335 - .L_1334)


	//   ....[0]....
.L_1334:
        /*0a28*/ 	.word	0x00005ae0


	//   ....[1]....
        /*0a2c*/ 	.word	0x00007c10


	//----- nvinfo : EIATTR_MAX_THREADS
	.align		4
.L_1335:
        /*0a30*/ 	.byte	0x04, 0x05
        /*0a32*/ 	.short	(.L_1337 - .L_1336)
.L_1336:
        /*0a34*/ 	.word	0x00000140
        /*0a38*/ 	.word	0x00000001
        /*0a3c*/ 	.word	0x00000001


	//----- nvinfo : EIATTR_CRS_STACK_SIZE
	.align		4
.L_1337:
        /*0a40*/ 	.byte	0x04, 0x1e
        /*0a42*/ 	.short	(.L_1339 - .L_1338)
.L_1338:
        /*0a44*/ 	.word	0x00000000


	//----- nvinfo : EIATTR_CBANK_PARAM_SIZE
	.align		4
.L_1339:
        /*0a48*/ 	.byte	0x03, 0x19
        /*0a4a*/ 	.short	0x0060


	//----- nvinfo : EIATTR_PARAM_CBANK
	.align		4
        /*0a4c*/ 	.byte	0x04, 0x0a
        /*0a4e*/ 	.short	(.L_1341 - .L_1340)
	.align		4
.L_1340:
        /*0a50*/ 	.word	index@(.nv.constant0._ZN13group_norm_v218gn_bwd_cuda_kernelI6__halfLi320ELi3ELi16ELi40ELi4096ELb1ELb1ELi32ELi320ELi320ELi4ELb1ELi3ELb0ELb0ELNS_15WgradSyncMethodE2ENS_16CompileConditionILi900EEEEEvPT_S6_S6_PKS5_S8_S8_S8_PKfflPfPj)
        /*0a54*/ 	.short	0x0210
        /*0a56*/ 	.short	0x0060


	//----- nvinfo : EIATTR_SW_WAR
	.align		4
.L_1341:
        /*0a58*/ 	.byte	0x04, 0x36
        /*0a5a*/ 	.short	(.L_1343 - .L_1342)
.L_1342:
        /*0a5c*/ 	.word	0x00000008
.L_1343:


//--------------------- .nv.info._ZN13group_norm_v214gn_cuda_kernelI6__halfLi320ELi3ELi32ELi20ELi4096ELb0ELi32ELi320ELi320ELi4ELb1ELi2ELb0ELb0ENS_16CompileConditionILi900EEEEEvPT_PKS4_S7_S7_flPfS8_Pj --------------------------
	.section	.nv.info._ZN13group_norm_v214gn_cuda_kernelI6__halfLi320ELi3ELi32ELi20ELi4096ELb0ELi32ELi320ELi320ELi4ELb1ELi2ELb0ELb0ENS_16CompileConditionILi900EEEEEvPT_PKS4_S7_S7_flPfS8_Pj,"",@"SHT_CUDA_INFO"
	.sectionflags	@""
	.align	4


	//----- nvinfo : EIATTR_CUDA_API_VERSION
	.align		4
        /*0000*/ 	.byte	0x04, 0x37
        /*0002*/ 	.short	(.L_1345 - .L_1344)
.L_1344:
        /*0004*/ 	.word	0x00000082


	//----- nvinfo : EIATTR_KPARAM_INFO
	.align		4
.L_1345:
        /*0008*/ 	.byte	0x04, 0x17
        /*000a*/ 	.short	(.L_1347 - .L_1346)
.L_1346:
        /*000c*/ 	.word	0x00000000
        /*0010*/ 	.short	0x0008
        /*0012*/ 	.short	0x0040
        /*0014*/ 	.byte	0x00, 0xf0, 0x21, 0x00


	//----- nvinfo : EIATTR_KPARAM_INFO
	.align		4
.L_1347:
        /*0018*/ 	.byte	0x04, 0x17
        /*001a*/ 	.short	(.L_1349 - .L_1348)
.L_1348:
        /*001c*/ 	.word	0x00000000
        /*0020*/ 	.short	0x0007
        /*0022*/ 	.short	0x0038
        /*0024*/ 	.byte	0x00, 0xf0, 0x21, 0x00


	//----- nvinfo : EIATTR_KPARAM_INFO
	.align		4
.L_1349:
        /*0028*/ 	.byte	0x04, 0x17
        /*002a*/ 	.short	(.L_1351 - .L_1350)
.L_1350:
        /*002c*/ 	.word	0x00000000
        /*0030*/ 	.short	0x0006
        /*0032*/ 	.short	0x0030
        /*0034*/ 	.byte	0x00, 0xf0, 0x21, 0x00


	//----- nvinfo : EIATTR_KPARAM_INFO
	.align		4
.L_1351:
        /*0038*/ 	.byte	0x04, 0x17
        /*003a*/ 	.short	(.L_1353 - .L_1352)
.L_1352:
        /*003c*/ 	.word	0x00000000
        /*0040*/ 	.short	0x0005
        /*0042*/ 	.short	0x0028
        /*0044*/ 	.byte	0x00, 0xf0, 0x21, 0x00


	//----- nvinfo : EIATTR_KPARAM_INFO
	.align		4
.L_1353:
        /*0048*/ 	.byte	0x04, 0x17
        /*004a*/ 	.short	(.L_1355 - .L_1354)
.L_1354:
        /*004c*/ 	.word	0x00000000
        /*0050*/ 	.short	0x0004
        /*0052*/ 	.short	0x0020
        /*0054*/ 	.byte	0x00, 0xf0, 0x11, 0x00


	//----- nvinfo : EIATTR_KPARAM_INFO
	.align		4
.L_1355:
        /*0058*/ 	.byte	0x04, 0x17
        /*005a*/ 	.short	(.L_1357 - .L_1356)
.L_1356:
        /*005c*/ 	.word	0x00000000
        /*0060*/ 	.short	0x0003
        /*0062*/ 	.short	0x0018
        /*0064*/ 	.byte	0x00, 0xf0, 0x21, 0x00


	//----- nvinfo : EIATTR_KPARAM_INFO
	.align		4
.L_1357:
        /*0068*/ 	.byte	0x04, 0x17
        /*006a*/ 	.short	(.L_1359 - .L_1358)
.L_1358:
        /*006c*/ 	.word	0x00000000
        /*0070*/ 	.short	0x0002
        /*0072*/ 	.short	0x0010
        /*0074*/ 	.byte	0x00, 0xf0, 0x21, 0x00


	//----- nvinfo : EIATTR_KPARAM_INFO
	.align		4
.L_1359:
        /*0078*/ 	.byte	0x04, 0x17
        /*007a*/ 	.short	(.L_1361 - .L_1360)
.L_1360:
        /*007c*/ 	.word	0x00000000
        /*0080*/ 	.short	0x0001
        /*0082*/ 	.short	0x0008
        /*0084*/ 	.byte	0x00, 0xf0, 0x21, 0x00


	//----- nvinfo : EIATTR_KPARAM_INFO
	.align		4
.L_1361:
        /*0088*/ 	.byte	0x04, 0x17
        /*008a*/ 	.short	(.L_1363 - .L_1362)
.L_1362:
        /*008c*/ 	.word	0x00000000
        /*0090*/ 	.short	0x0000
        /*0092*/ 	.short	0x0000
        /*0094*/ 	.byte	0x00, 0xf0, 0x21, 0x00


	//----- nvinfo : EIATTR_SPARSE_MMA_MASK
	.align		4
.L_1363:
        /*0098*/ 	.byte	0x03, 0x50
        /*009a*/ 	.short	0x0000


	//----- nvinfo : EIATTR_MAXREG_COUNT
	.align		4
        /*009c*/ 	.byte	0x03, 0x1b
        /*009e*/ 	.short	0x0040


	//----- nvinfo : EIATTR_NUM_BARRIERS
	.align		4
        /*00a0*/ 	.byte	0x02, 0x4c
        /*00a2*/ 	.byte	0x01
	.zero		1


	//----- nvinfo : EIATTR_ANNOTATIONS
	.align		4
        /*00a4*/ 	.byte	0x04, 0x55
        /*00a6*/ 	.short	(.L_1365 - .L_1364)


	//   ....[0]....
.L_1364:
        /* <DEDUP_REMOVED lines=13> */


	//----- nvinfo : EIATTR_MERCURY_ISA_VERSION
	.align		4
.L_1365:
        /*0168*/ 	.byte	0x03, 0x5f
        /*016a*/ 	.short	0x0101


	//----- nvinfo : EIATTR_COOP_GROUP_MASK_REGIDS
	.align		4
        /*016c*/ 	.byte	0x04, 0x29
        /*016e*/ 	.short	(.L_1367 - .L_1366)


	//   ....[0]....
.L_1366:
        /*0170*/ 	.word	0xffffffff


	//   ....[1]....
        /*0174*/ 	.word	0xffffffff


	//   ....[2]....
        /*0178*/ 	.word	0xffffffff


	//   ....[3]....
        /*017c*/ 	.word	0xffffffff


	//   ....[4]....
        /*0180*/ 	.word	0xffffffff


	//   ....[5]....
        /*0184*/ 	.word	0xffffffff


	//   ....[6]....
        /*0188*/ 	.word	0xffffffff


	//   ....[7]....
        /*018c*/ 	.word	0xffffffff


	//   ....[8]....
        /*0190*/ 	.word	0xffffffff


	//   ....[9]....
        /*0194*/ 	.word	0xffffffff


	//   ....[10]....
        /*0198*/ 	.word	0xffffffff


	//   ....[11]....
        /*019c*/ 	.word	0xffffffff


	//----- nvinfo : EIATTR_COOP_GROUP_INSTR_OFFSETS
	.align		4
.L_1367:
        /*01a0*/ 	.byte	0x04, 0x28
        /*01a2*/ 	.short	(.L_1369 - .L_1368)


	//   ....[0]....
.L_1368:
        /*01a4*/ 	.word	0x00001090


	//   ....[1]....
        /*01a8*/ 	.word	0x000010a0


	//   ....[2]....
        /*01ac*/ 	.word	0x000010e0


	//   ....[3]....
        /*01b0*/ 	.word	0x000010f0


	//   ....[4]....
        /*01b4*/ 	.word	0x000016c0


	//   ....[5]....
        /*01b8*/ 	.word	0x00001700


	//   ....[6]....
        /*01bc*/ 	.word	0x00001750


	//   ....[7]....
        /*01c0*/ 	.word	0x00001760


	//   ....[8]....
        /*01c4*/ 	.word	0x000017a0


	//   ....[9]....
        /*01c8*/ 	.word	0x000017b0


	//   ....[10]....
        /*01cc*/ 	.word	0x000017e0


	//   ....[11]....
        /*01d0*/ 	.word	0x000017f0


	//----- nvinfo : EIATTR_EXIT_INSTR_OFFSETS
	.align		4
.L_1369:
        /*01d4*/ 	.byte	0x04, 0x1c
        /*01d6*/ 	.short	(.L_1371 - .L_1370)


	//   ....[0]....
.L_1370:
        /*01d8*/ 	.word	0x00000070


	//   ....[1]....
        /*01dc*/ 	.word	0x00002640


	//----- nvinfo : EIATTR_MAX_THREADS
	.align		4
.L_1371:
        /*01e0*/ 	.byte	0x04, 0x05
        /*01e2*/ 	.short	(.L_1373 - .L_1372)
.L_1372:
        /*01e4*/ 	.word	0x00000140
        /*01e8*/ 	.word	0x00000001
        /*01ec*/ 	.word	0x00000001


	//----- nvinfo : EIATTR_CRS_STACK_SIZE
	.align		4
.L_1373:
        /*01f0*/ 	.byte	0x04, 0x1e
        /*01f2*/ 	.short	(.L_1375 - .L_1374)
.L_1374:
        /*01f4*/ 	.word	0x00000000


	//----- nvinfo : EIATTR_CBANK_PARAM_SIZE
	.align		4
.L_1375:
        /*01f8*/ 	.byte	0x03, 0x19
        /*01fa*/ 	.short	0x0048


	//----- nvinfo : EIATTR_PARAM_CBANK
	.align		4
        /*01fc*/ 	.byte	0x04, 0x0a
        /*01fe*/ 	.short	(.L_1377 - .L_1376)
	.align		4
.L_1376:
        /*0200*/ 	.word	index@(.nv.constant0._ZN13group_norm_v214gn_cuda_kernelI6__halfLi320ELi3ELi32ELi20ELi4096ELb0ELi32ELi320ELi320ELi4ELb1ELi2ELb0ELb0ENS_16CompileConditionILi900EEEEEvPT_PKS4_S7_S7_flPfS8_Pj)
        /*0204*/ 	.short	0x0210
        /*0206*/ 	.short	0x0048


	//----- nvinfo : EIATTR_SW_WAR
	.align		4
.L_1377:
        /*0208*/ 	.byte	0x04, 0x36
        /*020a*/ 	.short	(.L_1379 - .L_1378)
.L_1378:
        /*020c*/ 	.word	0x00000008
.L_1379:


//--------------------- .nv.info._ZN13group_norm_v214gn_cuda_kernelI6__halfLi320ELi1ELi32ELi20ELi4096ELb0ELi64ELi320ELi320ELi4ELb1ELi2ELb0ELb0ENS_16CompileConditionILi900EEEEEvPT_PKS4_S7_S7_flPfS8_Pj --------------------------
	.section	.nv.info._ZN13group_norm_v214gn_cuda_kernelI6__halfLi320ELi1ELi32ELi20ELi4096ELb0ELi64ELi320ELi320ELi4ELb1ELi2ELb0ELb0ENS_16CompileConditionILi900EEEEEvPT_PKS4_S7_S7_flPfS8_Pj,"",@"SHT_CUDA_INFO"
	.sectionflags	@""
	.align	4


	//----- nvinfo : EIATTR_CUDA_API_VERSION
	.align		4
        /*0000*/ 	.byte	0x04, 0x37
        /*0002*/ 	.short	(.L_1381 - .L_1380)
.L_1380:
        /*0004*/ 	.word	0x00000082


	//----- nvinfo : EIATTR_KPARAM_INFO
	.align		4
.L_1381:
        /*0008*/ 	.byte	0x04, 0x17
        /*000a*/ 	.short	(.L_1383 - .L_1382)
.L_1382:
        /*000c*/ 	.word	0x00000000
        /*0010*/ 	.short	0x0008
        /*0012*/ 	.short	0x0040
        /*0014*/ 	.byte	0x00, 0xf0, 0x21, 0x00


	//----- nvinfo : EIATTR_KPARAM_INFO
	.align		4
.L_1383:
        /*0018*/ 	.byte	0x04, 0x17
        /*001a*/ 	.short	(.L_1385 - .L_1384)
.L_1384:
        /*001c*/ 	.word	0x00000000
        /*0020*/ 	.short	0x0007
        /*0022*/ 	.short	0x0038
        /*0024*/ 	.byte	0x00, 0xf0, 0x21, 0x00


	//----- nvinfo : EIATTR_KPARAM_INFO
	.align		4
.L_1385:
        /*0028*/ 	.byte	0x04, 0x17
        /*002a*/ 	.short	(.L_1387 - .L_1386)
.L_1386:
        /*002c*/ 	.word	0x00000000
        /*0030*/ 	.short	0x0006
        /*0032*/ 	.short	0x0030
        /*0034*/ 	.byte	0x00, 0xf0, 0x21, 0x00


	//----- nvinfo : EIATTR_KPARAM_INFO
	.align		4
.L_1387:
        /*0038*/ 	.byte	0x04, 0x17
        /*003a*/ 	.short	(.L_1389 - .L_1388)
.L_1388:
        /*003c*/ 	.word	0x00000000
        /*0040*/ 	.short	0x0005
        /*0042*/ 	.short	0x0028
        /*0044*/ 	.byte	0x00, 0xf0, 0x21, 0x00


	//----- nvinfo : EIATTR_KPARAM_INFO
	.align		4
.L_1389:
        /*0048*/ 	.byte	0x04, 0x17
        /*004a*/ 	.short	(.L_1391 - .L_1390)
.L_1390:
        /*004c*/ 	.word	0x00000000
        /*0050*/ 	.short	0x0004
        /*0052*/ 	.short	0x0020
        /*0054*/ 	.byte	0x00, 0xf0, 0x11, 0x00


	//----- nvinfo : EIATTR_KPARAM_INFO
	.align		4
.L_1391:
        /*0058*/ 	.byte	0x04, 0x17
        /*005a*/ 	.short	(.L_1393 - .L_1392)
.L_1392:
        /*005c*/ 	.word	0x00000000
        /*0060*/ 	.short	0x0003
        /*0062*/ 	.short	0x0018
        /*0064*/ 	.byte	0x00, 0xf0, 0x21, 0x00


	//----- nvinfo : EIATTR_KPARAM_INFO
	.align		4
.L_1393:
        /*0068*/ 	.byte	0x04, 0x17
        /*006a*/ 	.short	(.L_1395 - .L_1394)
.L_1394:
        /*006c*/ 	.word	0x00000000
        /*0070*/ 	.short	0x0002
        /*0072*/ 	.short	0x0010
        /*0074*/ 	.byte	0x00, 0xf0, 0x21, 0x00


	//----- nvinfo : EIATTR_KPARAM_INFO
	.align		4
.L_1395:
        /*0078*/ 	.byte	0x04, 0x17
        /*007a*/ 	.short	(.L_1397 - .L_1396)
.L_1396:
        /*007c*/ 	.word	0x00000000
        /*0080*/ 	.short	0x0001
        /*0082*/ 	.short	0x0008
        /*0084*/ 	.byte	0x00, 0xf0, 0x21, 0x00


	//----- nvinfo : EIATTR_KPARAM_INFO
	.align		4
.L_1397:
        /*0088*/ 	.byte	0x04, 0x17
        /*008a*/ 	.short	(.L_1399 - .L_1398)
.L_1398:
        /*008c*/ 	.word	0x00000000
        /*0090*/ 	.short	0x0000
        /*0092*/ 	.short	0x0000
        /*0094*/ 	.byte	0x00, 0xf0, 0x21, 0x00


	//----- nvinfo : EIATTR_SPARSE_MMA_MASK
	.align		4
.L_1399:
        /*0098*/ 	.byte	0x03, 0x50
        /*009a*/ 	.short	0x0000


	//----- nvinfo : EIATTR_MAXREG_COUNT
	.align		4
        /*009c*/ 	.byte	0x03, 0x1b
        /*009e*/ 	.short	0x00a8


	//----- nvinfo : EIATTR_NUM_BARRIERS
	.align		4
        /*00a0*/ 	.byte	0x02, 0x4c
        /*00a2*/ 	.byte	0x01
	.zero		1


	//----- nvinfo : EIATTR_MERCURY_ISA_VERSION
	.align		4
        /*00a4*/ 	.byte	0x03, 0x5f
        /*00a6*/ 	.short	0x0101


	//----- nvinfo : EIATTR_COOP_GROUP_MASK_REGIDS
	.align		4
        /*00a8*/ 	.byte	0x04, 0x29
        /*00aa*/ 	.short	(.L_1401 - .L_1400)


	//   ....[0]....
.L_1400:
        /*00ac*/ 	.word	0xffffffff


	//   ....[1]....
        /*00b0*/ 	.word	0xffffffff


	//   ....[2]....
        /*00b4*/ 	.word	0xffffffff


	//   ....[3]....
        /*00b8*/ 	.word	0xffffffff


	//   ....[4]....
        /*00bc*/ 	.word	0xffffffff


	//   ....[5]....
        /*00c0*/ 	.word	0xffffffff


	//   ....[6]....
        /*00c4*/ 	.word	0xffffffff


	//   ....[7]....
        /*00c8*/ 	.word	0xffffffff


	//   ....[8]....
        /*00cc*/ 	.word	0xffffffff


	//   ....[9]....
        /*00d0*/ 	.word	0xffffffff


	//   ....[10]....
        /*00d4*/ 	.word	0xffffffff


	//   ....[11]....
        /*00d8*/ 	.word	0xffffffff


	//----- nvinfo : EIATTR_COOP_GROUP_INSTR_OFFSETS
	.align		4
.L_1401:
        /*00dc*/ 	.byte	0x04, 0x28
        /*00de*/ 	.short	(.L_1403 - .L_1402)


	//   ....[0]....
.L_1402:
        /*00e0*/ 	.word	0x00001950


	//   ....[1]....
        /*00e4*/ 	.word	0x00001960


	//   ....[2]....
        /*00e8*/ 	.word	0x000019d0


	//   ....[3]....
        /*00ec*/ 	.word	0x000019e0


	//   ....[4]....
        /*00f0*/ 	.word	0x00001d80


	//   ....[5]....
        /*00f4*/ 	.word	0x00001db0


	//   ....[6]....
        /*00f8*/ 	.word	0x00001de0


	//   ....[7]....
        /*00fc*/ 	.word	0x00001df0


	//   ....[8]....
        /*0100*/ 	.word	0x00001e20


	//   ....[9]....
        /*0104*/ 	.word	0x00001e30


	//   ....[10]....
        /*0108*/ 	.word	0x00001e60


	//   ....[11]....
        /*010c*/ 	.word	0x00001e70


	//----- nvinfo : EIATTR_EXIT_INSTR_OFFSETS
	.align		4
.L_1403:
        /*0110*/ 	.byte	0x04, 0x1c
        /*0112*/ 	.short	(.L_1405 - .L_1404)


	//   ....[0]....
.L_1404:
        /*0114*/ 	.word	0x00000060


	//   ....[1]....
        /*0118*/ 	.word	0x00003720


	//----- nvinfo : EIATTR_MAX_THREADS
	.align		4
.L_1405:
        /*011c*/ 	.byte	0x04, 0x05
        /*011e*/ 	.short	(.L_1407 - .L_1406)
.L_1406:
        /*0120*/ 	.word	0x00000140
        /*0124*/ 	.word	0x00000001
        /*0128*/ 	.word	0x00000001


	//----- nvinfo : EIATTR_CRS_STACK_SIZE
	.align		4
.L_1407:
        /*012c*/ 	.byte	0x04, 0x1e
        /*012e*/ 	.short	(.L_1409 - .L_1408)
.L_1408:
        /*0130*/ 	.word	0x00000000


	//----- nvinfo : EIATTR_CBANK_PARAM_SIZE
	.align		4
.L_1409:
        /*0134*/ 	.byte	0x03, 0x19
        /*0136*/ 	.short	0x0048


	//----- nvinfo : EIATTR_PARAM_CBANK
	.align		4
        /*0138*/ 	.byte	0x04, 0x0a
        /*013a*/ 	.short	(.L_1411 - .L_1410)
	.align		4
.L_1410:
        /*013c*/ 	.word	index@(.nv.constant0._ZN13group_norm_v214gn_cuda_kernelI6__halfLi320ELi1ELi32ELi20ELi4096ELb0ELi64ELi320ELi320ELi4ELb1ELi2ELb0ELb0ENS_16CompileConditionILi900EEEEEvPT_PKS4_S7_S7_flPfS8_Pj)
        /*0140*/ 	.short	0x0210
        /*0142*/ 	.short	0x0048


	//----- nvinfo : EIATTR_SW_WAR
	.align		4
.L_1411:
        /*0144*/ 	.byte	0x04, 0x36
        /*0146*/ 	.short	(.L_1413 - .L_1412)
.L_1412:
        /*0148*/ 	.word	0x00000008
.L_1413:


//--------------------- .nv.info._ZN13group_norm_v214gn_cuda_kernelI6__halfLi320ELi1ELi32ELi20ELi4096ELb0ELi128ELi320ELi320ELi4ELb1ELi4ELb0ELb0ENS_16CompileConditionILi900EEEEEvPT_PKS4_S7_S7_flPfS8_Pj --------------------------
	.section	.nv.info._ZN13group_norm_v214gn_cuda_kernelI6__halfLi320ELi1ELi32ELi20ELi4096ELb0ELi128ELi320ELi320ELi4ELb1ELi4ELb0ELb0ENS_16CompileConditionILi900EEEEEvPT_PKS4_S7_S7_flPfS8_Pj,"",@"SHT_CUDA_INFO"
	.sectionflags	@""
	.align	4


	//----- nvinfo : EIATTR_CUDA_API_VERSION
	.align		4
        /*0000*/ 	.byte	0x04, 0x37
        /*0002*/ 	.short	(.L_1415 - .L_1414)
.L_1414:
        /*0004*/ 	.word	0x00000082


	//----- nvinfo : EIATTR_KPARAM_INFO
	.align		4
.L_1415:
        /*0008*/ 	.byte	0x04, 0x17
        /*000a*/ 	.short	(.L_1417 - .L_1416)
.L_1416:
        /*000c*/ 	.word	0x00000000
        /*0010*/ 	.short	0x0008
        /*0012*/ 	.short	0x0040
        /*0014*/ 	.byte	0x00, 0xf0, 0x21, 0x00


	//----- nvinfo : EIATTR_KPARAM_INFO
	.align		4
.L_1417:
        /*0018*/ 	.byte	0x04, 0x17
        /*001a*/ 	.short	(.L_1419 - .L_1418)
.L_1418:
        /*001c*/ 	.word	0x00000000
        /*0020*/ 	.short	0x0007
        /*0022*/ 	.short	0x0038
        /*0024*/ 	.byte	0x00, 0xf0, 0x21, 0x00


	//----- nvinfo : EIATTR_KPARAM_INFO
	.align		4
.L_1419:
        /*0028*/ 	.byte	0x04, 0x17
        /*002a*/ 	.short	(.L_1421 - .L_1420)
.L_1420:
        /*002c*/ 	.word	0x00000000
        /*0030*/ 	.short	0x0006
        /*0032*/ 	.short	0x0030
        /*0034*/ 	.byte	0x00, 0xf0, 0x21, 0x00


	//----- nvinfo : EIATTR_KPARAM_INFO
	.align		4
.L_1421:
        /*0038*/ 	.byte	0x04, 0x17
        /*003a*/ 	.short	(.L_1423 - .L_1422)
.L_1422:
        /*003c*/ 	.word	0x00000000
        /*0040*/ 	.short	0x0005
        /*0042*/ 	.short	0x0028
        /*0044*/ 	.byte	0x00, 0xf0, 0x21, 0x00


	//----- nvinfo : EIATTR_KPARAM_INFO
	.align		4
.L_1423:
        /*0048*/ 	.byte	0x04, 0x17
        /*004a*/ 	.short	(.L_1425 - .L_1424)
.L_1424:
        /*004c*/ 	.word	0x00000000
        /*0050*/ 	.short	0x0004
        /*0052*/ 	.short	0x0020
        /*0054*/ 	.byte	0x00, 0xf0, 0x11, 0x00


	//----- nvinfo : EIATTR_KPARAM_INFO
	.align		4
.L_1425:
        /*0058*/ 	.byte	0x04, 0x17
        /*005a*/ 	.short	(.L_1427 - .L_1426)
.L_1426:
        /*005c*/ 	.word	0x00000000
        /*0060*/ 	.short	0x0003
        /*0062*/ 	.short	0x0018
        /*0064*/ 	.byte	0x00, 0xf0, 0x21, 0x00


	//----- nvinfo : EIATTR_KPARAM_INFO
	.align		4
.L_1427:
        /*0068*/ 	.byte	0x04, 0x17
        /*006a*/ 	.short	(.L_1429 - .L_1428)
.L_1428:
        /*006c*/ 	.word	0x00000000
        /*0070*/ 	.short	0x0002
        /*0072*/ 	.short	0x0010
        /*0074*/ 	.byte	0x00, 0xf0, 0x21, 0x00


	//----- nvinfo : EIATTR_KPARAM_INFO
	.align		4
.L_1429:
        /*0078*/ 	.byte	0x04, 0x17
        /*007a*/ 	.short	(.L_1431 - .L_1430)
.L_1430:
        /*007c*/ 	.word	0x00000000
        /*0080*/ 	.short	0x0001
        /*0082*/ 	.short	0x0008
        /*0084*/ 	.byte	0x00, 0xf0, 0x21, 0x00


	//----- nvinfo : EIATTR_KPARAM_INFO
	.align		4
.L_1431:
        /*0088*/ 	.byte	0x04, 0x17
        /*008a*/ 	.short	(.L_1433 - .L_1432)
.L_1432:
        /*008c*/ 	.word	0x00000000
        /*0090*/ 	.short	0x0000
        /*0092*/ 	.short	0x0000
        /*0094*/ 	.byte	0x00, 0xf0, 0x21, 0x00


	//----- nvinfo : EIATTR_SPARSE_MMA_MASK
	.align		4
.L_1433:
        /*0098*/ 	.byte	0x03, 0x50
        /*009a*/ 	.short	0x0000


	//----- nvinfo : EIATTR_MAXREG_COUNT
	.align		4
        /*009c*/ 	.byte	0x03, 0x1b
        /*009e*/ 	.short	0x00a8


	//----- nvinfo : EIATTR_NUM_BARRIERS
	.align		4
        /*00a0*/ 	.byte	0x02, 0x4c
        /*00a2*/ 	.byte	0x01
	.zero		1


	//----- nvinfo : EIATTR_ANNOTATIONS
	.align		4
        /*00a4*/ 	.byte	0x04, 0x55
        /*00a6*/ 	.short	(.L_1435 - .L_1434)


	//   ....[0]....
.L_1434:
        /* <DEDUP_REMOVED lines=83> */


	//----- nvinfo : EIATTR_MERCURY_ISA_VERSION
	.align		4
.L_1435:
        /*05c8*/ 	.byte	0x03, 0x5f
        /*05ca*/ 	.short	0x0101


	//----- nvinfo : EIATTR_COOP_GROUP_MASK_REGIDS
	.align		4
        /*05cc*/ 	.byte	0x04, 0x29
        /*05ce*/ 	.short	(.L_1437 - .L_1436)


	//   ....[0]....
.L_1436:
        /*05d0*/ 	.word	0xffffffff


	//   ....[1]....
        /*05d4*/ 	.word	0xffffffff


	//   ....[2]....
        /*05d8*/ 	.word	0xffffffff


	//   ....[3]....
        /*05dc*/ 	.word	0xffffffff


	//   ....[4]....
        /*05e0*/ 	.word	0xffffffff


	//   ....[5]....
        /*05e4*/ 	.word	0xffffffff


	//   ....[6]....
        /*05e8*/ 	.word	0xffffffff


	//   ....[7]....
        /*05ec*/ 	.word	0xffffffff


	//   ....[8]....
        /*05f0*/ 	.word	0xffffffff


	//   ....[9]....
        /*05f4*/ 	.word	0xffffffff


	//   ....[10]....
        /*05f8*/ 	.word	0xffffffff


	//   ....[11]....
        /*05fc*/ 	.word	0xffffffff


	//----- nvinfo : EIATTR_COOP_GROUP_INSTR_OFFSETS
	.align		4
.L_1437:
        /*0600*/ 	.byte	0x04, 0x28
        /*0602*/ 	.short	(.L_1439 - .L_1438)


	//   ....[0]....
.L_1438:
        /*0604*/ 	.word	0x00002eb0


	//   ....[1]....
        /*0608*/ 	.word	0x00002ed0


	//   ....[2]....
        /*060c*/ 	.word	0x00002f50


	//   ....[3]....
        /*0610*/ 	.word	0x00002f60


	//   ....[4]....
        /*0614*/ 	.word	0x00003340


	//   ....[5]....
        /*0618*/ 	.word	0x00003350


	//   ....[6]....
        /*061c*/ 	.word	0x00003380


	//   ....[7]....
        /*0620*/ 	.word	0x00003390


	//   ....[8]....
        /*0624*/ 	.word	0x000033c0


	//   ....[9]....
        /*0628*/ 	.word	0x000033d0


	//   ....[10]....
        /*062c*/ 	.word	0x00003400


	//   ....[11]....
        /*0630*/ 	.word	0x00003410


	//----- nvinfo : EIATTR_EXIT_INSTR_OFFSETS
	.align		4
.L_1439:
        /*0634*/ 	.byte	0x04, 0x1c
        /*0636*/ 	.short	(.L_1441 - .L_1440)


	//   ....[0]....
.L_1440:
        /*0638*/ 	.word	0x00000080


	//   ....[1]....
        /*063c*/ 	.word	0x00006a90


	//----- nvinfo : EIATTR_MAX_THREADS
	.align		4
.L_1441:
        /*0640*/ 	.byte	0x04, 0x05
        /*0642*/ 	.short	(.L_1443 - .L_1442)
.L_1442:
        /*0644*/ 	.word	0x00000140
        /*0648*/ 	.word	0x00000001
        /*064c*/ 	.word	0x00000001


	//----- nvinfo : EIATTR_CRS_STACK_SIZE
	.align		4
.L_1443:
        /*0650*/ 	.byte	0x04, 0x1e
        /*0652*/ 	.short	(.L_1445 - .L_1444)
.L_1444:
        /*0654*/ 	.word	0x00000000


	//----- nvinfo : EIATTR_CBANK_PARAM_SIZE
	.align		4
.L_1445:
        /*0658*/ 	.byte	0x03, 0x19
        /*065a*/ 	.short	0x0048


	//----- nvinfo : EIATTR_PARAM_CBANK
	.align		4
        /*065c*/ 	.byte	0x04, 0x0a
        /*065e*/ 	.short	(.L_1447 - .L_1446)
	.align		4
.L_1446:
        /*0660*/ 	.word	index@(.nv.constant0._ZN13group_norm_v214gn_cuda_kernelI6__halfLi320ELi1ELi32ELi20ELi4096ELb0ELi128ELi320ELi320ELi4ELb1ELi4ELb0ELb0ENS_16CompileConditionILi900EEEEEvPT_PKS4_S7_S7_flPfS8_Pj)
        /*0664*/ 	.short	0x0210
        /*0666*/ 	.short	0x0048


	//----- nvinfo : EIATTR_SW_WAR
	.align		4
.L_1447:
        /*0668*/ 	.byte	0x04, 0x36
        /*066a*/ 	.short	(.L_1449 - .L_1448)
.L_1448:
        /*066c*/ 	.word	0x00000008
.L_1449:


//--------------------- .nv.info._ZN13group_norm_v214gn_cuda_kernelI6__halfLi320ELi2ELi32ELi20ELi4096ELb0ELi64ELi320ELi320ELi4ELb1ELi4ELb0ELb0ENS_16CompileConditionILi900EEEEEvPT_PKS4_S7_S7_flPfS8_Pj --------------------------
	.section	.nv.info._ZN13group_norm_v214gn_cuda_kernelI6__halfLi320ELi2ELi32ELi20ELi4096ELb0ELi64ELi320ELi320ELi4ELb1ELi4ELb0ELb0ENS_16CompileConditionILi900EEEEEvPT_PKS4_S7_S7_flPfS8_Pj,"",@"SHT_CUDA_INFO"
	.sectionflags	@""
	.align	4


	//----- nvinfo : EIATTR_CUDA_API_VERSION
	.align		4
        /*0000*/ 	.byte	0x04, 0x37
        /*0002*/ 	.short	(.L_1451 - .L_1450)
.L_1450:
        /*0004*/ 	.word	0x00000082


	//----- nvinfo : EIATTR_KPARAM_INFO
	.align		4
.L_1451:
        /*0008*/ 	.byte	0x04, 0x17
        /*000a*/ 	.short	(.L_1453 - .L_1452)
.L_1452:
        /*000c*/ 	.word	0x00000000
        /*0010*/ 	.short	0x0008
        /*0012*/ 	.short	0x0040
        /*0014*/ 	.byte	0x00, 0xf0, 0x21, 0x00


	//----- nvinfo : EIATTR_KPARAM_INFO
	.align		4
.L_1453:
        /*0018*/ 	.byte	0x04, 0x17
        /*001a*/ 	.short	(.L_1455 - .L_1454)
.L_1454:
        /*001c*/ 	.word	0x00000000
        /*0020*/ 	.short	0x0007
        /*0022*/ 	.short	0x0038
        /*0024*/ 	.byte	0x00, 0xf0, 0x21, 0x00


	//----- nvinfo : EIATTR_KPARAM_INFO
	.align		4
.L_1455:
        /*0028*/ 	.byte	0x04, 0x17
        /*002a*/ 	.short	(.L_1457 - .L_1456)
.L_1456:
        /*002c*/ 	.word	0x00000000
        /*0030*/ 	.short	0x0006
        /*0032*/ 	.short	0x0030
        /*0034*/ 	.byte	0x00, 0xf0, 0x21, 0x00


	//----- nvinfo : EIATTR_KPARAM_INFO
	.align		4
.L_1457:
        /*0038*/ 	.byte	0x04, 0x17
        /*003a*/ 	.short	(.L_1459 - .L_1458)
.L_1458:
        /*003c*/ 	.word	0x00000000
        /*0040*/ 	.short	0x0005
        /*0042*/ 	.short	0x0028
        /*0044*/ 	.byte	0x00, 0xf0, 0x21, 0x00


	//----- nvinfo : EIATTR_KPARAM_INFO
	.align		4
.L_1459:
        /*0048*/ 	.byte	0x04, 0x17
        /*004a*/ 	.short	(.L_1461 - .L_1460)
.L_1460:
        /*004c*/ 	.word	0x00000000
        /*0050*/ 	.short	0x0004
        /*0052*/ 	.short	0x0020
        /*0054*/ 	.byte	0x00, 0xf0, 0x11, 0x00


	//----- nvinfo : EIATTR_KPARAM_INFO
	.align		4
.L_1461:
        /*0058*/ 	.byte	0x04, 0x17
        /*005a*/ 	.short	(.L_1463 - .L_1462)
.L_1462:
        /*005c*/ 	.word	0x00000000
        /*0060*/ 	.short	0x0003
        /*0062*/ 	.short	0x0018
        /*0064*/ 	.byte	0x00, 0xf0, 0x21, 0x00


	//----- nvinfo : EIATTR_KPARAM_INFO
	.align		4
.L_1463:
        /*0068*/ 	.byte	0x04, 0x17
        /*006a*/ 	.short	(.L_1465 - .L_1464)
.L_1464:
        /*006c*/ 	.word	0x00000000
        /*0070*/ 	.short	0x0002
        /*0072*/ 	.short	0x0010
        /*0074*/ 	.byte	0x00, 0xf0, 0x21, 0x00


	//----- nvinfo : EIATTR_KPARAM_INFO
	.align		4
.L_1465:
        /*0078*/ 	.byte	0x04, 0x17
        /*007a*/ 	.short	(.L_1467 - .L_1466)
.L_1466:
        /*007c*/ 	.word	0x00000000
        /*0080*/ 	.short	0x0001
        /*0082*/ 	.short	0x0008
        /*0084*/ 	.byte	0x00, 0xf0, 0x21, 0x00


	//----- nvinfo : EIATTR_KPARAM_INFO
	.align		4
.L_1467:
        /*0088*/ 	.byte	0x04, 0x17
        /*008a*/ 	.short	(.L_1469 - .L_1468)
.L_1468:
        /*008c*/ 	.word	0x00000000
        /*0090*/ 	.short	0x0000
        /*0092*/ 	.short	0x0000
        /*0094*/ 	.byte	0x00, 0xf0, 0x21, 0x00


	//----- nvinfo : EIATTR_SPARSE_MMA_MASK
	.align		4
.L_1469:
        /*0098*/ 	.byte	0x03, 0x50
        /*009a*/ 	.short	0x0000


	//----- nvinfo : EIATTR_MAXREG_COUNT
	.align		4
        /*009c*/ 	.byte	0x03, 0x1b
        /*009e*/ 	.short	0x0060


	//----- nvinfo : EIATTR_NUM_BARRIERS
	.align		4
        /*00a0*/ 	.byte	0x02, 0x4c
        /*00a2*/ 	.byte	0x01
	.zero		1


	//----- nvinfo : EIATTR_ANNOTATIONS
	.align		4
        /*00a4*/ 	.byte	0x04, 0x55
        /*00a6*/ 	.short	(.L_1471 - .L_1470)


	//   ....[0]....
.L_1470:
        /* <DEDUP_REMOVED lines=40> */


	//----- nvinfo : EIATTR_MERCURY_ISA_VERSION
	.align		4
.L_1471:
        /*0318*/ 	.byte	0x03, 0x5f
        /*031a*/ 	.short	0x0101


	//----- nvinfo : EIATTR_COOP_GROUP_MASK_REGIDS
	.align		4
        /*031c*/ 	.byte	0x04, 0x29
        /*031e*/ 	.short	(.L_1473 - .L_1472)


	//   ....[0]....
.L_1472:
        /*0320*/ 	.word	0xffffffff


	//   ....[1]....
        /*0324*/ 	.word	0xffffffff


	//   ....[2]....
        /*0328*/ 	.word	0xffffffff


	//   ....[3]....
        /*032c*/ 	.word	0xffffffff


	//   ....[4]....
        /*0330*/ 	.word	0xffffffff


	//   ....[5]....
        /*0334*/ 	.word	0xffffffff


	//   ....[6]....
        /*0338*/ 	.word	0xffffffff


	//   ....[7]....
        /*033c*/ 	.word	0xffffffff


	//   ....[8]....
        /*0340*/ 	.word	0xffffffff


	//   ....[9]....
        /*0344*/ 	.word	0xffffffff


	//   ....[10]....
        /*0348*/ 	.word	0xffffffff


	//   ....[11]....
        /*034c*/ 	.word	0xffffffff


	//----- nvinfo : EIATTR_COOP_GROUP_INSTR_OFFSETS
	.align		4
.L_1473:
        /*0350*/ 	.byte	0x04, 0x28
        /*0352*/ 	.short	(.L_1475 - .L_1474)


	//   ....[0]....
.L_1474:
        /*0354*/ 	.word	0x00001a90


	//   ....[1]....
        /*0358*/ 	.word	0x00001aa0


	//   ....[2]....
        /*035c*/ 	.word	0x00001af0


	//   ....[3]....
        /*0360*/ 	.word	0x00001b00


	//   ....[4]....
        /*0364*/ 	.word	0x00001fa0


	//   ....[5]....
        /*0368*/ 	.word	0x00001fe0


	//   ....[6]....
        /*036c*/ 	.word	0x00002030


	//   ....[7]....
        /*0370*/ 	.word	0x00002040


	//   ....[8]....
        /*0374*/ 	.word	0x00002080


	//   ....[9]....
        /*0378*/ 	.word	0x00002090


	//   ....[10]....
        /*037c*/ 	.word	0x000020c0


	//   ....[11]....
        /*0380*/ 	.word	0x000020d0


	//----- nvinfo : EIATTR_EXIT_INSTR_OFFSETS
	.align		4
.L_1475:
        /*0384*/ 	.byte	0x04, 0x1c
        /*0386*/ 	.short	(.L_1477 - .L_1476)


	//   ....[0]....
.L_1476:
        /*0388*/ 	.word	0x00000070


	//   ....[1]....
        /*038c*/ 	.word	0x00003cd0


	//----- nvinfo : EIATTR_MAX_THREADS
	.align		4
.L_1477:
        /*0390*/ 	.byte	0x04, 0x05
        /*0392*/ 	.short	(.L_1479 - .L_1478)
.L_1478:
        /*0394*/ 	.word	0x00000140
        /*0398*/ 	.word	0x00000001
        /*039c*/ 	.word	0x00000001


	//----- nvinfo : EIATTR_CRS_STACK_SIZE
	.align		4
.L_1479:
        /*03a0*/ 	.byte	0x04, 0x1e
        /*03a2*/ 	.short	(.L_1481 - .L_1480)
.L_1480:
        /*03a4*/ 	.word	0x00000000


	//----- nvinfo : EIATTR_CBANK_PARAM_SIZE
	.align		4
.L_1481:
        /*03a8*/ 	.byte	0x03, 0x19
        /*03aa*/ 	.short	0x0048


	//----- nvinfo : EIATTR_PARAM_CBANK
	.align		4
        /*03ac*/ 	.byte	0x04, 0x0a
        /*03ae*/ 	.short	(.L_1483 - .L_1482)
	.align		4
.L_1482:
        /*03b0*/ 	.word	index@(.nv.constant0._ZN13group_norm_v214gn_cuda_kernelI6__halfLi320ELi2ELi32ELi20ELi4096ELb0ELi64ELi320ELi320ELi4ELb1ELi4ELb0ELb0ENS_16CompileConditionILi900EEEEEvPT_PKS4_S7_S7_flPfS8_Pj)
        /*03b4*/ 	.short	0x0210
        /*03b6*/ 	.short	0x0048


	//----- nvinfo : EIATTR_SW_WAR
	.align		4
.L_1483:
        /*03b8*/ 	.byte	0x04, 0x36
        /*03ba*/ 	.short	(.L_1485 - .L_1484)
.L_1484:
        /*03bc*/ 	.word	0x00000008
.L_1485:


//--------------------- .nv.info._ZN13group_norm_v214gn_cuda_kernelI6__halfLi320ELi3ELi32ELi20ELi4096ELb0ELi64ELi320ELi320ELi4ELb1ELi5ELb0ELb0ENS_16CompileConditionILi900EEEEEvPT_PKS4_S7_S7_flPfS8_Pj --------------------------
	.section	.nv.info._ZN13group_norm_v214gn_cuda_kernelI6__halfLi320ELi3ELi32ELi20ELi4096ELb0ELi64ELi320ELi320ELi4ELb1ELi5ELb0ELb0ENS_16CompileConditionILi900EEEEEvPT_PKS4_S7_S7_flPfS8_Pj,"",@"SHT_CUDA_INFO"
	.sectionflags	@""
	.align	4


	//----- nvinfo : EIATTR_CUDA_API_VERSION
	.align		4
        /*0000*/ 	.byte	0x04, 0x37
        /*0002*/ 	.short	(.L_1487 - .L_1486)
.L_1486:
        /*0004*/ 	.word	0x00000082


	//----- nvinfo : EIATTR_KPARAM_INFO
	.align		4
.L_1487:
        /*0008*/ 	.byte	0x04, 0x17
        /*000a*/ 	.short	(.L_1489 - .L_1488)
.L_1488:
        /*000c*/ 	.word	0x00000000
        /*0010*/ 	.short	0x0008
        /*0012*/ 	.short	0x0040
        /*0014*/ 	.byte	0x00, 0xf0, 0x21, 0x00


	//----- nvinfo : EIATTR_KPARAM_INFO
	.align		4
.L_1489:
        /*0018*/ 	.byte	0x04, 0x17
        /*001a*/ 	.short	(.L_1491 - .L_1490)
.L_1490:
        /*001c*/ 	.word	0x00000000
        /*0020*/ 	.short	0x0007
        /*0022*/ 	.short	0x0038
        /*0024*/ 	.byte	0x00, 0xf0, 0x21, 0x00


	//----- nvinfo : EIATTR_KPARAM_INFO
	.align		4
.L_1491:
        /*0028*/ 	.byte	0x04, 0x17
        /*002a*/ 	.short	(.L_1493 - .L_1492)
.L_1492:
        /*002c*/ 	.word	0x00000000
        /*0030*/ 	.short	0x0006
        /*0032*/ 	.short	0x0030
        /*0034*/ 	.byte	0x00, 0xf0, 0x21, 0x00


	//----- nvinfo : EIATTR_KPARAM_INFO
	.align		4
.L_1493:
        /*0038*/ 	.byte	0x04, 0x17
        /*003a*/ 	.short	(.L_1495 - .L_1494)
.L_1494:
        /*003c*/ 	.word	0x00000000
        /*0040*/ 	.short	0x0005
        /*0042*/ 	.short	0x0028
        /*0044*/ 	.byte	0x00, 0xf0, 0x21, 0x00


	//----- nvinfo : EIATTR_KPARAM_INFO
	.align		4
.L_1495:
        /*0048*/ 	.byte	0x04, 0x17
        /*004a*/ 	.short	(.L_1497 - .L_1496)
.L_1496:
        /*004c*/ 	.word	0x00000000
        /*0050*/ 	.short	0x0004
        /*0052*/ 	.short	0x0020
        /*0054*/ 	.byte	0x00, 0xf0, 0x11, 0x00


	//----- nvinfo : EIATTR_KPARAM_INFO
	.align		4
.L_1497:
        /*0058*/ 	.byte	0x04, 0x17
        /*005a*/ 	.short	(.L_1499 - .L_1498)
.L_1498:
        /*005c*/ 	.word	0x00000000
        /*0060*/ 	.short	0x0003
        /*0062*/ 	.short	0x0018
        /*0064*/ 	.byte	0x00, 0xf0, 0x21, 0x00


	//----- nvinfo : EIATTR_KPARAM_INFO
	.align		4
.L_1499:
        /*0068*/ 	.byte	0x04, 0x17
        /*006a*/ 	.short	(.L_1501 - .L_1500)
.L_1500:
        /*006c*/ 	.word	0x00000000
        /*0070*/ 	.short	0x0002
        /*0072*/ 	.short	0x0010
        /*0074*/ 	.byte	0x00, 0xf0, 0x21, 0x00


	//----- nvinfo : EIATTR_KPARAM_INFO
	.align		4
.L_1501:
        /*0078*/ 	.byte	0x04, 0x17
        /*007a*/ 	.short	(.L_1503 - .L_1502)
.L_1502:
        /*007c*/ 	.word	0x00000000
        /*0080*/ 	.short	0x0001
        /*0082*/ 	.short	0x0008
        /*0084*/ 	.byte	0x00, 0xf0, 0x21, 0x00


	//----- nvinfo : EIATTR_KPARAM_INFO
	.align		4
.L_1503:
        /*0088*/ 	.byte	0x04, 0x17
        /*008a*/ 	.short	(.L_1505 - .L_1504)
.L_1504:
        /*008c*/ 	.word	0x00000000
        /*0090*/ 	.short	0x0000
        /*0092*/ 	.short	0x0000
        /*0094*/ 	.byte	0x00, 0xf0, 0x21, 0x00


	//----- nvinfo : EIATTR_SPARSE_MMA_MASK
	.align		4
.L_1505:
        /*0098*/ 	.byte	0x03, 0x50
        /*009a*/ 	.short	0x0000


	//----- nvinfo : EIATTR_MAXREG_COUNT
	.align		4
        /*009c*/ 	.byte	0x03, 0x1b
        /*009e*/ 	.short	0x0040


	//----- nvinfo : EIATTR_NUM_BARRIERS
	.align		4
        /*00a0*/ 	.byte	0x02, 0x4c
        /*00a2*/ 	.byte	0x01
	.zero		1


	//----- nvinfo : EIATTR_ANNOTATIONS
	.align		4
        /*00a4*/ 	.byte	0x04, 0x55
        /*00a6*/ 	.short	(.L_1507 - .L_1506)


	//   ....[0]....
.L_1506:
        /* <DEDUP_REMOVED lines=93> */


	//----- nvinfo : EIATTR_MERCURY_ISA_VERSION
	.align		4
.L_1507:
        /*0668*/ 	.byte	0x03, 0x5f
        /*066a*/ 	.short	0x0101


	//----- nvinfo : EIATTR_COOP_GROUP_MASK_REGIDS
	.align		4
        /*066c*/ 	.byte	0x04, 0x29
        /*066e*/ 	.short	(.L_1509 - .L_1508)


	//   ....[0]....
.L_1508:
        /*0670*/ 	.word	0xffffffff


	//   ....[1]....
        /*0674*/ 	.word	0xffffffff


	//   ....[2]....
        /*0678*/ 	.word	0xffffffff


	//   ....[3]....
        /*067c*/ 	.word	0xffffffff


	//   ....[4]....
        /*0680*/ 	.word	0xffffffff


	//   ....[5]....
        /*0684*/ 	.word	0xffffffff


	//   ....[6]....
        /*0688*/ 	.word	0xffffffff


	//   ....[7]....
        /*068c*/ 	.word	0xffffffff


	//   ....[8]....
        /*0690*/ 	.word	0xffffffff


	//   ....[9]....
        /*0694*/ 	.word	0xffffffff


	//   ....[10]....
        /*0698*/ 	.word	0xffffffff


	//   ....[11]....
        /*069c*/ 	.word	0xffffffff


	//----- nvinfo : EIATTR_COOP_GROUP_INSTR_OFFSETS
	.align		4
.L_1509:
        /*06a0*/ 	.byte	0x04, 0x28
        /*06a2*/ 	.short	(.L_1511 - .L_1510)


	//   ....[0]....
.L_1510:
        /*06a4*/ 	.word	0x00001b90


	//   ....[1]....
        /*06a8*/ 	.word	0x00001bd0


	//   ....[2]....
        /*06ac*/ 	.word	0x00001c30


	//   ....[3]....
        /*06b0*/ 	.word	0x00001c40


	//   ....[4]....
        /*06b4*/ 	.word	0x000020b0


	//   ....[5]....
        /*06b8*/ 	.word	0x000020e0


	//   ....[6]....
        /*06bc*/ 	.word	0x00002110


	//   ....[7]....
        /*06c0*/ 	.word	0x00002120


	//   ....[8]....
        /*06c4*/ 	.word	0x00002150


	//   ....[9]....
        /*06c8*/ 	.word	0x00002160


	//   ....[10]....
        /*06cc*/ 	.word	0x00002190


	//   ....[11]....
        /*06d0*/ 	.word	0x000021a0


	//----- nvinfo : EIATTR_EXIT_INSTR_OFFSETS
	.align		4
.L_1511:
        /*06d4*/ 	.byte	0x04, 0x1c
        /*06d6*/ 	.short	(.L_1513 - .L_1512)


	//   ....[0]....
.L_1512:
        /*06d8*/ 	.word	0x00000090


	//   ....[1]....
        /*06dc*/ 	.word	0x000047e0


	//----- nvinfo : EIATTR_MAX_THREADS
	.align		4
.L_1513:
        /*06e0*/ 	.byte	0x04, 0x05
        /*06e2*/ 	.short	(.L_1515 - .L_1514)
.L_1514:
        /*06e4*/ 	.word	0x00000140
        /*06e8*/ 	.word	0x00000001
        /*06ec*/ 	.word	0x00000001


	//----- nvinfo : EIATTR_CRS_STACK_SIZE
	.align		4
.L_1515:
        /*06f0*/ 	.byte	0x04, 0x1e
        /*06f2*/ 	.short	(.L_1517 - .L_1516)
.L_1516:
        /*06f4*/ 	.word	0x00000000


	//----- nvinfo : EIATTR_CBANK_PARAM_SIZE
	.align		4
.L_1517:
        /*06f8*/ 	.byte	0x03, 0x19
        /*06fa*/ 	.short	0x0048


	//----- nvinfo : EIATTR_PARAM_CBANK
	.align		4
        /*06fc*/ 	.byte	0x04, 0x0a
        /*06fe*/ 	.short	(.L_1519 - .L_1518)
	.align		4
.L_1518:
        /*0700*/ 	.word	index@(.nv.constant0._ZN13group_norm_v214gn_cuda_kernelI6__halfLi320ELi3ELi32ELi20ELi4096ELb0ELi64ELi320ELi320ELi4ELb1ELi5ELb0ELb0ENS_16CompileConditionILi900EEEEEvPT_PKS4_S7_S7_flPfS8_Pj)
        /*0704*/ 	.short	0x0210
        /*0706*/ 	.short	0x0048


	//----- nvinfo : EIATTR_SW_WAR
	.align		4
.L_1519:
        /*0708*/ 	.byte	0x04, 0x36
        /*070a*/ 	.short	(.L_1521 - .L_1520)
.L_1520:
        /*070c*/ 	.word	0x00000008
.L_1521:


//--------------------- .nv.info._ZN13group_norm_v214gn_cuda_kernelI6__halfLi320ELi3ELi32ELi20ELi4096ELb0ELi64ELi320ELi320ELi4ELb1ELi6ELb0ELb0ENS_16CompileConditionILi900EEEEEvPT_PKS4_S7_S7_flPfS8_Pj --------------------------
	.section	.nv.info._ZN13group_norm_v214gn_cuda_kernelI6__halfLi320ELi3ELi32ELi20ELi4096ELb0ELi64ELi320ELi320ELi4ELb1ELi6ELb0ELb0ENS_16CompileConditionILi900EEEEEvPT_PKS4_S7_S7_flPfS8_Pj,"",@"SHT_CUDA_INFO"
	.sectionflags	@""
	.align	4


	//----- nvinfo : EIATTR_CUDA_API_VERSION
	.align		4
        /*0000*/ 	.byte	0x04, 0x37
        /*0002*/ 	.short	(.L_1523 - .L_1522)
.L_1522:
        /*0004*/ 	.word	0x00000082


	//----- nvinfo : EIATTR_KPARAM_INFO
	.align		4
.L_1523:
        /*0008*/ 	.byte	0x04, 0x17
        /*000a*/ 	.short	(.L_1525 - .L_1524)
.L_1524:
        /*000c*/ 	.word	0x00000000
        /*0010*/ 	.short	0x0008
        /*0012*/ 	.short	0x0040
        /*0014*/ 	.byte	0x00, 0xf0, 0x21, 0x00


	//----- nvinfo : EIATTR_KPARAM_INFO
	.align		4
.L_1525:
        /*0018*/ 	.byte	0x04, 0x17
        /*001a*/ 	.short	(.L_1527 - .L_1526)
.L_1526:
        /*001c*/ 	.word	0x00000000
        /*0020*/ 	.short	0x0007
        /*0022*/ 	.short	0x0038
        /*0024*/ 	.byte	0x00, 0xf0, 0x21, 0x00


	//----- nvinfo : EIATTR_KPARAM_INFO
	.align		4
.L_1527:
        /*0028*/ 	.byte	0x04, 0x17
        /*002a*/ 	.short	(.L_1529 - .L_1528)
.L_1528:
        /*002c*/ 	.word	0x00000000
        /*0030*/ 	.short	0x0006
        /*0032*/ 	.short	0x0030
        /*0034*/ 	.byte	0x00, 0xf0, 0x21, 0x00


	//----- nvinfo : EIATTR_KPARAM_INFO
	.align		4
.L_1529:
        /*0038*/ 	.byte	0x04, 0x17
        /*003a*/ 	.short	(.L_1531 - .L_1530)
.L_1530:
        /*003c*/ 	.word	0x00000000
        /*0040*/ 	.short	0x0005
        /*0042*/ 	.short	0x0028
        /*0044*/ 	.byte	0x00, 0xf0, 0x21, 0x00


	//----- nvinfo : EIATTR_KPARAM_INFO
	.align		4
.L_1531:
        /*0048*/ 	.byte	0x04, 0x17
        /*004a*/ 	.short	(.L_1533 - .L_1532)
.L_1532:
        /*004c*/ 	.word	0x00000000
        /*0050*/ 	.short	0x0004
        /*0052*/ 	.short	0x0020
        /*0054*/ 	.byte	0x00, 0xf0, 0x11, 0x00


	//----- nvinfo : EIATTR_KPARAM_INFO
	.align		4
.L_1533:
        /*0058*/ 	.byte	0x04, 0x17
        /*005a*/ 	.short	(.L_1535 - .L_1534)
.L_1534:
        /*005c*/ 	.word	0x00000000
        /*0060*/ 	.short	0x0003
        /*0062*/ 	.short	0x0018
        /*0064*/ 	.byte	0x00, 0xf0, 0x21, 0x00


	//----- nvinfo : EIATTR_KPARAM_INFO
	.align		4
.L_1535:
        /*0068*/ 	.byte	0x04, 0x17
        /*006a*/ 	.short	(.L_1537 - .L_1536)
.L_1536:
        /*006c*/ 	.word	0x00000000
        /*0070*/ 	.short	0x0002
        /*0072*/ 	.short	0x0010
        /*0074*/ 	.byte	0x00, 0xf0, 0x21, 0x00


	//----- nvinfo : EIATTR_KPARAM_INFO
	.align		4
.L_1537:
        /*0078*/ 	.byte	0x04, 0x17
        /*007a*/ 	.short	(.L_1539 - .L_1538)
.L_1538:
        /*007c*/ 	.word	0x00000000
        /*0080*/ 	.short	0x0001
        /*0082*/ 	.short	0x0008
        /*0084*/ 	.byte	0x00, 0xf0, 0x21, 0x00


	//----- nvinfo : EIATTR_KPARAM_INFO
	.align		4
.L_1539:
        /*0088*/ 	.byte	0x04, 0x17
        /*008a*/ 	.short	(.L_1541 - .L_1540)
.L_1540:
        /*008c*/ 	.word	0x00000000
        /*0090*/ 	.short	0x0000
        /*0092*/ 	.short	0x0000
        /*0094*/ 	.byte	0x00, 0xf0, 0x21, 0x00


	//----- nvinfo : EIATTR_SPARSE_MMA_MASK
	.align		4
.L_1541:
        /*0098*/ 	.byte	0x03, 0x50
        /*009a*/ 	.short	0x0000


	//----- nvinfo : EIATTR_MAXREG_COUNT
	.align		4
        /*009c*/ 	.byte	0x03, 0x1b
        /*009e*/ 	.short	0x0040


	//----- nvinfo : EIATTR_NUM_BARRIERS
	.align		4
        /*00a0*/ 	.byte	0x02, 0x4c
        /*00a2*/ 	.byte	0x01
	.zero		1


	//----- nvinfo : EIATTR_ANNOTATIONS
	.align		4
        /*00a4*/ 	.byte	0x04, 0x55
        /*00a6*/ 	.short	(.L_1543 - .L_1542)


	//   ....[0]....
.L_1542:
        /* <DEDUP_REMOVED lines=102> */


	//----- nvinfo : EIATTR_MERCURY_ISA_VERSION
	.align		4
.L_1543:
        /*06f0*/ 	.byte	0x03, 0x5f
        /*06f2*/ 	.short	0x0101


	//----- nvinfo : EIATTR_COOP_GROUP_MASK_REGIDS
	.align		4
        /*06f4*/ 	.byte	0x04, 0x29
        /*06f6*/ 	.short	(.L_1545 - .L_1544)


	//   ....[0]....
.L_1544:
        /*06f8*/ 	.word	0xffffffff


	//   ....[1]....
        /*06fc*/ 	.word	0xffffffff


	//   ....[2]....
        /*0700*/ 	.word	0xffffffff


	//   ....[3]....
        /*0704*/ 	.word	0xffffffff


	//   ....[4]....
        /*0708*/ 	.word	0xffffffff


	//   ....[5]....
        /*070c*/ 	.word	0xffffffff


	//   ....[6]....
        /*0710*/ 	.word	0xffffffff


	//   ....[7]....
        /*0714*/ 	.word	0xffffffff


	//   ....[8]....
        /*0718*/ 	.word	0xffffffff


	//   ....[9]....
        /*071c*/ 	.word	0xffffffff


	//   ....[10]....
        /*0720*/ 	.word	0xffffffff


	//   ....[11]....
        /*0724*/ 	.word	0xffffffff


	//----- nvinfo : EIATTR_COOP_GROUP_INSTR_OFFSETS
	.align		4
.L_1545:
        /*0728*/ 	.byte	0x04, 0x28
        /*072a*/ 	.short	(.L_1547 - .L_1546)


	//   ....[0]....
.L_1546:
        /*072c*/ 	.word	0x00001c90


	//   ....[1]....
        /*0730*/ 	.word	0x00001ca0


	//   ....[2]....
        /*0734*/ 	.word	0x00001cf0


	//   ....[3]....
        /*0738*/ 	.word	0x00001d00


	//   ....[4]....
        /*073c*/ 	.word	0x000021b0


	//   ....[5]....
        /*0740*/ 	.word	0x000021f0


	//   ....[6]....
        /*0744*/ 	.word	0x00002240


	//   ....[7]....
        /*0748*/ 	.word	0x00002250


	//   ....[8]....
        /*074c*/ 	.word	0x00002290


	//   ....[9]....
        /*0750*/ 	.word	0x000022a0


	//   ....[10]....
        /*0754*/ 	.word	0x000022d0


	//   ....[11]....
        /*0758*/ 	.word	0x000022e0


	//----- nvinfo : EIATTR_EXIT_INSTR_OFFSETS
	.align		4
.L_1547:
        /*075c*/ 	.byte	0x04, 0x1c
        /*075e*/ 	.short	(.L_1549 - .L_1548)


	//   ....[0]....
.L_1548:
        /*0760*/ 	.word	0x00000070


	//   ....[1]....
        /*0764*/ 	.word	0x000044d0


	//----- nvinfo : EIATTR_MAX_THREADS
	.align		4
.L_1549:
        /*0768*/ 	.byte	0x04, 0x05
        /*076a*/ 	.short	(.L_1551 - .L_1550)
.L_1550:
        /*076c*/ 	.word	0x00000140
        /*0770*/ 	.word	0x00000001
        /*0774*/ 	.word	0x00000001


	//----- nvinfo : EIATTR_CRS_STACK_SIZE
	.align		4
.L_1551:
        /*0778*/ 	.byte	0x04, 0x1e
        /*077a*/ 	.short	(.L_1553 - .L_1552)
.L_1552:
        /*077c*/ 	.word	0x00000000


	//----- nvinfo : EIATTR_CBANK_PARAM_SIZE
	.align		4
.L_1553:
        /*0780*/ 	.byte	0x03, 0x19
        /*0782*/ 	.short	0x0048


	//----- nvinfo : EIATTR_PARAM_CBANK
	.align		4
        /*0784*/ 	.byte	0x04, 0x0a
        /*0786*/ 	.short	(.L_1555 - .L_1554)
	.align		4
.L_1554:
        /*0788*/ 	.word	index@(.nv.constant0._ZN13group_norm_v214gn_cuda_kernelI6__halfLi320ELi3ELi32ELi20ELi4096ELb0ELi64ELi320ELi320ELi4ELb1ELi6ELb0ELb0ENS_16CompileConditionILi900EEEEEvPT_PKS4_S7_S7_flPfS8_Pj)
        /*078c*/ 	.short	0x0210
        /*078e*/ 	.short	0x0048


	//----- nvinfo : EIATTR_SW_WAR
	.align		4
.L_1555:
        /*0790*/ 	.byte	0x04, 0x36
        /*0792*/ 	.short	(.L_1557 - .L_1556)
.L_1556:
        /*0794*/ 	.word	0x00000008
.L_1557:


//--------------------- .nv.info._ZN13group_norm_v214gn_cuda_kernelI6__halfLi320ELi3ELi16ELi40ELi4096ELb1ELi32ELi320ELi320ELi4ELb1ELi2ELb0ELb0ENS_16CompileConditionILi900EEEEEvPT_PKS4_S7_S7_flPfS8_Pj --------------------------
	.section	.nv.info._ZN13group_norm_v214gn_cuda_kernelI6__halfLi320ELi3ELi16ELi40ELi4096ELb1ELi32ELi320ELi320ELi4ELb1ELi2ELb0ELb0ENS_16CompileConditionILi900EEEEEvPT_PKS4_S7_S7_flPfS8_Pj,"",@"SHT_CUDA_INFO"
	.sectionflags	@""
	.align	4


	//----- nvinfo : EIATTR_CUDA_API_VERSION
	.align		4
        /*0000*/ 	.byte	0x04, 0x37
        /*0002*/ 	.short	(.L_1559 - .L_1558)
.L_1558:
        /*0004*/ 	.word	0x00000082


	//----- nvinfo : EIATTR_KPARAM_INFO
	.align		4
.L_1559:
        /*0008*/ 	.byte	0x04, 0x17
        /*000a*/ 	.short	(.L_1561 - .L_1560)
.L_1560:
        /*000c*/ 	.word	0x00000000
        /*0010*/ 	.short	0x0008
        /*0012*/ 	.short	0x0040
        /*0014*/ 	.byte	0x00, 0xf0, 0x21, 0x00


	//----- nvinfo : EIATTR_KPARAM_INFO
	.align		4
.L_1561:
        /*0018*/ 	.byte	0x04, 0x17
        /*001a*/ 	.short	(.L_1563 - .L_1562)
.L_1562:
        /*001c*/ 	.word	0x00000000
        /*0020*/ 	.short	0x0007
        /*0022*/ 	.short	0x0038
        /*0024*/ 	.byte	0x00, 0xf0, 0x21, 0x00


	//----- nvinfo : EIATTR_KPARAM_INFO
	.align		4
.L_1563:
        /*0028*/ 	.byte	0x04, 0x17
        /*002a*/ 	.short	(.L_1565 - .L_1564)
.L_1564:
        /*002c*/ 	.word	0x00000000
        /*0030*/ 	.short	0x0006
        /*0032*/ 	.short	0x0030
        /*0034*/ 	.byte	0x00, 0xf0, 0x21, 0x00


	//----- nvinfo : EIATTR_KPARAM_INFO
	.align		4
.L_1565:
        /*0038*/ 	.byte	0x04, 0x17
        /*003a*/ 	.short	(.L_1567 - .L_1566)
.L_1566:
        /*003c*/ 	.word	0x00000000
        /*0040*/ 	.short	0x0005
        /*0042*/ 	.short	0x0028
        /*0044*/ 	.byte	0x00, 0xf0, 0x21, 0x00


	//----- nvinfo : EIATTR_KPARAM_INFO
	.align		4
.L_1567:
        /*0048*/ 	.byte	0x04, 0x17
        /*004a*/ 	.short	(.L_1569 - .L_1568)
.L_1568:
        /*004c*/ 	.word	0x00000000
        /*0050*/ 	.short	0x0004
        /*0052*/ 	.short	0x0020
        /*0054*/ 	.byte	0x00, 0xf0, 0x11, 0x00


	//----- nvinfo : EIATTR_KPARAM_INFO
	.align		4
.L_1569:
        /*0058*/ 	.byte	0x04, 0x17
        /*005a*/ 	.short	(.L_1571 - .L_1570)
.L_1570:
        /*005c*/ 	.word	0x00000000
        /*0060*/ 	.short	0x0003
        /*0062*/ 	.short	0x0018
        /*0064*/ 	.byte	0x00, 0xf0, 0x21, 0x00


	//----- nvinfo : EIATTR_KPARAM_INFO
	.align		4
.L_1571:
        /*0068*/ 	.byte	0x04, 0x17
        /*006a*/ 	.short	(.L_1573 - .L_1572)
.L_1572:
        /*006c*/ 	.word	0x00000000
        /*0070*/ 	.short	0x0002
        /*0072*/ 	.short	0x0010
        /*0074*/ 	.byte	0x00, 0xf0, 0x21, 0x00


	//----- nvinfo : EIATTR_KPARAM_INFO
	.align		4
.L_1573:
        /*0078*/ 	.byte	0x04, 0x17
        /*007a*/ 	.short	(.L_1575 - .L_1574)
.L_1574:
        /*007c*/ 	.word	0x00000000
        /*0080*/ 	.short	0x0001
        /*0082*/ 	.short	0x0008
        /*0084*/ 	.byte	0x00, 0xf0, 0x21, 0x00


	//----- nvinfo : EIATTR_KPARAM_INFO
	.align		4
.L_1575:
        /*0088*/ 	.byte	0x04, 0x17
        /*008a*/ 	.short	(.L_1577 - .L_1576)
.L_1576:
        /*008c*/ 	.word	0x00000000
        /*0090*/ 	.short	0x0000
        /*0092*/ 	.short	0x0000
        /*0094*/ 	.byte	0x00, 0xf0, 0x21, 0x00


	//----- nvinfo : EIATTR_SPARSE_MMA_MASK
	.align		4
.L_1577:
        /*0098*/ 	.byte	0x03, 0x50
        /*009a*/ 	.short	0x0000


	//----- nvinfo : EIATTR_MAXREG_COUNT
	.align		4
        /*009c*/ 	.byte	0x03, 0x1b
        /*009e*/ 	.short	0x0040


	//----- nvinfo : EIATTR_NUM_BARRIERS
	.align		4
        /*00a0*/ 	.byte	0x02, 0x4c
        /*00a2*/ 	.byte	0x01
	.zero		1


	//----- nvinfo : EIATTR_ANNOTATIONS
	.align		4
        /*00a4*/ 	.byte	0x04, 0x55
        /*00a6*/ 	.short	(.L_1579 - .L_1578)


	//   ....[0]....
.L_1578:
        /* <DEDUP_REMOVED lines=15> */


	//----- nvinfo : EIATTR_MERCURY_ISA_VERSION
	.align		4
.L_1579:
        /*0188*/ 	.byte	0x03, 0x5f
        /*018a*/ 	.short	0x0101


	//----- nvinfo : EIATTR_COOP_GROUP_MASK_REGIDS
	.align		4
        /*018c*/ 	.byte	0x04, 0x29
        /*018e*/ 	.short	(.L_1581 - .L_1580)


	//   ....[0]....
.L_1580:
        /*0190*/ 	.word	0xffffffff


	//   ....[1]....
        /*0194*/ 	.word	0xffffffff


	//   ....[2]....
        /*0198*/ 	.word	0xffffffff


	//   ....[3]....
        /*019c*/ 	.word	0xffffffff


	//   ....[4]....
        /*01a0*/ 	.word	0xffffffff


	//   ....[5]....
        /*01a4*/ 	.word	0xffffffff


	//   ....[6]....
        /*01a8*/ 	.word	0xffffffff


	//   ....[7]....
        /*01ac*/ 	.word	0xffffffff


	//   ....[8]....
        /*01b0*/ 	.word	0xffffffff


	//   ....[9]....
        /*01b4*/ 	.word	0xffffffff


	//   ....[10]....
        /*01b8*/ 	.word	0xffffffff


	//   ....[11]....
        /*01bc*/ 	.word	0xffffffff


	//   ....[12]....
        /*01c0*/ 	.word	0xffffffff


	//   ....[13]....
        /*01c4*/ 	.word	0xffffffff


	//----- nvinfo : EIATTR_COOP_GROUP_INSTR_OFFSETS
	.align		4
.L_1581:
        /*01c8*/ 	.byte	0x04, 0x28
        /*01ca*/ 	.short	(.L_1583 - .L_1582)


	//   ....[0]....
.L_1582:
        /*01cc*/ 	.word	0x00001350


	//   ....[1]....
        /*01d0*/ 	.word	0x00001380


	//   ....[2]....
        /*01d4*/ 	.word	0x000013b0


	//   ....[3]....
        /*01d8*/ 	.word	0x000013f0


	//   ....[4]....
        /*01dc*/ 	.word	0x00001820


	//   ....[5]....
        /*01e0*/ 	.word	0x00001860


	//   ....[6]....
        /*01e4*/ 	.word	0x000018b0


	//   ....[7]....
        /*01e8*/ 	.word	0x000018c0


	//   ....[8]....
        /*01ec*/ 	.word	0x00001920


	//   ....[9]....
        /*01f0*/ 	.word	0x00001930


	//   ....[10]....
        /*01f4*/ 	.word	0x00001960


	//   ....[11]....
        /*01f8*/ 	.word	0x00001970


	//   ....[12]....
        /*01fc*/ 	.word	0x000019a0


	//   ....[13]....
        /*0200*/ 	.word	0x000019b0


	//----- nvinfo : EIATTR_EXIT_INSTR_OFFSETS
	.align		4
.L_1583:
        /*0204*/ 	.byte	0x04, 0x1c
        /*0206*/ 	.short	(.L_1585 - .L_1584)


	//   ....[0]....
.L_1584:
        /*0208*/ 	.word	0x00000070


	//   ....[1]....
        /*020c*/ 	.word	0x000031c0


	//----- nvinfo : EIATTR_MAX_THREADS
	.align		4
.L_1585:
        /*0210*/ 	.byte	0x04, 0x05
        /*0212*/ 	.short	(.L_1587 - .L_1586)
.L_1586:
        /*0214*/ 	.word	0x00000140
        /*0218*/ 	.word	0x00000001
        /*021c*/ 	.word	0x00000001


	//----- nvinfo : EIATTR_CRS_STACK_SIZE
	.align		4
.L_1587:
        /*0220*/ 	.byte	0x04, 0x1e
        /*0222*/ 	.short	(.L_1589 - .L_1588)
.L_1588:
        /*0224*/ 	.word	0x00000000


	//----- nvinfo : EIATTR_CBANK_PARAM_SIZE
	.align		4
.L_1589:
        /*0228*/ 	.byte	0x03, 0x19
        /*022a*/ 	.short	0x0048


	//----- nvinfo : EIATTR_PARAM_CBANK
	.align		4
        /*022c*/ 	.byte	0x04, 0x0a
        /*022e*/ 	.short	(.L_1591 - .L_1590)
	.align		4
.L_1590:
        /*0230*/ 	.word	index@(.nv.constant0._ZN13group_norm_v214gn_cuda_kernelI6__halfLi320ELi3ELi16ELi40ELi4096ELb1ELi32ELi320ELi320ELi4ELb1ELi2ELb0ELb0ENS_16CompileConditionILi900EEEEEvPT_PKS4_S7_S7_flPfS8_Pj)
        /*0234*/ 	.short	0x0210
        /*0236*/ 	.short	0x0048


	//----- nvinfo : EIATTR_SW_WAR
	.align		4
.L_1591:
        /*0238*/ 	.byte	0x04, 0x36
        /*023a*/ 	.short	(.L_1593 - .L_1592)
.L_1592:
        /*023c*/ 	.word	0x00000008
.L_1593:


//--------------------- .nv.info._ZN13group_norm_v214gn_cuda_kernelI6__halfLi320ELi1ELi16ELi40ELi4096ELb1ELi64ELi320ELi320ELi4ELb1ELi2ELb0ELb0ENS_16CompileConditionILi900EEEEEvPT_PKS4_S7_S7_flPfS8_Pj --------------------------
	.section	.nv.info._ZN13group_norm_v214gn_cuda_kernelI6__halfLi320ELi1ELi16ELi40ELi4096ELb1ELi64ELi320ELi320ELi4ELb1ELi2ELb0ELb0ENS_16CompileConditionILi900EEEEEvPT_PKS4_S7_S7_flPfS8_Pj,"",@"SHT_CUDA_INFO"
	.sectionflags	@""
	.align	4


	//----- nvinfo : EIATTR_CUDA_API_VERSION
	.align		4
        /*0000*/ 	.byte	0x04, 0x37
        /*0002*/ 	.short	(.L_1595 - .L_1594)
.L_1594:
        /*0004*/ 	.word	0x00000082


	//----- nvinfo : EIATTR_KPARAM_INFO
	.align		4
.L_1595:
        /*0008*/ 	.byte	0x04, 0x17
        /*000a*/ 	.short	(.L_1597 - .L_1596)
.L_1596:
        /*000c*/ 	.word	0x00000000
        /*0010*/ 	.short	0x0008
        /*0012*/ 	.short	0x0040
        /*0014*/ 	.byte	0x00, 0xf0, 0x21, 0x00


	//----- nvinfo : EIATTR_KPARAM_INFO
	.align		4
.L_1597:
        /*0018*/ 	.byte	0x04, 0x17
        /*001a*/ 	.short	(.L_1599 - .L_1598)
.L_1598:
        /*001c*/ 	.word	0x00000000
        /*0020*/ 	.short	0x0007
        /*0022*/ 	.short	0x0038
        /*0024*/ 	.byte	0x00, 0xf0, 0x21, 0x00


	//----- nvinfo : EIATTR_KPARAM_INFO
	.align		4
.L_1599:
        /*0028*/ 	.byte	0x04, 0x17
        /*002a*/ 	.short	(.L_1601 - .L_1600)
.L_1600:
        /*002c*/ 	.word	0x00000000
        /*0030*/ 	.short	0x0006
        /*0032*/ 	.short	0x0030
        /*0034*/ 	.byte	0x00, 0xf0, 0x21, 0x00


	//----- nvinfo : EIATTR_KPARAM_INFO
	.align		4
.L_1601:
        /*0038*/ 	.byte	0x04, 0x17
        /*003a*/ 	.short	(.L_1603 - .L_1602)
.L_1602:
        /*003c*/ 	.word	0x00000000
        /*0040*/ 	.short	0x0005
        /*0042*/ 	.short	0x0028
        /*0044*/ 	.byte	0x00, 0xf0, 0x21, 0x00


	//----- nvinfo : EIATTR_KPARAM_INFO
	.align		4
.L_1603:
        /*0048*/ 	.byte	0x04, 0x17
        /*004a*/ 	.short	(.L_1605 - .L_1604)
.L_1604:
        /*004c*/ 	.word	0x00000000
        /*0050*/ 	.short	0x0004
        /*0052*/ 	.short	0x0020
        /*0054*/ 	.byte	0x00, 0xf0, 0x11, 0x00


	//----- nvinfo : EIATTR_KPARAM_INFO
	.align		4
.L_1605:
        /*0058*/ 	.byte	0x04, 0x17
        /*005a*/ 	.short	(.L_1607 - .L_1606)
.L_1606:
        /*005c*/ 	.word	0x00000000
        /*0060*/ 	.short	0x0003
        /*0062*/ 	.short	0x0018
        /*0064*/ 	.byte	0x00, 0xf0, 0x21, 0x00


	//----- nvinfo : EIATTR_KPARAM_INFO
	.align		4
.L_1607:
        /*0068*/ 	.byte	0x04, 0x17
        /*006a*/ 	.short	(.L_1609 - .L_1608)
.L_1608:
        /*006c*/ 	.word	0x00000000
        /*0070*/ 	.short	0x0002
        /*0072*/ 	.short	0x0010
        /*0074*/ 	.byte	0x00, 0xf0, 0x21, 0x00


	//----- nvinfo : EIATTR_KPARAM_INFO
	.align		4
.L_1609:
        /*0078*/ 	.byte	0x04, 0x17
        /*007a*/ 	.short	(.L_1611 - .L_1610)
.L_1610:
        /*007c*/ 	.word	0x00000000
        /*0080*/ 	.short	0x0001
        /*0082*/ 	.short	0x0008
        /*0084*/ 	.byte	0x00, 0xf0, 0x21, 0x00


	//----- nvinfo : EIATTR_KPARAM_INFO
	.align		4
.L_1611:
        /*0088*/ 	.byte	0x04, 0x17
        /*008a*/ 	.short	(.L_1613 - .L_1612)
.L_1612:
        /*008c*/ 	.word	0x00000000
        /*0090*/ 	.short	0x0000
        /*0092*/ 	.short	0x0000
        /*0094*/ 	.byte	0x00, 0xf0, 0x21, 0x00


	//----- nvinfo : EIATTR_SPARSE_MMA_MASK
	.align		4
.L_1613:
        /*0098*/ 	.byte	0x03, 0x50
        /*009a*/ 	.short	0x0000


	//----- nvinfo : EIATTR_MAXREG_COUNT
	.align		4
        /*009c*/ 	.byte	0x03, 0x1b
        /*009e*/ 	.short	0x00a8


	//----- nvinfo : EIATTR_NUM_BARRIERS
	.align		4
        /*00a0*/ 	.byte	0x02, 0x4c
        /*00a2*/ 	.byte	0x01
	.zero		1


	//----- nvinfo : EIATTR_MERCURY_ISA_VERSION
	.align		4
        /*00a4*/ 	.byte	0x03, 0x5f
        /*00a6*/ 	.short	0x0101


	//----- nvinfo : EIATTR_COOP_GROUP_MASK_REGIDS
	.align		4
        /*00a8*/ 	.byte	0x04, 0x29
        /*00aa*/ 	.short	(.L_1615 - .L_1614)


	//   ....[0]....
.L_1614:
        /*00ac*/ 	.word	0xffffffff


	//   ....[1]....
        /*00b0*/ 	.word	0xffffffff


	//   ....[2]....
        /*00b4*/ 	.word	0xffffffff


	//   ....[3]....
        /*00b8*/ 	.word	0xffffffff


	//   ....[4]....
        /*00bc*/ 	.word	0xffffffff


	//   ....[5]....
        /*00c0*/ 	.word	0xffffffff


	//   ....[6]....
        /*00c4*/ 	.word	0xffffffff


	//   ....[7]....
        /*00c8*/ 	.word	0xffffffff


	//   ....[8]....
        /*00cc*/ 	.word	0xffffffff


	//   ....[9]....
        /*00d0*/ 	.word	0xffffffff


	//   ....[10]....
        /*00d4*/ 	.word	0xffffffff


	//   ....[11]....
        /*00d8*/ 	.word	0xffffffff


	//   ....[12]....
        /*00dc*/ 	.word	0xffffffff


	//   ....[13]....
        /*00e0*/ 	.word	0xffffffff


	//----- nvinfo : EIATTR_COOP_GROUP_INSTR_OFFSETS
	.align		4
.L_1615:
        /*00e4*/ 	.byte	0x04, 0x28
        /*00e6*/ 	.short	(.L_1617 - .L_1616)


	//   ....[0]....
.L_1616:
        /*00e8*/ 	.word	0x00001ba0


	//   ....[1]....
        /*00ec*/ 	.word	0x00001bd0


	//   ....[2]....
        /*00f0*/ 	.word	0x00001c50


	//   ....[3]....
        /*00f4*/ 	.word	0x00001c60


	//   ....[4]....
        /*00f8*/ 	.word	0x00001ee0


	//   ....[5]....
        /*00fc*/ 	.word	0x00001ef0


	//   ....[6]....
        /*0100*/ 	.word	0x00001f10


	//   ....[7]....
        /*0104*/ 	.word	0x00001f30


	//   ....[8]....
        /*0108*/ 	.word	0x00001f50


	//   ....[9]....
        /*010c*/ 	.word	0x00001f70


	//   ....[10]....
        /*0110*/ 	.word	0x00001f90


	//   ....[11]....
        /*0114*/ 	.word	0x00001fb0


	//   ....[12]....
        /*0118*/ 	.word	0x00001fd0


	//   ....[13]....
        /*011c*/ 	.word	0x00001ff0


	//----- nvinfo : EIATTR_EXIT_INSTR_OFFSETS
	.align		4
.L_1617:
        /*0120*/ 	.byte	0x04, 0x1c
        /*0122*/ 	.short	(.L_1619 - .L_1618)


	//   ....[0]....
.L_1618:
        /*0124*/ 	.word	0x00000060


	//   ....[1]....
        /*0128*/ 	.word	0x00004c90


	//----- nvinfo : EIATTR_MAX_THREADS
	.align		4
.L_1619:
        /*012c*/ 	.byte	0x04, 0x05
        /*012e*/ 	.short	(.L_1621 - .L_1620)
.L_1620:
        /*0130*/ 	.word	0x00000140
        /*0134*/ 	.word	0x00000001
        /*0138*/ 	.word	0x00000001


	//----- nvinfo : EIATTR_CRS_STACK_SIZE
	.align		4
.L_1621:
        /*013c*/ 	.byte	0x04, 0x1e
        /*013e*/ 	.short	(.L_1623 - .L_1622)
.L_1622:
        /*0140*/ 	.word	0x00000000


	//----- nvinfo : EIATTR_CBANK_PARAM_SIZE
	.align		4
.L_1623:
        /*0144*/ 	.byte	0x03, 0x19
        /*0146*/ 	.short	0x0048


	//----- nvinfo : EIATTR_PARAM_CBANK
	.align		4
        /*0148*/ 	.byte	0x04, 0x0a
        /*014a*/ 	.short	(.L_1625 - .L_1624)
	.align		4
.L_1624:
        /*014c*/ 	.word	index@(.nv.constant0._ZN13group_norm_v214gn_cuda_kernelI6__halfLi320ELi1ELi16ELi40ELi4096ELb1ELi64ELi320ELi320ELi4ELb1ELi2ELb0ELb0ENS_16CompileConditionILi900EEEEEvPT_PKS4_S7_S7_flPfS8_Pj)
        /*0150*/ 	.short	0x0210
        /*0152*/ 	.short	0x0048


	//----- nvinfo : EIATTR_SW_WAR
	.align		4
.L_1625:
        /*0154*/ 	.byte	0x04, 0x36
        /*0156*/ 	.short	(.L_1627 - .L_1626)
.L_1626:
        /*0158*/ 	.word	0x00000008
.L_1627:


//--------------------- .nv.info._ZN13group_norm_v214gn_cuda_kernelI6__halfLi320ELi1ELi16ELi40ELi4096ELb1ELi128ELi320ELi320ELi4ELb1ELi4ELb0ELb0ENS_16CompileConditionILi900EEEEEvPT_PKS4_S7_S7_flPfS8_Pj --------------------------
	.section	.nv.info._ZN13group_norm_v214gn_cuda_kernelI6__halfLi320ELi1ELi16ELi40ELi4096ELb1ELi128ELi320ELi320ELi4ELb1ELi4ELb0ELb0ENS_16CompileConditionILi900EEEEEvPT_PKS4_S7_S7_flPfS8_Pj,"",@"SHT_CUDA_INFO"
	.sectionflags	@""
	.align	4


	//----- nvinfo : EIATTR_CUDA_API_VERSION
	.align		4
        /*0000*/ 	.byte	0x04, 0x37
        /*0002*/ 	.short	(.L_1629 - .L_1628)
.L_1628:
        /*0004*/ 	.word	0x00000082


	//----- nvinfo : EIATTR_KPARAM_INFO
	.align		4
.L_1629:
        /*0008*/ 	.byte	0x04, 0x17
        /*000a*/ 	.short	(.L_1631 - .L_1630)
.L_1630:
        /*000c*/ 	.word	0x00000000
        /*0010*/ 	.short	0x0008
        /*0012*/ 	.short	0x0040
        /*0014*/ 	.byte	0x00, 0xf0, 0x21, 0x00


	//----- nvinfo : EIATTR_KPARAM_INFO
	.align		4
.L_1631:
        /*0018*/ 	.byte	0x04, 0x17
        /*001a*/ 	.short	(.L_1633 - .L_1632)
.L_1632:
        /*001c*/ 	.word	0x00000000
        /*0020*/ 	.short	0x0007
        /*0022*/ 	.short	0x0038
        /*0024*/ 	.byte	0x00, 0xf0, 0x21, 0x00


	//----- nvinfo : EIATTR_KPARAM_INFO
	.align		4
.L_1633:
        /*0028*/ 	.byte	0x04, 0x17
        /*002a*/ 	.short	(.L_1635 - .L_1634)
.L_1634:
        /*002c*/ 	.word	0x00000000
        /*0030*/ 	.short	0x0006
        /*0032*/ 	.short	0x0030
        /*0034*/ 	.byte	0x00, 0xf0, 0x21, 0x00


	//----- nvinfo : EIATTR_KPARAM_INFO
	.align		4
.L_1635:
        /*0038*/ 	.byte	0x04, 0x17
        /*003a*/ 	.short	(.L_1637 - .L_1636)
.L_1636:
        /*003c*/ 	.word	0x00000000
        /*0040*/ 	.short	0x0005
        /*0042*/ 	.short	0x0028
        /*0044*/ 	.byte	0x00, 0xf0, 0x21, 0x00


	//----- nvinfo : EIATTR_KPARAM_INFO
	.align		4
.L_1637:
        /*0048*/ 	.byte	0x04, 0x17
        /*004a*/ 	.short	(.L_1639 - .L_1638)
.L_1638:
        /*004c*/ 	.word	0x00000000
        /*0050*/ 	.short	0x0004
        /*0052*/ 	.short	0x0020
        /*0054*/ 	.byte	0x00, 0xf0, 0x11, 0x00


	//----- nvinfo : EIATTR_KPARAM_INFO
	.align		4
.L_1639:
        /*0058*/ 	.byte	0x04, 0x17
        /*005a*/ 	.short	(.L_1641 - .L_1640)
.L_1640:
        /*005c*/ 	.word	0x00000000
        /*0060*/ 	.short	0x0003
        /*0062*/ 	.short	0x0018
        /*0064*/ 	.byte	0x00, 0xf0, 0x21, 0x00


	//----- nvinfo : EIATTR_KPARAM_INFO
	.align		4
.L_1641:
        /*0068*/ 	.byte	0x04, 0x17
        /*006a*/ 	.short	(.L_1643 - .L_1642)
.L_1642:
        /*006c*/ 	.word	0x00000000
        /*0070*/ 	.short	0x0002
        /*0072*/ 	.short	0x0010
        /*0074*/ 	.byte	0x00, 0xf0, 0x21, 0x00


	//----- nvinfo : EIATTR_KPARAM_INFO
	.align		4
.L_1643:
        /*0078*/ 	.byte	0x04, 0x17
        /*007a*/ 	.short	(.L_1645 - .L_1644)
.L_1644:
        /*007c*/ 	.word	0x00000000
        /*0080*/ 	.short	0x0001
        /*0082*/ 	.short	0x0008
        /*0084*/ 	.byte	0x00, 0xf0, 0x21, 0x00


	//----- nvinfo : EIATTR_KPARAM_INFO
	.align		4
.L_1645:
        /*0088*/ 	.byte	0x04, 0x17
        /*008a*/ 	.short	(.L_1647 - .L_1646)
.L_1646:
        /*008c*/ 	.word	0x00000000
        /*0090*/ 	.short	0x0000
        /*0092*/ 	.short	0x0000
        /*0094*/ 	.byte	0x00, 0xf0, 0x21, 0x00


	//----- nvinfo : EIATTR_SPARSE_MMA_MASK
	.align		4
.L_1647:
        /*0098*/ 	.byte	0x03, 0x50
        /*009a*/ 	.short	0x0000


	//----- nvinfo : EIATTR_MAXREG_COUNT
	.align		4
        /*009c*/ 	.byte	0x03, 0x1b
        /*009e*/ 	.short	0x00a8


	//----- nvinfo : EIATTR_NUM_BARRIERS
	.align		4
        /*00a0*/ 	.byte	0x02, 0x4c
        /*00a2*/ 	.byte	0x01
	.zero		1


	//----- nvinfo : EIATTR_ANNOTATIONS
	.align		4
        /*00a4*/ 	.byte	0x04, 0x55
        /*00a6*/ 	.short	(.L_1649 - .L_1648)


	//   ....[0]....
.L_1648:
        /* <DEDUP_REMOVED lines=85> */


	//----- nvinfo : EIATTR_MERCURY_ISA_VERSION
	.align		4
.L_1649:
        /*05e8*/ 	.byte	0x03, 0x5f
        /*05ea*/ 	.short	0x0101


	//----- nvinfo : EIATTR_COOP_GROUP_MASK_REGIDS
	.align		4
        /*05ec*/ 	.byte	0x04, 0x29
        /*05ee*/ 	.short	(.L_1651 - .L_1650)


	//   ....[0]....
.L_1650:
        /*05f0*/ 	.word	0xffffffff


	//   ....[1]....
        /*05f4*/ 	.word	0xffffffff


	//   ....[2]....
        /*05f8*/ 	.word	0xffffffff


	//   ....[3]....
        /*05fc*/ 	.word	0xffffffff


	//   ....[4]....
        /*0600*/ 	.word	0xffffffff


	//   ....[5]....
        /*0604*/ 	.word	0xffffffff


	//   ....[6]....
        /*0608*/ 	.word	0xffffffff


	//   ....[7]....
        /*060c*/ 	.word	0xffffffff


	//   ....[8]....
        /*0610*/ 	.word	0xffffffff


	//   ....[9]....
        /*0614*/ 	.word	0xffffffff


	//   ....[10]....
        /*0618*/ 	.word	0xffffffff


	//   ....[11]....
        /*061c*/ 	.word	0xffffffff


	//   ....[12]....
        /*0620*/ 	.word	0xffffffff


	//   ....[13]....
        /*0624*/ 	.word	0xffffffff


	//----- nvinfo : EIATTR_COOP_GROUP_INSTR_OFFSETS
	.align		4
.L_1651:
        /*0628*/ 	.byte	0x04, 0x28
        /*062a*/ 	.short	(.L_1653 - .L_1652)


	//   ....[0]....
.L_1652:
        /*062c*/ 	.word	0x000031e0


	//   ....[1]....
        /*0630*/ 	.word	0x000031f0


	//   ....[2]....
        /*0634*/ 	.word	0x00003240


	//   ....[3]....
        /*0638*/ 	.word	0x000032a0


	//   ....[4]....
        /*063c*/ 	.word	0x000035e0


	//   ....[5]....
        /*0640*/ 	.word	0x000035f0


	//   ....[6]....
        /*0644*/ 	.word	0x00003620


	//   ....[7]....
        /*0648*/ 	.word	0x00003630


	//   ....[8]....
        /*064c*/ 	.word	0x00003660


	//   ....[9]....
        /*0650*/ 	.word	0x00003670


	//   ....[10]....
        /*0654*/ 	.word	0x000036a0


	//   ....[11]....
        /*0658*/ 	.word	0x000036b0


	//   ....[12]....
        /*065c*/ 	.word	0x000036e0


	//   ....[13]....
        /*0660*/ 	.word	0x000036f0


	//----- nvinfo : EIATTR_EXIT_INSTR_OFFSETS
	.align		4
.L_1653:
        /*0664*/ 	.byte	0x04, 0x1c
        /*0666*/ 	.short	(.L_1655 - .L_1654)


	//   ....[0]....
.L_1654:
        /*0668*/ 	.word	0x00000080


	//   ....[1]....
        /*066c*/ 	.word	0x000094c0


	//----- nvinfo : EIATTR_MAX_THREADS
	.align		4
.L_1655:
        /*0670*/ 	.byte	0x04, 0x05
        /*0672*/ 	.short	(.L_1657 - .L_1656)
.L_1656:
        /*0674*/ 	.word	0x00000140
        /*0678*/ 	.word	0x00000001
        /*067c*/ 	.word	0x00000001


	//----- nvinfo : EIATTR_CRS_STACK_SIZE
	.align		4
.L_1657:
        /*0680*/ 	.byte	0x04, 0x1e
        /*0682*/ 	.short	(.L_1659 - .L_1658)
.L_1658:
        /*0684*/ 	.word	0x00000000


	//----- nvinfo : EIATTR_CBANK_PARAM_SIZE
	.align		4
.L_1659:
        /*0688*/ 	.byte	0x03, 0x19
        /*068a*/ 	.short	0x0048


	//----- nvinfo : EIATTR_PARAM_CBANK
	.align		4
        /*068c*/ 	.byte	0x04, 0x0a
        /*068e*/ 	.short	(.L_1661 - .L_1660)
	.align		4
.L_1660:
        /*0690*/ 	.word	index@(.nv.constant0._ZN13group_norm_v214gn_cuda_kernelI6__halfLi320ELi1ELi16ELi40ELi4096ELb1ELi128ELi320ELi320ELi4ELb1ELi4ELb0ELb0ENS_16CompileConditionILi900EEEEEvPT_PKS4_S7_S7_flPfS8_Pj)
        /*0694*/ 	.short	0x0210
        /*0696*/ 	.short	0x0048


	//----- nvinfo : EIATTR_SW_WAR
	.align		4
.L_1661:
        /*0698*/ 	.byte	0x04, 0x36
        /*069a*/ 	.short	(.L_1663 - .L_1662)
.L_1662:
        /*069c*/ 	.word	0x00000008
.L_1663:


//--------------------- .nv.info._ZN13group_norm_v214gn_cuda_kernelI6__halfLi320ELi2ELi16ELi40ELi4096ELb1ELi64ELi320ELi320ELi4ELb1ELi4ELb0ELb0ENS_16CompileConditionILi900EEEEEvPT_PKS4_S7_S7_flPfS8_Pj --------------------------
	.section	.nv.info._ZN13group_norm_v214gn_cuda_kernelI6__halfLi320ELi2ELi16ELi40ELi4096ELb1ELi64ELi320ELi320ELi4ELb1ELi4ELb0ELb0ENS_16CompileConditionILi900EEEEEvPT_PKS4_S7_S7_flPfS8_Pj,"",@"SHT_CUDA_INFO"
	.sectionflags	@""
	.align	4


	//----- nvinfo : EIATTR_CUDA_API_VERSION
	.align		4
        /*0000*/ 	.byte	0x04, 0x37
        /*0002*/ 	.short	(.L_1665 - .L_1664)
.L_1664:
        /*0004*/ 	.word	0x00000082


	//----- nvinfo : EIATTR_KPARAM_INFO
	.align		4
.L_1665:
        /*0008*/ 	.byte	0x04, 0x17
        /*000a*/ 	.short	(.L_1667 - .L_1666)
.L_1666:
        /*000c*/ 	.word	0x00000000
        /*0010*/ 	.short	0x0008
        /*0012*/ 	.short	0x0040
        /*0014*/ 	.byte	0x00, 0xf0, 0x21, 0x00


	//----- nvinfo : EIATTR_KPARAM_INFO
	.align		4
.L_1667:
        /*0018*/ 	.byte	0x04, 0x17
        /*001a*/ 	.short	(.L_1669 - .L_1668)
.L_1668:
        /*001c*/ 	.word	0x00000000
        /*0020*/ 	.short	0x0007
        /*0022*/ 	.short	0x0038
        /*0024*/ 	.byte	0x00, 0xf0, 0x21, 0x00


	//----- nvinfo : EIATTR_KPARAM_INFO
	.align		4
.L_1669:
        /*0028*/ 	.byte	0x04, 0x17
        /*002a*/ 	.short	(.L_1671 - .L_1670)
.L_1670:
        /*002c*/ 	.word	0x00000000
        /*0030*/ 	.short	0x0006
        /*0032*/ 	.short	0x0030
        /*0034*/ 	.byte	0x00, 0xf0, 0x21, 0x00


	//----- nvinfo : EIATTR_KPARAM_INFO
	.align		4
.L_1671:
        /*0038*/ 	.byte	0x04, 0x17
        /*003a*/ 	.short	(.L_1673 - .L_1672)
.L_1672:
        /*003c*/ 	.word	0x00000000
        /*0040*/ 	.short	0x0005
        /*0042*/ 	.short	0x0028
        /*0044*/ 	.byte	0x00, 0xf0, 0x21, 0x00


	//----- nvinfo : EIATTR_KPARAM_INFO
	.align		4
.L_1673:
        /*0048*/ 	.byte	0x04, 0x17
        /*004a*/ 	.short	(.L_1675 - .L_1674)
.L_1674:
        /*004c*/ 	.word	0x00000000
        /*0050*/ 	.short	0x0004
        /*0052*/ 	.short	0x0020
        /*0054*/ 	.byte	0x00, 0xf0, 0x11, 0x00


	//----- nvinfo : EIATTR_KPARAM_INFO
	.align		4
.L_1675:
        /*0058*/ 	.byte	0x04, 0x17
        /*005a*/ 	.short	(.L_1677 - .L_1676)
.L_1676:
        /*005c*/ 	.word	0x00000000
        /*0060*/ 	.short	0x0003
        /*0062*/ 	.short	0x0018
        /*0064*/ 	.byte	0x00, 0xf0, 0x21, 0x00


	//----- nvinfo : EIATTR_KPARAM_INFO
	.align		4
.L_1677:
        /*0068*/ 	.byte	0x04, 0x17
        /*006a*/ 	.short	(.L_1679 - .L_1678)
.L_1678:
        /*006c*/ 	.word	0x00000000
        /*0070*/ 	.short	0x0002
        /*0072*/ 	.short	0x0010
        /*0074*/ 	.byte	0x00, 0xf0, 0x21, 0x00


	//----- nvinfo : EIATTR_KPARAM_INFO
	.align		4
.L_1679:
        /*0078*/ 	.byte	0x04, 0x17
        /*007a*/ 	.short	(.L_1681 - .L_1680)
.L_1680:
        /*007c*/ 	.word	0x00000000
        /*0080*/ 	.short	0x0001
        /*0082*/ 	.short	0x0008
        /*0084*/ 	.byte	0x00, 0xf0, 0x21, 0x00


	//----- nvinfo : EIATTR_KPARAM_INFO
	.align		4
.L_1681:
        /*0088*/ 	.byte	0x04, 0x17
        /*008a*/ 	.short	(.L_1683 - .L_1682)
.L_1682:
        /*008c*/ 	.word	0x00000000
        /*0090*/ 	.short	0x0000
        /*0092*/ 	.short	0x0000
        /*0094*/ 	.byte	0x00, 0xf0, 0x21, 0x00


	//----- nvinfo : EIATTR_SPARSE_MMA_MASK
	.align		4
.L_1683:
        /*0098*/ 	.byte	0x03, 0x50
        /*009a*/ 	.short	0x0000


	//----- nvinfo : EIATTR_MAXREG_COUNT
	.align		4
        /*009c*/ 	.byte	0x03, 0x1b
        /*009e*/ 	.short	0x0060


	//----- nvinfo : EIATTR_NUM_BARRIERS
	.align		4
        /*00a0*/ 	.byte	0x02, 0x4c
        /*00a2*/ 	.byte	0x01
	.zero		1


	//----- nvinfo : EIATTR_ANNOTATIONS
	.align		4
        /*00a4*/ 	.byte	0x04, 0x55
        /*00a6*/ 	.short	(.L_1685 - .L_1684)


	//   ....[0]....
.L_1684:
        /* <DEDUP_REMOVED lines=34> */


	//----- nvinfo : EIATTR_MERCURY_ISA_VERSION
	.align		4
.L_1685:
        /*02b8*/ 	.byte	0x03, 0x5f
        /*02ba*/ 	.short	0x0101


	//----- nvinfo : EIATTR_COOP_GROUP_MASK_REGIDS
	.align		4
        /*02bc*/ 	.byte	0x04, 0x29
        /*02be*/ 	.short	(.L_1687 - .L_1686)


	//   ....[0]....
.L_1686:
        /*02c0*/ 	.word	0xffffffff


	//   ....[1]....
        /*02c4*/ 	.word	0xffffffff


	//   ....[2]....
        /*02c8*/ 	.word	0xffffffff


	//   ....[3]....
        /*02cc*/ 	.word	0xffffffff


	//   ....[4]....
        /*02d0*/ 	.word	0xffffffff


	//   ....[5]....
        /*02d4*/ 	.word	0xffffffff


	//   ....[6]....
        /*02d8*/ 	.word	0xffffffff


	//   ....[7]....
        /*02dc*/ 	.word	0xffffffff


	//   ....[8]....
        /*02e0*/ 	.word	0xffffffff


	//   ....[9]....
        /*02e4*/ 	.word	0xffffffff


	//   ....[10]....
        /*02e8*/ 	.word	0xffffffff


	//   ....[11]....
        /*02ec*/ 	.word	0xffffffff


	//   ....[12]....
        /*02f0*/ 	.word	0xffffffff


	//   ....[13]....
        /*02f4*/ 	.word	0xffffffff


	//----- nvinfo : EIATTR_COOP_GROUP_INSTR_OFFSETS
	.align		4
.L_1687:
        /*02f8*/ 	.byte	0x04, 0x28
        /*02fa*/ 	.short	(.L_1689 - .L_1688)


	//   ....[0]....
.L_1688:
        /*02fc*/ 	.word	0x00001d80


	//   ....[1]....
        /*0300*/ 	.word	0x00001d90


	//   ....[2]....
        /*0304*/ 	.word	0x00001dd0


	//   ....[3]....
        /*0308*/ 	.word	0x00001e70


	//   ....[4]....
        /*030c*/ 	.word	0x00002210


	//   ....[5]....
        /*0310*/ 	.word	0x00002220


	//   ....[6]....
        /*0314*/ 	.word	0x00002250


	//   ....[7]....
        /*0318*/ 	.word	0x00002260


	//   ....[8]....
        /*031c*/ 	.word	0x00002290


	//   ....[9]....
        /*0320*/ 	.word	0x000022a0


	//   ....[10]....
        /*0324*/ 	.word	0x000022d0


	//   ....[11]....
        /*0328*/ 	.word	0x000022e0


	//   ....[12]....
        /*032c*/ 	.word	0x00002320


	//   ....[13]....
        /*0330*/ 	.word	0x00002330


	//----- nvinfo : EIATTR_EXIT_INSTR_OFFSETS
	.align		4
.L_1689:
        /*0334*/ 	.byte	0x04, 0x1c
        /*0336*/ 	.short	(.L_1691 - .L_1690)


	//   ....[0]....
.L_1690:
        /*0338*/ 	.word	0x00000080


	//   ....[1]....
        /*033c*/ 	.word	0x00005200


	//----- nvinfo : EIATTR_MAX_THREADS
	.align		4
.L_1691:
        /*0340*/ 	.byte	0x04, 0x05
        /*0342*/ 	.short	(.L_1693 - .L_1692)
.L_1692:
        /*0344*/ 	.word	0x00000140
        /*0348*/ 	.word	0x00000001
        /*034c*/ 	.word	0x00000001


	//----- nvinfo : EIATTR_CRS_STACK_SIZE
	.align		4
.L_1693:
        /*0350*/ 	.byte	0x04, 0x1e
        /*0352*/ 	.short	(.L_1695 - .L_1694)
.L_1694:
        /*0354*/ 	.word	0x00000000


	//----- nvinfo : EIATTR_CBANK_PARAM_SIZE
	.align		4
.L_1695:
        /*0358*/ 	.byte	0x03, 0x19
        /*035a*/ 	.short	0x0048


	//----- nvinfo : EIATTR_PARAM_CBANK
	.align		4
        /*035c*/ 	.byte	0x04, 0x0a
        /*035e*/ 	.short	(.L_1697 - .L_1696)
	.align		4
.L_1696:
        /*0360*/ 	.word	index@(.nv.constant0._ZN13group_norm_v214gn_cuda_kernelI6__halfLi320ELi2ELi16ELi40ELi4096ELb1ELi64ELi320ELi320ELi4ELb1ELi4ELb0ELb0ENS_16CompileConditionILi900EEEEEvPT_PKS4_S7_S7_flPfS8_Pj)
        /*0364*/ 	.short	0x0210
        /*0366*/ 	.short	0x0048


	//----- nvinfo : EIATTR_SW_WAR
	.align		4
.L_1697:
        /*0368*/ 	.byte	0x04, 0x36
        /*036a*/ 	.short	(.L_1699 - .L_1698)
.L_1698:
        /*036c*/ 	.word	0x00000008
.L_1699:


//--------------------- .nv.info._ZN13group_norm_v214gn_cuda_kernelI6__halfLi320ELi3ELi16ELi40ELi4096ELb1ELi64ELi320ELi320ELi4ELb1ELi5ELb0ELb0ENS_16CompileConditionILi900EEEEEvPT_PKS4_S7_S7_flPfS8_Pj --------------------------
	.section	.nv.info._ZN13group_norm_v214gn_cuda_kernelI6__halfLi320ELi3ELi16ELi40ELi4096ELb1ELi64ELi320ELi320ELi4ELb1ELi5ELb0ELb0ENS_16CompileConditionILi900EEEEEvPT_PKS4_S7_S7_flPfS8_Pj,"",@"SHT_CUDA_INFO"
	.sectionflags	@""
	.align	4


	//----- nvinfo : EIATTR_CUDA_API_VERSION
	.align		4
        /*0000*/ 	.byte	0x04, 0x37
        /*0002*/ 	.short	(.L_1701 - .L_1700)
.L_1700:
        /*0004*/ 	.word	0x00000082


	//----- nvinfo : EIATTR_KPARAM_INFO
	.align		4
.L_1701:
        /*0008*/ 	.byte	0x04, 0x17
        /*000a*/ 	.short	(.L_1703 - .L_1702)
.L_1702:
        /*000c*/ 	.word	0x00000000
        /*0010*/ 	.short	0x0008
        /*0012*/ 	.short	0x0040
        /*0014*/ 	.byte	0x00, 0xf0, 0x21, 0x00


	//----- nvinfo : EIATTR_KPARAM_INFO
	.align		4
.L_1703:
        /*0018*/ 	.byte	0x04, 0x17
        /*001a*/ 	.short	(.L_1705 - .L_1704)
.L_1704:
        /*001c*/ 	.word	0x00000000
        /*0020*/ 	.short	0x0007
        /*0022*/ 	.short	0x0038
        /*0024*/ 	.byte	0x00, 0xf0, 0x21, 0x00


	//----- nvinfo : EIATTR_KPARAM_INFO
	.align		4
.L_1705:
        /*0028*/ 	.byte	0x04, 0x17
        /*002a*/ 	.short	(.L_1707 - .L_1706)
.L_1706:
        /*002c*/ 	.word	0x00000000
        /*0030*/ 	.short	0x0006
        /*0032*/ 	.short	0x0030
        /*0034*/ 	.byte	0x00, 0xf0, 0x21, 0x00


	//----- nvinfo : EIATTR_KPARAM_INFO
	.align		4
.L_1707:
        /*0038*/ 	.byte	0x04, 0x17
        /*003a*/ 	.short	(.L_1709 - .L_1708)
.L_1708:
        /*003c*/ 	.word	0x00000000
        /*0040*/ 	.short	0x0005
        /*0042*/ 	.short	0x0028
        /*0044*/ 	.byte	0x00, 0xf0, 0x21, 0x00


	//----- nvinfo : EIATTR_KPARAM_INFO
	.align		4
.L_1709:
        /*0048*/ 	.byte	0x04, 0x17
        /*004a*/ 	.short	(.L_1711 - .L_1710)
.L_1710:
        /*004c*/ 	.word	0x00000000
        /*0050*/ 	.short	0x0004
        /*0052*/ 	.short	0x0020
        /*0054*/ 	.byte	0x00, 0xf0, 0x11, 0x00


	//----- nvinfo : EIATTR_KPARAM_INFO
	.align		4
.L_1711:
        /*0058*/ 	.byte	0x04, 0x17
        /*005a*/ 	.short	(.L_1713 - .L_1712)
.L_1712:
        /*005c*/ 	.word	0x00000000
        /*0060*/ 	.short	0x0003
        /*0062*/ 	.short	0x0018
        /*0064*/ 	.byte	0x00, 0xf0, 0x21, 0x00


	//----- nvinfo : EIATTR_KPARAM_INFO
	.align		4
.L_1713:
        /*0068*/ 	.byte	0x04, 0x17
        /*006a*/ 	.short	(.L_1715 - .L_1714)
.L_1714:
        /*006c*/ 	.word	0x00000000
        /*0070*/ 	.short	0x0002
        /*0072*/ 	.short	0x0010
        /*0074*/ 	.byte	0x00, 0xf0, 0x21, 0x00


	//----- nvinfo : EIATTR_KPARAM_INFO
	.align		4
.L_1715:
        /*0078*/ 	.byte	0x04, 0x17
        /*007a*/ 	.short	(.L_1717 - .L_1716)
.L_1716:
        /*007c*/ 	.word	0x00000000
        /*0080*/ 	.short	0x0001
        /*0082*/ 	.short	0x0008
        /*0084*/ 	.byte	0x00, 0xf0, 0x21, 0x00


	//----- nvinfo : EIATTR_KPARAM_INFO
	.align		4
.L_1717:
        /*0088*/ 	.byte	0x04, 0x17
        /*008a*/ 	.short	(.L_1719 - .L_1718)
.L_1718:
        /*008c*/ 	.word	0x00000000
        /*0090*/ 	.short	0x0000
        /*0092*/ 	.short	0x0000
        /*0094*/ 	.byte	0x00, 0xf0, 0x21, 0x00


	//----- nvinfo : EIATTR_SPARSE_MMA_MASK
	.align		4
.L_1719:
        /*0098*/ 	.byte	0x03, 0x50
        /*009a*/ 	.short	0x0000


	//----- nvinfo : EIATTR_MAXREG_COUNT
	.align		4
        /*009c*/ 	.byte	0x03, 0x1b
        /*009e*/ 	.short	0x0040


	//----- nvinfo : EIATTR_NUM_BARRIERS
	.align		4
        /*00a0*/ 	.byte	0x02, 0x4c
        /*00a2*/ 	.byte	0x01
	.zero		1


	//----- nvinfo : EIATTR_ANNOTATIONS
	.align		4
        /*00a4*/ 	.byte	0x04, 0x55
        /*00a6*/ 	.short	(.L_1721 - .L_1720)


	//   ....[0]....
.L_1720:
        /* <DEDUP_REMOVED lines=116> */


	//----- nvinfo : EIATTR_MERCURY_ISA_VERSION
	.align		4
.L_1721:
        /*07d0*/ 	.byte	0x03, 0x5f
        /*07d2*/ 	.short	0x0101


	//----- nvinfo : EIATTR_COOP_GROUP_MASK_REGIDS
	.align		4
        /*07d4*/ 	.byte	0x04, 0x29
        /*07d6*/ 	.short	(.L_1723 - .L_1722)


	//   ....[0]....
.L_1722:
        /*07d8*/ 	.word	0xffffffff


	//   ....[1]....
        /*07dc*/ 	.word	0xffffffff


	//   ....[2]....
        /*07e0*/ 	.word	0xffffffff


	//   ....[3]....
        /*07e4*/ 	.word	0xffffffff


	//   ....[4]....
        /*07e8*/ 	.word	0xffffffff


	//   ....[5]....
        /*07ec*/ 	.word	0xffffffff


	//   ....[6]....
        /*07f0*/ 	.word	0xffffffff


	//   ....[7]....
        /*07f4*/ 	.word	0xffffffff


	//   ....[8]....
        /*07f8*/ 	.word	0xffffffff


	//   ....[9]....
        /*07fc*/ 	.word	0xffffffff


	//   ....[10]....
        /*0800*/ 	.word	0xffffffff


	//   ....[11]....
        /*0804*/ 	.word	0xffffffff


	//   ....[12]....
        /*0808*/ 	.word	0xffffffff


	//   ....[13]....
        /*080c*/ 	.word	0xffffffff


	//----- nvinfo : EIATTR_COOP_GROUP_INSTR_OFFSETS
	.align		4
.L_1723:
        /*0810*/ 	.byte	0x04, 0x28
        /*0812*/ 	.short	(.L_1725 - .L_1724)


	//   ....[0]....
.L_1724:
        /*0814*/ 	.word	0x00001e70


	//   ....[1]....
        /*0818*/ 	.word	0x00001e90


	//   ....[2]....
        /*081c*/ 	.word	0x00001ef0


	//   ....[3]....
        /*0820*/ 	.word	0x00001f00


	//   ....[4]....
        /*0824*/ 	.word	0x00002300


	//   ....[5]....
        /*0828*/ 	.word	0x00002310


	//   ....[6]....
        /*082c*/ 	.word	0x00002340


	//   ....[7]....
        /*0830*/ 	.word	0x00002350


	//   ....[8]....
        /*0834*/ 	.word	0x00002380


	//   ....[9]....
        /*0838*/ 	.word	0x00002390


	//   ....[10]....
        /*083c*/ 	.word	0x000023c0


	//   ....[11]....
        /*0840*/ 	.word	0x000023d0


	//   ....[12]....
        /*0844*/ 	.word	0x00002400


	//   ....[13]....
        /*0848*/ 	.word	0x00002410


	//----- nvinfo : EIATTR_EXIT_INSTR_OFFSETS
	.align		4
.L_1725:
        /*084c*/ 	.byte	0x04, 0x1c
        /*084e*/ 	.short	(.L_1727 - .L_1726)


	//   ....[0]....
.L_1726:
        /*0850*/ 	.word	0x00000090


	//   ....[1]....
        /*0854*/ 	.word	0x00006030


	//----- nvinfo : EIATTR_MAX_THREADS
	.align		4
.L_1727:
        /*0858*/ 	.byte	0x04, 0x05
        /*085a*/ 	.short	(.L_1729 - .L_1728)
.L_1728:
        /*085c*/ 	.word	0x00000140
        /*0860*/ 	.word	0x00000001
        /*0864*/ 	.word	0x00000001


	//----- nvinfo : EIATTR_CRS_STACK_SIZE
	.align		4
.L_1729:
        /*0868*/ 	.byte	0x04, 0x1e
        /*086a*/ 	.short	(.L_1731 - .L_1730)
.L_1730:
        /*086c*/ 	.word	0x00000000


	//----- nvinfo : EIATTR_CBANK_PARAM_SIZE
	.align		4
.L_1731:
        /*0870*/ 	.byte	0x03, 0x19
        /*0872*/ 	.short	0x0048


	//----- nvinfo : EIATTR_PARAM_CBANK
	.align		4
        /*0874*/ 	.byte	0x04, 0x0a
        /*0876*/ 	.short	(.L_1733 - .L_1732)
	.align		4
.L_1732:
        /*0878*/ 	.word	index@(.nv.constant0._ZN13group_norm_v214gn_cuda_kernelI6__halfLi320ELi3ELi16ELi40ELi4096ELb1ELi64ELi320ELi320ELi4ELb1ELi5ELb0ELb0ENS_16CompileConditionILi900EEEEEvPT_PKS4_S7_S7_flPfS8_Pj)
        /*087c*/ 	.short	0x0210
        /*087e*/ 	.short	0x0048


	//----- nvinfo : EIATTR_SW_WAR
	.align		4
.L_1733:
        /*0880*/ 	.byte	0x04, 0x36
        /*0882*/ 	.short	(.L_1735 - .L_1734)
.L_1734:
        /*0884*/ 	.word	0x00000008
.L_1735:


//--------------------- .nv.info._ZN13group_norm_v214gn_cuda_kernelI6__halfLi320ELi3ELi16ELi40ELi4096ELb1ELi64ELi320ELi320ELi4ELb1ELi6ELb0ELb0ENS_16CompileConditionILi900EEEEEvPT_PKS4_S7_S7_flPfS8_Pj --------------------------
	.section	.nv.info._ZN13group_norm_v214gn_cuda_kernelI6__halfLi320ELi3ELi16ELi40ELi4096ELb1ELi64ELi320ELi320ELi4ELb1ELi6ELb0ELb0ENS_16CompileConditionILi900EEEEEvPT_PKS4_S7_S7_flPfS8_Pj,"",@"SHT_CUDA_INFO"
	.sectionflags	@""
	.align	4


	//----- nvinfo : EIATTR_CUDA_API_VERSION
	.align		4
        /*0000*/ 	.byte	0x04, 0x37
        /*0002*/ 	.short	(.L_1737 - .L_1736)
.L_1736:
        /*0004*/ 	.word	0x00000082


	//----- nvinfo : EIATTR_KPARAM_INFO
	.align		4
.L_1737:
        /*0008*/ 	.byte	0x04, 0x17
        /*000a*/ 	.short	(.L_1739 - .L_1738)
.L_1738:
        /*000c*/ 	.word	0x00000000
        /*0010*/ 	.short	0x0008
        /*0012*/ 	.short	0x0040
        /*0014*/ 	.byte	0x00, 0xf0, 0x21, 0x00


	//----- nvinfo : EIATTR_KPARAM_INFO
	.align		4
.L_1739:
        /*0018*/ 	.byte	0x04, 0x17
        /*001a*/ 	.short	(.L_1741 - .L_1740)
.L_1740:
        /*001c*/ 	.word	0x00000000
        /*0020*/ 	.short	0x0007
        /*0022*/ 	.short	0x0038
        /*0024*/ 	.byte	0x00, 0xf0, 0x21, 0x00


	//----- nvinfo : EIATTR_KPARAM_INFO
	.align		4
.L_1741:
        /*0028*/ 	.byte	0x04, 0x17
        /*002a*/ 	.short	(.L_1743 - .L_1742)
.L_1742:
        /*002c*/ 	.word	0x00000000
        /*0030*/ 	.short	0x0006
        /*0032*/ 	.short	0x0030
        /*0034*/ 	.byte	0x00, 0xf0, 0x21, 0x00


	//----- nvinfo : EIATTR_KPARAM_INFO
	.align		4
.L_1743:
        /*0038*/ 	.byte	0x04, 0x17
        /*003a*/ 	.short	(.L_1745 - .L_1744)
.L_1744:
        /*003c*/ 	.word	0x00000000
        /*0040*/ 	.short	0x0005
        /*0042*/ 	.short	0x0028
        /*0044*/ 	.byte	0x00, 0xf0, 0x21, 0x00


	//----- nvinfo : EIATTR_KPARAM_INFO
	.align		4
.L_1745:
        /*0048*/ 	.byte	0x04, 0x17
        /*004a*/ 	.short	(.L_1747 - .L_1746)
.L_1746:
        /*004c*/ 	.word	0x00000000
        /*0050*/ 	.short	0x0004
        /*0052*/ 	.short	0x0020
        /*0054*/ 	.byte	0x00, 0xf0, 0x11, 0x00


	//----- nvinfo : EIATTR_KPARAM_INFO
	.align		4
.L_1747:
        /*0058*/ 	.byte	0x04, 0x17
        /*005a*/ 	.short	(.L_1749 - .L_1748)
.L_1748:
        /*005c*/ 	.word	0x00000000
        /*0060*/ 	.short	0x0003
        /*0062*/ 	.short	0x0018
        /*0064*/ 	.byte	0x00, 0xf0, 0x21, 0x00


	//----- nvinfo : EIATTR_KPARAM_INFO
	.align		4
.L_1749:
        /*0068*/ 	.byte	0x04, 0x17
        /*006a*/ 	.short	(.L_1751 - .L_1750)
.L_1750:
        /*006c*/ 	.word	0x00000000
        /*0070*/ 	.short	0x0002
        /*0072*/ 	.short	0x0010
        /*0074*/ 	.byte	0x00, 0xf0, 0x21, 0x00


	//----- nvinfo : EIATTR_KPARAM_INFO
	.align		4
.L_1751:
        /*0078*/ 	.byte	0x04, 0x17
        /*007a*/ 	.short	(.L_1753 - .L_1752)
.L_1752:
        /*007c*/ 	.word	0x00000000
        /*0080*/ 	.short	0x0001
        /*0082*/ 	.short	0x0008
        /*0084*/ 	.byte	0x00, 0xf0, 0x21, 0x00


	//----- nvinfo : EIATTR_KPARAM_INFO
	.align		4
.L_1753:
        /*0088*/ 	.byte	0x04, 0x17
        /*008a*/ 	.short	(.L_1755 - .L_1754)
.L_1754:
        /*008c*/ 	.word	0x00000000
        /*0090*/ 	.short	0x0000
        /*0092*/ 	.short	0x0000
        /*0094*/ 	.byte	0x00, 0xf0, 0x21, 0x00


	//----- nvinfo : EIATTR_SPARSE_MMA_MASK
	.align		4
.L_1755:
        /*0098*/ 	.byte	0x03, 0x50
        /*009a*/ 	.short	0x0000


	//----- nvinfo : EIATTR_MAXREG_COUNT
	.align		4
        /*009c*/ 	.byte	0x03, 0x1b
        /*009e*/ 	.short	0x0040


	//----- nvinfo : EIATTR_NUM_BARRIERS
	.align		4
        /*00a0*/ 	.byte	0x02, 0x4c
        /*00a2*/ 	.byte	0x01
	.zero		1


	//----- nvinfo : EIATTR_ANNOTATIONS
	.align		4
        /*00a4*/ 	.byte	0x04, 0x55
        /*00a6*/ 	.short	(.L_1757 - .L_1756)


	//   ....[0]....
.L_1756:
        /* <DEDUP_REMOVED lines=108> */


	//----- nvinfo : EIATTR_MERCURY_ISA_VERSION
	.align		4
.L_1757:
        /*0750*/ 	.byte	0x03, 0x5f
        /*0752*/ 	.short	0x0101


	//----- nvinfo : EIATTR_COOP_GROUP_MASK_REGIDS
	.align		4
        /*0754*/ 	.byte	0x04, 0x29
        /*0756*/ 	.short	(.L_1759 - .L_1758)


	//   ....[0]....
.L_1758:
        /*0758*/ 	.word	0xffffffff


	//   ....[1]....
        /*075c*/ 	.word	0xffffffff


	//   ....[2]....
        /*0760*/ 	.word	0xffffffff


	//   ....[3]....
        /*0764*/ 	.word	0xffffffff


	//   ....[4]....
        /*0768*/ 	.word	0xffffffff


	//   ....[5]....
        /*076c*/ 	.word	0xffffffff


	//   ....[6]....
        /*0770*/ 	.word	0xffffffff


	//   ....[7]....
        /*0774*/ 	.word	0xffffffff


	//   ....[8]....
        /*0778*/ 	.word	0xffffffff


	//   ....[9]....
        /*077c*/ 	.word	0xffffffff


	//   ....[10]....
        /*0780*/ 	.word	0xffffffff


	//   ....[11]....
        /*0784*/ 	.word	0xffffffff


	//   ....[12]....
        /*0788*/ 	.word	0xffffffff


	//   ....[13]....
        /*078c*/ 	.word	0xffffffff


	//----- nvinfo : EIATTR_COOP_GROUP_INSTR_OFFSETS
	.align		4
.L_1759:
        /*0790*/ 	.byte	0x04, 0x28
        /*0792*/ 	.short	(.L_1761 - .L_1760)


	//   ....[0]....
.L_1760:
        /*0794*/ 	.word	0x00001f50


	//   ....[1]....
        /*0798*/ 	.word	0x00001f60


	//   ....[2]....
        /*079c*/ 	.word	0x00001fe0


	//   ....[3]....
        /*07a0*/ 	.word	0x00002060


	//   ....[4]....
        /*07a4*/ 	.word	0x00002400


	//   ....[5]....
        /*07a8*/ 	.word	0x00002410


	//   ....[6]....
        /*07ac*/ 	.word	0x00002440


	//   ....[7]....
        /*07b0*/ 	.word	0x00002460


	//   ....[8]....
        /*07b4*/ 	.word	0x00002490


	//   ....[9]....
        /*07b8*/ 	.word	0x000024a0


	//   ....[10]....
        /*07bc*/ 	.word	0x000024d0


	//   ....[11]....
        /*07c0*/ 	.word	0x000024e0


	//   ....[12]....
        /*07c4*/ 	.word	0x00002510


	//   ....[13]....
        /*07c8*/ 	.word	0x00002520


	//----- nvinfo : EIATTR_EXIT_INSTR_OFFSETS
	.align		4
.L_1761:
        /*07cc*/ 	.byte	0x04, 0x1c
        /*07ce*/ 	.short	(.L_1763 - .L_1762)


	//   ....[0]....
.L_1762:
        /*07d0*/ 	.word	0x00000070


	//   ....[1]....
        /*07d4*/ 	.word	0x00005b00


	//----- nvinfo : EIATTR_MAX_THREADS
	.align		4
.L_1763:
        /*07d8*/ 	.byte	0x04, 0x05
        /*07da*/ 	.short	(.L_1765 - .L_1764)
.L_1764:
        /*07dc*/ 	.word	0x00000140
        /*07e0*/ 	.word	0x00000001
        /*07e4*/ 	.word	0x00000001


	//----- nvinfo : EIATTR_CRS_STACK_SIZE
	.align		4
.L_1765:
        /*07e8*/ 	.byte	0x04, 0x1e
        /*07ea*/ 	.short	(.L_1767 - .L_1766)
.L_1766:
        /*07ec*/ 	.word	0x00000000


	//----- nvinfo : EIATTR_CBANK_PARAM_SIZE
	.align		4
.L_1767:
        /*07f0*/ 	.byte	0x03, 0x19
        /*07f2*/ 	.short	0x0048


	//----- nvinfo : EIATTR_PARAM_CBANK
	.align		4
        /*07f4*/ 	.byte	0x04, 0x0a
        /*07f6*/ 	.short	(.L_1769 - .L_1768)
	.align		4
.L_1768:
        /*07f8*/ 	.word	index@(.nv.constant0._ZN13group_norm_v214gn_cuda_kernelI6__halfLi320ELi3ELi16ELi40ELi4096ELb1ELi64ELi320ELi320ELi4ELb1ELi6ELb0ELb0ENS_16CompileConditionILi900EEEEEvPT_PKS4_S7_S7_flPfS8_Pj)
        /*07fc*/ 	.short	0x0210
        /*07fe*/ 	.short	0x0048


	//----- nvinfo : EIATTR_SW_WAR
	.align		4
.L_1769:
        /*0800*/ 	.byte	0x04, 0x36
        /*0802*/ 	.short	(.L_1771 - .L_1770)
.L_1770:
        /*0804*/ 	.word	0x00000008
.L_1771:


//--------------------- .nv.callgraph             --------------------------
	.section	.nv.callgraph,"",@"SHT_CUDA_CALLGRAPH"
	.align	4
	.sectionentsize	8
	.align		4
        /*0000*/ 	.word	0x00000000
	.align		4
        /*0004*/ 	.word	0xffffffff
	.align		4
        /*0008*/ 	.word	0x00000000
	.align		4
        /*000c*/ 	.word	0xfffffffe
	.align		4
        /*0010*/ 	.word	0x00000000
	.align		4
        /*0014*/ 	.word	0xfffffffd
	.align		4
        /*0018*/ 	.word	0x00000000
	.align		4
        /*001c*/ 	.word	0xfffffffc


//--------------------- .text._ZN13group_norm_v218gn_bwd_cuda_kernelI13__nv_bfloat16Li320ELi1ELi32ELi20ELi4096ELb0ELb1ELi64ELi320ELi320ELi4ELb1ELi2ELb0ELb0ELNS_15WgradSyncMethodE3ENS_16CompileConditionILi900EEEEEvPT_S6_S6_PKS5_S8_S8_S8_PKfflPfPj --------------------------
	.section	.text._ZN13group_norm_v218gn_bwd_cuda_kernelI13__nv_bfloat16Li320ELi1ELi32ELi20ELi4096ELb0ELb1ELi64ELi320ELi320ELi4ELb1ELi2ELb0ELb0ELNS_15WgradSyncMethodE3ENS_16CompileConditionILi900EEEEEvPT_S6_S6_PKS5_S8_S8_S8_PKfflPfPj,"ax",@progbits
	.align	128
        .global         _ZN13group_norm_v218gn_bwd_cuda_kernelI13__nv_bfloat16Li320ELi1ELi32ELi20ELi4096ELb0ELb1ELi64ELi320ELi320ELi4ELb1ELi2ELb0ELb0ELNS_15WgradSyncMethodE3ENS_16CompileConditionILi900EEEEEvPT_S6_S6_PKS5_S8_S8_S8_PKfflPfPj
        .type           _ZN13group_norm_v218gn_bwd_cuda_kernelI13__nv_bfloat16Li320ELi1ELi32ELi20ELi4096ELb0ELb1ELi64ELi320ELi320ELi4ELb1ELi2ELb0ELb0ELNS_15WgradSyncMethodE3ENS_16CompileConditionILi900EEEEEvPT_S6_S6_PKS5_S8_S8_S8_PKfflPfPj,@function
        .size           _ZN13group_norm_v218gn_bwd_cuda_kernelI13__nv_bfloat16Li320ELi1ELi32ELi20ELi4096ELb0ELb1ELi64ELi320ELi320ELi4ELb1ELi2ELb0ELb0ELNS_15WgradSyncMethodE3ENS_16CompileConditionILi900EEEEEvPT_S6_S6_PKS5_S8_S8_S8_PKfflPfPj,(.L_x_1812 - _ZN13group_norm_v218gn_bwd_cuda_kernelI13__nv_bfloat16Li320ELi1ELi32ELi20ELi4096ELb0ELb1ELi64ELi320ELi320ELi4ELb1ELi2ELb0ELb0ELNS_15WgradSyncMethodE3ENS_16CompileConditionILi900EEEEEvPT_S6_S6_PKS5_S8_S8_S8_PKfflPfPj)
        .other          _ZN13group_norm_v218gn_bwd_cuda_kernelI13__nv_bfloat16Li320ELi1ELi32ELi20ELi4096ELb0ELb1ELi64ELi320ELi320ELi4ELb1ELi2ELb0ELb0ELNS_15WgradSyncMethodE3ENS_16CompileConditionILi900EEEEEvPT_S6_S6_PKS5_S8_S8_S8_PKfflPfPj,@"STO_CUDA_ENTRY STV_DEFAULT"
_ZN13group_norm_v218gn_bwd_cuda_kernelI13__nv_bfloat16Li320ELi1ELi32ELi20ELi4096ELb0ELb1ELi64ELi320ELi320ELi4ELb1ELi2ELb0ELb0ELNS_15WgradSyncMethodE3ENS_16CompileConditionILi900EEEEEvPT_S6_S6_PKS5_S8_S8_S8_PKfflPfPj:
.text._ZN13group_norm_v218gn_bwd_cuda_kernelI13__nv_bfloat16Li320ELi1ELi32ELi20ELi4096ELb0ELb1ELi64ELi320ELi320ELi4ELb1ELi2ELb0ELb0ELNS_15WgradSyncMethodE3ENS_16CompileConditionILi900EEEEEvPT_S6_S6_PKS5_S8_S8_S8_PKfflPfPj:
[----:B------:R-:W0:Y:S08]  /*0000*/  LDC R1, c[0x0][0x28] ;  /* 0x00000a00ff017b82 */ /* 0x000e300000000800 */
[----:B------:R-:W1:Y:S01]  /*0010*/  S2UR UR11, SR_CTAID.Y ;  /* 0x00000000000b79c3 */ /* 0x000e620000002600 */
[----:B------:R-:W-:Y:S01]  /*0020*/  ULDC.64 UR4, c[0x0][0x258] ;  /* 0x0000960000047ab9 */ /* 0x000fe20000000a00 */
[----:B------:R-:W-:Y:S01]  /*0030*/  ULDC.64 UR18, c[0x0][0x208] ;  /* 0x0000820000127ab9 */ /* 0x000fe20000000a00 */
[----:B------:R-:W-:Y:S01]  /*0040*/  USHF.L.U32 UR21, UR4, 0x1, URZ ;  /* 0x0000000104157899 */ /* 0x000fe2000800063f */
[----:B0-----:R-:W-:Y:S01]  /*0050*/  IADD3 R1, R1, -0x80, RZ ;  /* 0xffffff8001017810 */ /* 0x001fe20007ffe0ff */
[----:B------:R-:W-:-:S03]  /*0060*/  USHF.L.U64.HI UR10, UR4, 0x1, UR5 ;  /* 0x00000001040a7899 */ /* 0x000fc60008010205 */
[----:B------:R-:W0:Y:S01]  /*0070*/  S2UR UR22, SR_CTAID.X ;  /* 0x00000000001679c3 */ /* 0x000e220000002500 */
[----:B------:R-:W-:Y:S01]  /*0080*/  UMOV UR5, URZ ;  /* 0x0000003f00057c82 */ /* 0x000fe20008000000 */
[----:B-1----:R-:W-:Y:S02]  /*0090*/  UISETP.GT.U32.AND UP0, UPT, UR21, UR11, UPT ;  /* 0x0000000b1500728c */ /* 0x002fe4000bf04070 */
[----:B------:R-:W-:Y:S02]  /*00a0*/  ULOP3.LUT UR23, UR11, 0x1, URZ, 0xc0, !UPT ;  /* 0x000000010b177892 */ /* 0x000fe4000f8ec03f */
[----:B------:R-:W-:-:S06]  /*00b0*/  UISETP.GT.AND.EX UP0, UPT, UR10, URZ, UPT, UP0 ;  /* 0x0000003f0a00728c */ /* 0x000fcc000bf04300 */
[----:B------:R-:W-:-:S13]  /*00c0*/  PLOP3.LUT P0, PT, PT, PT, UP0, 0x80, 0x0 ;  /* 0x000000000000781c */ /* 0x000fda0003f0f008 */
[----:B0-----:R-:W-:Y:S05]  /*00d0*/  @P0 BRA `(.L_x_0) ;  /* 0x0000000000680947 */ /* 0x001fea0003800000 */
[----:B------:R-:W0:Y:S01]  /*00e0*/  S2R R0, SR_TID.X ;  /* 0x0000000000007919 */ /* 0x000e220000002100 */
[----:B------:R-:W-:Y:S01]  /*00f0*/  BAR.SYNC.DEFER_BLOCKING 0x0 ;  /* 0x0000000000007b1d */ /* 0x000fe20000010000 */
[----:B0-----:R-:W-:-:S13]  /*0100*/  ISETP.NE.AND P0, PT, R0, RZ, PT ;  /* 0x000000ff0000720c */ /* 0x001fda0003f05270 */
[----:B------:R-:W-:Y:S05]  /*0110*/  @P0 BRA `(.L_x_1) ;  /* 0x00000000004c0947 */ /* 0x000fea0003800000 */
[----:B------:R-:W0:Y:S01]  /*0120*/  LDC.64 R2, c[0x0][0x268] ;  /* 0x00009a00ff027b82 */ /* 0x000e220000000a00 */
[----:B------:R-:W-:Y:S01]  /*0130*/  USHF.R.U32.HI UR6, URZ, 0x1, UR11 ;  /* 0x000000013f067899 */ /* 0x000fe2000801160b */
[----:B------:R-:W-:Y:S01]  /*0140*/  MOV R5, 0x7fffffc1 ;  /* 0x7fffffc100057802 */ /* 0x000fe20000000f00 */
[----:B------:R-:W-:-:S04]  /*0150*/  ULOP3.LUT UR4, UR23, 0x2, URZ, 0xfc, !UPT ;  /* 0x0000000217047892 */ /* 0x000fc8000f8efc3f */
[----:B------:R-:W-:Y:S02]  /*0160*/  IADD3 R0, RZ, -UR6, RZ ;  /* 0x80000006ff007c10 */ /* 0x000fe4000fffe0ff */
[----:B------:R-:W-:Y:S02]  /*0170*/  MOV R7, UR4 ;  /* 0x0000000400077c02 */ /* 0x000fe40008000f00 */
[----:B------:R-:W-:-:S04]  /*0180*/  ISETP.NE.AND P0, PT, R0, UR22, PT ;  /* 0x0000001600007c0c */ /* 0x000fc8000bf05270 */
[----:B------:R-:W-:Y:S01]  /*0190*/  SEL R5, R5, 0x1, !P0 ;  /* 0x0000000105057807 */ /* 0x000fe20004000000 */
[----:B0-----:R-:W-:Y:S01]  /*01a0*/  IMAD.WIDE.U32 R2, R7, 0x4, R2 ;  /* 0x0000000407027825 */ /* 0x001fe200078e0002 */
[----:B------:R-:W-:Y:S06]  /*01b0*/  MEMBAR.ALL.GPU ;  /* 0x0000000000007992 */ /* 0x000fec000000a000 */
[----:B------:R-:W-:-:S00]  /*01c0*/  ERRBAR ;  /* 0x00000000000079ab */ /* 0x000fc00000000000 */
[----:B------:R-:W-:Y:S06]  /*01d0*/  CGAERRBAR ;  /* 0x00000000000075ab */ /* 0x000fec0000000000 */
[----:B------:R0:W5:Y:S02]  /*01e0*/  ATOM.E.ADD.STRONG.GPU PT, R5, desc[UR18][R2.64], R5 ;  /* 0x000000050205798a */ /* 0x00016400081ee1d2 */
.L_x_2:
[----:B------:R-:W2:Y:S04]  /*01f0*/  LD.E.STRONG.GPU R0, desc[UR18][R2.64] ;  /* 0x0000001202007980 */ /* 0x000ea8000c10f900 */
[----:B--2---:R-:W-:Y:S01]  /*0200*/  CCTL.IVALL ;  /* 0x00000000ff00798f */ /* 0x004fe20002000000 */
[----:B------:R-:W-:Y:S05]  /*0210*/  YIELD ;  /* 0x0000000000007946 */ /* 0x000fea0003800000 */
[----:B-----5:R-:W-:-:S04]  /*0220*/  LOP3.LUT R0, R0, R5, RZ, 0x3c, !PT ;  /* 0x0000000500007212 */ /* 0x020fc800078e3cff */
[----:B------:R-:W-:-:S13]  /*0230*/  ISETP.GT.AND P0, PT, R0, -0x1, PT ;  /* 0xffffffff0000780c */ /* 0x000fda0003f04270 */
[----:B------:R-:W-:Y:S05]  /*0240*/  @P0 BRA `(.L_x_2) ;  /* 0xfffffffc00e80947 */ /* 0x000fea000383ffff */
.L_x_1:
[----:B------:R-:W-:Y:S05]  /*0250*/  WARPSYNC.ALL ;  /* 0x0000000000007948 */ /* 0x000fea0003800000 */
[----:B------:R-:W-:Y:S06]  /*0260*/  BAR.SYNC.DEFER_BLOCKING 0x0 ;  /* 0x0000000000007b1d */ /* 0x000fec0000010000 */
[----:B------:R-:W-:Y:S05]  /*0270*/  BRA `(.L_x_3) ;  /* 0x0000007000207947 */ /* 0x000fea0003800000 */
.L_x_0:
[----:B------:R-:W0:Y:S01]  /*0280*/  S2R R10, SR_TID.X ;  /* 0x00000000000a7919 */ /* 0x000e220000002100 */
[----:B------:R-:W-:Y:S01]  /*0290*/  ULOP3.LUT UR4, UR22, 0x3f, URZ, 0xc0, !UPT ;  /* 0x0000003f16047892 */ /* 0x000fe2000f8ec03f */
[----:B------:R-:W1:Y:S01]  /*02a0*/  S2UR UR14, SR_CgaCtaId ;  /* 0x00000000000e79c3 */ /* 0x000e620000008800 */
[----:B------:R-:W-:Y:S01]  /*02b0*/  USHF.R.U32.HI UR15, URZ, 0x1, UR11 ;  /* 0x000000013f0f7899 */ /* 0x000fe2000801160b */
[----:B------:R-:W-:Y:S01]  /*02c0*/  CS2R R44, SRZ ;  /* 0x00000000002c7805 */ /* 0x000fe2000001ff00 */
[----:B------:R-:W-:Y:S01]  /*02d0*/  ULOP3.LUT UR13, UR23, 0x2, URZ, 0xfc, !UPT ;  /* 0x00000002170d7892 */ /* 0x000fe2000f8efc3f */
[----:B------:R-:W-:Y:S02]  /*02e0*/  CS2R R46, SRZ ;  /* 0x00000000002e7805 */ /* 0x000fe4000001ff00 */
[----:B------:R-:W-:Y:S01]  /*02f0*/  MOV R3, UR4 ;  /* 0x0000000400037c02 */ /* 0x000fe20008000f00 */
[----:B------:R-:W-:Y:S01]  /*0300*/  ULDC.64 UR8, c[0x0][0x268] ;  /* 0x00009a0000087ab9 */ /* 0x000fe20000000a00 */
[----:B------:R-:W-:Y:S01]  /*0310*/  USHF.L.U32 UR17, UR15, 0x6, URZ ;  /* 0x000000060f117899 */ /* 0x000fe2000800063f */
[----:B------:R-:W-:Y:S01]  /*0320*/  CS2R R48, SRZ ;  /* 0x0000000000307805 */ /* 0x000fe2000001ff00 */
[----:B------:R-:W-:Y:S01]  /*0330*/  UMOV UR12, 0x400 ;  /* 0x00000400000c7882 */ /* 0x000fe20000000000 */
[----:B------:R-:W-:Y:S01]  /*0340*/  UIMAD.WIDE.U32 UR8, UR13, 0x4, UR8 ;  /* 0x000000040d0878a5 */ /* 0x000fe2000f8e0008 */
[----:B------:R-:W-:Y:S01]  /*0350*/  CS2R R50, SRZ ;  /* 0x0000000000327805 */ /* 0x000fe2000001ff00 */
[----:B------:R-:W-:-:S02]  /*0360*/  UIADD3 UR13, UR12, 0x2800, URZ ;  /* 0x000028000c0d7890 */ /* 0x000fc4000fffe03f */
[----:B------:R-:W-:Y:S01]  /*0370*/  ULOP3.LUT UR4, UR17, 0xffffffc0, UR4, 0xe2, !UPT ;  /* 0xffffffc011047892 */ /* 0x000fe2000f8ee204 */
[----:B------:R-:W-:Y:S01]  /*0380*/  ULDC.64 UR6, c[0x0][0x268] ;  /* 0x00009a0000067ab9 */ /* 0x000fe20000000a00 */
[----:B------:R-:W-:Y:S02]  /*0390*/  UIADD3 UR15, -UR15, URZ, URZ ;  /* 0x0000003f0f0f7290 */ /* 0x000fe4000fffe13f */
[----:B------:R-:W-:Y:S01]  /*03a0*/  ULEA UR6, UP0, UR11, UR6, 0x2 ;  /* 0x000000060b067291 */ /* 0x000fe2000f80103f */
[----:B------:R-:W-:-:S03]  /*03b0*/  UMOV UR16, 0x7fffffc1 ;  /* 0x7fffffc100107882 */ /* 0x000fc60000000000 */
[----:B------:R-:W-:Y:S02]  /*03c0*/  ULEA.HI.X UR7, UR11, UR7, UR5, 0x2, UP0 ;  /* 0x000000070b077291 */ /* 0x000fe400080f1405 */
[----:B-1----:R-:W-:Y:S02]  /*03d0*/  ULEA UR12, UR14, UR12, 0x18 ;  /* 0x0000000c0e0c7291 */ /* 0x002fe4000f8ec03f */
[----:B------:R-:W-:Y:S02]  /*03e0*/  UISETP.NE.AND UP0, UPT, UR22, UR15, UPT ;  /* 0x0000000f1600728c */ /* 0x000fe4000bf05270 */
[----:B------:R-:W-:Y:S01]  /*03f0*/  ULEA UR13, UR14, UR13, 0x18 ;  /* 0x0000000d0e0d7291 */ /* 0x000fe2000f8ec03f */
[--C-:B0-----:R-:W-:Y:S01]  /*0400*/  SHF.R.S32.HI R0, RZ, 0x1f, R10.reuse ;  /* 0x0000001fff007819 */ /* 0x101fe2000001140a */
[----:B------:R-:W-:Y:S01]  /*0410*/  USEL UR20, UR16, 0x1, !UP0 ;  /* 0x0000000110147887 */ /* 0x000fe2000c000000 */
[----:B------:R-:W-:Y:S01]  /*0420*/  SHF.R.U32.HI R4, RZ, 0x2, R10 ;  /* 0x00000002ff047819 */ /* 0x000fe2000001160a */
[----:B------:R-:W-:Y:S01]  /*0430*/  UMOV UR14, UR11 ;  /* 0x0000000b000e7c82 */ /* 0x000fe20008000000 */
[----:B------:R-:W-:-:S02]  /*0440*/  LEA.HI R2, R0, R10, RZ, 0x2 ;  /* 0x0000000a00027211 */ /* 0x000fc400078f10ff */
[----:B------:R-:W-:Y:S01]  /*0450*/  LEA.HI R0, R0, R10, RZ, 0x4 ;  /* 0x0000000a00007211 */ /* 0x000fe200078f20ff */
[----:B------:R-:W-:Y:S01]  /*0460*/  IMAD.SHL.U32 R4, R4, 0x40, RZ ;  /* 0x0000004004047824 */ /* 0x000fe200078e00ff */
[----:B------:R-:W-:Y:S02]  /*0470*/  SHF.R.S32.HI R6, RZ, 0x2, R2 ;  /* 0x00000002ff067819 */ /* 0x000fe40000011402 */
[----:B------:R-:W-:Y:S02]  /*0480*/  LOP3.LUT R2, R2, 0xfffffffc, RZ, 0xc0, !PT ;  /* 0xfffffffc02027812 */ /* 0x000fe400078ec0ff */
[----:B------:R-:W-:Y:S02]  /*0490*/  LOP3.LUT R4, R4, 0xffffffc0, R3, 0xe2, !PT ;  /* 0xffffffc004047812 */ /* 0x000fe400078ee203 */
[C---:B------:R-:W-:Y:S02]  /*04a0*/  IADD3 R3, R6.reuse, 0x50, RZ ;  /* 0x0000005006037810 */ /* 0x040fe40007ffe0ff */
[C---:B------:R-:W-:Y:S01]  /*04b0*/  IADD3 R5, R6.reuse, 0xa0, RZ ;  /* 0x000000a006057810 */ /* 0x040fe20007ffe0ff */
[----:B------:R0:W-:Y:S01]  /*04c0*/  STL [R1+0x68], R4 ;  /* 0x0000680401007387 */ /* 0x0001e20000100800 */
[----:B------:R-:W-:-:S02]  /*04d0*/  IADD3 R7, R6, 0xf0, RZ ;  /* 0x000000f006077810 */ /* 0x000fc40007ffe0ff */
[----:B------:R-:W-:Y:S02]  /*04e0*/  SHF.R.S32.HI R6, RZ, 0x1f, R5 ;  /* 0x0000001fff067819 */ /* 0x000fe40000011405 */
[----:B------:R-:W-:Y:S02]  /*04f0*/  SHF.R.S32.HI R8, RZ, 0x1f, R7 ;  /* 0x0000001fff087819 */ /* 0x000fe40000011407 */
[----:B------:R-:W-:Y:S02]  /*0500*/  IADD3 R2, -R2, R10, RZ ;  /* 0x0000000a02027210 */ /* 0x000fe40007ffe1ff */
[----:B------:R-:W-:Y:S02]  /*0510*/  LEA.HI R6, R6, R5, RZ, 0x2 ;  /* 0x0000000506067211 */ /* 0x000fe400078f10ff */
[----:B0-----:R-:W-:Y:S02]  /*0520*/  SHF.R.S32.HI R4, RZ, 0x1f, R3 ;  /* 0x0000001fff047819 */ /* 0x001fe40000011403 */
[----:B------:R-:W-:-:S02]  /*0530*/  LEA.HI R8, R8, R7, RZ, 0x2 ;  /* 0x0000000708087211 */ /* 0x000fc400078f10ff */
[----:B------:R-:W-:Y:S02]  /*0540*/  LEA.HI R4, R4, R3, RZ, 0x2 ;  /* 0x0000000304047211 */ /* 0x000fe400078f10ff */
[----:B------:R-:W-:Y:S02]  /*0550*/  SHF.R.U32.HI R3, RZ, 0x4, R0 ;  /* 0x00000004ff037819 */ /* 0x000fe40000011600 */
[----:B------:R-:W-:Y:S02]  /*0560*/  SHF.R.U32.HI R5, RZ, 0x2, R4 ;  /* 0x00000002ff057819 */ /* 0x000fe40000011604 */
[C---:B------:R-:W-:Y:S02]  /*0570*/  LOP3.LUT R0, R2.reuse, 0x3, R3, 0x78, !PT ;  /* 0x0000000302007812 */ /* 0x040fe400078e7803 */
[----:B------:R-:W-:Y:S02]  /*0580*/  SHF.R.U32.HI R7, RZ, 0x2, R6 ;  /* 0x00000002ff077819 */ /* 0x000fe40000011606 */
[----:B------:R-:W-:Y:S01]  /*0590*/  SHF.R.U32.HI R9, RZ, 0x2, R8 ;  /* 0x00000002ff097819 */ /* 0x000fe20000011608 */
[----:B------:R0:W-:Y:S01]  /*05a0*/  STL [R1+0x5c], R0 ;  /* 0x00005c0001007387 */ /* 0x0001e20000100800 */
[----:B------:R-:W-:-:S02]  /*05b0*/  LOP3.LUT R4, R2, 0x3, R5, 0x78, !PT ;  /* 0x0000000302047812 */ /* 0x000fc400078e7805 */
[----:B------:R-:W-:Y:S02]  /*05c0*/  LOP3.LUT R3, R2, 0x3, R7, 0x78, !PT ;  /* 0x0000000302037812 */ /* 0x000fe400078e7807 */
[----:B------:R-:W-:Y:S01]  /*05d0*/  LEA R5, R10, UR12, 0x5 ;  /* 0x0000000c0a057c11 */ /* 0x000fe2000f8e28ff */
[----:B------:R1:W-:Y:S01]  /*05e0*/  STL [R1+0x58], R4 ;  /* 0x0000580401007387 */ /* 0x0003e20000100800 */
[----:B0-----:R-:W-:-:S03]  /*05f0*/  LOP3.LUT R0, R2, 0x3, R9, 0x78, !PT ;  /* 0x0000000302007812 */ /* 0x001fc600078e7809 */
[----:B------:R-:W-:Y:S04]  /*0600*/  STL [R1+0x54], R3 ;  /* 0x0000540301007387 */ /* 0x000fe80000100800 */
[----:B------:R0:W-:Y:S01]  /*0610*/  STL [R1+0x50], R0 ;  /* 0x0000500001007387 */ /* 0x0001e20000100800 */
[----:B-1----:R-:W-:Y:S01]  /*0620*/  IMAD.U32 R4, RZ, RZ, UR4 ;  /* 0x00000004ff047e24 */ /* 0x002fe2000f8e00ff */
[----:B------:R-:W-:-:S03]  /*0630*/  UMOV UR4, URZ ;  /* 0x0000003f00047c82 */ /* 0x000fc60008000000 */
[----:B------:R-:W-:Y:S01]  /*0640*/  IMAD R4, R4, 0x280, R10 ;  /* 0x0000028004047824 */ /* 0x000fe200078e020a */
[----:B0-----:R-:W-:-:S04]  /*0650*/  SHF.L.U32 R0, R10, 0x1, RZ ;  /* 0x000000010a007819 */ /* 0x001fc800000006ff */
[----:B------:R0:W-:Y:S01]  /*0660*/  STL [R1+0x4c], R4 ;  /* 0x00004c0401007387 */ /* 0x0001e20000100800 */
[C---:B------:R-:W-:Y:S02]  /*0670*/  LOP3.LUT R6, R0.reuse, 0x18, RZ, 0xc0, !PT ;  /* 0x0000001800067812 */ /* 0x040fe400078ec0ff */
[----:B------:R-:W-:Y:S02]  /*0680*/  LOP3.LUT R3, R0, 0x18, RZ, 0xc, !PT ;  /* 0x0000001800037812 */ /* 0x000fe400078e0cff */
[C---:B------:R-:W-:Y:S02]  /*0690*/  LOP3.LUT R0, R6.reuse, 0x8, RZ, 0x3c, !PT ;  /* 0x0000000806007812 */ /* 0x040fe400078e3cff */
[----:B------:R-:W-:Y:S02]  /*06a0*/  LOP3.LUT R2, R6, 0x10, RZ, 0x3c, !PT ;  /* 0x0000001006027812 */ /* 0x000fe400078e3cff */
[C---:B------:R-:W-:Y:S02]  /*06b0*/  IADD3 R6, R5.reuse, R3, RZ ;  /* 0x0000000305067210 */ /* 0x040fe40007ffe0ff */
[----:B------:R-:W-:-:S02]  /*06c0*/  IADD3 R3, R5, R0, RZ ;  /* 0x0000000005037210 */ /* 0x000fc40007ffe0ff */
[----:B------:R-:W-:-:S03]  /*06d0*/  IADD3 R0, R5, R2, RZ ;  /* 0x0000000205007210 */ /* 0x000fc60007ffe0ff */
[----:B------:R0:W-:Y:S04]  /*06e0*/  STL [R1+0x64], R3 ;  /* 0x0000640301007387 */ /* 0x0001e80000100800 */
[----:B------:R0:W-:Y:S02]  /*06f0*/  STL [R1+0x60], R0 ;  /* 0x0000600001007387 */ /* 0x0001e40000100800 */
.L_x_17:
[----:B0--3--:R-:W0:Y:S01]  /*0700*/  S2R R0, SR_TID.X ;  /* 0x0000000000007919 */ /* 0x009e220000002100 */
[----:B------:R-:W-:Y:S01]  /*0710*/  ULOP3.LUT UR15, UR11, 0x1, URZ, 0xc0, !UPT ;  /* 0x000000010b0f7892 */ /* 0x000fe2000f8ec03f */
[----:B------:R-:W1:Y:S01]  /*0720*/  LDC.64 R52, c[0x0][0x238] ;  /* 0x00008e00ff347b82 */ /* 0x000e620000000a00 */
[----:B------:R-:W-:Y:S01]  /*0730*/  USHF.R.U64 UR16, UR11, 0x1, UR5 ;  /* 0x000000010b107899 */ /* 0x000fe20008001205 */
[----:B------:R-:W-:Y:S01]  /*0740*/  STL [R1+0x78], R45 ;  /* 0x0000782d01007387 */ /* 0x000fe20000100800 */
[----:B------:R-:W-:Y:S02]  /*0750*/  UIMAD UR17, UR15, 0x140, URZ ;  /* 0x000001400f1178a4 */ /* 0x000fe4000f8e023f */
[----:B------:R-:W-:Y:S01]  /*0760*/  USHF.L.U32 UR15, UR22, 0x6, URZ ;  /* 0x00000006160f7899 */ /* 0x000fe2000800063f */
[----:B------:R-:W-:Y:S01]  /*0770*/  STL [R1+0x74], R44 ;  /* 0x0000742c01007387 */ /* 0x000fe20000100800 */
[----:B------:R-:W-:Y:S01]  /*0780*/  USHF.R.U32.HI UR24, URZ, 0x1, UR5 ;  /* 0x000000013f187899 */ /* 0x000fe20008011605 */
[----:B------:R-:W-:Y:S01]  /*0790*/  ULDC.64 UR26, c[0x0][0x248] ;  /* 0x00009200001a7ab9 */ /* 0x000fe20000000a00 */
[----:B------:R-:W-:Y:S01]  /*07a0*/  ULOP3.LUT UR15, UR15, 0xfc0, URZ, 0xc0, !UPT ;  /* 0x00000fc00f0f7892 */ /* 0x000fe2000f8ec03f */
[----:B0-----:R-:W-:Y:S01]  /*07b0*/  IMAD.WIDE.U32 R2, R0, -0x33333333, RZ ;  /* 0xcccccccd00027825 */ /* 0x001fe200078e00ff */
[----:B------:R-:W-:Y:S01]  /*07c0*/  MOV R7, UR16 ;  /* 0x0000001000077c02 */ /* 0x000fe20008000f00 */
[----:B------:R-:W-:Y:S03]  /*07d0*/  STL [R1+0x70], R49 ;  /* 0x0000703101007387 */ /* 0x000fe60000100800 */
[----:B------:R-:W-:Y:S01]  /*07e0*/  SHF.R.U32.HI R6, RZ, 0x6, R3 ;  /* 0x00000006ff067819 */ /* 0x000fe20000011603 */
[----:B------:R-:W-:Y:S01]  /*07f0*/  IMAD.U32 R10, RZ, RZ, UR24 ;  /* 0x00000018ff0a7e24 */ /* 0x000fe2000f8e00ff */
[----:B------:R-:W-:Y:S01]  /*0800*/  UIMAD UR25, UR24, 0x280000, URZ ;  /* 0x00280000181978a4 */ /* 0x000fe2000f8e023f */
[----:B------:R-:W-:Y:S02]  /*0810*/  STL [R1+0x6c], R48 ;  /* 0x00006c3001007387 */ /* 0x000fe40000100800 */
[----:B------:R-:W-:-:S05]  /*0820*/  IMAD R8, R6, -0x50, R0 ;  /* 0xffffffb006087824 */ /* 0x000fca00078e0200 */
[----:B------:R-:W-:-:S04]  /*0830*/  LEA R4, R8, UR17, 0x2 ;  /* 0x0000001108047c11 */ /* 0x000fc8000f8e10ff */
[----:B------:R-:W-:Y:S01]  /*0840*/  SHF.R.S32.HI R5, RZ, 0x1f, R4 ;  /* 0x0000001fff057819 */ /* 0x000fe20000011404 */
[----:B------:R-:W-:Y:S01]  /*0850*/  IMAD.WIDE.U32 R2, R4, -0x33333333, RZ ;  /* 0xcccccccd04027825 */ /* 0x000fe200078e00ff */
[----:B------:R-:W-:Y:S01]  /*0860*/  IADD3 R0, R6, UR15, RZ ;  /* 0x0000000f06007c10 */ /* 0x000fe2000fffe0ff */
[----:B------:R-:W-:Y:S02]  /*0870*/  ULDC UR15, c[0x0][0x250] ;  /* 0x00009400000f7ab9 */ /* 0x000fe40000000800 */
[----:B-1----:R-:W-:Y:S01]  /*0880*/  IMAD.WIDE R52, R4, 0x2, R52 ;  /* 0x0000000204347825 */ /* 0x002fe200078e0234 */
[----:B------:R-:W-:-:S04]  /*0890*/  SHF.R.U32.HI R9, RZ, 0x4, R3 ;  /* 0x00000004ff097819 */ /* 0x000fc80000011603 */
[C---:B------:R-:W-:Y:S01]  /*08a0*/  LEA R2, P0, R7.reuse, R9, 0x5 ;  /* 0x0000000907027211 */ /* 0x040fe200078028ff */
[C---:B------:R-:W-:Y:S01]  /*08b0*/  IMAD.WIDE.U32 R4, R7.reuse, 0x280000, R4 ;  /* 0x0028000007047825 */ /* 0x040fe200078e0004 */
[----:B------:R-:W2:Y:S02]  /*08c0*/  LDG.E.64.CONSTANT R52, desc[UR18][R52.64] ;  /* 0x0000001234347981 */ /* 0x000ea4000c1e9b00 */
[----:B------:R-:W-:Y:S01]  /*08d0*/  LEA.HI.X R7, R7, RZ, R10, 0x5, P0 ;  /* 0x000000ff07077211 */ /* 0x000fe200000f2c0a */
[----:B------:R-:W-:Y:S01]  /*08e0*/  IMAD R21, R0, 0x280, RZ ;  /* 0x0000028000157824 */ /* 0x000fe200078e02ff */
[C---:B------:R-:W-:Y:S01]  /*08f0*/  LEA R54, P0, R2.reuse, UR26, 0x3 ;  /* 0x0000001a02367c11 */ /* 0x040fe2000f8018ff */
[----:B------:R0:W-:Y:S01]  /*0900*/  STL [R1+0x48], R9 ;  /* 0x0000480901007387 */ /* 0x0001e20000100800 */
[----:B------:R-:W-:Y:S01]  /*0910*/  IADD3 R3, R5, UR25, RZ ;  /* 0x0000001905037c10 */ /* 0x000fe2000fffe0ff */
[----:B------:R-:W-:Y:S01]  /*0920*/  ULDC.64 UR24, c[0x0][0x230] ;  /* 0x00008c0000187ab9 */ /* 0x000fe20000000a00 */
[----:B------:R-:W-:Y:S01]  /*0930*/  LEA.HI.X R55, R2, UR27, R7, 0x3, P0 ;  /* 0x0000001b02377c11 */ /* 0x000fe200080f1c07 */
[----:B------:R-:W-:Y:S01]  /*0940*/  ULDC.64 UR26, c[0x0][0x228] ;  /* 0x00008a00001a7ab9 */ /* 0x000fe20000000a00 */
[----:B------:R-:W-:-:S04]  /*0950*/  IADD3 R0, P1, R21, R4, RZ ;  /* 0x0000000415007210 */ /* 0x000fc80007f3e0ff */
[----:B------:R-:W-:Y:S01]  /*0960*/  IADD3.X R5, RZ, R3, RZ, P1, !PT ;  /* 0x00000003ff057210 */ /* 0x000fe20000ffe4ff */
[----:B------:R-:W3:Y:S01]  /*0970*/  LDG.E.64.CONSTANT R54, desc[UR18][R54.64] ;  /* 0x0000001236367981 */ /* 0x000ee2000c1e9b00 */
[C---:B------:R-:W-:Y:S02]  /*0980*/  SHF.L.U32 R11, R0.reuse, 0x1, RZ ;  /* 0x00000001000b7819 */ /* 0x040fe400000006ff */
[----:B0-----:R-:W-:Y:S02]  /*0990*/  SHF.L.U64.HI R9, R0, 0x1, R5 ;  /* 0x0000000100097819 */ /* 0x001fe40000010205 */
[C---:B------:R-:W-:Y:S02]  /*09a0*/  IADD3 R56, P0, R11.reuse, UR24, RZ ;  /* 0x000000180b387c10 */ /* 0x040fe4000ff1e0ff */
[----:B------:R-:W-:Y:S02]  /*09b0*/  IADD3 R58, P1, R11, UR26, RZ ;  /* 0x0000001a0b3a7c10 */ /* 0x000fe4000ff3e0ff */
[----:B------:R-:W-:-:S02]  /*09c0*/  IADD3.X R57, R9, UR25, RZ, P0, !PT ;  /* 0x0000001909397c10 */ /* 0x000fc400087fe4ff */
[----:B------:R-:W-:-:S04]  /*09d0*/  IADD3.X R59, R9, UR27, RZ, P1, !PT ;  /* 0x0000001b093b7c10 */ /* 0x000fc80008ffe4ff */
[----:B------:R-:W4:Y:S01]  /*09e0*/  LDG.E.64.CONSTANT R56, desc[UR18][R56.64] ;  /* 0x0000001238387981 */ /* 0x000f22000c1e9b00 */
[----:B------:R-:W-:-:S03]  /*09f0*/  IADD3 R5, R21, 0xa00, RZ ;  /* 0x00000a0015057810 */ /* 0x000fc60007ffe0ff */
[----:B------:R-:W4:Y:S01]  /*0a00*/  LDG.E.64.CONSTANT R58, desc[UR18][R58.64] ;  /* 0x000000123a3a7981 */ /* 0x000f22000c1e9b00 */
[----:B------:R-:W-:-:S04]  /*0a10*/  IADD3 R5, P0, R5, R4, RZ ;  /* 0x0000000405057210 */ /* 0x000fc80007f1e0ff */
[----:B------:R-:W-:Y:S01]  /*0a20*/  IADD3.X R0, RZ, R3, RZ, P0, !PT ;  /* 0x00000003ff007210 */ /* 0x000fe200007fe4ff */
[----:B------:R-:W-:-:S03]  /*0a30*/  IMAD.SHL.U32 R7, R5, 0x2, RZ ;  /* 0x0000000205077824 */ /* 0x000fc600078e00ff */
[----:B------:R-:W-:Y:S02]  /*0a40*/  SHF.L.U64.HI R2, R5, 0x1, R0 ;  /* 0x0000000105027819 */ /* 0x000fe40000010200 */
[----:B------:R-:W-:-:S04]  /*0a50*/  IADD3 R60, P0, R7, UR24, RZ ;  /* 0x00000018073c7c10 */ /* 0x000fc8000ff1e0ff */
[----:B------:R-:W-:Y:S02]  /*0a60*/  IADD3.X R61, R2, UR25, RZ, P0, !PT ;  /* 0x00000019023d7c10 */ /* 0x000fe400087fe4ff */
[----:B------:R-:W-:-:S04]  /*0a70*/  IADD3 R62, P0, R7, UR26, RZ ;  /* 0x0000001a073e7c10 */ /* 0x000fc8000ff1e0ff */
[----:B------:R-:W-:Y:S01]  /*0a80*/  IADD3.X R63, R2, UR27, RZ, P0, !PT ;  /* 0x0000001b023f7c10 */ /* 0x000fe200087fe4ff */
[----:B------:R-:W4:Y:S05]  /*0a90*/  LDG.E.64.CONSTANT R60, desc[UR18][R60.64] ;  /* 0x000000123c3c7981 */ /* 0x000f2a000c1e9b00 */
[----:B------:R-:W4:Y:S01]  /*0aa0*/  LDG.E.64.CONSTANT R62, desc[UR18][R62.64] ;  /* 0x000000123e3e7981 */ /* 0x000f22000c1e9b00 */
[----:B------:R-:W-:-:S03]  /*0ab0*/  IADD3 R5, R21, 0x1400, RZ ;  /* 0x0000140015057810 */ /* 0x000fc60007ffe0ff */
[----:B------:R-:W-:Y:S01]  /*0ac0*/  STL [R1+0x44], R9 ;  /* 0x0000440901007387 */ /* 0x000fe20000100800 */
[----:B------:R-:W-:-:S03]  /*0ad0*/  IADD3 R5, P0, R5, R4, RZ ;  /* 0x0000000405057210 */ /* 0x000fc60007f1e0ff */
[----:B------:R-:W-:Y:S01]  /*0ae0*/  STL [R1+0x40], R11 ;  /* 0x0000400b01007387 */ /* 0x000fe20000100800 */
[----:B------:R-:W-:-:S03]  /*0af0*/  IADD3.X R0, RZ, R3, RZ, P0, !PT ;  /* 0x00000003ff007210 */ /* 0x000fc600007fe4ff */
[----:B------:R0:W-:Y:S04]  /*0b00*/  STL [R1+0x38], R7 ;  /* 0x0000380701007387 */ /* 0x0001e80000100800 */
[----:B------:R1:W-:Y:S01]  /*0b10*/  STL [R1+0x3c], R2 ;  /* 0x00003c0201007387 */ /* 0x0003e20000100800 */
[C---:B0-----:R-:W-:Y:S02]  /*0b20*/  SHF.L.U32 R7, R5.reuse, 0x1, RZ ;  /* 0x0000000105077819 */ /* 0x041fe400000006ff */
[----:B-1----:R-:W-:Y:S02]  /*0b30*/  SHF.L.U64.HI R2, R5, 0x1, R0 ;  /* 0x0000000105027819 */ /* 0x002fe40000010200 */
[C---:B------:R-:W-:Y:S02]  /*0b40*/  IADD3 R64, P0, R7.reuse, UR24, RZ ;  /* 0x0000001807407c10 */ /* 0x040fe4000ff1e0ff */
[----:B------:R-:W-:-:S02]  /*0b50*/  IADD3 R66, P1, R7, UR26, RZ ;  /* 0x0000001a07427c10 */ /* 0x000fc4000ff3e0ff */
[C---:B------:R-:W-:Y:S02]  /*0b60*/  IADD3.X R65, R2.reuse, UR25, RZ, P0, !PT ;  /* 0x0000001902417c10 */ /* 0x040fe400087fe4ff */
[----:B------:R-:W-:-:S04]  /*0b70*/  IADD3.X R67, R2, UR27, RZ, P1, !PT ;  /* 0x0000001b02437c10 */ /* 0x000fc80008ffe4ff */
[----:B------:R-:W4:Y:S04]  /*0b80*/  LDG.E.64.CONSTANT R64, desc[UR18][R64.64] ;  /* 0x0000001240407981 */ /* 0x000f28000c1e9b00 */
[----:B------:R-:W4:Y:S01]  /*0b90*/  LDG.E.64.CONSTANT R66, desc[UR18][R66.64] ;  /* 0x0000001242427981 */ /* 0x000f22000c1e9b00 */
[----:B------:R-:W-:-:S04]  /*0ba0*/  IADD3 R5, R21, 0x1e00, RZ ;  /* 0x00001e0015057810 */ /* 0x000fc80007ffe0ff */
[----:B------:R-:W-:Y:S01]  /*0bb0*/  IADD3 R5, P0, R5, R4, RZ ;  /* 0x0000000405057210 */ /* 0x000fe20007f1e0ff */
[----:B------:R0:W-:Y:S03]  /*0bc0*/  STL [R1+0x30], R7 ;  /* 0x0000300701007387 */ /* 0x0001e60000100800 */
[----:B------:R-:W-:Y:S01]  /*0bd0*/  IADD3.X R0, RZ, R3, RZ, P0, !PT ;  /* 0x00000003ff007210 */ /* 0x000fe200007fe4ff */
[----:B------:R1:W-:Y:S01]  /*0be0*/  STL [R1+0x34], R2 ;  /* 0x0000340201007387 */ /* 0x0003e20000100800 */
[C---:B0-----:R-:W-:Y:S02]  /*0bf0*/  IMAD.SHL.U32 R7, R5.reuse, 0x2, RZ ;  /* 0x0000000205077824 */ /* 0x041fe400078e00ff */
[----:B-1----:R-:W-:-:S03]  /*0c00*/  SHF.L.U64.HI R2, R5, 0x1, R0 ;  /* 0x0000000105027819 */ /* 0x002fc60000010200 */
[----:B------:R-:W-:-:S04]  /*0c10*/  IADD3 R68, P0, R7, UR24, RZ ;  /* 0x0000001807447c10 */ /* 0x000fc8000ff1e0ff */
[----:B------:R-:W-:Y:S02]  /*0c20*/  IADD3.X R69, R2, UR25, RZ, P0, !PT ;  /* 0x0000001902457c10 */ /* 0x000fe400087fe4ff */
[----:B------:R-:W-:-:S04]  /*0c30*/  IADD3 R70, P1, R7, UR26, RZ ;  /* 0x0000001a07467c10 */ /* 0x000fc8000ff3e0ff */
[----:B------:R-:W4:Y:S01]  /*0c40*/  LDG.E.64.CONSTANT R68, desc[UR18][R68.64] ;  /* 0x0000001244447981 */ /* 0x000f22000c1e9b00 */
[----:B------:R-:W-:-:S06]  /*0c50*/  IADD3.X R71, R2, UR27, RZ, P1, !PT ;  /* 0x0000001b02477c10 */ /* 0x000fcc0008ffe4ff */
[----:B------:R-:W4:Y:S01]  /*0c60*/  LDG.E.64.CONSTANT R70, desc[UR18][R70.64] ;  /* 0x0000001246467981 */ /* 0x000f22000c1e9b00 */
[----:B------:R-:W-:-:S04]  /*0c70*/  IADD3 R5, R21, 0x2800, RZ ;  /* 0x0000280015057810 */ /* 0x000fc80007ffe0ff */
[----:B------:R-:W-:Y:S01]  /*0c80*/  IADD3 R5, P0, R5, R4, RZ ;  /* 0x0000000405057210 */ /* 0x000fe20007f1e0ff */
[----:B------:R0:W-:Y:S03]  /*0c90*/  STL [R1+0x28], R7 ;  /* 0x0000280701007387 */ /* 0x0001e60000100800 */
[----:B------:R-:W-:Y:S01]  /*0ca0*/  IADD3.X R0, RZ, R3, RZ, P0, !PT ;  /* 0x00000003ff007210 */ /* 0x000fe200007fe4ff */
[----:B------:R1:W-:Y:S01]  /*0cb0*/  STL [R1+0x2c], R2 ;  /* 0x00002c0201007387 */ /* 0x0003e20000100800 */
[C---:B0-----:R-:W-:Y:S02]  /*0cc0*/  SHF.L.U32 R7, R5.reuse, 0x1, RZ ;  /* 0x0000000105077819 */ /* 0x041fe400000006ff */
[----:B-1----:R-:W-:Y:S02]  /*0cd0*/  SHF.L.U64.HI R2, R5, 0x1, R0 ;  /* 0x0000000105027819 */ /* 0x002fe40000010200 */
[----:B------:R-:W-:-:S02]  /*0ce0*/  IADD3 R72, P0, R7, UR24, RZ ;  /* 0x0000001807487c10 */ /* 0x000fc4000ff1e0ff */
[----:B------:R-:W-:Y:S02]  /*0cf0*/  IADD3 R74, P1, R7, UR26, RZ ;  /* 0x0000001a074a7c10 */ /* 0x000fe4000ff3e0ff */
[C---:B------:R-:W-:Y:S02]  /*0d00*/  IADD3.X R73, R2.reuse, UR25, RZ, P0, !PT ;  /* 0x0000001902497c10 */ /* 0x040fe400087fe4ff */
[----:B------:R-:W-:-:S04]  /*0d10*/  IADD3.X R75, R2, UR27, RZ, P1, !PT ;  /* 0x0000001b024b7c10 */ /* 0x000fc80008ffe4ff */
[----:B------:R-:W4:Y:S01]  /*0d20*/  LDG.E.64.CONSTANT R72, desc[UR18][R72.64] ;  /* 0x0000001248487981 */ /* 0x000f22000c1e9b00 */
[----:B------:R-:W-:-:S03]  /*0d30*/  IADD3 R5, R21, 0x3200, RZ ;  /* 0x0000320015057810 */ /* 0x000fc60007ffe0ff */
[----:B------:R-:W4:Y:S01]  /*0d40*/  LDG.E.64.CONSTANT R74, desc[UR18][R74.64] ;  /* 0x000000124a4a7981 */ /* 0x000f22000c1e9b00 */
[----:B------:R-:W-:-:S03]  /*0d50*/  IADD3 R5, P0, R5, R4, RZ ;  /* 0x0000000405057210 */ /* 0x000fc60007f1e0ff */
[----:B------:R0:W-:Y:S01]  /*0d60*/  STL [R1+0x20], R7 ;  /* 0x0000200701007387 */ /* 0x0001e20000100800 */
[----:B------:R-:W-:-:S03]  /*0d70*/  IADD3.X R0, RZ, R3, RZ, P0, !PT ;  /* 0x00000003ff007210 */ /* 0x000fc600007fe4ff */
[----:B------:R1:W-:Y:S01]  /*0d80*/  STL [R1+0x24], R2 ;  /* 0x0000240201007387 */ /* 0x0003e20000100800 */
[C---:B0-----:R-:W-:Y:S01]  /*0d90*/  IMAD.SHL.U32 R7, R5.reuse, 0x2, RZ ;  /* 0x0000000205077824 */ /* 0x041fe200078e00ff */
[----:B-1----:R-:W-:-:S04]  /*0da0*/  SHF.L.U64.HI R2, R5, 0x1, R0 ;  /* 0x0000000105027819 */ /* 0x002fc80000010200 */
[C---:B------:R-:W-:Y:S02]  /*0db0*/  IADD3 R76, P0, R7.reuse, UR24, RZ ;  /* 0x00000018074c7c10 */ /* 0x040fe4000ff1e0ff */
[----:B------:R-:W-:Y:S02]  /*0dc0*/  IADD3 R78, P1, R7, UR26, RZ ;  /* 0x0000001a074e7c10 */ /* 0x000fe4000ff3e0ff */
[C---:B------:R-:W-:Y:S01]  /*0dd0*/  IADD3.X R77, R2.reuse, UR25, RZ, P0, !PT ;  /* 0x00000019024d7c10 */ /* 0x040fe200087fe4ff */
[----:B------:R-:W-:Y:S01]  /*0de0*/  HFMA2.MMA R5, -RZ, RZ, 0, 2.384185791015625e-06 ;  /* 0x00000028ff057435 */ /* 0x000fe200000001ff */
[----:B------:R-:W-:-:S04]  /*0df0*/  IADD3.X R79, R2, UR27, RZ, P1, !PT ;  /* 0x0000001b024f7c10 */ /* 0x000fc80008ffe4ff */
[----:B------:R-:W4:Y:S04]  /*0e00*/  LDG.E.64.CONSTANT R76, desc[UR18][R76.64] ;  /* 0x000000124c4c7981 */ /* 0x000f28000c1e9b00 */
[----:B------:R-:W4:Y:S01]  /*0e10*/  LDG.E.64.CONSTANT R78, desc[UR18][R78.64] ;  /* 0x000000124e4e7981 */ /* 0x000f22000c1e9b00 */
[----:B------:R-:W-:-:S05]  /*0e20*/  IMAD R5, R8, R5, UR13 ;  /* 0x0000000d08057e24 */ /* 0x000fca000f8e0205 */
[----:B------:R-:W-:Y:S02]  /*0e30*/  LEA R0, R6, R5, 0x3 ;  /* 0x0000000506007211 */ /* 0x000fe400078e18ff */
[C---:B------:R-:W-:Y:S01]  /*0e40*/  IADD3 R5, R21.reuse, 0x3c00, RZ ;  /* 0x00003c0015057810 */ /* 0x040fe20007ffe0ff */
[----:B------:R0:W-:Y:S01]  /*0e50*/  STL [R1+0x14], R7 ;  /* 0x0000140701007387 */ /* 0x0001e20000100800 */
[----:B------:R-:W-:Y:S02]  /*0e60*/  IADD3 R9, R21, 0x5000, RZ ;  /* 0x0000500015097810 */ /* 0x000fe40007ffe0ff */
[-C--:B------:R-:W-:Y:S01]  /*0e70*/  IADD3 R5, P1, R5, R4.reuse, RZ ;  /* 0x0000000405057210 */ /* 0x080fe20007f3e0ff */
[----:B------:R-:W-:Y:S01]  /*0e80*/  STL [R1+0x1c], R2 ;  /* 0x00001c0201007387 */ /* 0x000fe20000100800 */
[----:B------:R-:W-:-:S03]  /*0e90*/  IADD3 R9, P5, R9, R4, RZ ;  /* 0x0000000409097210 */ /* 0x000fc60007fbe0ff */
[----:B------:R1:W-:Y:S01]  /*0ea0*/  STL [R1+0x18], R0 ;  /* 0x0000180001007387 */ /* 0x0003e20000100800 */
[----:B------:R-:W-:Y:S02]  /*0eb0*/  SHF.L.U32 R18, R5, 0x1, RZ ;  /* 0x0000000105127819 */ /* 0x000fe400000006ff */
[----:B0-----:R-:W-:Y:S02]  /*0ec0*/  IADD3 R7, R21, 0x4600, RZ ;  /* 0x0000460015077810 */ /* 0x001fe40007ffe0ff */
[----:B-1----:R-:W-:-:S04]  /*0ed0*/  IADD3.X R0, RZ, R3, RZ, P1, !PT ;  /* 0x00000003ff007210 */ /* 0x002fc80000ffe4ff */
[----:B------:R-:W-:Y:S02]  /*0ee0*/  SHF.L.U64.HI R14, R5, 0x1, R0 ;  /* 0x00000001050e7819 */ /* 0x000fe40000010200 */
[-C--:B------:R-:W-:Y:S02]  /*0ef0*/  IADD3.X R0, RZ, R3.reuse, RZ, P5, !PT ;  /* 0x00000003ff007210 */ /* 0x080fe40002ffe4ff */
[----:B------:R-:W-:Y:S02]  /*0f00*/  IADD3 R80, P5, R18, UR24, RZ ;  /* 0x0000001812507c10 */ /* 0x000fe4000ffbe0ff */
[----:B------:R-:W-:Y:S02]  /*0f10*/  IADD3 R7, P6, R7, R4, RZ ;  /* 0x0000000407077210 */ /* 0x000fe40007fde0ff */
[----:B------:R-:W-:Y:S02]  /*0f20*/  IADD3.X R81, R14, UR25, RZ, P5, !PT ;  /* 0x000000190e517c10 */ /* 0x000fe4000affe4ff */
[----:B------:R-:W-:-:S02]  /*0f30*/  IADD3.X R6, RZ, R3, RZ, P6, !PT ;  /* 0x00000003ff067210 */ /* 0x000fc400037fe4ff */
[----:B------:R-:W-:Y:S02]  /*0f40*/  IADD3 R82, P6, R18, UR26, RZ ;  /* 0x0000001a12527c10 */ /* 0x000fe4000ffde0ff */
[----:B------:R-:W4:Y:S02]  /*0f50*/  LDG.E.64.CONSTANT R80, desc[UR18][R80.64] ;  /* 0x0000001250507981 */ /* 0x000f24000c1e9b00 */
[----:B------:R-:W-:-:S06]  /*0f60*/  IADD3.X R83, R14, UR27, RZ, P6, !PT ;  /* 0x0000001b0e537c10 */ /* 0x000fcc000b7fe4ff */
[----:B------:R-:W4:Y:S01]  /*0f70*/  LDG.E.64.CONSTANT R82, desc[UR18][R82.64] ;  /* 0x0000001252527981 */ /* 0x000f22000c1e9b00 */
[C---:B------:R-:W-:Y:S01]  /*0f80*/  SHF.L.U64.HI R10, R7.reuse, 0x1, R6 ;  /* 0x00000001070a7819 */ /* 0x040fe20000010206 */
[----:B------:R-:W-:Y:S01]  /*0f90*/  IMAD.SHL.U32 R8, R7, 0x2, RZ ;  /* 0x0000000207087824 */ /* 0x000fe200078e00ff */
[C---:B------:R-:W-:Y:S02]  /*0fa0*/  SHF.L.U64.HI R165, R9.reuse, 0x1, R0 ;  /* 0x0000000109a57819 */ /* 0x040fe40000010200 */
[----:B------:R-:W-:Y:S02]  /*0fb0*/  SHF.L.U32 R162, R9, 0x1, RZ ;  /* 0x0000000109a27819 */ /* 0x000fe400000006ff */
[----:B------:R-:W-:-:S04]  /*0fc0*/  IADD3 R11, R21, 0x6400, RZ ;  /* 0x00006400150b7810 */ /* 0x000fc80007ffe0ff */
[----:B------:R-:W-:Y:S02]  /*0fd0*/  IADD3 R22, P4, R11, R4, RZ ;  /* 0x000000040b167210 */ /* 0x000fe40007f9e0ff */
[C---:B------:R-:W-:Y:S02]  /*0fe0*/  IADD3 R84, P5, R8.reuse, UR24, RZ ;  /* 0x0000001808547c10 */ /* 0x040fe4000ffbe0ff */
[----:B------:R-:W-:Y:S02]  /*0ff0*/  IADD3 R86, P6, R8, UR26, RZ ;  /* 0x0000001a08567c10 */ /* 0x000fe4000ffde0ff */
[----:B------:R-:W-:Y:S01]  /*1000*/  IADD3 R13, R21, 0x7800, RZ ;  /* 0x00007800150d7810 */ /* 0x000fe20007ffe0ff */
[----:B---3--:R-:W-:-:S06]  /*1010*/  FADD.FTZ R32, R55, UR15 ;  /* 0x0000000f37207e21 */ /* 0x008fcc0008010000 */
[----:B------:R-:W0:Y:S01]  /*1020*/  MUFU.RSQ R32, R32 ;  /* 0x0000002000207308 */ /* 0x000e220000001400 */
[C---:B--2---:R-:W-:Y:S02]  /*1030*/  PRMT R121, R52.reuse, 0x7632, R121 ;  /* 0x0000763234797816 */ /* 0x044fe40000000079 */
[----:B------:R-:W-:Y:S02]  /*1040*/  SHF.L.U32 R2, R52, 0x10, RZ ;  /* 0x0000001034027819 */ /* 0x000fe400000006ff */
[C---:B----4-:R-:W-:Y:S02]  /*1050*/  SHF.L.U32 R7, R56.reuse, 0x10, RZ ;  /* 0x0000001038077819 */ /* 0x050fe400000006ff */
[----:B------:R-:W-:Y:S02]  /*1060*/  PRMT R5, R56, 0x7632, R5 ;  /* 0x0000763238057816 */ /* 0x000fe40000000005 */
[----:B------:R-:W-:Y:S01]  /*1070*/  SHF.L.U32 R0, R58, 0x10, RZ ;  /* 0x000000103a007819 */ /* 0x000fe200000006ff */
[----:B------:R-:W-:Y:S01]  /*1080*/  FADD.FTZ R7, -R54, R7 ;  /* 0x0000000736077221 */ /* 0x000fe20000010100 */
[----:B------:R-:W-:-:S02]  /*1090*/  PRMT R6, R58, 0x7632, R6 ;  /* 0x000076323a067816 */ /* 0x000fc40000000006 */
[----:B------:R-:W-:Y:S01]  /*10a0*/  SHF.L.U32 R9, R5, 0x10, RZ ;  /* 0x0000001005097819 */ /* 0x000fe200000006ff */
[----:B0-----:R-:W-:Y:S01]  /*10b0*/  FMUL.FTZ R160, R32, R7 ;  /* 0x0000000720a07220 */ /* 0x001fe20000410000 */
[----:B------:R-:W-:Y:S01]  /*10c0*/  SHF.L.U32 R121, R121, 0x10, RZ ;  /* 0x0000001079797819 */ /* 0x000fe200000006ff */
[----:B------:R-:W-:Y:S01]  /*10d0*/  IMAD.U32 R11, R6, 0x10000, RZ ;  /* 0x00010000060b7824 */ /* 0x000fe200078e00ff */
[----:B------:R-:W-:Y:S01]  /*10e0*/  SHF.L.U32 R7, R57, 0x10, RZ ;  /* 0x0000001039077819 */ /* 0x000fe200000006ff */
[----:B------:R-:W-:Y:S01]  /*10f0*/  FMUL.FTZ R5, R0, R2 ;  /* 0x0000000200057220 */ /* 0x000fe20000410000 */
[----:B------:R-:W-:Y:S01]  /*1100*/  FADD.FTZ R9, -R54, R9 ;  /* 0x0000000936097221 */ /* 0x000fe20000010100 */
[----:B------:R-:W-:Y:S01]  /*1110*/  SHF.L.U32 R31, R53, 0x10, RZ ;  /* 0x00000010351f7819 */ /* 0x000fe200000006ff */
[----:B------:R-:W-:Y:S01]  /*1120*/  STL [R1+0x7c], R52 ;  /* 0x00007c3401007387 */ /* 0x000fe20000100800 */
[----:B------:R-:W-:Y:S01]  /*1130*/  SHF.L.U32 R30, R59, 0x10, RZ ;  /* 0x000000103b1e7819 */ /* 0x000fe200000006ff */
[----:B------:R-:W-:Y:S01]  /*1140*/  FMUL.FTZ R6, R11, R121 ;  /* 0x000000790b067220 */ /* 0x000fe20000410000 */
[----:B------:R-:W-:Y:S01]  /*1150*/  FMUL.FTZ R9, R32, R9 ;  /* 0x0000000920097220 */ /* 0x000fe20000410000 */
[----:B------:R-:W-:Y:S01]  /*1160*/  FFMA.FTZ R5, R160, R5, RZ ;  /* 0x00000005a0057223 */ /* 0x000fe200000100ff */
[----:B------:R-:W-:Y:S01]  /*1170*/  FADD.FTZ R7, -R54, R7 ;  /* 0x0000000736077221 */ /* 0x000fe20000010100 */
[----:B------:R-:W-:Y:S01]  /*1180*/  STL [R1+0x10], R14 ;  /* 0x0000100e01007387 */ /* 0x000fe20000100800 */
[C---:B------:R-:W-:Y:S01]  /*1190*/  IADD3.X R85, R10.reuse, UR25, RZ, P5, !PT ;  /* 0x000000190a557c10 */ /* 0x040fe2000affe4ff */
[--C-:B------:R-:W-:Y:S01]  /*11a0*/  FFMA.FTZ R6, R9, R6, R5.reuse ;  /* 0x0000000609067223 */ /* 0x100fe20000010005 */
[----:B------:R-:W-:Y:S01]  /*11b0*/  IADD3.X R87, R10, UR27, RZ, P6, !PT ;  /* 0x0000001b0a577c10 */ /* 0x000fe2000b7fe4ff */
[----:B------:R-:W-:Y:S01]  /*11c0*/  STL [R1+0x8], R18 ;  /* 0x0000081201007387 */ /* 0x000fe20000100800 */
[----:B------:R-:W-:Y:S01]  /*11d0*/  FMUL.FTZ R159, R32, R7 ;  /* 0x00000007209f7220 */ /* 0x000fe20000410000 */
[----:B------:R-:W-:-:S02]  /*11e0*/  PRMT R5, R57, 0x7632, R5 ;  /* 0x0000763239057816 */ /* 0x000fc40000000005 */
[----:B------:R0:W-:Y:S01]  /*11f0*/  STL [R1+0x4], R10 ;  /* 0x0000040a01007387 */ /* 0x0001e20000100800 */
[----:B------:R-:W-:Y:S02]  /*1200*/  IADD3 R16, P2, R13, R4, RZ ;  /* 0x000000040d107210 */ /* 0x000fe40007f5e0ff */
[----:B------:R-:W-:Y:S02]  /*1210*/  PRMT R120, R53, 0x7632, R120 ;  /* 0x0000763235787816 */ /* 0x000fe40000000078 */
[----:B------:R-:W-:Y:S01]  /*1220*/  IADD3 R15, R21, 0x8200, RZ ;  /* 0x00008200150f7810 */ /* 0x000fe20007ffe0ff */
[----:B------:R-:W-:Y:S01]  /*1230*/  FADD.FTZ R47, R11, R47 ;  /* 0x0000002f0b2f7221 */ /* 0x000fe20000010000 */
[----:B------:R-:W-:Y:S01]  /*1240*/  FFMA.FTZ R9, R9, R11, R46 ;  /* 0x0000000b09097223 */ /* 0x000fe2000001002e */
[----:B------:R-:W-:Y:S01]  /*1250*/  SHF.L.U32 R29, R62, 0x10, RZ ;  /* 0x000000103e1d7819 */ /* 0x000fe200000006ff */
[----:B------:R-:W2:Y:S01]  /*1260*/  LDG.E.64.CONSTANT R84, desc[UR18][R84.64] ;  /* 0x0000001254547981 */ /* 0x000ea2000c1e9b00 */
[----:B0-----:R-:W-:Y:S01]  /*1270*/  FMUL.FTZ R10, R30, R31 ;  /* 0x0000001f1e0a7220 */ /* 0x001fe20000410000 */
[----:B------:R-:W-:-:S02]  /*1280*/  SHF.L.U32 R5, R5, 0x10, RZ ;  /* 0x0000001005057819 */ /* 0x000fc400000006ff */
[----:B------:R-:W-:Y:S01]  /*1290*/  SHF.L.U32 R26, R63, 0x10, RZ ;  /* 0x000000103f1a7819 */ /* 0x000fe200000006ff */
[--C-:B------:R-:W-:Y:S01]  /*12a0*/  FFMA.FTZ R13, R159, R10, R6.reuse ;  /* 0x0000000a9f0d7223 */ /* 0x100fe20000010006 */
[----:B------:R-:W-:Y:S01]  /*12b0*/  PRMT R6, R59, 0x7632, R6 ;  /* 0x000076323b067816 */ /* 0x000fe20000000006 */
[----:B------:R-:W-:Y:S01]  /*12c0*/  FFMA.FTZ R10, R0, R2, RZ ;  /* 0x00000002000a7223 */ /* 0x000fe200000100ff */
[----:B------:R-:W-:Y:S01]  /*12d0*/  SHF.L.U32 R120, R120, 0x10, RZ ;  /* 0x0000001078787819 */ /* 0x000fe200000006ff */
[----:B------:R-:W-:Y:S01]  /*12e0*/  FADD.FTZ R5, -R54, R5 ;  /* 0x0000000536057221 */ /* 0x000fe20000010100 */
[----:B------:R-:W3:Y:S01]  /*12f0*/  LDG.E.64.CONSTANT R86, desc[UR18][R86.64] ;  /* 0x0000001256567981 */ /* 0x000ee2000c1e9b00 */
[----:B------:R-:W-:Y:S02]  /*1300*/  IMAD.U32 R14, R6, 0x10000, RZ ;  /* 0x00010000060e7824 */ /* 0x000fe400078e00ff */
[----:B------:R-:W-:Y:S01]  /*1310*/  FFMA.FTZ R7, R11, R121, R10 ;  /* 0x000000790b077223 */ /* 0x000fe2000001000a */
[----:B------:R-:W-:Y:S01]  /*1320*/  IADD3 R12, P1, R15, R4, RZ ;  /* 0x000000040f0c7210 */ /* 0x000fe20007f3e0ff */
[----:B------:R-:W-:Y:S01]  /*1330*/  FMUL.FTZ R10, R32, R5 ;  /* 0x00000005200a7220 */ /* 0x000fe20000410000 */
[----:B------:R-:W-:Y:S01]  /*1340*/  FMUL.FTZ R6, R14, R120 ;  /* 0x000000780e067220 */ /* 0x000fe20000410000 */
[----:B------:R-:W-:-:S02]  /*1350*/  SHF.L.U32 R15, R60, 0x10, RZ ;  /* 0x000000103c0f7819 */ /* 0x000fc400000006ff */
[----:B------:R-:W-:Y:S01]  /*1360*/  PRMT R5, R60, 0x7632, R5 ;  /* 0x000076323c057816 */ /* 0x000fe20000000005 */
[----:B------:R-:W-:Y:S01]  /*1370*/  FFMA.FTZ R13, R10, R6, R13 ;  /* 0x000000060a0d7223 */ /* 0x000fe2000001000d */
[----:B------:R-:W-:Y:S01]  /*1380*/  PRMT R6, R62, 0x7632, R6 ;  /* 0x000076323e067816 */ /* 0x000fe20000000006 */
[----:B------:R-:W-:Y:S01]  /*1390*/  FADD.FTZ R15, -R54, R15 ;  /* 0x0000000f360f7221 */ /* 0x000fe20000010100 */
[----:B------:R-:W-:Y:S01]  /*13a0*/  SHF.L.U32 R11, R5, 0x10, RZ ;  /* 0x00000010050b7819 */ /* 0x000fe200000006ff */
[----:B------:R-:W-:Y:S01]  /*13b0*/  FMUL.FTZ R5, R2, R29 ;  /* 0x0000001d02057220 */ /* 0x000fe20000410000 */
[----:B------:R-:W-:Y:S01]  /*13c0*/  SHF.L.U32 R18, R6, 0x10, RZ ;  /* 0x0000001006127819 */ /* 0x000fe200000006ff */
[----:B------:R-:W-:Y:S02]  /*13d0*/  FMUL.FTZ R158, R32, R15 ;  /* 0x0000000f209e7220 */ /* 0x000fe40000410000 */
[----:B------:R-:W-:Y:S02]  /*13e0*/  FADD.FTZ R11, -R54, R11 ;  /* 0x0000000b360b7221 */ /* 0x000fe40000010100 */
[----:B------:R-:W-:Y:S01]  /*13f0*/  FFMA.FTZ R5, R158, R5, R13 ;  /* 0x000000059e057223 */ /* 0x000fe2000001000d */
[----:B------:R-:W-:Y:S01]  /*1400*/  FMUL.FTZ R20, R121, R18 ;  /* 0x0000001279147220 */ /* 0x000fe20000410000 */
[----:B------:R-:W-:Y:S01]  /*1410*/  FMUL.FTZ R6, R32, R11 ;  /* 0x0000000b20067220 */ /* 0x000fe20000410000 */
[----:B------:R-:W-:Y:S01]  /*1420*/  FFMA.FTZ R7, R30, R31, R7 ;  /* 0x0000001f1e077223 */ /* 0x000fe20000010007 */
[----:B------:R-:W-:-:S02]  /*1430*/  SHF.L.U32 R11, R61, 0x10, RZ ;  /* 0x000000103d0b7819 */ /* 0x000fc400000006ff */
[--C-:B------:R-:W-:Y:S01]  /*1440*/  FFMA.FTZ R20, R6, R20, R5.reuse ;  /* 0x0000001406147223 */ /* 0x100fe20000010005 */
[----:B------:R-:W-:Y:S01]  /*1450*/  PRMT R5, R61, 0x7632, R5 ;  /* 0x000076323d057816 */ /* 0x000fe20000000005 */
[----:B------:R-:W-:Y:S01]  /*1460*/  FFMA.FTZ R7, R14, R120, R7 ;  /* 0x000000780e077223 */ /* 0x000fe20000010007 */
[----:B------:R-:W-:Y:S01]  /*1470*/  FFMA.FTZ R9, R6, R18, R9 ;  /* 0x0000001206097223 */ /* 0x000fe20000010009 */
[----:B------:R-:W-:Y:S01]  /*1480*/  FADD.FTZ R11, -R54, R11 ;  /* 0x0000000b360b7221 */ /* 0x000fe20000010100 */
[----:B------:R-:W-:Y:S01]  /*1490*/  SHF.L.U32 R13, R5, 0x10, RZ ;  /* 0x00000010050d7819 */ /* 0x000fe200000006ff */
[----:B------:R-:W-:Y:S01]  /*14a0*/  FFMA.FTZ R6, R2, R29, R7 ;  /* 0x0000001d02067223 */ /* 0x000fe20000010007 */
[----:B------:R-:W-:Y:S01]  /*14b0*/  PRMT R5, R63, 0x7632, R5 ;  /* 0x000076323f057816 */ /* 0x000fe20000000005 */
[----:B------:R-:W-:Y:S01]  /*14c0*/  FMUL.FTZ R157, R32, R11 ;  /* 0x0000000b209d7220 */ /* 0x000fe20000410000 */
[----:B------:R-:W-:Y:S01]  /*14d0*/  FMUL.FTZ R7, R31, R26 ;  /* 0x0000001a1f077220 */ /* 0x000fe20000410000 */
[----:B------:R-:W-:Y:S01]  /*14e0*/  FFMA.FTZ R6, R121, R18, R6 ;  /* 0x0000001279067223 */ /* 0x000fe20000010006 */
[----:B------:R-:W-:Y:S01]  /*14f0*/  SHF.L.U32 R11, R5, 0x10, RZ ;  /* 0x00000010050b7819 */ /* 0x000fe200000006ff */
[----:B------:R-:W-:Y:S01]  /*1500*/  FADD.FTZ R13, -R54, R13 ;  /* 0x0000000d360d7221 */ /* 0x000fe20000010100 */
[----:B------:R-:W-:Y:S01]  /*1510*/  FFMA.FTZ R10, R10, R14, R50 ;  /* 0x0000000e0a0a7223 */ /* 0x000fe20000010032 */
[----:B------:R-:W-:Y:S01]  /*1520*/  FFMA.FTZ R5, R31, R26, R6 ;  /* 0x0000001a1f057223 */ /* 0x000fe20000010006 */
[----:B------:R-:W-:Y:S01]  /*1530*/  FFMA.FTZ R7, R157, R7, R20 ;  /* 0x000000079d077223 */ /* 0x000fe20000010014 */
[----:B------:R-:W-:Y:S01]  /*1540*/  FMUL.FTZ R13, R32, R13 ;  /* 0x0000000d200d7220 */ /* 0x000fe20000410000 */
[----:B------:R-:W-:Y:S01]  /*1550*/  FMUL.FTZ R6, R120, R11 ;  /* 0x0000000b78067220 */ /* 0x000fe20000410000 */
[----:B------:R-:W-:-:S02]  /*1560*/  FADD.FTZ R51, R14, R51 ;  /* 0x000000330e337221 */ /* 0x000fc40000010000 */
[CC--:B------:R-:W-:Y:S01]  /*1570*/  FFMA.FTZ R10, R13.reuse, R11.reuse, R10 ;  /* 0x0000000b0d0a7223 */ /* 0x0c0fe2000001000a */
[----:B------:R-:W-:Y:S01]  /*1580*/  FFMA.FTZ R7, R13, R6, R7 ;  /* 0x000000060d077223 */ /* 0x000fe20000010007 */
[----:B------:R-:W-:Y:S01]  /*1590*/  FADD.FTZ R51, R51, R11 ;  /* 0x0000000b33337221 */ /* 0x000fe20000010000 */
[----:B------:R-:W-:Y:S01]  /*15a0*/  SHF.L.U32 R13, R64, 0x10, RZ ;  /* 0x00000010400d7819 */ /* 0x000fe200000006ff */
[--C-:B------:R-:W-:Y:S01]  /*15b0*/  FFMA.FTZ R11, R120, R11, R5.reuse ;  /* 0x0000000b780b7223 */ /* 0x100fe20000010005 */
[----:B------:R-:W-:Y:S01]  /*15c0*/  PRMT R5, R64, 0x7632, R5 ;  /* 0x0000763240057816 */ /* 0x000fe20000000005 */
[C---:B------:R-:W-:Y:S01]  /*15d0*/  IMAD.U32 R25, R66.reuse, 0x10000, RZ ;  /* 0x0001000042197824 */ /* 0x040fe200078e00ff */
[----:B------:R-:W-:Y:S01]  /*15e0*/  PRMT R6, R66, 0x7632, R6 ;  /* 0x0000763242067816 */ /* 0x000fe20000000006 */
[----:B------:R-:W-:Y:S01]  /*15f0*/  FADD.FTZ R13, -R54, R13 ;  /* 0x0000000d360d7221 */ /* 0x000fe20000010100 */
[----:B------:R-:W-:Y:S01]  /*1600*/  SHF.L.U32 R15, R5, 0x10, RZ ;  /* 0x00000010050f7819 */ /* 0x000fe200000006ff */
[----:B------:R-:W-:Y:S01]  /*1610*/  FADD.FTZ R47, R47, R18 ;  /* 0x000000122f2f7221 */ /* 0x000fe20000010000 */
[----:B------:R-:W-:Y:S01]  /*1620*/  FMUL.FTZ R5, R2, R25 ;  /* 0x0000001902057220 */ /* 0x000fe20000410000 */
[----:B------:R-:W-:Y:S01]  /*1630*/  FMUL.FTZ R156, R32, R13 ;  /* 0x0000000d209c7220 */ /* 0x000fe20000410000 */
[----:B------:R-:W-:Y:S01]  /*1640*/  SHF.L.U32 R18, R6, 0x10, RZ ;  /* 0x0000001006127819 */ /* 0x000fe200000006ff */
[----:B------:R-:W-:Y:S01]  /*1650*/  FADD.FTZ R15, -R54, R15 ;  /* 0x0000000f360f7221 */ /* 0x000fe20000010100 */
[----:B------:R-:W-:Y:S01]  /*1660*/  IADD3 R88, P6, R162, UR24, RZ ;  /* 0x00000018a2587c10 */ /* 0x000fe2000ffde0ff */
[----:B------:R-:W-:Y:S01]  /*1670*/  FFMA.FTZ R5, R156, R5, R7 ;  /* 0x000000059c057223 */ /* 0x000fe20000010007 */
[----:B------:R-:W-:Y:S01]  /*1680*/  SHF.L.U32 R7, R65, 0x10, RZ ;  /* 0x0000001041077819 */ /* 0x000fe200000006ff */
[----:B------:R-:W-:Y:S01]  /*1690*/  FMUL.FTZ R14, R32, R15 ;  /* 0x0000000f200e7220 */ /* 0x000fe20000410000 */
[----:B------:R-:W-:Y:S01]  /*16a0*/  FMUL.FTZ R20, R121, R18 ;  /* 0x0000001279147220 */ /* 0x000fe20000410000 */
[----:B------:R-:W-:-:S02]  /*16b0*/  IADD3.X R89, R165, UR25, RZ, P6, !PT ;  /* 0x00000019a5597c10 */ /* 0x000fc4000b7fe4ff */
[----:B------:R-:W-:Y:S01]  /*16c0*/  IADD3 R90, P6, R162, UR26, RZ ;  /* 0x0000001aa25a7c10 */ /* 0x000fe2000ffde0ff */
[----:B------:R-:W-:Y:S01]  /*16d0*/  FFMA.FTZ R20, R14, R20, R5 ;  /* 0x000000140e147223 */ /* 0x000fe20000010005 */
[----:B------:R-:W-:Y:S01]  /*16e0*/  FADD.FTZ R7, -R54, R7 ;  /* 0x0000000736077221 */ /* 0x000fe20000010100 */
[----:B------:R-:W-:Y:S01]  /*16f0*/  PRMT R5, R65, 0x7632, R5 ;  /* 0x0000763241057816 */ /* 0x000fe20000000005 */
[----:B------:R-:W-:Y:S01]  /*1700*/  VIADD R27, R21, 0x5a00 ;  /* 0x00005a00151b7836 */ /* 0x000fe20000000000 */
[----:B------:R-:W-:Y:S01]  /*1710*/  IADD3.X R91, R165, UR27, RZ, P6, !PT ;  /* 0x0000001ba55b7c10 */ /* 0x000fe2000b7fe4ff */
[----:B------:R-:W4:Y:S01]  /*1720*/  LDG.E.64.CONSTANT R88, desc[UR18][R88.64] ;  /* 0x0000001258587981 */ /* 0x000f22000c1e9b00 */
[----:B------:R-:W-:Y:S01]  /*1730*/  FMUL.FTZ R155, R32, R7 ;  /* 0x00000007209b7220 */ /* 0x000fe20000410000 */
[----:B------:R-:W-:Y:S01]  /*1740*/  FFMA.FTZ R6, R14, R18, R9 ;  /* 0x000000120e067223 */ /* 0x000fe20000010009 */
[----:B------:R-:W-:Y:S01]  /*1750*/  SHF.L.U32 R7, R5, 0x10, RZ ;  /* 0x0000001005077819 */ /* 0x000fe200000006ff */
[----:B------:R-:W-:Y:S01]  /*1760*/  FFMA.FTZ R14, R2, R25, R11 ;  /* 0x00000019020e7223 */ /* 0x000fe2000001000b */
[----:B------:R-:W-:Y:S01]  /*1770*/  IADD3 R27, P0, R27, R4, RZ ;  /* 0x000000041b1b7210 */ /* 0x000fe20007f1e0ff */
[----:B------:R-:W4:Y:S01]  /*1780*/  LDG.E.64.CONSTANT R90, desc[UR18][R90.64] ;  /* 0x000000125a5a7981 */ /* 0x000f22000c1e9b00 */
[----:B------:R-:W-:Y:S01]  /*1790*/  SHF.L.U32 R24, R67, 0x10, RZ ;  /* 0x0000001043187819 */ /* 0x000fe200000006ff */
[----:B------:R-:W-:Y:S01]  /*17a0*/  FFMA.FTZ R14, R121, R18, R14 ;  /* 0x00000012790e7223 */ /* 0x000fe2000001000e */
[----:B------:R-:W-:Y:S01]  /*17b0*/  PRMT R5, R67, 0x7632, R5 ;  /* 0x0000763243057816 */ /* 0x000fe20000000005 */
[----:B------:R-:W-:Y:S01]  /*17c0*/  FADD.FTZ R7, -R54, R7 ;  /* 0x0000000736077221 */ /* 0x000fe20000010100 */
[----:B------:R-:W-:-:S02]  /*17d0*/  IADD3.X R28, RZ, R3, RZ, P0, !PT ;  /* 0x00000003ff1c7210 */ /* 0x000fc400007fe4ff */
[----:B------:R-:W-:Y:S01]  /*17e0*/  IADD3 R17, R21, 0x8c00, RZ ;  /* 0x00008c0015117810 */ /* 0x000fe20007ffe0ff */
[----:B------:R-:W-:Y:S01]  /*17f0*/  FMUL.FTZ R11, R32, R7 ;  /* 0x00000007200b7220 */ /* 0x000fe20000410000 */
[----:B------:R-:W-:Y:S01]  /*1800*/  SHF.L.U32 R15, R5, 0x10, RZ ;  /* 0x00000010050f7819 */ /* 0x000fe200000006ff */
[-C--:B------:R-:W-:Y:S01]  /*1810*/  FFMA.FTZ R5, R31, R24.reuse, R14 ;  /* 0x000000181f057223 */ /* 0x080fe2000001000e */
[----:B------:R-:W-:Y:S01]  /*1820*/  SHF.L.U64.HI R28, R27, 0x1, R28 ;  /* 0x000000011b1c7819 */ /* 0x000fe2000001021c */
[----:B------:R-:W-:Y:S01]  /*1830*/  FMUL.FTZ R13, R31, R24 ;  /* 0x000000181f0d7220 */ /* 0x000fe20000410000 */
[----:B------:R0:W-:Y:S01]  /*1840*/  STL [R1], R8 ;  /* 0x0000000801007387 */ /* 0x0001e20000100800 */
[----:B------:R-:W-:Y:S02]  /*1850*/  IMAD.SHL.U32 R27, R27, 0x2, RZ ;  /* 0x000000021b1b7824 */ /* 0x000fe400078e00ff */
[----:B------:R-:W-:Y:S01]  /*1860*/  FFMA.FTZ R7, R11, R15, R10 ;  /* 0x0000000f0b077223 */ /* 0x000fe2000001000a */
[----:B------:R-:W-:Y:S01]  /*1870*/  FFMA.FTZ R13, R155, R13, R20 ;  /* 0x0000000d9b0d7223 */ /* 0x000fe20000010014 */
[----:B------:R-:W-:Y:S01]  /*1880*/  FMUL.FTZ R10, R120, R15 ;  /* 0x0000000f780a7220 */ /* 0x000fe20000410000 */
[----:B------:R-:W-:-:S02]  /*1890*/  IADD3 R19, R21, 0x6e00, RZ ;  /* 0x00006e0015137810 */ /* 0x000fc40007ffe0ff */
[----:B0-----:R-:W-:Y:S01]  /*18a0*/  IADD3 R8, P5, R17, R4, RZ ;  /* 0x0000000411087210 */ /* 0x001fe20007fbe0ff */
[----:B------:R-:W-:Y:S01]  /*18b0*/  FFMA.FTZ R17, R120, R15, R5 ;  /* 0x0000000f78117223 */ /* 0x000fe20000010005 */
[----:B------:R-:W-:Y:S01]  /*18c0*/  SHF.L.U32 R5, R68, 0x10, RZ ;  /* 0x0000001044057819 */ /* 0x000fe200000006ff */
[----:B------:R-:W-:Y:S01]  /*18d0*/  VIADD R21, R21, 0x9600 ;  /* 0x0000960015157836 */ /* 0x000fe20000000000 */
[----:B------:R-:W-:Y:S01]  /*18e0*/  IADD3 R92, P0, R27, UR24, RZ ;  /* 0x000000181b5c7c10 */ /* 0x000fe2000ff1e0ff */
[----:B------:R-:W-:Y:S02]  /*18f0*/  FFMA.FTZ R13, R11, R10, R13 ;  /* 0x0000000a0b0d7223 */ /* 0x000fe4000001000d */
[--C-:B------:R-:W-:Y:S01]  /*1900*/  FADD.FTZ R11, -R54, R5.reuse ;  /* 0x00000005360b7221 */ /* 0x100fe20000010100 */
[----:B------:R-:W-:Y:S02]  /*1910*/  IADD3.X R93, R28, UR25, RZ, P0, !PT ;  /* 0x000000191c5d7c10 */ /* 0x000fe400087fe4ff */
[----:B------:R-:W-:-:S02]  /*1920*/  PRMT R5, R68, 0x7632, R5 ;  /* 0x0000763244057816 */ /* 0x000fc40000000005 */
[-C--:B------:R-:W-:Y:S02]  /*1930*/  IADD3 R19, P3, R19, R4.reuse, RZ ;  /* 0x0000000413137210 */ /* 0x080fe40007f7e0ff */
[----:B------:R-:W-:Y:S01]  /*1940*/  IADD3 R94, P0, R27, UR26, RZ ;  /* 0x0000001a1b5e7c10 */ /* 0x000fe2000ff1e0ff */
[----:B------:R-:W-:Y:S01]  /*1950*/  FMUL.FTZ R154, R32, R11 ;  /* 0x0000000b209a7220 */ /* 0x000fe20000410000 */
[----:B------:R-:W-:Y:S01]  /*1960*/  IADD3 R4, P6, R21, R4, RZ ;  /* 0x0000000415047210 */ /* 0x000fe20007fde0ff */
[----:B------:R-:W4:Y:S01]  /*1970*/  LDG.E.64.CONSTANT R92, desc[UR18][R92.64] ;  /* 0x000000125c5c7981 */ /* 0x000f22000c1e9b00 */
[----:B------:R-:W-:Y:S02]  /*1980*/  SHF.L.U32 R21, R70, 0x10, RZ ;  /* 0x0000001046157819 */ /* 0x000fe400000006ff */
[----:B------:R-:W-:Y:S02]  /*1990*/  SHF.L.U32 R11, R5, 0x10, RZ ;  /* 0x00000010050b7819 */ /* 0x000fe400000006ff */
[----:B------:R-:W-:-:S02]  /*19a0*/  IADD3.X R95, R28, UR27, RZ, P0, !PT ;  /* 0x0000001b1c5f7c10 */ /* 0x000fc400087fe4ff */
[----:B------:R-:W-:Y:S01]  /*19b0*/  PRMT R5, R70, 0x7632, R5 ;  /* 0x0000763246057816 */ /* 0x000fe20000000005 */
[----:B------:R-:W-:Y:S01]  /*19c0*/  FMUL.FTZ R10, R2, R21 ;  /* 0x00000015020a7220 */ /* 0x000fe20000410000 */
[----:B------:R-:W-:Y:S02]  /*19d0*/  FADD.FTZ R11, -R54, R11 ;  /* 0x0000000b360b7221 */ /* 0x000fe40000010100 */
[----:B------:R-:W-:Y:S01]  /*19e0*/  SHF.L.U32 R14, R5, 0x10, RZ ;  /* 0x00000010050e7819 */ /* 0x000fe200000006ff */
[----:B------:R-:W4:Y:S01]  /*19f0*/  LDG.E.64.CONSTANT R94, desc[UR18][R94.64] ;  /* 0x000000125e5e7981 */ /* 0x000f22000c1e9b00 */
[----:B------:R-:W-:Y:S01]  /*1a00*/  IADD3.X R23, RZ, R3, RZ, P4, !PT ;  /* 0x00000003ff177210 */ /* 0x000fe200027fe4ff */
[----:B------:R-:W-:Y:S01]  /*1a10*/  FFMA.FTZ R13, R154, R10, R13 ;  /* 0x0000000a9a0d7223 */ /* 0x000fe2000001000d */
[----:B------:R-:W-:Y:S01]  /*1a20*/  FADD.FTZ R9, R47, R18 ;  /* 0x000000122f097221 */ /* 0x000fe20000010000 */
[----:B------:R-:W-:Y:S01]  /*1a30*/  FMUL.FTZ R11, R32, R11 ;  /* 0x0000000b200b7220 */ /* 0x000fe20000410000 */
[----:B------:R-:W-:Y:S01]  /*1a40*/  FFMA.FTZ R10, R2, R21, R17 ;  /* 0x00000015020a7223 */ /* 0x000fe20000010011 */
[----:B------:R-:W-:Y:S01]  /*1a50*/  FMUL.FTZ R18, R121, R14 ;  /* 0x0000000e79127220 */ /* 0x000fe20000410000 */
[C---:B------:R-:W-:Y:S01]  /*1a60*/  SHF.L.U64.HI R23, R22.reuse, 0x1, R23 ;  /* 0x0000000116177819 */ /* 0x040fe20000010217 */
[----:B------:R-:W-:-:S02]  /*1a70*/  IMAD.SHL.U32 R22, R22, 0x2, RZ ;  /* 0x0000000216167824 */ /* 0x000fc400078e00ff */
[----:B------:R-:W-:Y:S01]  /*1a80*/  FADD.FTZ R5, R9, R14 ;  /* 0x0000000e09057221 */ /* 0x000fe20000010000 */
[-C--:B------:R-:W-:Y:S01]  /*1a90*/  FFMA.FTZ R6, R11, R14.reuse, R6 ;  /* 0x0000000e0b067223 */ /* 0x080fe20000010006 */
[----:B------:R-:W-:Y:S01]  /*1aa0*/  FFMA.FTZ R10, R121, R14, R10 ;  /* 0x0000000e790a7223 */ /* 0x000fe2000001000a */
[----:B------:R-:W-:Y:S01]  /*1ab0*/  FFMA.FTZ R14, R11, R18, R13 ;  /* 0x000000120b0e7223 */ /* 0x000fe2000001000d */
[C---:B------:R-:W-:Y:S02]  /*1ac0*/  SHF.L.U32 R11, R69.reuse, 0x10, RZ ;  /* 0x00000010450b7819 */ /* 0x040fe400000006ff */
[----:B------:R-:W-:Y:S02]  /*1ad0*/  PRMT R9, R69, 0x7632, R9 ;  /* 0x0000763245097816 */ /* 0x000fe40000000009 */
[----:B------:R-:W-:Y:S01]  /*1ae0*/  IADD3 R96, P0, R22, UR24, RZ ;  /* 0x0000001816607c10 */ /* 0x000fe2000ff1e0ff */
[----:B------:R-:W-:Y:S01]  /*1af0*/  FADD.FTZ R47, R51, R15 ;  /* 0x0000000f332f7221 */ /* 0x000fe20000010000 */
[----:B------:R-:W-:Y:S01]  /*1b00*/  SHF.L.U32 R18, R71, 0x10, RZ ;  /* 0x0000001047127819 */ /* 0x000fe200000006ff */
[----:B------:R-:W-:Y:S01]  /*1b10*/  FADD.FTZ R11, -R54, R11 ;  /* 0x0000000b360b7221 */ /* 0x000fe20000010100 */
[----:B------:R-:W-:-:S02]  /*1b20*/  SHF.L.U32 R15, R9, 0x10, RZ ;  /* 0x00000010090f7819 */ /* 0x000fc400000006ff */
[----:B------:R-:W-:Y:S02]  /*1b30*/  IADD3 R98, P4, R22, UR26, RZ ;  /* 0x0000001a16627c10 */ /* 0x000fe4000ff9e0ff */
[----:B------:R-:W-:Y:S01]  /*1b40*/  IADD3.X R97, R23, UR25, RZ, P0, !PT ;  /* 0x0000001917617c10 */ /* 0x000fe200087fe4ff */
[----:B------:R-:W-:Y:S01]  /*1b50*/  FMUL.FTZ R13, R31, R18 ;  /* 0x000000121f0d7220 */ /* 0x000fe20000410000 */
[----:B------:R-:W-:Y:S01]  /*1b60*/  PRMT R9, R71, 0x7632, R9 ;  /* 0x0000763247097816 */ /* 0x000fe20000000009 */
[----:B------:R-:W-:Y:S01]  /*1b70*/  FMUL.FTZ R153, R32, R11 ;  /* 0x0000000b20997220 */ /* 0x000fe20000410000 */
[----:B------:R-:W-:Y:S01]  /*1b80*/  IADD3.X R99, R23, UR27, RZ, P4, !PT ;  /* 0x0000001b17637c10 */ /* 0x000fe2000a7fe4ff */
[----:B------:R-:W-:Y:S01]  /*1b90*/  FADD.FTZ R15, -R54, R15 ;  /* 0x0000000f360f7221 */ /* 0x000fe20000010100 */
[----:B------:R-:W4:Y:S01]  /*1ba0*/  LDG.E.64.CONSTANT R96, desc[UR18][R96.64] ;  /* 0x0000001260607981 */ /* 0x000f22000c1e9b00 */
[----:B------:R-:W-:Y:S01]  /*1bb0*/  IADD3.X R20, RZ, R3, RZ, P3, !PT ;  /* 0x00000003ff147210 */ /* 0x000fe20001ffe4ff */
[----:B------:R-:W-:-:S02]  /*1bc0*/  IMAD.U32 R11, R9, 0x10000, RZ ;  /* 0x00010000090b7824 */ /* 0x000fc400078e00ff */
[----:B------:R-:W-:Y:S01]  /*1bd0*/  FFMA.FTZ R13, R153, R13, R14 ;  /* 0x0000000d990d7223 */ /* 0x000fe2000001000e */
[----:B------:R-:W-:Y:S01]  /*1be0*/  FMUL.FTZ R14, R32, R15 ;  /* 0x0000000f200e7220 */ /* 0x000fe20000410000 */
[----:B------:R-:W-:Y:S01]  /*1bf0*/  FFMA.FTZ R9, R31, R18, R10 ;  /* 0x000000121f097223 */ /* 0x000fe2000001000a */
[----:B------:R-:W4:Y:S01]  /*1c00*/  LDG.E.64.CONSTANT R98, desc[UR18][R98.64] ;  /* 0x0000001262627981 */ /* 0x000f22000c1e9b00 */
[C---:B------:R-:W-:Y:S01]  /*1c10*/  SHF.L.U64.HI R20, R19.reuse, 0x1, R20 ;  /* 0x0000000113147819 */ /* 0x040fe20000010214 */
[----:B------:R-:W-:Y:S02]  /*1c20*/  IMAD.SHL.U32 R19, R19, 0x2, RZ ;  /* 0x0000000213137824 */ /* 0x000fe400078e00ff */
[-C--:B------:R-:W-:Y:S01]  /*1c30*/  FMUL.FTZ R10, R120, R11.reuse ;  /* 0x0000000b780a7220 */ /* 0x080fe20000410000 */
[----:B------:R-:W-:Y:S01]  /*1c40*/  FADD.FTZ R47, R47, R11 ;  /* 0x0000000b2f2f7221 */ /* 0x000fe20000010000 */
[-C--:B------:R-:W-:Y:S01]  /*1c50*/  FFMA.FTZ R35, R14, R11.reuse, R7 ;  /* 0x0000000b0e237223 */ /* 0x080fe20000010007 */
[----:B------:R-:W-:Y:S01]  /*1c60*/  FFMA.FTZ R9, R120, R11, R9 ;  /* 0x0000000b78097223 */ /* 0x000fe20000010009 */
[----:B------:R-:W-:-:S02]  /*1c70*/  SHF.L.U32 R11, R72, 0x10, RZ ;  /* 0x00000010480b7819 */ /* 0x000fc400000006ff */
[----:B------:R-:W-:Y:S01]  /*1c80*/  PRMT R7, R72, 0x7632, R7 ;  /* 0x0000763248077816 */ /* 0x000fe20000000007 */
[----:B------:R-:W-:Y:S01]  /*1c90*/  FFMA.FTZ R13, R14, R10, R13 ;  /* 0x0000000a0e0d7223 */ /* 0x000fe2000001000d */
[----:B------:R-:W-:Y:S01]  /*1ca0*/  IADD3 R100, P0, R19, UR24, RZ ;  /* 0x0000001813647c10 */ /* 0x000fe2000ff1e0ff */
[----:B------:R-:W-:Y:S01]  /*1cb0*/  FADD.FTZ R11, -R54, R11 ;  /* 0x0000000b360b7221 */ /* 0x000fe20000010100 */
[C---:B------:R-:W-:Y:S02]  /*1cc0*/  SHF.L.U32 R15, R74.reuse, 0x10, RZ ;  /* 0x000000104a0f7819 */ /* 0x040fe400000006ff */
[----:B------:R-:W-:Y:S02]  /*1cd0*/  PRMT R10, R74, 0x7632, R10 ;  /* 0x000076324a0a7816 */ /* 0x000fe4000000000a */
[----:B------:R-:W-:Y:S02]  /*1ce0*/  SHF.L.U32 R33, R7, 0x10, RZ ;  /* 0x0000001007217819 */ /* 0x000fe400000006ff */
[----:B------:R-:W-:Y:S01]  /*1cf0*/  IADD3.X R101, R20, UR25, RZ, P0, !PT ;  /* 0x0000001914657c10 */ /* 0x000fe200087fe4ff */
[----:B------:R-:W-:Y:S01]  /*1d00*/  IMAD.U32 R10, R10, 0x10000, RZ ;  /* 0x000100000a0a7824 */ /* 0x000fe200078e00ff */
[----:B------:R-:W-:Y:S01]  /*1d10*/  IADD3 R102, P3, R19, UR26, RZ ;  /* 0x0000001a13667c10 */ /* 0x000fe2000ff7e0ff */
[----:B------:R-:W-:Y:S01]  /*1d20*/  FMUL.FTZ R7, R2, R15 ;  /* 0x0000000f02077220 */ /* 0x000fe20000410000 */
[----:B------:R-:W-:Y:S01]  /*1d30*/  FMUL.FTZ R152, R32, R11 ;  /* 0x0000000b20987220 */ /* 0x000fe20000410000 */
[----:B------:R-:W-:Y:S01]  /*1d40*/  FADD.FTZ R33, -R54, R33 ;  /* 0x0000002136217221 */ /* 0x000fe20000010100 */
[----:B------:R-:W-:Y:S01]  /*1d50*/  IADD3.X R103, R20, UR27, RZ, P3, !PT ;  /* 0x0000001b14677c10 */ /* 0x000fe20009ffe4ff */
[----:B------:R-:W4:Y:S01]  /*1d60*/  LDG.E.64.CONSTANT R100, desc[UR18][R100.64] ;  /* 0x0000001264647981 */ /* 0x000f22000c1e9b00 */
[----:B------:R-:W-:Y:S01]  /*1d70*/  FFMA.FTZ R7, R152, R7, R13 ;  /* 0x0000000798077223 */ /* 0x000fe2000001000d */
[----:B------:R-:W-:Y:S01]  /*1d80*/  FMUL.FTZ R14, R121, R10 ;  /* 0x0000000a790e7220 */ /* 0x000fe20000410000 */
[----:B------:R-:W-:Y:S01]  /*1d90*/  FMUL.FTZ R11, R32, R33 ;  /* 0x00000021200b7220 */ /* 0x000fe20000410000 */
[----:B------:R-:W-:Y:S01]  /*1da0*/  IADD3.X R17, RZ, R3, RZ, P2, !PT ;  /* 0x00000003ff117210 */ /* 0x000fe200017fe4ff */
[----:B------:R-:W4:Y:S01]  /*1db0*/  LDG.E.64.CONSTANT R102, desc[UR18][R102.64] ;  /* 0x0000001266667981 */ /* 0x000f22000c1e9b00 */
[----:B------:R-:W-:Y:S01]  /*1dc0*/  SHF.L.U32 R33, R73, 0x10, RZ ;  /* 0x0000001049217819 */ /* 0x000fe200000006ff */
[----:B------:R-:W-:Y:S01]  /*1dd0*/  FFMA.FTZ R34, R11, R14, R7 ;  /* 0x0000000e0b227223 */ /* 0x000fe20000010007 */
[----:B------:R-:W-:-:S02]  /*1de0*/  SHF.L.U64.HI R17, R16, 0x1, R17 ;  /* 0x0000000110117819 */ /* 0x000fc40000010211 */
[----:B------:R-:W-:Y:S02]  /*1df0*/  PRMT R7, R73, 0x7632, R7 ;  /* 0x0000763249077816 */ /* 0x000fe40000000007 */
[----:B------:R-:W-:Y:S01]  /*1e00*/  SHF.L.U32 R16, R16, 0x1, RZ ;  /* 0x0000000110107819 */ /* 0x000fe200000006ff */
[--C-:B------:R-:W-:Y:S01]  /*1e10*/  FADD.FTZ R151, -R54, R33.reuse ;  /* 0x0000002136977221 */ /* 0x100fe20000010100 */
[----:B------:R-:W-:Y:S02]  /*1e20*/  SHF.L.U32 R14, R75, 0x10, RZ ;  /* 0x000000104b0e7819 */ /* 0x000fe400000006ff */
[----:B------:R-:W-:Y:S02]  /*1e30*/  SHF.L.U32 R37, R7, 0x10, RZ ;  /* 0x0000001007257819 */ /* 0x000fe400000006ff */
[----:B------:R-:W-:Y:S02]  /*1e40*/  IADD3 R104, P0, R16, UR24, RZ ;  /* 0x0000001810687c10 */ /* 0x000fe4000ff1e0ff */
[----:B------:R-:W-:Y:S01]  /*1e50*/  PRMT R33, R75, 0x7632, R33 ;  /* 0x000076324b217816 */ /* 0x000fe20000000021 */
[----:B------:R-:W-:Y:S01]  /*1e60*/  FMUL.FTZ R7, R31, R14 ;  /* 0x0000000e1f077220 */ /* 0x000fe20000410000 */
[----:B------:R-:W-:Y:S01]  /*1e70*/  FMUL.FTZ R151, R32, R151 ;  /* 0x0000009720977220 */ /* 0x000fe20000410000 */
[----:B------:R-:W-:Y:S01]  /*1e80*/  IADD3 R106, P2, R16, UR26, RZ ;  /* 0x0000001a106a7c10 */ /* 0x000fe2000ff5e0ff */
[----:B------:R-:W-:Y:S01]  /*1e90*/  FADD.FTZ R37, -R54, R37 ;  /* 0x0000002536257221 */ /* 0x000fe20000010100 */
[----:B------:R-:W-:Y:S01]  /*1ea0*/  IADD3.X R105, R17, UR25, RZ, P0, !PT ;  /* 0x0000001911697c10 */ /* 0x000fe200087fe4ff */
[----:B------:R-:W-:-:S02]  /*1eb0*/  IMAD.U32 R33, R33, 0x10000, RZ ;  /* 0x0001000021217824 */ /* 0x000fc400078e00ff */
[----:B------:R-:W-:Y:S01]  /*1ec0*/  FFMA.FTZ R34, R151, R7, R34 ;  /* 0x0000000797227223 */ /* 0x000fe20000010022 */
[-CC-:B------:R-:W-:Y:S01]  /*1ed0*/  FFMA.FTZ R7, R11, R10.reuse, R6.reuse ;  /* 0x0000000a0b077223 */ /* 0x180fe20000010006 */
[----:B------:R-:W-:Y:S01]  /*1ee0*/  IADD3.X R107, R17, UR27, RZ, P2, !PT ;  /* 0x0000001b116b7c10 */ /* 0x000fe200097fe4ff */
[----:B------:R-:W-:Y:S01]  /*1ef0*/  FMUL.FTZ R36, R32, R37 ;  /* 0x0000002520247220 */ /* 0x000fe20000410000 */
[----:B------:R-:W-:Y:S01]  /*1f00*/  PRMT R6, R76, 0x7632, R6 ;  /* 0x000076324c067816 */ /* 0x000fe20000000006 */
[----:B------:R-:W-:Y:S01]  /*1f10*/  FMUL.FTZ R37, R120, R33 ;  /* 0x0000002178257220 */ /* 0x000fe20000410000 */
[----:B------:R-:W4:Y:S01]  /*1f20*/  LDG.E.64.CONSTANT R104, desc[UR18][R104.64] ;  /* 0x0000001268687981 */ /* 0x000f22000c1e9b00 */
[----:B------:R-:W-:Y:S02]  /*1f30*/  SHF.L.U32 R39, R76, 0x10, RZ ;  /* 0x000000104c277819 */ /* 0x000fe400000006ff */
[----:B------:R-:W-:Y:S01]  /*1f40*/  SHF.L.U32 R41, R6, 0x10, RZ ;  /* 0x0000001006297819 */ /* 0x000fe200000006ff */
[--C-:B------:R-:W-:Y:S01]  /*1f50*/  FFMA.FTZ R37, R36, R37, R34.reuse ;  /* 0x0000002524257223 */ /* 0x100fe20000010022 */
[----:B------:R-:W-:Y:S01]  /*1f60*/  FFMA.FTZ R6, R2, R15, R9 ;  /* 0x0000000f02067223 */ /* 0x000fe20000010009 */
[----:B------:R-:W4:Y:S01]  /*1f70*/  LDG.E.64.CONSTANT R106, desc[UR18][R106.64] ;  /* 0x000000126a6a7981 */ /* 0x000f22000c1e9b00 */
[----:B------:R-:W-:Y:S01]  /*1f80*/  SHF.L.U32 R11, R78, 0x10, RZ ;  /* 0x000000104e0b7819 */ /* 0x000fe200000006ff */
[----:B------:R-:W-:Y:S01]  /*1f90*/  FADD.FTZ R39, -R54, R39 ;  /* 0x0000002736277221 */ /* 0x000fe20000010100 */
[----:B------:R-:W-:Y:S01]  /*1fa0*/  PRMT R34, R78, 0x7632, R34 ;  /* 0x000076324e227816 */ /* 0x000fe20000000022 */
[----:B------:R-:W-:Y:S01]  /*1fb0*/  FADD.FTZ R5, R5, R10 ;  /* 0x0000000a05057221 */ /* 0x000fe20000010000 */
[----:B------:R-:W-:Y:S01]  /*1fc0*/  IADD3.X R13, RZ, R3, RZ, P1, !PT ;  /* 0x00000003ff0d7210 */ /* 0x000fe20000ffe4ff */
[C---:B------:R-:W-:Y:S01]  /*1fd0*/  FFMA.FTZ R10, R121.reuse, R10, R6 ;  /* 0x0000000a790a7223 */ /* 0x040fe20000010006 */
[----:B------:R-:W-:Y:S01]  /*1fe0*/  SHF.L.U32 R6, R34, 0x10, RZ ;  /* 0x0000001022067819 */ /* 0x000fe200000006ff */
[----:B------:R-:W-:Y:S01]  /*1ff0*/  FMUL.FTZ R9, R2, R11 ;  /* 0x0000000b02097220 */ /* 0x000fe20000410000 */
[----:B------:R-:W-:Y:S01]  /*2000*/  SHF.L.U64.HI R13, R12, 0x1, R13 ;  /* 0x000000010c0d7819 */ /* 0x000fe2000001020d */
[----:B------:R-:W-:Y:S01]  /*2010*/  FMUL.FTZ R150, R32, R39 ;  /* 0x0000002720967220 */ /* 0x000fe20000410000 */
[----:B------:R-:W-:Y:S01]  /*2020*/  FADD.FTZ R41, -R54, R41 ;  /* 0x0000002936297221 */ /* 0x000fe20000010100 */
[----:B------:R-:W-:Y:S01]  /*2030*/  SHF.L.U32 R12, R12, 0x1, RZ ;  /* 0x000000010c0c7819 */ /* 0x000fe200000006ff */
[----:B------:R-:W-:Y:S01]  /*2040*/  FFMA.FTZ R35, R36, R33, R35 ;  /* 0x0000002124237223 */ /* 0x000fe20000010023 */
[----:B------:R-:W-:Y:S01]  /*2050*/  FFMA.FTZ R37, R150, R9, R37 ;  /* 0x0000000996257223 */ /* 0x000fe20000010025 */
[----:B------:R-:W-:Y:S01]  /*2060*/  FMUL.FTZ R34, R121, R6 ;  /* 0x0000000679227220 */ /* 0x000fe20000410000 */
[----:B------:R-:W-:Y:S01]  /*2070*/  FMUL.FTZ R36, R32, R41 ;  /* 0x0000002920247220 */ /* 0x000fe20000410000 */
[C---:B------:R-:W-:Y:S01]  /*2080*/  IADD3 R108, P0, R12.reuse, UR24, RZ ;  /* 0x000000180c6c7c10 */ /* 0x040fe2000ff1e0ff */
[----:B------:R-:W-:Y:S01]  /*2090*/  FFMA.FTZ R9, R31, R14, R10 ;  /* 0x0000000e1f097223 */ /* 0x000fe2000001000a */
[----:B------:R-:W-:Y:S01]  /*20a0*/  IADD3 R110, P1, R12, UR26, RZ ;  /* 0x0000001a0c6e7c10 */ /* 0x000fe2000ff3e0ff */
[----:B------:R-:W-:Y:S01]  /*20b0*/  FFMA.FTZ R38, R36, R34, R37 ;  /* 0x0000002224267223 */ /* 0x000fe20000010025 */
[----:B------:R-:W-:Y:S01]  /*20c0*/  IADD3.X R109, R13, UR25, RZ, P0, !PT ;  /* 0x000000190d6d7c10 */ /* 0x000fe200087fe4ff */
[C---:B------:R-:W-:Y:S01]  /*20d0*/  IMAD.U32 R37, R77.reuse, 0x10000, RZ ;  /* 0x000100004d257824 */ /* 0x040fe200078e00ff */
[----:B------:R-:W-:Y:S01]  /*20e0*/  PRMT R34, R77, 0x7632, R34 ;  /* 0x000076324d227816 */ /* 0x000fe20000000022 */
[----:B------:R-:W-:Y:S01]  /*20f0*/  FADD.FTZ R47, R47, R33 ;  /* 0x000000212f2f7221 */ /* 0x000fe20000010000 */
[----:B------:R-:W-:Y:S01]  /*2100*/  FFMA.FTZ R33, R120, R33, R9 ;  /* 0x0000002178217223 */ /* 0x000fe20000010009 */
[----:B------:R-:W-:Y:S01]  /*2110*/  IADD3.X R111, R13, UR27, RZ, P1, !PT ;  /* 0x0000001b0d6f7c10 */ /* 0x000fe20008ffe4ff */
[----:B------:R-:W-:Y:S01]  /*2120*/  FADD.FTZ R149, -R54, R37 ;  /* 0x0000002536957221 */ /* 0x000fe20000010100 */
[----:B------:R-:W-:Y:S01]  /*2130*/  IADD3.X R39, RZ, R3, RZ, P5, !PT ;  /* 0x00000003ff277210 */ /* 0x000fe20002ffe4ff */
[----:B------:R-:W4:Y:S01]  /*2140*/  LDG.E.64.CONSTANT R108, desc[UR18][R108.64] ;  /* 0x000000126c6c7981 */ /* 0x000f22000c1e9b00 */
[----:B------:R-:W-:-:S02]  /*2150*/  SHF.L.U32 R9, R79, 0x10, RZ ;  /* 0x000000104f097819 */ /* 0x000fc400000006ff */
[----:B------:R-:W-:Y:S02]  /*2160*/  PRMT R37, R79, 0x7632, R37 ;  /* 0x000076324f257816 */ /* 0x000fe40000000025 */
[----:B------:R-:W-:Y:S01]  /*2170*/  SHF.L.U32 R41, R34, 0x10, RZ ;  /* 0x0000001022297819 */ /* 0x000fe200000006ff */
[----:B------:R-:W-:Y:S01]  /*2180*/  FMUL.FTZ R149, R32, R149 ;  /* 0x0000009520957220 */ /* 0x000fe20000410000 */
[----:B------:R-:W-:Y:S01]  /*2190*/  SHF.L.U64.HI R10, R8, 0x1, R39 ;  /* 0x00000001080a7819 */ /* 0x000fe20000010227 */
[----:B------:R-:W-:Y:S01]  /*21a0*/  FMUL.FTZ R39, R31, R9 ;  /* 0x000000091f277220 */ /* 0x000fe20000410000 */
[----:B------:R-:W-:Y:S01]  /*21b0*/  SHF.L.U32 R34, R37, 0x10, RZ ;  /* 0x0000001025227819 */ /* 0x000fe200000006ff */
[----:B------:R-:W4:Y:S01]  /*21c0*/  LDG.E.64.CONSTANT R110, desc[UR18][R110.64] ;  /* 0x000000126e6e7981 */ /* 0x000f22000c1e9b00 */
[----:B------:R-:W-:Y:S01]  /*21d0*/  FADD.FTZ R41, -R54, R41 ;  /* 0x0000002936297221 */ /* 0x000fe20000010100 */
[----:B------:R-:W-:Y:S02]  /*21e0*/  FFMA.FTZ R37, R149, R39, R38 ;  /* 0x0000002795257223 */ /* 0x000fe40000010026 */
[----:B------:R-:W-:Y:S01]  /*21f0*/  FMUL.FTZ R40, R120, R34 ;  /* 0x0000002278287220 */ /* 0x000fe20000410000 */
[----:B------:R-:W-:-:S04]  /*2200*/  FMUL.FTZ R38, R32, R41 ;  /* 0x0000002920267220 */ /* 0x000fc80000410000 */
[C---:B------:R-:W-:Y:S01]  /*2210*/  FFMA.FTZ R35, R38.reuse, R34, R35 ;  /* 0x0000002226237223 */ /* 0x040fe20000010023 */
[----:B------:R-:W-:Y:S01]  /*2220*/  FFMA.FTZ R37, R38, R40, R37 ;  /* 0x0000002826257223 */ /* 0x000fe20000010025 */
[----:B------:R-:W-:-:S04]  /*2230*/  PRMT R38, R80, 0x7632, R38 ;  /* 0x0000763250267816 */ /* 0x000fc80000000026 */
[----:B------:R-:W-:Y:S01]  /*2240*/  SHF.L.U32 R43, R38, 0x10, RZ ;  /* 0x00000010262b7819 */ /* 0x000fe200000006ff */
[----:B------:R-:W-:Y:S01]  /*2250*/  FFMA.FTZ R38, R2, R11, R33 ;  /* 0x0000000b02267223 */ /* 0x000fe20000010021 */
[----:B------:R-:W-:Y:S02]  /*2260*/  PRMT R39, R82, 0x7632, R39 ;  /* 0x0000763252277816 */ /* 0x000fe40000000027 */
[----:B------:R-:W-:Y:S01]  /*2270*/  SHF.L.U32 R8, R8, 0x1, RZ ;  /* 0x0000000108087819 */ /* 0x000fe200000006ff */
[----:B------:R-:W-:Y:S01]  /*2280*/  FFMA.FTZ R38, R121, R6, R38 ;  /* 0x0000000679267223 */ /* 0x000fe20000010026 */
[----:B------:R-:W-:Y:S01]  /*2290*/  FADD.FTZ R140, R5, R6 ;  /* 0x00000006058c7221 */ /* 0x000fe20000010000 */
[----:B------:R-:W-:Y:S02]  /*22a0*/  SHF.L.U32 R33, R39, 0x10, RZ ;  /* 0x0000001027217819 */ /* 0x000fe400000006ff */
[C---:B------:R-:W-:Y:S01]  /*22b0*/  IADD3 R112, P0, R8.reuse, UR24, RZ ;  /* 0x0000001808707c10 */ /* 0x040fe2000ff1e0ff */
[----:B------:R-:W-:Y:S01]  /*22c0*/  FFMA.FTZ R5, R31, R9, R38 ;  /* 0x000000091f057223 */ /* 0x000fe20000010026 */
[----:B------:R-:W-:Y:S01]  /*22d0*/  SHF.L.U32 R39, R81, 0x10, RZ ;  /* 0x0000001051277819 */ /* 0x000fe200000006ff */
[----:B------:R-:W-:Y:S01]  /*22e0*/  FADD.FTZ R47, R47, R34 ;  /* 0x000000222f2f7221 */ /* 0x000fe20000010000 */
[----:B------:R-:W-:Y:S01]  /*22f0*/  IADD3 R114, P1, R8, UR26, RZ ;  /* 0x0000001a08727c10 */ /* 0x000fe2000ff3e0ff */
[----:B------:R-:W-:Y:S01]  /*2300*/  FFMA.FTZ R34, R120, R34, R5 ;  /* 0x0000002278227223 */ /* 0x000fe20000010005 */
[----:B------:R-:W-:Y:S01]  /*2310*/  IADD3.X R113, R10, UR25, RZ, P0, !PT ;  /* 0x000000190a717c10 */ /* 0x000fe200087fe4ff */
[----:B------:R-:W-:Y:S01]  /*2320*/  FADD.FTZ R39, -R54, R39 ;  /* 0x0000002736277221 */ /* 0x000fe20000010100 */
[----:B------:R-:W-:-:S02]  /*2330*/  PRMT R5, R81, 0x7632, R5 ;  /* 0x0000763251057816 */ /* 0x000fc40000000005 */
[----:B------:R-:W-:Y:S01]  /*2340*/  IADD3.X R115, R10, UR27, RZ, P1, !PT ;  /* 0x0000001b0a737c10 */ /* 0x000fe20008ffe4ff */
[----:B------:R-:W-:Y:S01]  /*2350*/  FMUL.FTZ R147, R32, R39 ;  /* 0x0000002720937220 */ /* 0x000fe20000410000 */
[----:B------:R-:W-:Y:S01]  /*2360*/  SHF.L.U32 R5, R5, 0x10, RZ ;  /* 0x0000001005057819 */ /* 0x000fe200000006ff */
[----:B------:R-:W4:Y:S01]  /*2370*/  LDG.E.64.CONSTANT R112, desc[UR18][R112.64] ;  /* 0x0000001270707981 */ /* 0x000f22000c1e9b00 */
[----:B------:R-:W-:-:S03]  /*2380*/  IMAD.X R39, RZ, RZ, R3, P6 ;  /* 0x000000ffff277224 */ /* 0x000fc600030e0603 */
[----:B------:R-:W4:Y:S01]  /*2390*/  LDG.E.64.CONSTANT R114, desc[UR18][R114.64] ;  /* 0x0000001272727981 */ /* 0x000f22000c1e9b00 */
[----:B------:R-:W-:Y:S01]  /*23a0*/  FADD.FTZ R3, -R54, R5 ;  /* 0x0000000536037221 */ /* 0x000fe20000010100 */
[C---:B------:R-:W-:Y:S02]  /*23b0*/  SHF.L.U64.HI R5, R4.reuse, 0x1, R39 ;  /* 0x0000000104057819 */ /* 0x040fe40000010227 */
[----:B------:R-:W-:-:S04]  /*23c0*/  SHF.L.U32 R4, R4, 0x1, RZ ;  /* 0x0000000104047819 */ /* 0x000fc800000006ff */
[C---:B------:R-:W-:Y:S02]  /*23d0*/  IADD3 R116, P0, R4.reuse, UR24, RZ ;  /* 0x0000001804747c10 */ /* 0x040fe4000ff1e0ff */
[----:B------:R-:W-:Y:S02]  /*23e0*/  IADD3 R118, P1, R4, UR26, RZ ;  /* 0x0000001a04767c10 */ /* 0x000fe4000ff3e0ff */
[C---:B------:R-:W-:Y:S02]  /*23f0*/  IADD3.X R117, R5.reuse, UR25, RZ, P0, !PT ;  /* 0x0000001905757c10 */ /* 0x040fe400087fe4ff */
[----:B------:R-:W-:-:S04]  /*2400*/  IADD3.X R119, R5, UR27, RZ, P1, !PT ;  /* 0x0000001b05777c10 */ /* 0x000fc80008ffe4ff */
[----:B------:R-:W4:Y:S04]  /*2410*/  LDG.E.64.CONSTANT R116, desc[UR18][R116.64] ;  /* 0x0000001274747981 */ /* 0x000f28000c1e9b00 */
[----:B------:R-:W4:Y:S01]  /*2420*/  LDG.E.64.CONSTANT R118, desc[UR18][R118.64] ;  /* 0x0000001276767981 */ /* 0x000f22000c1e9b00 */
[----:B------:R-:W-:Y:S01]  /*2430*/  SHF.L.U32 R41, R80, 0x10, RZ ;  /* 0x0000001050297819 */ /* 0x000fe200000006ff */
[----:B------:R-:W-:Y:S01]  /*2440*/  FFMA.FTZ R36, R36, R6, R7 ;  /* 0x0000000624247223 */ /* 0x000fe20000010007 */
[----:B------:R-:W-:-:S03]  /*2450*/  IMAD.U32 R7, R82, 0x10000, RZ ;  /* 0x0001000052077824 */ /* 0x000fc600078e00ff */
[----:B------:R-:W-:Y:S01]  /*2460*/  FADD.FTZ R41, -R54, R41 ;  /* 0x0000002936297221 */ /* 0x000fe20000010100 */
[----:B------:R-:W-:Y:S01]  /*2470*/  FMUL.FTZ R40, R2, R7 ;  /* 0x0000000702287220 */ /* 0x000fe20000410000 */
[----:B------:R-:W-:Y:S02]  /*2480*/  FADD.FTZ R43, -R54, R43 ;  /* 0x0000002b362b7221 */ /* 0x000fe40000010100 */
[C---:B------:R-:W-:Y:S01]  /*2490*/  FMUL.FTZ R148, R32.reuse, R41 ;  /* 0x0000002920947220 */ /* 0x040fe20000410000 */
[----:B------:R-:W-:Y:S01]  /*24a0*/  SHF.L.U32 R6, R83, 0x10, RZ ;  /* 0x0000001053067819 */ /* 0x000fe200000006ff */
[----:B------:R-:W-:Y:S02]  /*24b0*/  FMUL.FTZ R123, R32, R43 ;  /* 0x0000002b207b7220 */ /* 0x000fe40000410000 */
[----:B------:R-:W-:Y:S01]  /*24c0*/  FFMA.FTZ R40, R148, R40, R37 ;  /* 0x0000002894287223 */ /* 0x000fe20000010025 */
[----:B------:R-:W-:Y:S01]  /*24d0*/  FMUL.FTZ R37, R121, R33 ;  /* 0x0000002179257220 */ /* 0x000fe20000410000 */
[----:B------:R-:W-:-:S03]  /*24e0*/  PRMT R38, R83, 0x7632, R38 ;  /* 0x0000763253267816 */ /* 0x000fc60000000026 */
[----:B------:R-:W-:Y:S01]  /*24f0*/  FFMA.FTZ R40, R123, R37, R40 ;  /* 0x000000257b287223 */ /* 0x000fe20000010028 */
[----:B------:R-:W-:Y:S01]  /*2500*/  FMUL.FTZ R37, R31, R6 ;  /* 0x000000061f257220 */ /* 0x000fe20000410000 */
[----:B------:R-:W-:Y:S01]  /*2510*/  FFMA.FTZ R123, R123, R33, R36 ;  /* 0x000000217b7b7223 */ /* 0x000fe20000010024 */
[----:B------:R-:W-:Y:S02]  /*2520*/  SHF.L.U32 R38, R38, 0x10, RZ ;  /* 0x0000001026267819 */ /* 0x000fe400000006ff */
[----:B------:R-:W-:Y:S01]  /*2530*/  FFMA.FTZ R36, R147, R37, R40 ;  /* 0x0000002593247223 */ /* 0x000fe20000010028 */
[----:B--2---:R-:W-:Y:S01]  /*2540*/  SHF.L.U32 R39, R84, 0x10, RZ ;  /* 0x0000001054277819 */ /* 0x004fe200000006ff */
[----:B------:R-:W-:Y:S01]  /*2550*/  FMUL.FTZ R40, R32, R3 ;  /* 0x0000000320287220 */ /* 0x000fe20000410000 */
[----:B---3--:R-:W-:Y:S01]  /*2560*/  SHF.L.U32 R3, R86, 0x10, RZ ;  /* 0x0000001056037819 */ /* 0x008fe200000006ff */
[-C--:B------:R-:W-:Y:S02]  /*2570*/  FMUL.FTZ R37, R120, R38.reuse ;  /* 0x0000002678257220 */ /* 0x080fe40000410000 */
[----:B------:R-:W-:Y:S01]  /*2580*/  FADD.FTZ R39, -R54, R39 ;  /* 0x0000002736277221 */ /* 0x000fe20000010100 */
[--C-:B------:R-:W-:Y:S01]  /*2590*/  FFMA.FTZ R124, R40, R38, R35.reuse ;  /* 0x00000026287c7223 */ /* 0x100fe20000010023 */
[----:B------:R-:W-:Y:S01]  /*25a0*/  PRMT R35, R84, 0x7632, R35 ;  /* 0x0000763254237816 */ /* 0x000fe20000000023 */
[----:B------:R-:W-:Y:S01]  /*25b0*/  FFMA.FTZ R37, R40, R37, R36 ;  /* 0x0000002528257223 */ /* 0x000fe20000010024 */
[----:B------:R-:W-:Y:S01]  /*25c0*/  FMUL.FTZ R46, R2, R3 ;  /* 0x00000003022e7220 */ /* 0x000fe20000410000 */
[----:B------:R-:W-:Y:S01]  /*25d0*/  FMUL.FTZ R146, R32, R39 ;  /* 0x0000002720927220 */ /* 0x000fe20000410000 */
[----:B------:R-:W-:Y:S01]  /*25e0*/  PRMT R41, R86, 0x7632, R41 ;  /* 0x0000763256297816 */ /* 0x000fe20000000029 */
[----:B------:R-:W-:Y:S01]  /*25f0*/  FFMA.FTZ R34, R2, R7, R34 ;  /* 0x0000000702227223 */ /* 0x000fe20000010022 */
[----:B------:R-:W-:Y:S01]  /*2600*/  SHF.L.U32 R35, R35, 0x10, RZ ;  /* 0x0000001023237819 */ /* 0x000fe200000006ff */
[----:B------:R-:W-:-:S02]  /*2610*/  FFMA.FTZ R46, R146, R46, R37 ;  /* 0x0000002e922e7223 */ /* 0x000fc40000010025 */
[----:B------:R-:W-:Y:S01]  /*2620*/  FFMA.FTZ R37, R121, R33, R34 ;  /* 0x0000002179257223 */ /* 0x000fe20000010022 */
[----:B------:R-:W-:Y:S02]  /*2630*/  IMAD.U32 R41, R41, 0x10000, RZ ;  /* 0x0001000029297824 */ /* 0x000fe400078e00ff */
[----:B------:R-:W-:Y:S01]  /*2640*/  FADD.FTZ R35, -R54, R35 ;  /* 0x0000002336237221 */ /* 0x000fe20000010100 */
[----:B------:R-:W-:Y:S01]  /*2650*/  SHF.L.U32 R34, R85, 0x10, RZ ;  /* 0x0000001055227819 */ /* 0x000fe200000006ff */
[----:B------:R-:W-:Y:S01]  /*2660*/  FADD.FTZ R140, R140, R33 ;  /* 0x000000218c8c7221 */ /* 0x000fe20000010000 */
[----:B------:R-:W-:Y:S01]  /*2670*/  FMUL.FTZ R36, R121, R41 ;  /* 0x0000002979247220 */ /* 0x000fe20000410000 */
[----:B------:R-:W-:Y:S01]  /*2680*/  FMUL.FTZ R35, R32, R35 ;  /* 0x0000002320237220 */ /* 0x000fe20000410000 */
[----:B------:R-:W-:Y:S01]  /*2690*/  SHF.L.U32 R33, R87, 0x10, RZ ;  /* 0x0000001057217819 */ /* 0x000fe200000006ff */
[----:B------:R-:W-:Y:S01]  /*26a0*/  FADD.FTZ R34, -R54, R34 ;  /* 0x0000002236227221 */ /* 0x000fe20000010100 */
[----:B------:R-:W-:Y:S01]  /*26b0*/  PRMT R40, R85, 0x7632, R40 ;  /* 0x0000763255287816 */ /* 0x000fe20000000028 */
[----:B------:R-:W-:Y:S01]  /*26c0*/  FFMA.FTZ R46, R35, R36, R46 ;  /* 0x00000024232e7223 */ /* 0x000fe2000001002e */
[----:B------:R-:W-:Y:S01]  /*26d0*/  PRMT R42, R87, 0x7632, R42 ;  /* 0x00007632572a7816 */ /* 0x000fe2000000002a */
[C---:B------:R-:W-:Y:S01]  /*26e0*/  FMUL.FTZ R36, R31.reuse, R33 ;  /* 0x000000211f247220 */ /* 0x040fe20000410000 */
[----:B------:R-:W-:Y:S01]  /*26f0*/  SHF.L.U32 R40, R40, 0x10, RZ ;  /* 0x0000001028287819 */ /* 0x000fe200000006ff */
[----:B------:R-:W-:Y:S01]  /*2700*/  FMUL.FTZ R34, R32, R34 ;  /* 0x0000002220227220 */ /* 0x000fe20000410000 */
[----:B------:R-:W-:Y:S01]  /*2710*/  SHF.L.U32 R42, R42, 0x10, RZ ;  /* 0x000000102a2a7819 */ /* 0x000fe200000006ff */
[----:B------:R-:W-:-:S02]  /*2720*/  FFMA.FTZ R37, R31, R6, R37 ;  /* 0x000000061f257223 */ /* 0x000fc40000010025 */
[----:B------:R-:W-:Y:S01]  /*2730*/  FFMA.FTZ R46, R34, R36, R46 ;  /* 0x00000024222e7223 */ /* 0x000fe2000001002e */
[----:B------:R-:W-:Y:S01]  /*2740*/  FADD.FTZ R40, -R54, R40 ;  /* 0x0000002836287221 */ /* 0x000fe20000010100 */
[C---:B----4-:R-:W-:Y:S01]  /*2750*/  SHF.L.U32 R36, R88.reuse, 0x10, RZ ;  /* 0x0000001058247819 */ /* 0x050fe200000006ff */
[----:B------:R-:W-:Y:S01]  /*2760*/  FADD.FTZ R47, R47, R38 ;  /* 0x000000262f2f7221 */ /* 0x000fe20000010000 */
[----:B------:R-:W-:Y:S01]  /*2770*/  PRMT R39, R88, 0x7632, R39 ;  /* 0x0000763258277816 */ /* 0x000fe20000000027 */
[C---:B------:R-:W-:Y:S01]  /*2780*/  FFMA.FTZ R38, R120.reuse, R38, R37 ;  /* 0x0000002678267223 */ /* 0x040fe20000010025 */
[----:B------:R-:W-:Y:S01]  /*2790*/  FMUL.FTZ R37, R120, R42 ;  /* 0x0000002a78257220 */ /* 0x000fe20000410000 */
[----:B------:R-:W-:Y:S01]  /*27a0*/  FMUL.FTZ R40, R32, R40 ;  /* 0x0000002820287220 */ /* 0x000fe20000410000 */
[----:B------:R-:W-:Y:S01]  /*27b0*/  FFMA.FTZ R123, R35, R41, R123 ;  /* 0x00000029237b7223 */ /* 0x000fe2000001007b */
[----:B------:R-:W-:Y:S02]  /*27c0*/  IMAD.U32 R35, R90, 0x10000, RZ ;  /* 0x000100005a237824 */ /* 0x000fe400078e00ff */
[----:B------:R-:W-:Y:S01]  /*27d0*/  FADD.FTZ R36, -R54, R36 ;  /* 0x0000002436247221 */ /* 0x000fe20000010100 */
[----:B------:R-:W-:-:S02]  /*27e0*/  PRMT R55, R90, 0x7632, R55 ;  /* 0x000076325a377816 */ /* 0x000fc40000000037 */
[----:B------:R-:W-:Y:S01]  /*27f0*/  SHF.L.U32 R39, R39, 0x10, RZ ;  /* 0x0000001027277819 */ /* 0x000fe200000006ff */
[----:B------:R-:W-:Y:S01]  /*2800*/  FFMA.FTZ R46, R40, R37, R46 ;  /* 0x00000025282e7223 */ /* 0x000fe2000001002e */
[----:B------:R-:W-:Y:S01]  /*2810*/  FMUL.FTZ R37, R2, R35 ;  /* 0x0000002302257220 */ /* 0x000fe20000410000 */
[----:B------:R-:W-:Y:S01]  /*2820*/  FMUL.FTZ R36, R32, R36 ;  /* 0x0000002420247220 */ /* 0x000fe20000410000 */
[----:B------:R-:W-:Y:S01]  /*2830*/  SHF.L.U32 R55, R55, 0x10, RZ ;  /* 0x0000001037377819 */ /* 0x000fe200000006ff */
[----:B------:R-:W-:Y:S01]  /*2840*/  FADD.FTZ R39, -R54, R39 ;  /* 0x0000002736277221 */ /* 0x000fe20000010100 */
[----:B------:R-:W-:Y:S01]  /*2850*/  FFMA.FTZ R38, R2, R3, R38 ;  /* 0x0000000302267223 */ /* 0x000fe20000010026 */
[----:B------:R-:W-:Y:S01]  /*2860*/  FFMA.FTZ R46, R36, R37, R46 ;  /* 0x00000025242e7223 */ /* 0x000fe2000001002e */
[----:B------:R-:W-:Y:S01]  /*2870*/  FADD.FTZ R140, R140, R41 ;  /* 0x000000298c8c7221 */ /* 0x000fe20000010000 */
[C---:B------:R-:W-:Y:S01]  /*2880*/  FMUL.FTZ R37, R121.reuse, R55 ;  /* 0x0000003779257220 */ /* 0x040fe20000410000 */
[----:B------:R-:W-:Y:S01]  /*2890*/  FMUL.FTZ R39, R32, R39 ;  /* 0x0000002720277220 */ /* 0x000fe20000410000 */
[----:B------:R-:W-:Y:S01]  /*28a0*/  FFMA.FTZ R41, R121, R41, R38 ;  /* 0x0000002979297223 */ /* 0x000fe20000010026 */
[----:B------:R-:W-:-:S02]  /*28b0*/  SHF.L.U32 R38, R89, 0x10, RZ ;  /* 0x0000001059267819 */ /* 0x000fc400000006ff */
[----:B------:R-:W-:Y:S01]  /*28c0*/  FFMA.FTZ R46, R39, R37, R46 ;  /* 0x00000025272e7223 */ /* 0x000fe2000001002e */
[----:B------:R-:W-:Y:S02]  /*28d0*/  SHF.L.U32 R37, R91, 0x10, RZ ;  /* 0x000000105b257819 */ /* 0x000fe400000006ff */
[----:B------:R-:W-:Y:S01]  /*28e0*/  PRMT R50, R89, 0x7632, R50 ;  /* 0x0000763259327816 */ /* 0x000fe20000000032 */
[----:B------:R-:W-:Y:S01]  /*28f0*/  FADD.FTZ R38, -R54, R38 ;  /* 0x0000002636267221 */ /* 0x000fe20000010100 */
[----:B------:R-:W-:Y:S01]  /*2900*/  FFMA.FTZ R124, R40, R42, R124 ;  /* 0x0000002a287c7223 */ /* 0x000fe2000001007c */
[----:B------:R-:W-:Y:S01]  /*2910*/  PRMT R122, R91, 0x7632, R122 ;  /* 0x000076325b7a7816 */ /* 0x000fe2000000007a */
[C---:B------:R-:W-:Y:S01]  /*2920*/  FMUL.FTZ R40, R31.reuse, R37 ;  /* 0x000000251f287220 */ /* 0x040fe20000410000 */
[----:B------:R-:W-:Y:S01]  /*2930*/  SHF.L.U32 R50, R50, 0x10, RZ ;  /* 0x0000001032327819 */ /* 0x000fe200000006ff */
[----:B------:R-:W-:Y:S01]  /*2940*/  FMUL.FTZ R38, R32, R38 ;  /* 0x0000002620267220 */ /* 0x000fe20000410000 */
[----:B------:R-:W-:Y:S01]  /*2950*/  FFMA.FTZ R41, R31, R33, R41 ;  /* 0x000000211f297223 */ /* 0x000fe20000010029 */
[----:B------:R-:W-:-:S02]  /*2960*/  IMAD.U32 R122, R122, 0x10000, RZ ;  /* 0x000100007a7a7824 */ /* 0x000fc400078e00ff */
[----:B------:R-:W-:Y:S01]  /*2970*/  FFMA.FTZ R46, R38, R40, R46 ;  /* 0x00000028262e7223 */ /* 0x000fe2000001002e */
[----:B------:R-:W-:Y:S01]  /*2980*/  FADD.FTZ R50, -R54, R50 ;  /* 0x0000003236327221 */ /* 0x000fe20000010100 */
[C---:B------:R-:W-:Y:S01]  /*2990*/  SHF.L.U32 R40, R92.reuse, 0x10, RZ ;  /* 0x000000105c287819 */ /* 0x040fe200000006ff */
[----:B------:R-:W-:Y:S01]  /*29a0*/  FADD.FTZ R47, R47, R42 ;  /* 0x0000002a2f2f7221 */ /* 0x000fe20000010000 */
[----:B------:R-:W-:Y:S01]  /*29b0*/  PRMT R43, R92, 0x7632, R43 ;  /* 0x000076325c2b7816 */ /* 0x000fe2000000002b */
[C---:B------:R-:W-:Y:S01]  /*29c0*/  FFMA.FTZ R42, R120.reuse, R42, R41 ;  /* 0x0000002a782a7223 */ /* 0x040fe20000010029 */
[----:B------:R-:W-:Y:S01]  /*29d0*/  FFMA.FTZ R123, R39, R55, R123 ;  /* 0x00000037277b7223 */ /* 0x000fe2000001007b */
[----:B------:R-:W-:Y:S01]  /*29e0*/  FMUL.FTZ R41, R120, R122 ;  /* 0x0000007a78297220 */ /* 0x000fe20000410000 */
[----:B------:R-:W-:Y:S01]  /*29f0*/  FMUL.FTZ R50, R32, R50 ;  /* 0x0000003220327220 */ /* 0x000fe20000410000 */
[----:B------:R-:W-:Y:S01]  /*2a00*/  SHF.L.U32 R39, R94, 0x10, RZ ;  /* 0x000000105e277819 */ /* 0x000fe200000006ff */
[----:B------:R-:W-:Y:S01]  /*2a10*/  FADD.FTZ R40, -R54, R40 ;  /* 0x0000002836287221 */ /* 0x000fe20000010100 */
[----:B------:R-:W-:-:S02]  /*2a20*/  PRMT R126, R94, 0x7632, R126 ;  /* 0x000076325e7e7816 */ /* 0x000fc4000000007e */
[----:B------:R-:W-:Y:S01]  /*2a30*/  SHF.L.U32 R43, R43, 0x10, RZ ;  /* 0x000000102b2b7819 */ /* 0x000fe200000006ff */
[----:B------:R-:W-:Y:S01]  /*2a40*/  FFMA.FTZ R46, R50, R41, R46 ;  /* 0x00000029322e7223 */ /* 0x000fe2000001002e */
[----:B------:R-:W-:Y:S01]  /*2a50*/  FMUL.FTZ R41, R2, R39 ;  /* 0x0000002702297220 */ /* 0x000fe20000410000 */
[----:B------:R-:W-:Y:S01]  /*2a60*/  FMUL.FTZ R40, R32, R40 ;  /* 0x0000002820287220 */ /* 0x000fe20000410000 */
[----:B------:R-:W-:Y:S01]  /*2a70*/  SHF.L.U32 R126, R126, 0x10, RZ ;  /* 0x000000107e7e7819 */ /* 0x000fe200000006ff */
[----:B------:R-:W-:Y:S01]  /*2a80*/  FFMA.FTZ R42, R2, R35, R42 ;  /* 0x00000023022a7223 */ /* 0x000fe2000001002a */
[----:B------:R-:W-:Y:S01]  /*2a90*/  FADD.FTZ R43, -R54, R43 ;  /* 0x0000002b362b7221 */ /* 0x000fe20000010100 */
[----:B------:R-:W-:Y:S01]  /*2aa0*/  FADD.FTZ R140, R140, R55 ;  /* 0x000000378c8c7221 */ /* 0x000fe20000010000 */
[----:B------:R-:W-:Y:S01]  /*2ab0*/  FFMA.FTZ R46, R40, R41, R46 ;  /* 0x00000029282e7223 */ /* 0x000fe2000001002e */
[C---:B------:R-:W-:Y:S01]  /*2ac0*/  FFMA.FTZ R55, R121.reuse, R55, R42 ;  /* 0x0000003779377223 */ /* 0x040fe2000001002a */
[----:B------:R-:W-:Y:S01]  /*2ad0*/  FMUL.FTZ R41, R121, R126 ;  /* 0x0000007e79297220 */ /* 0x000fe20000410000 */
[----:B------:R-:W-:Y:S01]  /*2ae0*/  FMUL.FTZ R43, R32, R43 ;  /* 0x0000002b202b7220 */ /* 0x000fe20000410000 */
[----:B------:R-:W-:-:S02]  /*2af0*/  SHF.L.U32 R42, R93, 0x10, RZ ;  /* 0x000000105d2a7819 */ /* 0x000fc400000006ff */
[----:B------:R-:W-:Y:S01]  /*2b00*/  PRMT R132, R93, 0x7632, R132 ;  /* 0x000076325d847816 */ /* 0x000fe20000000084 */
[----:B------:R-:W-:Y:S01]  /*2b10*/  FFMA.FTZ R46, R43, R41, R46 ;  /* 0x000000292b2e7223 */ /* 0x000fe2000001002e */
[C---:B------:R-:W-:Y:S01]  /*2b20*/  PRMT R51, R95.reuse, 0x7632, R51 ;  /* 0x000076325f337816 */ /* 0x040fe20000000033 */
[----:B------:R-:W-:Y:S02]  /*2b30*/  IMAD.U32 R41, R95, 0x10000, RZ ;  /* 0x000100005f297824 */ /* 0x000fe400078e00ff */
[----:B------:R-:W-:Y:S01]  /*2b40*/  FADD.FTZ R42, -R54, R42 ;  /* 0x0000002a362a7221 */ /* 0x000fe20000010100 */
[----:B------:R-:W-:Y:S01]  /*2b50*/  SHF.L.U32 R132, R132, 0x10, RZ ;  /* 0x0000001084847819 */ /* 0x000fe200000006ff */
[----:B------:R-:W-:Y:S01]  /*2b60*/  FFMA.FTZ R55, R31, R37, R55 ;  /* 0x000000251f377223 */ /* 0x000fe20000010037 */
[----:B------:R-:W-:Y:S01]  /*2b70*/  FFMA.FTZ R124, R50, R122, R124 ;  /* 0x0000007a327c7223 */ /* 0x000fe2000001007c */
[----:B------:R-:W-:Y:S01]  /*2b80*/  FADD.FTZ R47, R47, R122 ;  /* 0x0000007a2f2f7221 */ /* 0x000fe20000010000 */
[----:B------:R-:W-:Y:S01]  /*2b90*/  SHF.L.U32 R51, R51, 0x10, RZ ;  /* 0x0000001033337819 */ /* 0x000fe200000006ff */
[----:B------:R-:W-:Y:S01]  /*2ba0*/  FMUL.FTZ R50, R31, R41 ;  /* 0x000000291f327220 */ /* 0x000fe20000410000 */
[----:B------:R-:W-:Y:S01]  /*2bb0*/  FMUL.FTZ R42, R32, R42 ;  /* 0x0000002a202a7220 */ /* 0x000fe20000410000 */
[----:B------:R-:W-:Y:S01]  /*2bc0*/  FFMA.FTZ R122, R120, R122, R55 ;  /* 0x0000007a787a7223 */ /* 0x000fe20000010037 */
[----:B------:R-:W-:Y:S01]  /*2bd0*/  FADD.FTZ R132, -R54, R132 ;  /* 0x0000008436847221 */ /* 0x000fe20000010100 */
[----:B------:R-:W-:-:S02]  /*2be0*/  SHF.L.U32 R55, R96, 0x10, RZ ;  /* 0x0000001060377819 */ /* 0x000fc400000006ff */
[----:B------:R-:W-:Y:S01]  /*2bf0*/  PRMT R130, R96, 0x7632, R130 ;  /* 0x0000763260827816 */ /* 0x000fe20000000082 */
[----:B------:R-:W-:Y:S01]  /*2c00*/  FFMA.FTZ R46, R42, R50, R46 ;  /* 0x000000322a2e7223 */ /* 0x000fe2000001002e */
[----:B------:R-:W-:Y:S01]  /*2c10*/  FFMA.FTZ R123, R43, R126, R123 ;  /* 0x0000007e2b7b7223 */ /* 0x000fe2000001007b */
[----:B------:R-:W-:Y:S01]  /*2c20*/  FMUL.FTZ R50, R120, R51 ;  /* 0x0000003378327220 */ /* 0x000fe20000410000 */
[----:B------:R-:W-:Y:S01]  /*2c30*/  FMUL.FTZ R132, R32, R132 ;  /* 0x0000008420847220 */ /* 0x000fe20000410000 */
[----:B------:R-:W-:Y:S01]  /*2c40*/  SHF.L.U32 R43, R98, 0x10, RZ ;  /* 0x00000010622b7819 */ /* 0x000fe200000006ff */
[----:B------:R-:W-:Y:S01]  /*2c50*/  FADD.FTZ R55, -R54, R55 ;  /* 0x0000003736377221 */ /* 0x000fe20000010100 */
[----:B------:R-:W-:Y:S02]  /*2c60*/  PRMT R131, R98, 0x7632, R131 ;  /* 0x0000763262837816 */ /* 0x000fe40000000083 */
[----:B------:R-:W-:Y:S01]  /*2c70*/  SHF.L.U32 R130, R130, 0x10, RZ ;  /* 0x0000001082827819 */ /* 0x000fe200000006ff */
[----:B------:R-:W-:Y:S01]  /*2c80*/  FFMA.FTZ R46, R132, R50, R46 ;  /* 0x00000032842e7223 */ /* 0x000fe2000001002e */
[----:B------:R-:W-:Y:S01]  /*2c90*/  FMUL.FTZ R50, R2, R43 ;  /* 0x0000002b02327220 */ /* 0x000fe20000410000 */
[----:B------:R-:W-:Y:S01]  /*2ca0*/  FMUL.FTZ R55, R32, R55 ;  /* 0x0000003720377220 */ /* 0x000fe20000410000 */
[----:B------:R-:W-:-:S02]  /*2cb0*/  IMAD.U32 R131, R131, 0x10000, RZ ;  /* 0x0001000083837824 */ /* 0x000fc400078e00ff */
[----:B------:R-:W-:Y:S01]  /*2cc0*/  FADD.FTZ R130, -R54, R130 ;  /* 0x0000008236827221 */ /* 0x000fe20000010100 */
[----:B------:R-:W-:Y:S01]  /*2cd0*/  FFMA.FTZ R122, R2, R39, R122 ;  /* 0x00000027027a7223 */ /* 0x000fe2000001007a */
[C---:B------:R-:W-:Y:S02]  /*2ce0*/  SHF.L.U32 R125, R97.reuse, 0x10, RZ ;  /* 0x00000010617d7819 */ /* 0x040fe400000006ff */
[----:B------:R-:W-:Y:S01]  /*2cf0*/  PRMT R128, R97, 0x7632, R128 ;  /* 0x0000763261807816 */ /* 0x000fe20000000080 */
[----:B------:R-:W-:Y:S01]  /*2d00*/  FFMA.FTZ R132, R132, R51, R124 ;  /* 0x0000003384847223 */ /* 0x000fe2000001007c */
[----:B------:R-:W-:Y:S01]  /*2d10*/  FFMA.FTZ R46, R55, R50, R46 ;  /* 0x00000032372e7223 */ /* 0x000fe2000001002e */
[----:B------:R-:W-:Y:S01]  /*2d20*/  FADD.FTZ R140, R140, R126 ;  /* 0x0000007e8c8c7221 */ /* 0x000fe20000010000 */
[C---:B------:R-:W-:Y:S01]  /*2d30*/  FMUL.FTZ R50, R121.reuse, R131 ;  /* 0x0000008379327220 */ /* 0x040fe20000410000 */
[----:B------:R-:W-:Y:S01]  /*2d40*/  FMUL.FTZ R130, R32, R130 ;  /* 0x0000008220827220 */ /* 0x000fe20000410000 */
[--C-:B------:R-:W-:Y:S01]  /*2d50*/  FFMA.FTZ R126, R121, R126, R122.reuse ;  /* 0x0000007e797e7223 */ /* 0x100fe2000001007a */
[C---:B------:R-:W-:Y:S01]  /*2d60*/  SHF.L.U32 R124, R99.reuse, 0x10, RZ ;  /* 0x00000010637c7819 */ /* 0x040fe200000006ff */
[----:B------:R-:W-:Y:S01]  /*2d70*/  FADD.FTZ R125, -R54, R125 ;  /* 0x0000007d367d7221 */ /* 0x000fe20000010100 */
[----:B------:R-:W-:-:S02]  /*2d80*/  PRMT R122, R99, 0x7632, R122 ;  /* 0x00007632637a7816 */ /* 0x000fc4000000007a */
[----:B------:R-:W-:Y:S01]  /*2d90*/  SHF.L.U32 R128, R128, 0x10, RZ ;  /* 0x0000001080807819 */ /* 0x000fe200000006ff */
[----:B------:R-:W-:Y:S01]  /*2da0*/  FFMA.FTZ R46, R130, R50, R46 ;  /* 0x00000032822e7223 */ /* 0x000fe2000001002e */
[----:B------:R-:W-:Y:S01]  /*2db0*/  SHF.L.U32 R122, R122, 0x10, RZ ;  /* 0x000000107a7a7819 */ /* 0x000fe200000006ff */
[C---:B------:R-:W-:Y:S01]  /*2dc0*/  FFMA.FTZ R126, R31.reuse, R41, R126 ;  /* 0x000000291f7e7223 */ /* 0x040fe2000001007e */
[----:B------:R-:W-:Y:S01]  /*2dd0*/  FMUL.FTZ R50, R31, R124 ;  /* 0x0000007c1f327220 */ /* 0x000fe20000410000 */
[----:B------:R-:W-:Y:S01]  /*2de0*/  FMUL.FTZ R125, R32, R125 ;  /* 0x0000007d207d7220 */ /* 0x000fe20000410000 */
[----:B------:R-:W-:Y:S01]  /*2df0*/  FADD.FTZ R128, -R54, R128 ;  /* 0x0000008036807221 */ /* 0x000fe20000010100 */
[----:B------:R-:W-:Y:S01]  /*2e00*/  SHF.L.U32 R127, R100, 0x10, RZ ;  /* 0x00000010647f7819 */ /* 0x000fe200000006ff */
[--C-:B------:R-:W-:Y:S01]  /*2e10*/  FFMA.FTZ R130, R130, R131, R123.reuse ;  /* 0x0000008382827223 */ /* 0x100fe2000001007b */
[----:B------:R-:W-:Y:S01]  /*2e20*/  PRMT R123, R100, 0x7632, R123 ;  /* 0x00007632647b7816 */ /* 0x000fe2000000007b */
[----:B------:R-:W-:Y:S01]  /*2e30*/  FADD.FTZ R47, R47, R51 ;  /* 0x000000332f2f7221 */ /* 0x000fe20000010000 */
[C---:B------:R-:W-:Y:S01]  /*2e40*/  FFMA.FTZ R51, R120.reuse, R51, R126 ;  /* 0x0000003378337223 */ /* 0x040fe2000001007e */
[----:B------:R-:W-:Y:S01]  /*2e50*/  FFMA.FTZ R46, R125, R50, R46 ;  /* 0x000000327d2e7223 */ /* 0x000fe2000001002e */
[----:B------:R-:W-:Y:S01]  /*2e60*/  FMUL.FTZ R50, R120, R122 ;  /* 0x0000007a78327220 */ /* 0x000fe20000410000 */
[----:B------:R-:W-:Y:S01]  /*2e70*/  FMUL.FTZ R128, R32, R128 ;  /* 0x0000008020807220 */ /* 0x000fe20000410000 */
[----:B------:R-:W-:-:S02]  /*2e80*/  IMAD.U32 R126, R102, 0x10000, RZ ;  /* 0x00010000667e7824 */ /* 0x000fc400078e00ff */
[----:B------:R-:W-:Y:S01]  /*2e90*/  FADD.FTZ R127, -R54, R127 ;  /* 0x0000007f367f7221 */ /* 0x000fe20000010100 */
[----:B------:R-:W-:Y:S02]  /*2ea0*/  PRMT R138, R102, 0x7632, R138 ;  /* 0x00007632668a7816 */ /* 0x000fe4000000008a */
[----:B------:R-:W-:Y:S01]  /*2eb0*/  SHF.L.U32 R123, R123, 0x10, RZ ;  /* 0x000000107b7b7819 */ /* 0x000fe200000006ff */
[----:B------:R-:W-:Y:S01]  /*2ec0*/  FFMA.FTZ R51, R2, R43, R51 ;  /* 0x0000002b02337223 */ /* 0x000fe20000010033 */
[----:B------:R-:W-:Y:S01]  /*2ed0*/  FFMA.FTZ R46, R128, R50, R46 ;  /* 0x00000032802e7223 */ /* 0x000fe2000001002e */
[----:B------:R-:W-:Y:S01]  /*2ee0*/  FMUL.FTZ R50, R2, R126 ;  /* 0x0000007e02327220 */ /* 0x000fe20000410000 */
[----:B------:R-:W-:Y:S01]  /*2ef0*/  FMUL.FTZ R127, R32, R127 ;  /* 0x0000007f207f7220 */ /* 0x000fe20000410000 */
[----:B------:R-:W-:Y:S01]  /*2f00*/  SHF.L.U32 R138, R138, 0x10, RZ ;  /* 0x000000108a8a7819 */ /* 0x000fe200000006ff */
[----:B------:R-:W-:Y:S01]  /*2f10*/  FADD.FTZ R123, -R54, R123 ;  /* 0x0000007b367b7221 */ /* 0x000fe20000010100 */
[----:B------:R-:W-:Y:S01]  /*2f20*/  FADD.FTZ R140, R140, R131 ;  /* 0x000000838c8c7221 */ /* 0x000fe20000010000 */
[----:B------:R-:W-:Y:S01]  /*2f30*/  SHF.L.U32 R129, R101, 0x10, RZ ;  /* 0x0000001065817819 */ /* 0x000fe200000006ff */
[----:B------:R-:W-:Y:S01]  /*2f40*/  FFMA.FTZ R131, R121, R131, R51 ;  /* 0x0000008379837223 */ /* 0x000fe20000010033 */
[----:B------:R-:W-:Y:S01]  /*2f50*/  PRMT R137, R101, 0x7632, R137 ;  /* 0x0000763265897816 */ /* 0x000fe20000000089 */
[----:B------:R-:W-:Y:S01]  /*2f60*/  FFMA.FTZ R132, R128, R122, R132 ;  /* 0x0000007a80847223 */ /* 0x000fe20000010084 */
[----:B------:R-:W-:Y:S01]  /*2f70*/  FFMA.FTZ R46, R127, R50, R46 ;  /* 0x000000327f2e7223 */ /* 0x000fe2000001002e */
[----:B------:R-:W-:Y:S01]  /*2f80*/  FMUL.FTZ R50, R121, R138 ;  /* 0x0000008a79327220 */ /* 0x000fe20000410000 */
[----:B------:R-:W-:Y:S01]  /*2f90*/  FMUL.FTZ R123, R32, R123 ;  /* 0x0000007b207b7220 */ /* 0x000fe20000410000 */
[C---:B------:R-:W-:Y:S01]  /*2fa0*/  SHF.L.U32 R128, R103.reuse, 0x10, RZ ;  /* 0x0000001067807819 */ /* 0x040fe200000006ff */
[----:B------:R-:W-:Y:S01]  /*2fb0*/  FADD.FTZ R129, -R54, R129 ;  /* 0x0000008136817221 */ /* 0x000fe20000010100 */
[----:B------:R-:W-:Y:S01]  /*2fc0*/  PRMT R51, R103, 0x7632, R51 ;  /* 0x0000763267337816 */ /* 0x000fe20000000033 */
[----:B------:R-:W-:Y:S01]  /*2fd0*/  FFMA.FTZ R131, R31, R124, R131 ;  /* 0x0000007c1f837223 */ /* 0x000fe20000010083 */
[----:B------:R-:W-:Y:S01]  /*2fe0*/  SHF.L.U32 R137, R137, 0x10, RZ ;  /* 0x0000001089897819 */ /* 0x000fe200000006ff */
[----:B------:R-:W-:Y:S01]  /*2ff0*/  FFMA.FTZ R46, R123, R50, R46 ;  /* 0x000000327b2e7223 */ /* 0x000fe2000001002e */
[----:B------:R-:W-:Y:S01]  /*3000*/  FADD.FTZ R47, R47, R122 ;  /* 0x0000007a2f2f7221 */ /* 0x000fe20000010000 */
[----:B------:R-:W-:Y:S01]  /*3010*/  FMUL.FTZ R50, R31, R128 ;  /* 0x000000801f327220 */ /* 0x000fe20000410000 */
[----:B------:R-:W-:Y:S01]  /*3020*/  FMUL.FTZ R129, R32, R129 ;  /* 0x0000008120817220 */ /* 0x000fe20000410000 */
[----:B------:R-:W-:Y:S01]  /*3030*/  FFMA.FTZ R122, R120, R122, R131 ;  /* 0x0000007a787a7223 */ /* 0x000fe20000010083 */
[----:B------:R-:W-:-:S02]  /*3040*/  IMAD.U32 R51, R51, 0x10000, RZ ;  /* 0x0001000033337824 */ /* 0x000fc400078e00ff */
[----:B------:R-:W-:Y:S01]  /*3050*/  FADD.FTZ R137, -R54, R137 ;  /* 0x0000008936897221 */ /* 0x000fe20000010100 */
[C---:B------:R-:W-:Y:S02]  /*3060*/  SHF.L.U32 R131, R104.reuse, 0x10, RZ ;  /* 0x0000001068837819 */ /* 0x040fe400000006ff */
[----:B------:R-:W-:Y:S01]  /*3070*/  PRMT R135, R104, 0x7632, R135 ;  /* 0x0000763268877816 */ /* 0x000fe20000000087 */
[----:B------:R-:W-:Y:S01]  /*3080*/  FFMA.FTZ R46, R129, R50, R46 ;  /* 0x00000032812e7223 */ /* 0x000fe2000001002e */
[----:B------:R-:W-:Y:S01]  /*3090*/  FFMA.FTZ R123, R123, R138, R130 ;  /* 0x0000008a7b7b7223 */ /* 0x000fe20000010082 */
[----:B------:R-:W-:Y:S01]  /*30a0*/  FMUL.FTZ R50, R120, R51 ;  /* 0x0000003378327220 */ /* 0x000fe20000410000 */
[----:B------:R-:W-:Y:S01]  /*30b0*/  FMUL.FTZ R137, R32, R137 ;  /* 0x0000008920897220 */ /* 0x000fe20000410000 */
[----:B------:R-:W-:Y:S01]  /*30c0*/  SHF.L.U32 R130, R106, 0x10, RZ ;  /* 0x000000106a827819 */ /* 0x000fe200000006ff */
[----:B------:R-:W-:Y:S01]  /*30d0*/  FFMA.FTZ R122, R2, R126, R122 ;  /* 0x0000007e027a7223 */ /* 0x000fe2000001007a */
[----:B------:R-:W-:Y:S01]  /*30e0*/  FADD.FTZ R131, -R54, R131 ;  /* 0x0000008336837221 */ /* 0x000fe20000010100 */
[----:B------:R-:W-:-:S02]  /*30f0*/  PRMT R136, R106, 0x7632, R136 ;  /* 0x000076326a887816 */ /* 0x000fc40000000088 */
[----:B------:R-:W-:Y:S01]  /*3100*/  SHF.L.U32 R135, R135, 0x10, RZ ;  /* 0x0000001087877819 */ /* 0x000fe200000006ff */
[----:B------:R-:W-:Y:S01]  /*3110*/  FADD.FTZ R140, R140, R138 ;  /* 0x0000008a8c8c7221 */ /* 0x000fe20000010000 */
[----:B------:R-:W-:Y:S01]  /*3120*/  FFMA.FTZ R46, R137, R50, R46 ;  /* 0x00000032892e7223 */ /* 0x000fe2000001002e */
[--C-:B------:R-:W-:Y:S01]  /*3130*/  FFMA.FTZ R138, R121, R138, R122.reuse ;  /* 0x0000008a798a7223 */ /* 0x100fe2000001007a */
[----:B------:R-:W-:Y:S01]  /*3140*/  FMUL.FTZ R50, R2, R130 ;  /* 0x0000008202327220 */ /* 0x000fe20000410000 */
[----:B------:R-:W-:Y:S01]  /*3150*/  FMUL.FTZ R131, R32, R131 ;  /* 0x0000008320837220 */ /* 0x000fe20000410000 */
[----:B------:R-:W-:Y:S01]  /*3160*/  SHF.L.U32 R136, R136, 0x10, RZ ;  /* 0x0000001088887819 */ /* 0x000fe200000006ff */
[----:B------:R-:W-:Y:S01]  /*3170*/  FADD.FTZ R135, -R54, R135 ;  /* 0x0000008736877221 */ /* 0x000fe20000010100 */
[----:B------:R-:W-:Y:S01]  /*3180*/  PRMT R122, R105, 0x7632, R122 ;  /* 0x00007632697a7816 */ /* 0x000fe2000000007a */
[----:B------:R-:W-:Y:S01]  /*3190*/  FFMA.FTZ R138, R31, R128, R138 ;  /* 0x000000801f8a7223 */ /* 0x000fe2000001008a */
[----:B------:R-:W-:Y:S01]  /*31a0*/  FFMA.FTZ R46, R131, R50, R46 ;  /* 0x00000032832e7223 */ /* 0x000fe2000001002e */
[----:B------:R-:W-:Y:S01]  /*31b0*/  FMUL.FTZ R50, R121, R136 ;  /* 0x0000008879327220 */ /* 0x000fe20000410000 */
[----:B------:R-:W-:Y:S01]  /*31c0*/  FMUL.FTZ R135, R32, R135 ;  /* 0x0000008720877220 */ /* 0x000fe20000410000 */
[----:B------:R-:W-:Y:S01]  /*31d0*/  SHF.L.U32 R133, R105, 0x10, RZ ;  /* 0x0000001069857819 */ /* 0x000fe200000006ff */
[-C--:B------:R-:W-:Y:S01]  /*31e0*/  FFMA.FTZ R137, R137, R51.reuse, R132 ;  /* 0x0000003389897223 */ /* 0x080fe20000010084 */
[----:B------:R-:W-:Y:S01]  /*31f0*/  SHF.L.U32 R122, R122, 0x10, RZ ;  /* 0x000000107a7a7819 */ /* 0x000fe200000006ff */
[----:B------:R-:W-:Y:S01]  /*3200*/  FADD.FTZ R47, R47, R51 ;  /* 0x000000332f2f7221 */ /* 0x000fe20000010000 */
[----:B------:R-:W-:Y:S01]  /*3210*/  FFMA.FTZ R51, R120, R51, R138 ;  /* 0x0000003378337223 */ /* 0x000fe2000001008a */
[----:B------:R-:W-:Y:S01]  /*3220*/  FFMA.FTZ R46, R135, R50, R46 ;  /* 0x00000032872e7223 */ /* 0x000fe2000001002e */
[C---:B------:R-:W-:Y:S01]  /*3230*/  IMAD.U32 R132, R107.reuse, 0x10000, RZ ;  /* 0x000100006b847824 */ /* 0x040fe200078e00ff */
[----:B------:R-:W-:Y:S01]  /*3240*/  PRMT R50, R107, 0x7632, R50 ;  /* 0x000076326b327816 */ /* 0x000fe20000000032 */
[C---:B------:R-:W-:Y:S01]  /*3250*/  FADD.FTZ R133, -R54.reuse, R133 ;  /* 0x0000008536857221 */ /* 0x040fe20000010100 */
[----:B------:R-:W-:Y:S01]  /*3260*/  FADD.FTZ R138, -R54, R122 ;  /* 0x0000007a368a7221 */ /* 0x000fe20000010100 */
[----:B------:R-:W-:Y:S01]  /*3270*/  FFMA.FTZ R122, R2, R130, R51 ;  /* 0x00000082027a7223 */ /* 0x000fe20000010033 */
[----:B------:R-:W-:Y:S01]  /*3280*/  FMUL.FTZ R134, R31, R132 ;  /* 0x000000841f867220 */ /* 0x000fe20000410000 */
[----:B------:R-:W-:Y:S01]  /*3290*/  FMUL.FTZ R133, R32, R133 ;  /* 0x0000008520857220 */ /* 0x000fe20000410000 */
[-C--:B------:R-:W-:Y:S01]  /*32a0*/  FFMA.FTZ R123, R135, R136.reuse, R123 ;  /* 0x00000088877b7223 */ /* 0x080fe2000001007b */
[----:B------:R-:W-:Y:S01]  /*32b0*/  SHF.L.U32 R50, R50, 0x10, RZ ;  /* 0x0000001032327819 */ /* 0x000fe200000006ff */
[----:B------:R-:W-:Y:S01]  /*32c0*/  FADD.FTZ R140, R140, R136 ;  /* 0x000000888c8c7221 */ /* 0x000fe20000010000 */
[C---:B------:R-:W-:Y:S01]  /*32d0*/  SHF.L.U32 R135, R108.reuse, 0x10, RZ ;  /* 0x000000106c877819 */ /* 0x040fe200000006ff */
[--C-:B------:R-:W-:Y:S01]  /*32e0*/  FFMA.FTZ R136, R121, R136, R122.reuse ;  /* 0x0000008879887223 */ /* 0x100fe2000001007a */
[----:B------:R-:W-:Y:S01]  /*32f0*/  PRMT R122, R108, 0x7632, R122 ;  /* 0x000076326c7a7816 */ /* 0x000fe2000000007a */
        /* <DEDUP_REMOVED lines=10> */
[----:B------:R-:W-:Y:S02]  /*33a0*/  IMAD.U32 R139, R139, 0x10000, RZ ;  /* 0x000100008b8b7824 */ /* 0x000fe400078e00ff */
[----:B------:R-:W-:Y:S01]  /*33b0*/  FADD.FTZ R122, -R54, R122 ;  /* 0x0000007a367a7221 */ /* 0x000fe20000010100 */
[----:B------:R-:W-:Y:S01]  /*33c0*/  FFMA.FTZ R46, R135, R51, R46 ;  /* 0x00000033872e7223 */ /* 0x000fe2000001002e */
[-C--:B------:R-:W-:Y:S02]  /*33d0*/  FMUL.FTZ R51, R121, R139.reuse ;  /* 0x0000008b79337220 */ /* 0x080fe40000410000 */
[----:B------:R-:W-:Y:S01]  /*33e0*/  FMUL.FTZ R122, R32, R122 ;  /* 0x0000007a207a7220 */ /* 0x000fe20000410000 */
[----:B------:R-:W-:Y:S01]  /*33f0*/  FFMA.FTZ R138, R138, R50, R137 ;  /* 0x000000328a8a7223 */ /* 0x000fe20000010089 */
[----:B------:R-:W-:Y:S01]  /*3400*/  FFMA.FTZ R136, R31, R132, R136 ;  /* 0x000000841f887223 */ /* 0x000fe20000010088 */
[C---:B------:R-:W-:Y:S01]  /*3410*/  SHF.L.U32 R137, R109.reuse, 0x10, RZ ;  /* 0x000000106d897819 */ /* 0x040fe200000006ff */
[C---:B------:R-:W-:Y:S01]  /*3420*/  FFMA.FTZ R45, R122.reuse, R139, R123 ;  /* 0x0000008b7a2d7223 */ /* 0x040fe2000001007b */
[----:B------:R-:W-:Y:S01]  /*3430*/  FFMA.FTZ R46, R122, R51, R46 ;  /* 0x000000337a2e7223 */ /* 0x000fe2000001002e */
[----:B------:R-:W-:Y:S01]  /*3440*/  PRMT R122, R109, 0x7632, R122 ;  /* 0x000076326d7a7816 */ /* 0x000fe2000000007a */
[----:B------:R-:W-:Y:S01]  /*3450*/  FADD.FTZ R47, R47, R50 ;  /* 0x000000322f2f7221 */ /* 0x000fe20000010000 */
[----:B------:R-:W-:Y:S01]  /*3460*/  FFMA.FTZ R50, R120, R50, R136 ;  /* 0x0000003278327223 */ /* 0x000fe20000010088 */
[C---:B------:R-:W-:Y:S01]  /*3470*/  SHF.L.U32 R136, R111.reuse, 0x10, RZ ;  /* 0x000000106f887819 */ /* 0x040fe200000006ff */
[----:B------:R-:W-:Y:S01]  /*3480*/  FADD.FTZ R137, -R54, R137 ;  /* 0x0000008936897221 */ /* 0x000fe20000010100 */
[----:B------:R-:W-:-:S02]  /*3490*/  PRMT R51, R111, 0x7632, R51 ;  /* 0x000076326f337816 */ /* 0x000fc40000000033 */
[----:B------:R-:W-:Y:S01]  /*34a0*/  SHF.L.U32 R122, R122, 0x10, RZ ;  /* 0x000000107a7a7819 */ /* 0x000fe200000006ff */
[----:B------:R-:W-:Y:S01]  /*34b0*/  FMUL.FTZ R137, R32, R137 ;  /* 0x0000008920897220 */ /* 0x000fe20000410000 */
[----:B------:R-:W-:Y:S01]  /*34c0*/  SHF.L.U32 R51, R51, 0x10, RZ ;  /* 0x0000001033337819 */ /* 0x000fe200000006ff */
[----:B------:R-:W-:Y:S02]  /*34d0*/  FMUL.FTZ R123, R31, R136 ;  /* 0x000000881f7b7220 */ /* 0x000fe40000410000 */
[----:B------:R-:W-:Y:S01]  /*34e0*/  FADD.FTZ R122, -R54, R122 ;  /* 0x0000007a367a7221 */ /* 0x000fe20000010100 */
[----:B------:R-:W-:Y:S01]  /*34f0*/  FFMA.FTZ R50, R2, R134, R50 ;  /* 0x0000008602327223 */ /* 0x000fe20000010032 */
[----:B------:R-:W-:Y:S01]  /*3500*/  FFMA.FTZ R46, R137, R123, R46 ;  /* 0x0000007b892e7223 */ /* 0x000fe2000001002e */
[----:B------:R-:W-:Y:S01]  /*3510*/  FMUL.FTZ R123, R120, R51 ;  /* 0x00000033787b7220 */ /* 0x000fe20000410000 */
[----:B------:R-:W-:Y:S01]  /*3520*/  FMUL.FTZ R122, R32, R122 ;  /* 0x0000007a207a7220 */ /* 0x000fe20000410000 */
[----:B------:R-:W-:Y:S01]  /*3530*/  FFMA.FTZ R50, R121, R139, R50 ;  /* 0x0000008b79327223 */ /* 0x000fe20000010032 */
[----:B------:R-:W-:Y:S01]  /*3540*/  FADD.FTZ R44, R140, R139 ;  /* 0x0000008b8c2c7221 */ /* 0x000fe20000010000 */
[----:B------:R-:W-:Y:S01]  /*3550*/  SHF.L.U32 R139, R112, 0x10, RZ ;  /* 0x00000010708b7819 */ /* 0x000fe200000006ff */
[----:B------:R-:W-:Y:S01]  /*3560*/  FFMA.FTZ R46, R122, R123, R46 ;  /* 0x0000007b7a2e7223 */ /* 0x000fe2000001002e */
[----:B------:R-:W-:Y:S01]  /*3570*/  PRMT R123, R112, 0x7632, R123 ;  /* 0x00007632707b7816 */ /* 0x000fe2000000007b */
[----:B------:R-:W-:Y:S01]  /*3580*/  FFMA.FTZ R49, R122, R51, R138 ;  /* 0x000000337a317223 */ /* 0x000fe2000001008a */
[----:B------:R-:W-:Y:S01]  /*3590*/  SHF.L.U32 R138, R114, 0x10, RZ ;  /* 0x00000010728a7819 */ /* 0x000fe200000006ff */
[----:B------:R-:W-:Y:S01]  /*35a0*/  FADD.FTZ R139, -R54, R139 ;  /* 0x0000008b368b7221 */ /* 0x000fe20000010100 */
[----:B------:R-:W-:Y:S01]  /*35b0*/  PRMT R122, R114, 0x7632, R122 ;  /* 0x00007632727a7816 */ /* 0x000fe2000000007a */
[----:B------:R-:W-:-:S02]  /*35c0*/  IMAD.U32 R123, R123, 0x10000, RZ ;  /* 0x000100007b7b7824 */ /* 0x000fc400078e00ff */
[----:B------:R-:W-:Y:S01]  /*35d0*/  FADD.FTZ R48, R47, R51 ;  /* 0x000000332f307221 */ /* 0x000fe20000010000 */
[----:B------:R-:W-:Y:S01]  /*35e0*/  FMUL.FTZ R139, R32, R139 ;  /* 0x0000008b208b7220 */ /* 0x000fe20000410000 */
[----:B------:R-:W-:Y:S01]  /*35f0*/  SHF.L.U32 R122, R122, 0x10, RZ ;  /* 0x000000107a7a7819 */ /* 0x000fe200000006ff */
[----:B------:R-:W-:Y:S01]  /*3600*/  FMUL.FTZ R47, R2, R138 ;  /* 0x0000008a022f7220 */ /* 0x000fe20000410000 */
[----:B------:R-:W-:Y:S01]  /*3610*/  FFMA.FTZ R50, R31, R136, R50 ;  /* 0x000000881f327223 */ /* 0x000fe20000010032 */
        /* <DEDUP_REMOVED lines=8> */
[----:B------:R-:W-:Y:S01]  /*36a0*/  FADD.FTZ R141, -R54, R141 ;  /* 0x0000008d368d7221 */ /* 0x000fe20000010100 */
[----:B------:R-:W-:-:S02]  /*36b0*/  SHF.L.U32 R163, R163, 0x10, RZ ;  /* 0x00000010a3a37819 */ /* 0x000fc400000006ff */
[----:B------:R-:W-:Y:S01]  /*36c0*/  PRMT R161, R115, 0x7632, R161 ;  /* 0x0000763273a17816 */ /* 0x000fe200000000a1 */
[----:B------:R-:W-:Y:S01]  /*36d0*/  FFMA.FTZ R46, R123, R47, R46 ;  /* 0x0000002f7b2e7223 */ /* 0x000fe2000001002e */
[----:B------:R-:W-:Y:S01]  /*36e0*/  FFMA.FTZ R51, R2, R138, R51 ;  /* 0x0000008a02337223 */ /* 0x000fe20000010033 */
[----:B------:R-:W-:Y:S01]  /*36f0*/  FMUL.FTZ R141, R32, R141 ;  /* 0x0000008d208d7220 */ /* 0x000fe20000410000 */
[----:B------:R-:W-:Y:S01]  /*3700*/  FMUL.FTZ R47, R31, R140 ;  /* 0x0000008c1f2f7220 */ /* 0x000fe20000410000 */
[----:B------:R-:W-:Y:S02]  /*3710*/  IMAD.U32 R161, R161, 0x10000, RZ ;  /* 0x00010000a1a17824 */ /* 0x000fe400078e00ff */
[----:B------:R-:W-:Y:S01]  /*3720*/  FADD.FTZ R163, -R54, R163 ;  /* 0x000000a336a37221 */ /* 0x000fe20000010100 */
[C---:B------:R-:W-:Y:S01]  /*3730*/  SHF.L.U32 R143, R116.reuse, 0x10, RZ ;  /* 0x00000010748f7819 */ /* 0x040fe200000006ff */
[----:B------:R-:W-:Y:S01]  /*3740*/  FFMA.FTZ R51, R121, R122, R51 ;  /* 0x0000007a79337223 */ /* 0x000fe20000010033 */
[----:B------:R-:W-:Y:S01]  /*3750*/  PRMT R164, R116, 0x7632, R164 ;  /* 0x0000763274a47816 */ /* 0x000fe200000000a4 */
[----:B------:R-:W-:Y:S01]  /*3760*/  FFMA.FTZ R46, R141, R47, R46 ;  /* 0x0000002f8d2e7223 */ /* 0x000fe2000001002e */
[----:B------:R-:W-:Y:S01]  /*3770*/  FMUL.FTZ R163, R32, R163 ;  /* 0x000000a320a37220 */ /* 0x000fe20000410000 */
[----:B------:R-:W-:Y:S01]  /*3780*/  FMUL.FTZ R47, R120, R161 ;  /* 0x000000a1782f7220 */ /* 0x000fe20000410000 */
[----:B------:R-:W-:Y:S01]  /*3790*/  SHF.L.U32 R142, R118, 0x10, RZ ;  /* 0x00000010768e7819 */ /* 0x000fe200000006ff */
[----:B------:R-:W-:Y:S01]  /*37a0*/  FADD.FTZ R143, -R54, R143 ;  /* 0x0000008f368f7221 */ /* 0x000fe20000010100 */
[----:B------:R-:W-:Y:S01]  /*37b0*/  PRMT R50, R118, 0x7632, R50 ;  /* 0x0000763276327816 */ /* 0x000fe20000000032 */
[----:B------:R-:W-:Y:S01]  /*37c0*/  FFMA.FTZ R51, R31, R140, R51 ;  /* 0x0000008c1f337223 */ /* 0x000fe20000010033 */
[----:B------:R-:W-:Y:S01]  /*37d0*/  SHF.L.U32 R164, R164, 0x10, RZ ;  /* 0x00000010a4a47819 */ /* 0x000fe200000006ff */
[----:B------:R-:W-:Y:S01]  /*37e0*/  FFMA.FTZ R46, R163, R47, R46 ;  /* 0x0000002fa32e7223 */ /* 0x000fe2000001002e */
[----:B------:R-:W-:Y:S01]  /*37f0*/  FMUL.FTZ R143, R32, R143 ;  /* 0x0000008f208f7220 */ /* 0x000fe20000410000 */
[-C--:B------:R-:W-:Y:S01]  /*3800*/  FMUL.FTZ R47, R2, R142.reuse ;  /* 0x0000008e022f7220 */ /* 0x080fe20000410000 */
[----:B------:R-:W-:Y:S01]  /*3810*/  SHF.L.U32 R50, R50, 0x10, RZ ;  /* 0x0000001032327819 */ /* 0x000fe200000006ff */
[----:B------:R-:W-:Y:S01]  /*3820*/  FFMA.FTZ R144, R120, R161, R51 ;  /* 0x000000a178907223 */ /* 0x000fe20000010033 */
[----:B------:R-:W-:Y:S01]  /*3830*/  SHF.L.U32 R145, R117, 0x10, RZ ;  /* 0x0000001075917819 */ /* 0x000fe200000006ff */
[----:B------:R-:W-:Y:S01]  /*3840*/  FADD.FTZ R164, -R54, R164 ;  /* 0x000000a436a47221 */ /* 0x000fe20000010100 */
[----:B------:R-:W-:Y:S01]  /*3850*/  FFMA.FTZ R51, R143, R47, R46 ;  /* 0x0000002f8f337223 */ /* 0x000fe2000001002e */
[----:B------:R-:W-:Y:S01]  /*3860*/  FFMA.FTZ R46, R2, R142, R144 ;  /* 0x0000008e022e7223 */ /* 0x000fe20000010090 */
[----:B------:R-:W-:Y:S01]  /*3870*/  FMUL.FTZ R47, R121, R50 ;  /* 0x00000032792f7220 */ /* 0x000fe20000410000 */
[----:B------:R-:W-:Y:S01]  /*3880*/  FMUL.FTZ R164, R32, R164 ;  /* 0x000000a420a47220 */ /* 0x000fe20000410000 */
[----:B------:R-:W-:Y:S01]  /*3890*/  FADD.FTZ R145, -R54, R145 ;  /* 0x0000009136917221 */ /* 0x000fe20000010100 */
[----:B------:R-:W-:-:S02]  /*38a0*/  IMAD.U32 R144, R119, 0x10000, RZ ;  /* 0x0001000077907824 */ /* 0x000fc400078e00ff */
[----:B------:R-:W-:Y:S01]  /*38b0*/  FFMA.FTZ R121, R121, R50, R46 ;  /* 0x0000003279797223 */ /* 0x000fe2000001002e */
[----:B------:R-:W-:Y:S01]  /*38c0*/  FFMA.FTZ R47, R164, R47, R51 ;  /* 0x0000002fa42f7223 */ /* 0x000fe20000010033 */
[----:B------:R-:W-:Y:S01]  /*38d0*/  FMUL.FTZ R145, R32, R145 ;  /* 0x0000009120917220 */ /* 0x000fe20000410000 */
[----:B------:R-:W-:-:S04]  /*38e0*/  FMUL.FTZ R46, R31, R144 ;  /* 0x000000901f2e7220 */ /* 0x000fc80000410000 */
[----:B------:R-:W-:Y:S01]  /*38f0*/  FFMA.FTZ R52, R145, R46, R47 ;  /* 0x0000002e91347223 */ /* 0x000fe2000001002f */
[----:B------:R-:W-:Y:S02]  /*3900*/  PRMT R46, R117, 0x7632, R46 ;  /* 0x00007632752e7816 */ /* 0x000fe4000000002e */
[----:B------:R-:W-:Y:S02]  /*3910*/  PRMT R51, R119, 0x7632, R51 ;  /* 0x0000763277337816 */ /* 0x000fe40000000033 */
[----:B------:R-:W-:Y:S01]  /*3920*/  SHF.L.U32 R47, R46, 0x10, RZ ;  /* 0x000000102e2f7819 */ /* 0x000fe200000006ff */
[----:B------:R-:W-:Y:S01]  /*3930*/  FFMA.FTZ R46, R31, R144, R121 ;  /* 0x000000901f2e7223 */ /* 0x000fe20000010079 */
[----:B------:R-:W-:-:S03]  /*3940*/  SHF.L.U32 R51, R51, 0x10, RZ ;  /* 0x0000001033337819 */ /* 0x000fc600000006ff */
[----:B------:R-:W-:Y:S02]  /*3950*/  FADD.FTZ R121, -R54, R47 ;  /* 0x0000002f36797221 */ /* 0x000fe40000010100 */
[CC--:B------:R-:W-:Y:S01]  /*3960*/  FFMA.FTZ R46, R120.reuse, R51.reuse, R46 ;  /* 0x00000033782e7223 */ /* 0x0c0fe2000001002e */
[----:B------:R-:W-:Y:S01]  /*3970*/  FMUL.FTZ R47, R120, R51 ;  /* 0x00000033782f7220 */ /* 0x000fe20000410000 */
[----:B------:R-:W-:Y:S02]  /*3980*/  FMUL.FTZ R120, R32, R121 ;  /* 0x0000007920787220 */ /* 0x000fe40000410000 */
[----:B------:R-:W2:Y:S02]  /*3990*/  LDL.LU R121, [R1+0x18] ;  /* 0x0000180001797983 */ /* 0x000ea40000300800 */
[----:B------:R-:W-:Y:S02]  /*39a0*/  FFMA.FTZ R47, R120, R47, R52 ;  /* 0x0000002f782f7223 */ /* 0x000fe40000010034 */
[----:B------:R0:W5:Y:S01]  /*39b0*/  LDL.LU R52, [R1+0x7c] ;  /* 0x00007c0001347983 */ /* 0x0001620000300800 */
[----:B------:R-:W-:Y:S01]  /*39c0*/  FFMA.FTZ R163, R163, R161, R49 ;  /* 0x000000a1a3a37223 */ /* 0x000fe20000010031 */
[----:B------:R-:W-:-:S02]  /*39d0*/  FADD.FTZ R161, R48, R161 ;  /* 0x000000a130a17221 */ /* 0x000fc40000010000 */
[----:B--2---:R1:W-:Y:S02]  /*39e0*/  STS.64 [R121], R46 ;  /* 0x0000002e79007388 */ /* 0x0043e40000000a00 */
[----:B-1----:R-:W-:Y:S01]  /*39f0*/  FFMA.FTZ R46, R123, R122, R45 ;  /* 0x0000007a7b2e7223 */ /* 0x002fe2000001002d */
[----:B------:R-:W-:Y:S01]  /*3a00*/  FADD.FTZ R47, R44, R122 ;  /* 0x0000007a2c2f7221 */ /* 0x000fe20000010000 */
[----:B------:R-:W2:Y:S04]  /*3a10*/  LDL.LU R45, [R1+0x78] ;  /* 0x00007800012d7983 */ /* 0x000ea80000300800 */
[----:B------:R-:W3:Y:S04]  /*3a20*/  LDL.LU R44, [R1+0x74] ;  /* 0x00007400012c7983 */ /* 0x000ee80000300800 */
[----:B------:R-:W4:Y:S04]  /*3a30*/  LDL.LU R49, [R1+0x70] ;  /* 0x0000700001317983 */ /* 0x000f280000300800 */
[----:B------:R-:W4:Y:S01]  /*3a40*/  LDL.LU R48, [R1+0x6c] ;  /* 0x00006c0001307983 */ /* 0x000f220000300800 */
[----:B------:R-:W-:Y:S01]  /*3a50*/  FFMA.FTZ R46, R164, R50, R46 ;  /* 0x00000032a42e7223 */ /* 0x000fe2000001002e */
[----:B------:R-:W-:Y:S01]  /*3a60*/  UIADD3 UR15, UP0, UR11, 0x2, URZ ;  /* 0x000000020b0f7890 */ /* 0x000fe2000ff1e03f */
[----:B------:R-:W1:Y:S03]  /*3a70*/  S2R R164, SR_TID.X ;  /* 0x0000000000a47919 */ /* 0x000e660000002100 */
[----:B------:R-:W-:-:S02]  /*3a80*/  UIADD3.X UR16, URZ, UR5, URZ, UP0, !UPT ;  /* 0x000000053f107290 */ /* 0x000fc400087fe43f */
[----:B------:R-:W-:-:S04]  /*3a90*/  UISETP.GE.U32.AND UP0, UPT, UR15, UR21, UPT ;  /* 0x000000150f00728c */ /* 0x000fc8000bf06070 */
[----:B------:R-:W-:Y:S01]  /*3aa0*/  UISETP.GE.AND.EX UP0, UPT, UR16, UR10, UPT, UP0 ;  /* 0x0000000a1000728c */ /* 0x000fe2000bf06300 */
[----:B------:R-:W-:Y:S05]  /*3ab0*/  BAR.SYNC.DEFER_BLOCKING 0x0 ;  /* 0x0000000000007b1d */ /* 0x000fea0000010000 */
[----:B------:R-:W-:Y:S01]  /*3ac0*/  PLOP3.LUT P0, PT, PT, PT, UP0, 0x80, 0x0 ;  /* 0x000000000000781c */ /* 0x000fe20003f0f008 */
[----:B------:R-:W-:Y:S01]  /*3ad0*/  FADD.FTZ R47, R47, R50 ;  /* 0x000000322f2f7221 */ /* 0x000fe20000010000 */
[----:B------:R-:W-:Y:S01]  /*3ae0*/  FFMA.FTZ R50, R120, R51, R163 ;  /* 0x0000003378327223 */ /* 0x000fe200000100a3 */
[----:B------:R-:W-:Y:S01]  /*3af0*/  FADD.FTZ R51, R161, R51 ;  /* 0x00000033a1337221 */ /* 0x000fe20000010000 */
[----:B-1----:R-:W-:Y:S01]  /*3b00*/  ISETP.GT.U32.AND P1, PT, R164, 0x3f, PT ;  /* 0x0000003fa400780c */ /* 0x002fe20003f24070 */
[----:B--2---:R-:W-:Y:S01]  /*3b10*/  FADD.FTZ R45, R0, R45 ;  /* 0x0000002d002d7221 */ /* 0x004fe20000010000 */
[----:B---3--:R-:W-:Y:S01]  /*3b20*/  FFMA.FTZ R44, R160, R0, R44 ;  /* 0x00000000a02c7223 */ /* 0x008fe2000001002c */
[----:B----4-:R-:W-:Y:S01]  /*3b30*/  FADD.FTZ R49, R30, R49 ;  /* 0x000000311e317221 */ /* 0x010fe20000010000 */
[----:B------:R-:W-:Y:S01]  /*3b40*/  FFMA.FTZ R48, R159, R30, R48 ;  /* 0x0000001e9f307223 */ /* 0x000fe20000010030 */
[----:B------:R-:W-:-:S02]  /*3b50*/  FADD.FTZ R45, R45, R29 ;  /* 0x0000001d2d2d7221 */ /* 0x000fc40000010000 */
[----:B------:R-:W-:Y:S01]  /*3b60*/  FADD.FTZ R49, R49, R26 ;  /* 0x0000001a31317221 */ /* 0x000fe20000010000 */
[----:B------:R-:W-:Y:S01]  /*3b70*/  FFMA.FTZ R44, R158, R29, R44 ;  /* 0x0000001d9e2c7223 */ /* 0x000fe2000001002c */
[----:B------:R-:W-:Y:S01]  /*3b80*/  FFMA.FTZ R48, R157, R26, R48 ;  /* 0x0000001a9d307223 */ /* 0x000fe20000010030 */
[----:B------:R-:W-:Y:S01]  /*3b90*/  FADD.FTZ R45, R45, R25 ;  /* 0x000000192d2d7221 */ /* 0x000fe20000010000 */
        /* <DEDUP_REMOVED lines=55> */
[----:B0-----:R-:W-:Y:S06]  /*3f10*/  @!P0 BRA `(.L_x_4) ;  /* 0x0000000000c48947 */ /* 0x001fec0003800000 */
[----:B------:R-:W0:Y:S01]  /*3f20*/  S2R R121, SR_TID.X ;  /* 0x0000000000797919 */ /* 0x000e220000002100 */
[----:B------:R-:W2:Y:S04]  /*3f30*/  LDL R123, [R1+0x64] ;  /* 0x00006400017b7983 */ /* 0x000ea80000100800 */
[----:B------:R-:W3:Y:S01]  /*3f40*/  LDL R163, [R1+0x5c] ;  /* 0x00005c0001a37983 */ /* 0x000ee20000100800 */
[C---:B0-----:R-:W-:Y:S02]  /*3f50*/  SHF.L.U32 R161, R121.reuse, 0x1, RZ ;  /* 0x0000000179a17819 */ /* 0x041fe400000006ff */
[----:B------:R-:W-:Y:S02]  /*3f60*/  LEA R120, R121, UR12, 0x5 ;  /* 0x0000000c79787c11 */ /* 0x000fe4000f8e28ff */
[----:B------:R-:W-:Y:S01]  /*3f70*/  LOP3.LUT R161, R161, 0x18, RZ, 0xc0, !PT ;  /* 0x00000018a1a17812 */ /* 0x000fe200078ec0ff */
[----:B------:R-:W4:Y:S03]  /*3f80*/  LDL R121, [R1+0x58] ;  /* 0x0000580001797983 */ /* 0x000f260000100800 */
[----:B------:R-:W-:Y:S01]  /*3f90*/  IADD3 R120, R120, R161, RZ ;  /* 0x000000a178787210 */ /* 0x000fe20007ffe0ff */
[----:B------:R0:W-:Y:S04]  /*3fa0*/  STL.64 [R1+0x70], R2 ;  /* 0x0000700201007387 */ /* 0x0001e80000100a00 */
[----:B------:R1:W-:Y:S01]  /*3fb0*/  STS.64 [R120], R44 ;  /* 0x0000002c78007388 */ /* 0x0003e20000000a00 */
[----:B------:R-:W1:Y:S03]  /*3fc0*/  S2R R122, SR_TID.X ;  /* 0x00000000007a7919 */ /* 0x000e660000002100 */
[----:B0-----:R-:W4:Y:S04]  /*3fd0*/  LDL R3, [R1+0x54] ;  /* 0x0000540001037983 */ /* 0x001f280000100800 */
[----:B-1----:R-:W3:Y:S04]  /*3fe0*/  LDL R120, [R1+0x60] ;  /* 0x0000600001787983 */ /* 0x002ee80000100800 */
[----:B------:R-:W4:Y:S01]  /*3ff0*/  LDL R2, [R1+0x50] ;  /* 0x0000500001027983 */ /* 0x000f220000100800 */
[----:B------:R-:W-:-:S04]  /*4000*/  SHF.R.S32.HI R161, RZ, 0x1f, R122 ;  /* 0x0000001fffa17819 */ /* 0x000fc8000001147a */
[----:B------:R-:W-:-:S04]  /*4010*/  LEA.HI R161, R161, R122, RZ, 0x2 ;  /* 0x0000007aa1a17211 */ /* 0x000fc800078f10ff */
[----:B------:R-:W-:-:S04]  /*4020*/  SHF.R.S32.HI R161, RZ, 0x2, R161 ;  /* 0x00000002ffa17819 */ /* 0x000fc800000114a1 */
[----:B------:R-:W-:Y:S01]  /*4030*/  LEA R161, R161, UR12, 0x5 ;  /* 0x0000000ca1a17c11 */ /* 0x000fe2000f8e28ff */
[----:B--2---:R-:W-:Y:S04]  /*4040*/  STS.64 [R123], R46 ;  /* 0x0000002e7b007388 */ /* 0x004fe80000000a00 */
[----:B---3--:R0:W-:Y:S02]  /*4050*/  STS.64 [R120], R48 ;  /* 0x0000003078007388 */ /* 0x0081e40000000a00 */
[----:B0-----:R-:W-:Y:S02]  /*4060*/  LEA R120, R163, R161, 0x3 ;  /* 0x000000a1a3787211 */ /* 0x001fe400078e18ff */
[----:B------:R-:W2:Y:S01]  /*4070*/  LDL R163, [R1+0x4c] ;  /* 0x00004c0001a37983 */ /* 0x000ea20000100800 */
[----:B------:R-:W-:-:S02]  /*4080*/  SHF.L.U32 R123, R122, 0x1, RZ ;  /* 0x000000017a7b7819 */ /* 0x000fc400000006ff */
[----:B------:R-:W-:Y:S02]  /*4090*/  LEA R122, R122, UR12, 0x5 ;  /* 0x0000000c7a7a7c11 */ /* 0x000fe4000f8e28ff */
[----:B------:R-:W-:-:S05]  /*40a0*/  LOP3.LUT R123, R123, 0x18, RZ, 0xc, !PT ;  /* 0x000000187b7b7812 */ /* 0x000fca00078e0cff */
[----:B------:R-:W-:-:S05]  /*40b0*/  IMAD.IADD R122, R122, 0x1, R123 ;  /* 0x000000017a7a7824 */ /* 0x000fca00078e027b */
[----:B------:R4:W-:Y:S02]  /*40c0*/  STS.64 [R122], R50 ;  /* 0x000000327a007388 */ /* 0x0009e40000000a00 */
[----:B----4-:R-:W-:Y:S01]  /*40d0*/  LEA R122, R121, R161, 0x3 ;  /* 0x000000a1797a7211 */ /* 0x010fe200078e18ff */
[----:B------:R-:W-:Y:S06]  /*40e0*/  BAR.SYNC.DEFER_BLOCKING 0x0 ;  /* 0x0000000000007b1d */ /* 0x000fec0000010000 */
[----:B------:R-:W0:Y:S04]  /*40f0*/  LDS.64 R120, [R120] ;  /* 0x0000000078787984 */ /* 0x000e280000000a00 */
[----:B------:R-:W1:Y:S01]  /*4100*/  LDS.64 R122, [R122+0xa00] ;  /* 0x000a00007a7a7984 */ /* 0x000e620000000a00 */
[----:B0-----:R-:W-:Y:S01]  /*4110*/  FADD.FTZ R120, RZ, R120 ;  /* 0x00000078ff787221 */ /* 0x001fe20000010000 */
[----:B------:R-:W-:-:S03]  /*4120*/  FADD.FTZ R121, RZ, R121 ;  /* 0x00000079ff797221 */ /* 0x000fc60000010000 */
[----:B-1----:R-:W-:Y:S01]  /*4130*/  FADD.FTZ R122, R120, R122 ;  /* 0x0000007a787a7221 */ /* 0x002fe20000010000 */
[----:B------:R-:W-:Y:S01]  /*4140*/  LEA R120, R3, R161, 0x3 ;  /* 0x000000a103787211 */ /* 0x000fe200078e18ff */
[----:B------:R-:W-:-:S05]  /*4150*/  FADD.FTZ R123, R121, R123 ;  /* 0x0000007b797b7221 */ /* 0x000fca0000010000 */
[----:B------:R-:W0:Y:S02]  /*4160*/  LDS.64 R120, [R120+0x1400] ;  /* 0x0014000078787984 */ /* 0x000e240000000a00 */
[----:B0-----:R-:W-:Y:S01]  /*4170*/  FADD.FTZ R122, R122, R120 ;  /* 0x000000787a7a7221 */ /* 0x001fe20000010000 */
[----:B------:R-:W-:Y:S01]  /*4180*/  LEA R120, R2, R161, 0x3 ;  /* 0x000000a102787211 */ /* 0x000fe200078e18ff */
[----:B------:R-:W-:Y:S01]  /*4190*/  FADD.FTZ R123, R123, R121 ;  /* 0x000000797b7b7221 */ /* 0x000fe20000010000 */
[----:B------:R-:W0:Y:S04]  /*41a0*/  LDC.64 R2, c[0x0][0x260] ;  /* 0x00009800ff027b82 */ /* 0x000e280000000a00 */
[----:B------:R-:W1:Y:S02]  /*41b0*/  LDS.64 R120, [R120+0x1e00] ;  /* 0x001e000078787984 */ /* 0x000e640000000a00 */
[----:B-1----:R-:W-:Y:S01]  /*41c0*/  FADD.FTZ R120, R122, R120 ;  /* 0x000000787a787221 */ /* 0x002fe20000010000 */
[----:B------:R-:W-:Y:S01]  /*41d0*/  FADD.FTZ R121, R123, R121 ;  /* 0x000000797b797221 */ /* 0x000fe20000010000 */
[----:B--2---:R-:W-:-:S05]  /*41e0*/  IADD3 R122, R163, UR17, RZ ;  /* 0x00000011a37a7c10 */ /* 0x004fca000fffe0ff */
[----:B------:R-:W-:-:S04]  /*41f0*/  IMAD.SHL.U32 R122, R122, 0x2, RZ ;  /* 0x000000027a7a7824 */ /* 0x000fc800078e00ff */
[----:B0-----:R-:W-:Y:S02]  /*4200*/  IMAD.WIDE.U32 R122, R122, 0x4, R2 ;  /* 0x000000047a7a7825 */ /* 0x001fe400078e0002 */
[----:B------:R0:W5:Y:S04]  /*4210*/  LDL.LU.64 R2, [R1+0x70] ;  /* 0x0000700001027983 */ /* 0x0001680000300a00 */
[----:B------:R0:W-:Y:S02]  /*4220*/  STG.E.64 desc[UR18][R122.64+0x8000], R120 ;  /* 0x008000787a007986 */ /* 0x0001e4000c101b12 */
.L_x_4:
[----:B------:R-:W-:Y:S01]  /*4230*/  BSSY B0, `(.L_x_5) ;  /* 0x000003d000007945 */ /* 0x000fe20003800000 */
[----:B0-----:R-:W-:-:S03]  /*4240*/  CS2R R120, SRZ ;  /* 0x0000000000787805 */ /* 0x001fc6000001ff00 */
[----:B------:R-:W-:Y:S05]  /*4250*/  @P1 BRA `(.L_x_6) ;  /* 0x0000000000e81947 */ /* 0x000fea0003800000 */
[----:B------:R-:W0:Y:S01]  /*4260*/  S2R R122, SR_TID.X ;  /* 0x00000000007a7919 */ /* 0x000e220000002100 */
[----:B------:R-:W-:Y:S01]  /*4270*/  USHF.L.U32 UR5, UR11, 0x4, URZ ;  /* 0x000000040b057899 */ /* 0x000fe2000800063f */
[----:B------:R-:W-:Y:S01]  /*4280*/  MOV R120, 0x14 ;  /* 0x0000001400787802 */ /* 0x000fe20000000f00 */
[----:B------:R-:W-:Y:S01]  /*4290*/  HFMA2.MMA R121, -RZ, RZ, 0, 2.384185791015625e-06 ;  /* 0x00000028ff797435 */ /* 0x000fe200000001ff */
[----:B------:R-:W-:Y:S01]  /*42a0*/  IMAD.SHL.U32 R164, R164, 0x8, RZ ;  /* 0x00000008a4a47824 */ /* 0x000fe200078e00ff */
[----:B------:R-:W-:-:S04]  /*42b0*/  ULOP3.LUT UR5, UR5, 0x10, URZ, 0xc0, !UPT ;  /* 0x0000001005057892 */ /* 0x000fc8000f8ec03f */
[----:B------:R-:W-:Y:S02]  /*42c0*/  LOP3.LUT R164, R164, 0x18, RZ, 0xc0, !PT ;  /* 0x00000018a4a47812 */ /* 0x000fe400078ec0ff */
[----:B0-----:R-:W-:-:S04]  /*42d0*/  SHF.R.U32.HI R122, RZ, 0x2, R122 ;  /* 0x00000002ff7a7819 */ /* 0x001fc8000001167a */
[----:B------:R-:W-:-:S05]  /*42e0*/  IADD3 R161, R122, UR5, RZ ;  /* 0x000000057aa17c10 */ /* 0x000fca000fffe0ff */
[----:B------:R-:W-:-:S05]  /*42f0*/  IMAD R161, R161, R120, -UR17 ;  /* 0x80000011a1a17e24 */ /* 0x000fca000f8e0278 */
[----:B------:R-:W-:-:S04]  /*4300*/  SHF.R.S32.HI R120, RZ, 0x1f, R161 ;  /* 0x0000001fff787819 */ /* 0x000fc800000114a1 */
[----:B------:R-:W-:-:S04]  /*4310*/  LEA.HI R120, R120, R161, RZ, 0x2 ;  /* 0x000000a178787211 */ /* 0x000fc800078f10ff */
[----:B------:R-:W-:-:S05]  /*4320*/  SHF.R.S32.HI R120, RZ, 0x2, R120 ;  /* 0x00000002ff787819 */ /* 0x000fca0000011478 */
[----:B------:R-:W-:Y:S01]  /*4330*/  IMAD R120, R120, R121, UR13 ;  /* 0x0000000d78787e24 */ /* 0x000fe2000f8e0279 */
[----:B------:R-:W-:-:S04]  /*4340*/  IADD3 R121, R161, 0x4, RZ ;  /* 0x00000004a1797810 */ /* 0x000fc80007ffe0ff */
[----:B------:R-:W-:Y:S02]  /*4350*/  SHF.R.S32.HI R122, RZ, 0x1f, R121 ;  /* 0x0000001fff7a7819 */ /* 0x000fe40000011479 */
[----:B------:R-:W-:Y:S02]  /*4360*/  IADD3 R120, R120, R164, RZ ;  /* 0x000000a478787210 */ /* 0x000fe40007ffe0ff */
[----:B------:R-:W-:Y:S02]  /*4370*/  LEA.HI R122, R122, R121, RZ, 0x2 ;  /* 0x000000797a7a7211 */ /* 0x000fe400078f10ff */
[----:B------:R-:W-:Y:S02]  /*4380*/  MOV R121, 0x28 ;  /* 0x0000002800797802 */ /* 0x000fe40000000f00 */
[----:B------:R-:W-:-:S05]  /*4390*/  SHF.R.S32.HI R122, RZ, 0x2, R122 ;  /* 0x00000002ff7a7819 */ /* 0x000fca000001147a */
[----:B------:R-:W-:Y:S02]  /*43a0*/  IMAD R122, R122, R121, UR13 ;  /* 0x0000000d7a7a7e24 */ /* 0x000fe4000f8e0279 */
[----:B------:R-:W0:Y:S03]  /*43b0*/  LDS.64 R120, [R120] ;  /* 0x0000000078787984 */ /* 0x000e260000000a00 */
[----:B------:R-:W-:-:S06]  /*43c0*/  IADD3 R122, R164, R122, RZ ;  /* 0x0000007aa47a7210 */ /* 0x000fcc0007ffe0ff */
[----:B------:R-:W1:Y:S01]  /*43d0*/  LDS.64 R122, [R122] ;  /* 0x000000007a7a7984 */ /* 0x000e620000000a00 */
[----:B0-----:R-:W-:Y:S01]  /*43e0*/  FADD.FTZ R120, RZ, R120 ;  /* 0x00000078ff787221 */ /* 0x001fe20000010000 */
[----:B------:R-:W-:-:S03]  /*43f0*/  FADD.FTZ R121, RZ, R121 ;  /* 0x00000079ff797221 */ /* 0x000fc60000010000 */
[----:B-1----:R-:W-:Y:S01]  /*4400*/  FADD.FTZ R163, R120, R122 ;  /* 0x0000007a78a37221 */ /* 0x002fe20000010000 */
[----:B------:R-:W-:Y:S01]  /*4410*/  IADD3 R120, R161, 0x8, RZ ;  /* 0x00000008a1787810 */ /* 0x000fe20007ffe0ff */
[----:B------:R-:W-:-:S03]  /*4420*/  FADD.FTZ R122, R121, R123 ;  /* 0x0000007b797a7221 */ /* 0x000fc60000010000 */
[----:B------:R-:W-:-:S04]  /*4430*/  SHF.R.S32.HI R121, RZ, 0x1f, R120 ;  /* 0x0000001fff797819 */ /* 0x000fc80000011478 */
[----:B------:R-:W-:Y:S01]  /*4440*/  LEA.HI R121, R121, R120, RZ, 0x2 ;  /* 0x0000007879797211 */ /* 0x000fe200078f10ff */
[----:B------:R-:W-:-:S03]  /*4450*/  HFMA2.MMA R120, -RZ, RZ, 0, 2.384185791015625e-06 ;  /* 0x00000028ff787435 */ /* 0x000fc600000001ff */
[----:B------:R-:W-:-:S07]  /*4460*/  SHF.R.S32.HI R121, RZ, 0x2, R121 ;  /* 0x00000002ff797819 */ /* 0x000fce0000011479 */
[----:B------:R-:W-:-:S05]  /*4470*/  IMAD R121, R121, R120, UR13 ;  /* 0x0000000d79797e24 */ /* 0x000fca000f8e0278 */
[----:B------:R-:W-:-:S06]  /*4480*/  IADD3 R121, R164, R121, RZ ;  /* 0x00000079a4797210 */ /* 0x000fcc0007ffe0ff */
[----:B------:R-:W0:Y:S02]  /*4490*/  LDS.64 R120, [R121] ;  /* 0x0000000079787984 */ /* 0x000e240000000a00 */
[----:B0-----:R-:W-:Y:S01]  /*44a0*/  FADD.FTZ R123, R163, R120 ;  /* 0x00000078a37b7221 */ /* 0x001fe20000010000 */
[C---:B------:R-:W-:Y:S02]  /*44b0*/  VIADD R120, R161.reuse, 0xc ;  /* 0x0000000ca1787836 */ /* 0x040fe40000000000 */
[----:B------:R-:W-:Y:S01]  /*44c0*/  FADD.FTZ R122, R122, R121 ;  /* 0x000000797a7a7221 */ /* 0x000fe20000010000 */
[----:B------:R-:W-:Y:S02]  /*44d0*/  IADD3 R161, R161, 0x10, RZ ;  /* 0x00000010a1a17810 */ /* 0x000fe40007ffe0ff */
[----:B------:R-:W-:-:S04]  /*44e0*/  SHF.R.S32.HI R121, RZ, 0x1f, R120 ;  /* 0x0000001fff797819 */ /* 0x000fc80000011478 */
[----:B------:R-:W-:Y:S02]  /*44f0*/  LEA.HI R121, R121, R120, RZ, 0x2 ;  /* 0x0000007879797211 */ /* 0x000fe400078f10ff */
[----:B------:R-:W-:Y:S02]  /*4500*/  MOV R120, 0x28 ;  /* 0x0000002800787802 */ /* 0x000fe40000000f00 */
[----:B------:R-:W-:-:S05]  /*4510*/  SHF.R.S32.HI R121, RZ, 0x2, R121 ;  /* 0x00000002ff797819 */ /* 0x000fca0000011479 */
[----:B------:R-:W-:-:S05]  /*4520*/  IMAD R121, R121, R120, UR13 ;  /* 0x0000000d79797e24 */ /* 0x000fca000f8e0278 */
[----:B------:R-:W-:-:S06]  /*4530*/  IADD3 R121, R164, R121, RZ ;  /* 0x00000079a4797210 */ /* 0x000fcc0007ffe0ff */
[----:B------:R-:W0:Y:S02]  /*4540*/  LDS.64 R120, [R121] ;  /* 0x0000000079787984 */ /* 0x000e240000000a00 */
[----:B0-----:R-:W-:Y:S01]  /*4550*/  FADD.FTZ R123, R123, R120 ;  /* 0x000000787b7b7221 */ /* 0x001fe20000010000 */
[----:B------:R-:W-:Y:S01]  /*4560*/  SHF.R.S32.HI R120, RZ, 0x1f, R161 ;  /* 0x0000001fff787819 */ /* 0x000fe200000114a1 */
[----:B------:R-:W-:Y:S01]  /*4570*/  FADD.FTZ R122, R122, R121 ;  /* 0x000000797a7a7221 */ /* 0x000fe20000010000 */
[----:B------:R-:W-:Y:S02]  /*4580*/  HFMA2.MMA R121, -RZ, RZ, 0, 2.384185791015625e-06 ;  /* 0x00000028ff797435 */ /* 0x000fe400000001ff */
[----:B------:R-:W-:-:S04]  /*4590*/  LEA.HI R120, R120, R161, RZ, 0x2 ;  /* 0x000000a178787211 */ /* 0x000fc800078f10ff */
[----:B------:R-:W-:-:S05]  /*45a0*/  SHF.R.S32.HI R120, RZ, 0x2, R120 ;  /* 0x00000002ff787819 */ /* 0x000fca0000011478 */
[----:B------:R-:W-:-:S05]  /*45b0*/  IMAD R120, R120, R121, UR13 ;  /* 0x0000000d78787e24 */ /* 0x000fca000f8e0279 */
[----:B------:R-:W-:-:S06]  /*45c0*/  IADD3 R120, R164, R120, RZ ;  /* 0x00000078a4787210 */ /* 0x000fcc0007ffe0ff */
[----:B------:R-:W0:Y:S02]  /*45d0*/  LDS.64 R120, [R120] ;  /* 0x0000000078787984 */ /* 0x000e240000000a00 */
[----:B0-----:R-:W-:Y:S01]  /*45e0*/  FADD.FTZ R120, R123, R120 ;  /* 0x000000787b787221 */ /* 0x001fe20000010000 */
[----:B------:R-:W-:-:S07]  /*45f0*/  FADD.FTZ R121, R122, R121 ;  /* 0x000000797a797221 */ /* 0x000fce0000010000 */
.L_x_6:
[----:B------:R-:W-:Y:S05]  /*4600*/  BSYNC B0 ;  /* 0x0000000000007941 */ /* 0x000fea0003800000 */
.L_x_5:
[----:B------:R-:W0:Y:S04]  /*4610*/  SHFL.BFLY PT, R123, R120, 0x2, 0x1f ;  /* 0x0c401f00787b7f89 */ /* 0x000e2800000e0000 */
[----:B-----5:R1:W-:Y:S01]  /*4620*/  STL.64 [R1+0x70], R2 ;  /* 0x0000700201007387 */ /* 0x0203e20000100a00 */
[----:B------:R-:W2:Y:S01]  /*4630*/  S2R R122, SR_TID.X ;  /* 0x00000000007a7919 */ /* 0x000ea20000002100 */
[----:B0-----:R-:W-:Y:S02]  /*4640*/  FADD.FTZ R120, R123, R120 ;  /* 0x000000787b787221 */ /* 0x001fe40000010000 */
[----:B------:R-:W3:Y:S01]  /*4650*/  LDL R123, [R1+0x68] ;  /* 0x00006800017b7983 */ /* 0x000ee20000100800 */
[----:B--2---:R-:W-:-:S03]  /*4660*/  LOP3.LUT P1, RZ, R122, 0xffffffc3, RZ, 0xc0, !PT ;  /* 0xffffffc37aff7812 */ /* 0x004fc6000782c0ff */
[----:B------:R-:W0:Y:S10]  /*4670*/  SHFL.BFLY PT, R122, R121, 0x2, 0x1f ;  /* 0x0c401f00797a7f89 */ /* 0x000e3400000e0000 */
[----:B------:R-:W2:Y:S01]  /*4680*/  @!P1 LDC R163, c[0x0][0x10] ;  /* 0x00000400ffa39b82 */ /* 0x000ea20000000800 */
[----:B------:R-:W4:Y:S07]  /*4690*/  SHFL.BFLY PT, R161, R120, 0x1, 0x1f ;  /* 0x0c201f0078a17f89 */ /* 0x000f2e00000e0000 */
[----:B-1----:R-:W1:Y:S01]  /*46a0*/  @!P1 LDC.64 R2, c[0x0][0x260] ;  /* 0x00009800ff029b82 */ /* 0x002e620000000a00 */
[----:B0-----:R-:W-:-:S05]  /*46b0*/  FADD.FTZ R121, R122, R121 ;  /* 0x000000797a797221 */ /* 0x001fca0000010000 */
[----:B------:R-:W0:Y:S01]  /*46c0*/  SHFL.BFLY PT, R164, R121, 0x1, 0x1f ;  /* 0x0c201f0079a47f89 */ /* 0x000e2200000e0000 */
[----:B------:R-:W-:-:S04]  /*46d0*/  IMAD.U32 R122, RZ, RZ, UR4 ;  /* 0x00000004ff7a7e24 */ /* 0x000fc8000f8e00ff */
[----:B--2---:R-:W-:Y:S01]  /*46e0*/  @!P1 IMAD R122, R163, R122, UR14 ;  /* 0x0000000ea37a9e24 */ /* 0x004fe2000f8e027a */
[----:B------:R-:W-:Y:S01]  /*46f0*/  PRMT R52, R52, 0x7632, R52 ;  /* 0x0000763234347816 */ /* 0x000fe20000000034 */
[----:B------:R-:W-:Y:S01]  /*4700*/  UISETP.GE.U32.AND UP0, UPT, UR15, UR21, UPT ;  /* 0x000000150f00728c */ /* 0x000fe2000bf06070 */
[----:B----4-:R-:W-:-:S03]  /*4710*/  FADD.FTZ R120, R120, R161 ;  /* 0x000000a178787221 */ /* 0x010fc60000010000 */
[----:B------:R-:W-:Y:S01]  /*4720*/  UISETP.GE.AND.EX UP0, UPT, UR16, UR10, UPT, UP0 ;  /* 0x0000000a1000728c */ /* 0x000fe2000bf06300 */
[--C-:B0-----:R-:W-:Y:S01]  /*4730*/  FADD.FTZ R121, R121, R164.reuse ;  /* 0x000000a479797221 */ /* 0x101fe20000010000 */
[----:B------:R-:W-:Y:S02]  /*4740*/  PRMT R164, R53, 0x7632, R164 ;  /* 0x0000763235a47816 */ /* 0x000fe400000000a4 */
[----:B------:R-:W-:Y:S02]  /*4750*/  PRMT R163, R56, 0x7632, R163 ;  /* 0x0000763238a37816 */ /* 0x000fe400000000a3 */
[----:B------:R-:W-:Y:S02]  /*4760*/  PRMT R161, R57, 0x7632, R161 ;  /* 0x0000763239a17816 */ /* 0x000fe400000000a1 */
[----:B------:R-:W-:Y:S02]  /*4770*/  PRMT R62, R62, 0x7632, R62 ;  /* 0x000076323e3e7816 */ /* 0x000fe4000000003e */
[----:B------:R-:W-:-:S02]  /*4780*/  PRMT R63, R63, 0x7632, R63 ;  /* 0x000076323f3f7816 */ /* 0x000fc4000000003f */
[----:B------:R-:W-:Y:S02]  /*4790*/  PRMT R64, R64, 0x7632, R64 ;  /* 0x0000763240407816 */ /* 0x000fe40000000040 */
        /* <DEDUP_REMOVED lines=55> */
[----:B---3--:R-:W-:-:S04]  /*4b10*/  @!P1 LEA R122, R122, R123, 0xa ;  /* 0x0000007b7a7a9211 */ /* 0x008fc800078e50ff */
[----:B------:R-:W-:-:S05]  /*4b20*/  @!P1 SHF.L.U32 R122, R122, 0x1, RZ ;  /* 0x000000017a7a9819 */ /* 0x000fca00000006ff */
[----:B-1----:R-:W-:Y:S02]  /*4b30*/  @!P1 IMAD.WIDE.U32 R122, R122, 0x4, R2 ;  /* 0x000000047a7a9825 */ /* 0x002fe400078e0002 */
[----:B------:R0:W5:Y:S04]  /*4b40*/  LDL.LU.64 R2, [R1+0x70] ;  /* 0x0000700001027983 */ /* 0x0001680000300a00 */
[----:B------:R-:W-:Y:S04]  /*4b50*/  STL.S16 [R1+0xc], R52 ;  /* 0x00000c3401007387 */ /* 0x000fe80000100600 */
[----:B------:R1:W-:Y:S01]  /*4b60*/  @!P1 STG.E.64 desc[UR18][R122.64], R120 ;  /* 0x000000787a009986 */ /* 0x0003e2000c101b12 */
[----:B------:R-:W-:-:S02]  /*4b70*/  PLOP3.LUT P1, PT, PT, PT, UP0, 0x80, 0x0 ;  /* 0x000000000000781c */ /* 0x000fc40003f2f008 */
[----:B-1----:R-:W-:Y:S02]  /*4b80*/  PRMT R123, R58, 0x7632, R123 ;  /* 0x000076323a7b7816 */ /* 0x002fe4000000007b */
[----:B------:R-:W-:Y:S02]  /*4b90*/  PRMT R122, R59, 0x7632, R122 ;  /* 0x000076323b7a7816 */ /* 0x000fe4000000007a */
[----:B------:R-:W-:Y:S02]  /*4ba0*/  PRMT R121, R60, 0x7632, R121 ;  /* 0x000076323c797816 */ /* 0x000fe40000000079 */
[----:B------:R-:W-:-:S05]  /*4bb0*/  PRMT R120, R61, 0x7632, R120 ;  /* 0x000076323d787816 */ /* 0x000fca0000000078 */
[----:B0-----:R-:W-:Y:S05]  /*4bc0*/  @P1 BRA `(.L_x_7) ;  /* 0x0000000000601947 */ /* 0x001fea0003800000 */
[----:B------:R-:W0:Y:S01]  /*4bd0*/  S2R R52, SR_TID.X ;  /* 0x0000000000347919 */ /* 0x000e220000002100 */
[----:B------:R-:W-:Y:S01]  /*4be0*/  BAR.SYNC.DEFER_BLOCKING 0x0 ;  /* 0x0000000000007b1d */ /* 0x000fe20000010000 */
[----:B0-----:R-:W-:-:S13]  /*4bf0*/  ISETP.NE.AND P1, PT, R52, RZ, PT ;  /* 0x000000ff3400720c */ /* 0x001fda0003f25270 */
[----:B------:R-:W-:Y:S05]  /*4c00*/  @P1 BRA `(.L_x_8) ;  /* 0x0000000000441947 */ /* 0x000fea0003800000 */
[----:B------:R-:W-:Y:S02]  /*4c10*/  ISETP.NE.AND P1, PT, RZ, UR22, PT ;  /* 0x00000016ff007c0c */ /* 0x000fe4000bf25270 */
[----:B------:R-:W-:Y:S02]  /*4c20*/  MOV R56, 0x7fffffc1 ;  /* 0x7fffffc100387802 */ /* 0x000fe40000000f00 */
[----:B------:R-:W-:Y:S02]  /*4c30*/  MOV R52, UR6 ;  /* 0x0000000600347c02 */ /* 0x000fe40008000f00 */
[----:B------:R-:W-:Y:S02]  /*4c40*/  SEL R56, R56, 0x1, !P1 ;  /* 0x0000000138387807 */ /* 0x000fe40004800000 */
[----:B------:R-:W-:Y:S01]  /*4c50*/  MOV R53, UR7 ;  /* 0x0000000700357c02 */ /* 0x000fe20008000f00 */
[----:B------:R-:W-:Y:S06]  /*4c60*/  MEMBAR.ALL.GPU ;  /* 0x0000000000007992 */ /* 0x000fec000000a000 */
[----:B------:R-:W-:-:S00]  /*4c70*/  ERRBAR ;  /* 0x00000000000079ab */ /* 0x000fc00000000000 */
[----:B------:R-:W-:Y:S06]  /*4c80*/  CGAERRBAR ;  /* 0x00000000000075ab */ /* 0x000fec0000000000 */
[----:B------:R0:W5:Y:S02]  /*4c90*/  ATOM.E.ADD.STRONG.GPU PT, R56, desc[UR18][R52.64], R56 ;  /* 0x000000383438798a */ /* 0x00016400081ee1d2 */
.L_x_9:
[----:B0-----:R-:W-:Y:S01]  /*4ca0*/  IMAD.U32 R52, RZ, RZ, UR6 ;  /* 0x00000006ff347e24 */ /* 0x001fe2000f8e00ff */
[----:B------:R-:W-:-:S05]  /*4cb0*/  MOV R53, UR7 ;  /* 0x0000000700357c02 */ /* 0x000fca0008000f00 */
[----:B------:R-:W2:Y:S04]  /*4cc0*/  LD.E.STRONG.GPU R52, desc[UR18][R52.64] ;  /* 0x0000001234347980 */ /* 0x000ea8000c10f900 */
[----:B--2---:R-:W-:Y:S01]  /*4cd0*/  CCTL.IVALL ;  /* 0x00000000ff00798f */ /* 0x004fe20002000000 */
[----:B------:R-:W-:Y:S05]  /*4ce0*/  YIELD ;  /* 0x0000000000007946 */ /* 0x000fea0003800000 */
[----:B-----5:R-:W-:-:S04]  /*4cf0*/  LOP3.LUT R52, R52, R56, RZ, 0x3c, !PT ;  /* 0x0000003834347212 */ /* 0x020fc800078e3cff */
[----:B------:R-:W-:-:S13]  /*4d00*/  ISETP.GT.AND P1, PT, R52, -0x1, PT ;  /* 0xffffffff3400780c */ /* 0x000fda0003f24270 */
[----:B------:R-:W-:Y:S05]  /*4d10*/  @P1 BRA `(.L_x_9) ;  /* 0xfffffffc00e01947 */ /* 0x000fea000383ffff */
.L_x_8:
[----:B------:R-:W-:Y:S05]  /*4d20*/  WARPSYNC.ALL ;  /* 0x0000000000007948 */ /* 0x000fea0003800000 */
[----:B------:R-:W-:Y:S06]  /*4d30*/  BAR.SYNC.DEFER_BLOCKING 0x0 ;  /* 0x0000000000007b1d */ /* 0x000fec0000010000 */
[----:B------:R-:W-:Y:S05]  /*4d40*/  BRA `(.L_x_10) ;  /* 0x0000000000547947 */ /* 0x000fea0003800000 */
.L_x_7:
[----:B------:R-:W0:Y:S01]  /*4d50*/  S2R R52, SR_TID.X ;  /* 0x0000000000347919 */ /* 0x000e220000002100 */
[----:B------:R-:W-:Y:S01]  /*4d60*/  BAR.SYNC.DEFER_BLOCKING 0x0 ;  /* 0x0000000000007b1d */ /* 0x000fe20000010000 */
[----:B0-----:R-:W-:-:S13]  /*4d70*/  ISETP.NE.AND P1, PT, R52, RZ, PT ;  /* 0x000000ff3400720c */ /* 0x001fda0003f25270 */
[----:B------:R-:W-:Y:S05]  /*4d80*/  @P1 BRA `(.L_x_11) ;  /* 0x00000000003c1947 */ /* 0x000fea0003800000 */
[----:B------:R-:W-:Y:S02]  /*4d90*/  MOV R56, UR20 ;  /* 0x0000001400387c02 */ /* 0x000fe40008000f00 */
[----:B------:R-:W-:Y:S02]  /*4da0*/  MOV R52, UR8 ;  /* 0x0000000800347c02 */ /* 0x000fe40008000f00 */
[----:B------:R-:W-:Y:S01]  /*4db0*/  MOV R53, UR9 ;  /* 0x0000000900357c02 */ /* 0x000fe20008000f00 */
[----:B------:R-:W-:Y:S06]  /*4dc0*/  MEMBAR.ALL.GPU ;  /* 0x0000000000007992 */ /* 0x000fec000000a000 */
[----:B------:R-:W-:-:S00]  /*4dd0*/  ERRBAR ;  /* 0x00000000000079ab */ /* 0x000fc00000000000 */
[----:B------:R-:W-:Y:S06]  /*4de0*/  CGAERRBAR ;  /* 0x00000000000075ab */ /* 0x000fec0000000000 */
[----:B------:R0:W5:Y:S02]  /*4df0*/  ATOM.E.ADD.STRONG.GPU PT, R56, desc[UR18][R52.64], R56 ;  /* 0x000000383438798a */ /* 0x00016400081ee1d2 */
.L_x_12:
[----:B0-----:R-:W-:Y:S01]  /*4e00*/  MOV R52, UR8 ;  /* 0x0000000800347c02 */ /* 0x001fe20008000f00 */
[----:B------:R-:W-:-:S05]  /*4e10*/  IMAD.U32 R53, RZ, RZ, UR9 ;  /* 0x00000009ff357e24 */ /* 0x000fca000f8e00ff */
[----:B------:R-:W2:Y:S04]  /*4e20*/  LD.E.STRONG.GPU R52, desc[UR18][R52.64] ;  /* 0x0000001234347980 */ /* 0x000ea8000c10f900 */
[----:B--2---:R-:W-:Y:S01]  /*4e30*/  CCTL.IVALL ;  /* 0x00000000ff00798f */ /* 0x004fe20002000000 */
[----:B------:R-:W-:Y:S05]  /*4e40*/  YIELD ;  /* 0x0000000000007946 */ /* 0x000fea0003800000 */
[----:B-----5:R-:W-:-:S04]  /*4e50*/  LOP3.LUT R52, R52, R56, RZ, 0x3c, !PT ;  /* 0x0000003834347212 */ /* 0x020fc800078e3cff */
[----:B------:R-:W-:-:S13]  /*4e60*/  ISETP.GT.AND P1, PT, R52, -0x1, PT ;  /* 0xffffffff3400780c */ /* 0x000fda0003f24270 */
[----:B------:R-:W-:Y:S05]  /*4e70*/  @P1 BRA `(.L_x_12) ;  /* 0xfffffffc00e01947 */ /* 0x000fea000383ffff */
.L_x_11:
[----:B------:R-:W-:Y:S05]  /*4e80*/  WARPSYNC.ALL ;  /* 0x0000000000007948 */ /* 0x000fea0003800000 */
[----:B------:R-:W-:Y:S06]  /*4e90*/  BAR.SYNC.DEFER_BLOCKING 0x0 ;  /* 0x0000000000007b1d */ /* 0x000fec0000010000 */
.L_x_10:
[----:B------:R-:W0:Y:S01]  /*4ea0*/  S2R R56, SR_TID.X ;  /* 0x0000000000387919 */ /* 0x000e220000002100 */
[----:B------:R-:W-:Y:S01]  /*4eb0*/  BSSY B0, `(.L_x_13) ;  /* 0x0000023000007945 */ /* 0x000fe20003800000 */
[----:B------:R-:W-:Y:S02]  /*4ec0*/  CS2R R58, SRZ ;  /* 0x00000000003a7805 */ /* 0x000fe4000001ff00 */
[----:B0-----:R-:W-:-:S13]  /*4ed0*/  ISETP.GT.U32.AND P1, PT, R56, 0xff, PT ;  /* 0x000000ff3800780c */ /* 0x001fda0003f24070 */
[----:B------:R-:W-:Y:S05]  /*4ee0*/  @P1 BRA `(.L_x_14) ;  /* 0x00000000007c1947 */ /* 0x000fea0003800000 */
[----:B------:R-:W-:Y:S01]  /*4ef0*/  ULDC UR5, c[0x0][0x10] ;  /* 0x0000040000057ab9 */ /* 0x000fe20000000800 */
[----:B-----5:R0:W-:Y:S01]  /*4f00*/  STL.64 [R1+0x70], R2 ;  /* 0x0000700201007387 */ /* 0x0201e20000100a00 */
[----:B------:R-:W-:Y:S01]  /*4f10*/  UIMAD UR5, UR5, UR4, UR14 ;  /* 0x00000004050572a4 */ /* 0x000fe2000f8e020e */
[----:B------:R-:W-:-:S04]  /*4f20*/  SHF.L.U32 R53, R56, 0x2, RZ ;  /* 0x0000000238357819 */ /* 0x000fc800000006ff */
[----:B------:R-:W-:Y:S02]  /*4f30*/  LOP3.LUT R53, R53, 0x7fffffc0, RZ, 0xc0, !PT ;  /* 0x7fffffc035357812 */ /* 0x000fe400078ec0ff */
[----:B------:R-:W-:Y:S01]  /*4f40*/  MOV R52, UR5 ;  /* 0x0000000500347c02 */ /* 0x000fe20008000f00 */
[----:B0-----:R-:W0:Y:S03]  /*4f50*/  LDC.64 R2, c[0x0][0x260] ;  /* 0x00009800ff027b82 */ /* 0x001e260000000a00 */
[----:B------:R-:W-:Y:S02]  /*4f60*/  LEA R52, R52, R53, 0xa ;  /* 0x0000003534347211 */ /* 0x000fe400078e50ff */
[----:B------:R-:W-:-:S04]  /*4f70*/  LOP3.LUT R53, R56, 0xf, RZ, 0xc0, !PT ;  /* 0x0000000f38357812 */ /* 0x000fc800078ec0ff */
[----:B------:R-:W-:-:S04]  /*4f80*/  IADD3 R52, R52, R53, RZ ;  /* 0x0000003534347210 */ /* 0x000fc80007ffe0ff */
[----:B------:R-:W-:-:S05]  /*4f90*/  SHF.L.U32 R58, R52, 0x1, RZ ;  /* 0x00000001343a7819 */ /* 0x000fca00000006ff */
[C---:B------:R-:W-:Y:S01]  /*4fa0*/  VIADD R52, R58.reuse, 0x20 ;  /* 0x000000203a347836 */ /* 0x040fe20000000000 */
[C---:B------:R-:W-:Y:S01]  /*4fb0*/  IADD3 R60, R58.reuse, 0x40, RZ ;  /* 0x000000403a3c7810 */ /* 0x040fe20007ffe0ff */
[C---:B0-----:R-:W-:Y:S01]  /*4fc0*/  IMAD.WIDE.U32 R56, R58.reuse, 0x4, R2 ;  /* 0x000000043a387825 */ /* 0x041fe200078e0002 */
[----:B------:R-:W-:-:S03]  /*4fd0*/  IADD3 R58, R58, 0x60, RZ ;  /* 0x000000603a3a7810 */ /* 0x000fc60007ffe0ff */
[--C-:B------:R-:W-:Y:S02]  /*4fe0*/  IMAD.WIDE.U32 R52, R52, 0x4, R2.reuse ;  /* 0x0000000434347825 */ /* 0x100fe400078e0002 */
[----:B------:R-:W2:Y:S02]  /*4ff0*/  LDG.E.64 R56, desc[UR18][R56.64] ;  /* 0x0000001238387981 */ /* 0x000ea4000c1e1b00 */
[--C-:B------:R-:W-:Y:S02]  /*5000*/  IMAD.WIDE.U32 R60, R60, 0x4, R2.reuse ;  /* 0x000000043c3c7825 */ /* 0x100fe400078e0002 */
[----:B------:R-:W3:Y:S02]  /*5010*/  LDG.E.64 R52, desc[UR18][R52.64] ;  /* 0x0000001234347981 */ /* 0x000ee4000c1e1b00 */
[----:B------:R-:W-:Y:S02]  /*5020*/  IMAD.WIDE.U32 R58, R58, 0x4, R2 ;  /* 0x000000043a3a7825 */ /* 0x000fe400078e0002 */
[----:B------:R-:W4:Y:S04]  /*5030*/  LDG.E.64 R60, desc[UR18][R60.64] ;  /* 0x000000123c3c7981 */ /* 0x000f28000c1e1b00 */
[----:B------:R-:W4:Y:S04]  /*5040*/  LDG.E.64 R58, desc[UR18][R58.64] ;  /* 0x000000123a3a7981 */ /* 0x000f28000c1e1b00 */
[----:B------:R0:W5:Y:S01]  /*5050*/  LDL.LU.64 R2, [R1+0x70] ;  /* 0x0000700001027983 */ /* 0x0001620000300a00 */
[----:B--2---:R-:W-:Y:S01]  /*5060*/  FADD.FTZ R56, RZ, R56 ;  /* 0x00000038ff387221 */ /* 0x004fe20000010000 */
[----:B------:R-:W-:-:S03]  /*5070*/  FADD.FTZ R57, RZ, R57 ;  /* 0x00000039ff397221 */ /* 0x000fc60000010000 */
[----:B---3--:R-:W-:Y:S01]  /*5080*/  FADD.FTZ R52, R52, R56 ;  /* 0x0000003834347221 */ /* 0x008fe20000010000 */
[----:B------:R-:W-:-:S03]  /*5090*/  FADD.FTZ R53, R53, R57 ;  /* 0x0000003935357221 */ /* 0x000fc60000010000 */
[----:B----4-:R-:W-:Y:S01]  /*50a0*/  FADD.FTZ R60, R60, R52 ;  /* 0x000000343c3c7221 */ /* 0x010fe20000010000 */
[----:B------:R-:W-:-:S03]  /*50b0*/  FADD.FTZ R61, R61, R53 ;  /* 0x000000353d3d7221 */ /* 0x000fc60000010000 */
[----:B------:R-:W-:Y:S01]  /*50c0*/  FADD.FTZ R58, R58, R60 ;  /* 0x0000003c3a3a7221 */ /* 0x000fe20000010000 */
[----:B0-----:R-:W-:-:S07]  /*50d0*/  FADD.FTZ R59, R59, R61 ;  /* 0x0000003d3b3b7221 */ /* 0x001fce0000010000 */
.L_x_14:
[----:B------:R-:W-:Y:S05]  /*50e0*/  BSYNC B0 ;  /* 0x0000000000007941 */ /* 0x000fea0003800000 */
.L_x_13:
[----:B------:R-:W0:Y:S01]  /*50f0*/  SHFL.BFLY PT, R52, R58, 0x8, 0x1f ;  /* 0x0d001f003a347f89 */ /* 0x000e2200000e0000 */
[----:B------:R-:W-:Y:S01]  /*5100*/  BSSY B0, `(.L_x_15) ;  /* 0x000001c000007945 */ /* 0x000fe20003800000 */
[----:B------:R-:W1:Y:S01]  /*5110*/  S2R R56, SR_TID.X ;  /* 0x0000000000387919 */ /* 0x000e620000002100 */
[----:B0-----:R-:W-:Y:S02]  /*5120*/  FADD.FTZ R58, R52, R58 ;  /* 0x0000003a343a7221 */ /* 0x001fe40000010000 */
[----:B------:R-:W0:Y:S01]  /*5130*/  SHFL.BFLY PT, R52, R59, 0x8, 0x1f ;  /* 0x0d001f003b347f89 */ /* 0x000e2200000e0000 */
[----:B-1----:R-:W-:Y:S01]  /*5140*/  LOP3.LUT P1, RZ, R56, 0xffffff0f, RZ, 0xc0, !PT ;  /* 0xffffff0f38ff7812 */ /* 0x002fe2000782c0ff */
[----:B0-----:R-:W-:Y:S02]  /*5150*/  FADD.FTZ R59, R52, R59 ;  /* 0x0000003b343b7221 */ /* 0x001fe40000010000 */
[----:B------:R-:W0:Y:S02]  /*5160*/  SHFL.BFLY PT, R52, R58, 0x4, 0x1f ;  /* 0x0c801f003a347f89 */ /* 0x000e2400000e0000 */
[----:B0-----:R-:W-:-:S02]  /*5170*/  FADD.FTZ R58, R58, R52 ;  /* 0x000000343a3a7221 */ /* 0x001fc40000010000 */
[----:B------:R-:W0:Y:S02]  /*5180*/  SHFL.BFLY PT, R52, R59, 0x4, 0x1f ;  /* 0x0c801f003b347f89 */ /* 0x000e2400000e0000 */
[----:B0-----:R-:W-:Y:S02]  /*5190*/  FADD.FTZ R59, R59, R52 ;  /* 0x000000343b3b7221 */ /* 0x001fe40000010000 */
[----:B------:R-:W0:Y:S02]  /*51a0*/  SHFL.BFLY PT, R52, R58, 0x2, 0x1f ;  /* 0x0c401f003a347f89 */ /* 0x000e2400000e0000 */
[----:B0-----:R-:W-:Y:S02]  /*51b0*/  FADD.FTZ R58, R58, R52 ;  /* 0x000000343a3a7221 */ /* 0x001fe40000010000 */
[----:B------:R-:W0:Y:S02]  /*51c0*/  SHFL.BFLY PT, R52, R59, 0x2, 0x1f ;  /* 0x0c401f003b347f89 */ /* 0x000e2400000e0000 */
[----:B0-----:R-:W-:-:S02]  /*51d0*/  FADD.FTZ R59, R59, R52 ;  /* 0x000000343b3b7221 */ /* 0x001fc40000010000 */
[----:B------:R-:W0:Y:S04]  /*51e0*/  SHFL.BFLY PT, R52, R58, 0x1, 0x1f ;  /* 0x0c201f003a347f89 */ /* 0x000e2800000e0000 */
[----:B------:R-:W1:Y:S01]  /*51f0*/  SHFL.BFLY PT, R53, R59, 0x1, 0x1f ;  /* 0x0c201f003b357f89 */ /* 0x000e6200000e0000 */
[----:B0-----:R-:W-:Y:S01]  /*5200*/  FADD.FTZ R52, R58, R52 ;  /* 0x000000343a347221 */ /* 0x001fe20000010000 */
[----:B-1----:R-:W-:Y:S01]  /*5210*/  FADD.FTZ R53, R59, R53 ;  /* 0x000000353b357221 */ /* 0x002fe20000010000 */
[----:B------:R-:W-:Y:S06]  /*5220*/  @P1 BRA `(.L_x_16) ;  /* 0x0000000000241947 */ /* 0x000fec0003800000 */
[----:B------:R-:W0:Y:S01]  /*5230*/  S2UR UR17, SR_CgaCtaId ;  /* 0x00000000001179c3 */ /* 0x000e220000008800 */
[----:B------:R-:W-:Y:S01]  /*5240*/  UMOV UR5, 0x400 ;  /* 0x0000040000057882 */ /* 0x000fe20000000000 */
[----:B------:R-:W-:Y:S01]  /*5250*/  SHF.R.U32.HI R56, RZ, 0x1, R56 ;  /* 0x00000001ff387819 */ /* 0x000fe20000011638 */
[----:B------:R-:W-:Y:S01]  /*5260*/  UIADD3 UR5, UR5, 0x3480, URZ ;  /* 0x0000348005057890 */ /* 0x000fe2000fffe03f */
[----:B------:R-:W-:Y:S01]  /*5270*/  FMUL.FTZ R53, R53, 1.2207031431898940355e-05 ;  /* 0x374ccccd35357820 */ /* 0x000fe20000410000 */
[----:B------:R-:W-:Y:S01]  /*5280*/  FMUL.FTZ R52, R52, 1.2207031431898940355e-05 ;  /* 0x374ccccd34347820 */ /* 0x000fe20000410000 */
[----:B------:R-:W-:Y:S01]  /*5290*/  LOP3.LUT R56, R56, 0x7ffffff8, RZ, 0xc0, !PT ;  /* 0x7ffffff838387812 */ /* 0x000fe200078ec0ff */
[----:B0-----:R-:W-:-:S09]  /*52a0*/  ULEA UR5, UR17, UR5, 0x18 ;  /* 0x0000000511057291 */ /* 0x001fd2000f8ec03f */
[----:B------:R0:W-:Y:S03]  /*52b0*/  STS.64 [R56+UR5], R52 ;  /* 0x0000003438007988 */ /* 0x0001e60008000a05 */
.L_x_16:
[----:B------:R-:W-:Y:S05]  /*52c0*/  BSYNC B0 ;  /* 0x0000000000007941 */ /* 0x000fea0003800000 */
.L_x_15:
[----:B0-----:R-:W2:Y:S01]  /*52d0*/  LDL.LU R52, [R1+0x48] ;  /* 0x0000480001347983 */ /* 0x001ea20000300800 */
[----:B------:R-:W0:Y:S01]  /*52e0*/  S2UR UR17, SR_CgaCtaId ;  /* 0x00000000001179c3 */ /* 0x000e220000008800 */
[----:B------:R-:W-:Y:S02]  /*52f0*/  USHF.L.U32 UR5, UR11, 0x4, URZ ;  /* 0x000000040b057899 */ /* 0x000fe4000800063f */
[----:B------:R-:W3:Y:S01]  /*5300*/  LDL.LU R56, [R1+0xc] ;  /* 0x00000c0001387983 */ /* 0x000ee20000300800 */
[----:B------:R-:W-:Y:S01]  /*5310*/  UMOV UR11, 0x400 ;  /* 0x00000400000b7882 */ /* 0x000fe20000000000 */
[----:B------:R-:W-:Y:S01]  /*5320*/  ULOP3.LUT UR5, UR5, 0x10, URZ, 0xc0, !UPT ;  /* 0x0000001005057892 */ /* 0x000fe2000f8ec03f */
[----:B------:R-:W-:Y:S01]  /*5330*/  SHF.L.U32 R163, R163, 0x10, RZ ;  /* 0x00000010a3a37819 */ /* 0x000fe200000006ff */
[----:B------:R-:W-:Y:S01]  /*5340*/  UIADD3 UR11, UR11, 0x3480, URZ ;  /* 0x000034800b0b7890 */ /* 0x000fe2000fffe03f */
[----:B------:R-:W-:Y:S01]  /*5350*/  SHF.L.U32 R85, R85, 0x10, RZ ;  /* 0x0000001055557819 */ /* 0x000fe200000006ff */
[----:B------:R-:W-:Y:S01]  /*5360*/  IMAD.U32 R87, R87, 0x10000, RZ ;  /* 0x0001000057577824 */ /* 0x000fe200078e00ff */
[----:B------:R-:W-:-:S02]  /*5370*/  SHF.L.U32 R164, R164, 0x10, RZ ;  /* 0x00000010a4a47819 */ /* 0x000fc400000006ff */
[----:B------:R-:W-:Y:S02]  /*5380*/  SHF.L.U32 R91, R91, 0x10, RZ ;  /* 0x000000105b5b7819 */ /* 0x000fe400000006ff */
[----:B------:R-:W-:Y:S02]  /*5390*/  SHF.L.U32 R95, R95, 0x10, RZ ;  /* 0x000000105f5f7819 */ /* 0x000fe400000006ff */
[----:B------:R-:W-:Y:S02]  /*53a0*/  SHF.L.U32 R99, R99, 0x10, RZ ;  /* 0x0000001063637819 */ /* 0x000fe400000006ff */
[----:B------:R-:W-:Y:S02]  /*53b0*/  SHF.L.U32 R103, R103, 0x10, RZ ;  /* 0x0000001067677819 */ /* 0x000fe400000006ff */
[----:B------:R-:W-:Y:S01]  /*53c0*/  SHF.L.U32 R107, R107, 0x10, RZ ;  /* 0x000000106b6b7819 */ /* 0x000fe200000006ff */
[----:B------:R-:W-:Y:S01]  /*53d0*/  IMAD.U32 R111, R111, 0x10000, RZ ;  /* 0x000100006f6f7824 */ /* 0x000fe200078e00ff */
[----:B------:R-:W-:Y:S01]  /*53e0*/  SHF.L.U32 R89, R89, 0x10, RZ ;  /* 0x0000001059597819 */ /* 0x000fe200000006ff */
[----:B------:R-:W4:Y:S01]  /*53f0*/  LDL.LU R60, [R1+0x40] ;  /* 0x00004000013c7983 */ /* 0x000f220000300800 */
[----:B0-----:R-:W-:Y:S01]  /*5400*/  ULEA UR11, UR17, UR11, 0x18 ;  /* 0x0000000b110b7291 */ /* 0x001fe2000f8ec03f */
[C---:B------:R-:W-:Y:S01]  /*5410*/  FADD.FTZ R85, -R54.reuse, R85 ;  /* 0x0000005536557221 */ /* 0x040fe20000010100 */
[----:B------:R-:W-:Y:S01]  /*5420*/  SHF.L.U32 R93, R93, 0x10, RZ ;  /* 0x000000105d5d7819 */ /* 0x000fe200000006ff */
[C---:B------:R-:W-:Y:S01]  /*5430*/  FADD.FTZ R89, -R54.reuse, R89 ;  /* 0x0000005936597221 */ /* 0x040fe20000010100 */
[----:B------:R-:W-:Y:S01]  /*5440*/  SHF.L.U32 R97, R97, 0x10, RZ ;  /* 0x0000001061617819 */ /* 0x000fe200000006ff */
[----:B------:R-:W4:Y:S01]  /*5450*/  LDL.LU R58, [R1+0x44] ;  /* 0x00004400013a7983 */ /* 0x000f220000300800 */
[----:B------:R-:W-:Y:S01]  /*5460*/  SHF.L.U32 R101, R101, 0x10, RZ ;  /* 0x0000001065657819 */ /* 0x000fe200000006ff */
[C---:B------:R-:W-:Y:S01]  /*5470*/  FADD.FTZ R93, -R54.reuse, R93 ;  /* 0x0000005d365d7221 */ /* 0x040fe20000010100 */
        /* <DEDUP_REMOVED lines=9> */
[----:B------:R-:W-:Y:S01]  /*5510*/  FADD.FTZ R113, -R54, R113 ;  /* 0x0000007136717221 */ /* 0x000fe20000010100 */
[----:B------:R-:W-:-:S02]  /*5520*/  SHF.L.U32 R117, R117, 0x10, RZ ;  /* 0x0000001075757819 */ /* 0x000fc400000006ff */
[----:B------:R-:W-:Y:S01]  /*5530*/  SHF.L.U32 R67, R67, 0x10, RZ ;  /* 0x0000001043437819 */ /* 0x000fe200000006ff */
[C---:B------:R-:W-:Y:S01]  /*5540*/  FADD.FTZ R65, -R54.reuse, R65 ;  /* 0x0000004136417221 */ /* 0x040fe20000010100 */
[----:B------:R-:W-:Y:S01]  /*5550*/  SHF.L.U32 R119, R119, 0x10, RZ ;  /* 0x0000001077777819 */ /* 0x000fe200000006ff */
[----:B------:R-:W-:Y:S01]  /*5560*/  FADD.FTZ R117, -R54, R117 ;  /* 0x0000007536757221 */ /* 0x000fe20000010100 */
[----:B------:R-:W-:Y:S01]  /*5570*/  SHF.L.U32 R96, R96, 0x10, RZ ;  /* 0x0000001060607819 */ /* 0x000fe200000006ff */
[----:B------:R-:W-:Y:S01]  /*5580*/  FMUL.FTZ R65, R32, R65 ;  /* 0x0000004120417220 */ /* 0x000fe20000410000 */
[----:B------:R-:W-:Y:S02]  /*5590*/  SHF.L.U32 R98, R98, 0x10, RZ ;  /* 0x0000001062627819 */ /* 0x000fe400000006ff */
[----:B------:R-:W-:Y:S01]  /*55a0*/  SHF.L.U32 R77, R77, 0x10, RZ ;  /* 0x000000104d4d7819 */ /* 0x000fe200000006ff */
[----:B------:R-:W-:Y:S01]  /*55b0*/  FADD.FTZ R96, -R54, R96 ;  /* 0x0000006036607221 */ /* 0x000fe20000010100 */
[----:B------:R-:W-:-:S02]  /*55c0*/  SHF.L.U32 R92, R92, 0x10, RZ ;  /* 0x000000105c5c7819 */ /* 0x000fc400000006ff */
[----:B------:R-:W-:Y:S01]  /*55d0*/  SHF.L.U32 R94, R94, 0x10, RZ ;  /* 0x000000105e5e7819 */ /* 0x000fe200000006ff */
[C---:B------:R-:W-:Y:S01]  /*55e0*/  FADD.FTZ R77, -R54.reuse, R77 ;  /* 0x0000004d364d7221 */ /* 0x040fe20000010100 */
[----:B------:R-:W-:Y:S01]  /*55f0*/  BAR.SYNC.DEFER_BLOCKING 0x0 ;  /* 0x0000000000007b1d */ /* 0x000fe20000010000 */
[----:B------:R-:W-:Y:S01]  /*5600*/  FADD.FTZ R92, -R54, R92 ;  /* 0x0000005c365c7221 */ /* 0x000fe20000010100 */
[----:B------:R-:W-:Y:S02]  /*5610*/  SHF.L.U32 R69, R69, 0x10, RZ ;  /* 0x0000001045457819 */ /* 0x000fe400000006ff */
[----:B------:R-:W-:Y:S02]  /*5620*/  SHF.L.U32 R161, R161, 0x10, RZ ;  /* 0x00000010a1a17819 */ /* 0x000fe400000006ff */
[----:B------:R-:W-:Y:S02]  /*5630*/  SHF.L.U32 R123, R123, 0x10, RZ ;  /* 0x000000107b7b7819 */ /* 0x000fe400000006ff */
[----:B------:R-:W-:-:S02]  /*5640*/  SHF.L.U32 R121, R121, 0x10, RZ ;  /* 0x0000001079797819 */ /* 0x000fc400000006ff */
[----:B------:R-:W-:Y:S02]  /*5650*/  SHF.L.U32 R79, R79, 0x10, RZ ;  /* 0x000000104f4f7819 */ /* 0x000fe400000006ff */
[----:B------:R-:W-:Y:S02]  /*5660*/  SHF.L.U32 R71, R71, 0x10, RZ ;  /* 0x0000001047477819 */ /* 0x000fe400000006ff */
        /* <DEDUP_REMOVED lines=8> */
[----:B------:R-:W-:Y:S01]  /*56f0*/  SHF.L.U32 R73, R73, 0x10, RZ ;  /* 0x0000001049497819 */ /* 0x000fe200000006ff */
[----:B------:R-:W-:Y:S02]  /*5700*/  IMAD.U32 R63, R63, 0x10000, RZ ;  /* 0x000100003f3f7824 */ /* 0x000fe400078e00ff */
[----:B------:R-:W-:Y:S01]  /*5710*/  IMAD.U32 R76, R76, 0x10000, RZ ;  /* 0x000100004c4c7824 */ /* 0x000fe200078e00ff */
[----:B------:R-:W-:Y:S01]  /*5720*/  SHF.L.U32 R75, R75, 0x10, RZ ;  /* 0x000000104b4b7819 */ /* 0x000fe200000006ff */
        /* <DEDUP_REMOVED lines=10> */
[----:B------:R-:W-:Y:S01]  /*57d0*/  ULDC.64 UR24, c[0x0][0x210] ;  /* 0x0000840000187ab9 */ /* 0x000fe20000000a00 */
[----:B--2---:R-:W-:-:S04]  /*57e0*/  IADD3 R52, R52, -UR5, RZ ;  /* 0x8000000534347c10 */ /* 0x004fc8000fffe0ff */
[----:B------:R-:W-:Y:S01]  /*57f0*/  LEA R52, R52, UR11, 0x3 ;  /* 0x0000000b34347c11 */ /* 0x000fe2000f8e18ff */
[----:B---3--:R-:W-:-:S05]  /*5800*/  IMAD.U32 R56, R56, 0x10000, RZ ;  /* 0x0001000038387824 */ /* 0x008fca00078e00ff */
[----:B------:R-:W0:Y:S02]  /*5810*/  LDS.64 R52, [R52] ;  /* 0x0000000034347984 */ /* 0x000e240000000a00 */
[--C-:B0-----:R-:W-:Y:S01]  /*5820*/  FFMA.FTZ R6, R31, R6, -R52.reuse ;  /* 0x000000061f067223 */ /* 0x101fe20000010834 */
[----:B------:R-:W-:-:S03]  /*5830*/  FFMA.FTZ R87, R164, R87, -R52 ;  /* 0x00000057a4577223 */ /* 0x000fc60000010834 */
[----:B------:R-:W-:Y:S01]  /*5840*/  FFMA.FTZ R147, R147, -R53, R6 ;  /* 0x8000003593937223 */ /* 0x000fe20000010006 */
[----:B------:R-:W-:Y:S01]  /*5850*/  FMUL.FTZ R6, R32, R85 ;  /* 0x0000005520067220 */ /* 0x000fe20000410000 */
[----:B------:R-:W-:-:S03]  /*5860*/  FFMA.FTZ R91, R164, R91, -R52 ;  /* 0x0000005ba45b7223 */ /* 0x000fc60000010834 */
[----:B------:R-:W-:Y:S01]  /*5870*/  FFMA.FTZ R87, -R53, R6, R87 ;  /* 0x0000000635577223 */ /* 0x000fe20000010157 */
        /* <DEDUP_REMOVED lines=17> */
[C---:B------:R-:W-:Y:S01]  /*5990*/  FFMA.FTZ R111, -R53.reuse, R6, R111 ;  /* 0x00000006356f7223 */ /* 0x040fe2000001016f */
[----:B------:R-:W-:Y:S01]  /*59a0*/  FMUL.FTZ R6, R32, R113 ;  /* 0x0000007120067220 */ /* 0x000fe20000410000 */
[--C-:B------:R-:W-:Y:S01]  /*59b0*/  FFMA.FTZ R67, R164, R67, -R52.reuse ;  /* 0x00000043a4437223 */ /* 0x100fe20000010834 */
[--C-:B-----5:R-:W-:Y:S02]  /*59c0*/  FFMA.FTZ R3, R2, R3, -R52.reuse ;  /* 0x0000000302037223 */ /* 0x120fe40000010834 */
[C---:B------:R-:W-:Y:S01]  /*59d0*/  FFMA.FTZ R115, -R53.reuse, R6, R115 ;  /* 0x0000000635737223 */ /* 0x040fe20000010173 */
[----:B------:R-:W-:Y:S01]  /*59e0*/  FMUL.FTZ R6, R32, R117 ;  /* 0x0000007520067220 */ /* 0x000fe20000410000 */
[--C-:B------:R-:W-:Y:S01]  /*59f0*/  FFMA.FTZ R119, R164, R119, -R52.reuse ;  /* 0x00000077a4777223 */ /* 0x100fe20000010834 */
[----:B------:R-:W-:Y:S01]  /*5a00*/  FFMA.FTZ R65, -R53, R65, R67 ;  /* 0x0000004135417223 */ /* 0x000fe20000010143 */
[--C-:B------:R-:W-:Y:S01]  /*5a10*/  FFMA.FTZ R43, R2, R43, -R52.reuse ;  /* 0x0000002b022b7223 */ /* 0x100fe20000010834 */
[--C-:B------:R-:W-:Y:S01]  /*5a20*/  FFMA.FTZ R98, R56, R98, -R52.reuse ;  /* 0x0000006238627223 */ /* 0x100fe20000010834 */
[----:B------:R-:W-:Y:S01]  /*5a30*/  FFMA.FTZ R14, R31, R14, -R52 ;  /* 0x0000000e1f0e7223 */ /* 0x000fe20000010834 */
[----:B------:R-:W-:Y:S01]  /*5a40*/  FFMA.FTZ R67, R146, -R53, R3 ;  /* 0x8000003592437223 */ /* 0x000fe20000010003 */
[----:B------:R-:W-:Y:S01]  /*5a50*/  FMUL.FTZ R3, R32, R96 ;  /* 0x0000006020037220 */ /* 0x000fe20000410000 */
[----:B------:R-:W-:-:S02]  /*5a60*/  FFMA.FTZ R119, -R53, R6, R119 ;  /* 0x0000000635777223 */ /* 0x000fc40000010177 */
[----:B------:R-:W2:Y:S01]  /*5a70*/  LDL.LU R6, [R1+0x38] ;  /* 0x0000380001067983 */ /* 0x000ea20000300800 */
[-C--:B------:R-:W-:Y:S01]  /*5a80*/  FFMA.FTZ R151, R151, -R53.reuse, R14 ;  /* 0x8000003597977223 */ /* 0x080fe2000001000e */
[----:B------:R-:W-:Y:S01]  /*5a90*/  FFMA.FTZ R43, R55, -R53, R43 ;  /* 0x80000035372b7223 */ /* 0x000fe2000001002b */
[----:B------:R-:W-:Y:S01]  /*5aa0*/  FFMA.FTZ R94, R56, R94, -R52 ;  /* 0x0000005e385e7223 */ /* 0x000fe20000010834 */
[C---:B------:R-:W-:Y:S01]  /*5ab0*/  FMUL.FTZ R14, R32.reuse, R77 ;  /* 0x0000004d200e7220 */ /* 0x040fe20000410000 */
[C---:B------:R-:W-:Y:S01]  /*5ac0*/  FFMA.FTZ R55, -R53.reuse, R3, R98 ;  /* 0x0000000335377223 */ /* 0x040fe20000010162 */
[----:B------:R-:W-:Y:S01]  /*5ad0*/  FMUL.FTZ R77, R32, R92 ;  /* 0x0000005c204d7220 */ /* 0x000fe20000410000 */
[----:B------:R-:W3:Y:S04]  /*5ae0*/  LDL.LU R98, [R1+0x3c] ;  /* 0x00003c0001627983 */ /* 0x000ee80000300800 */
[----:B------:R-:W3:Y:S01]  /*5af0*/  LDL.LU R96, [R1+0x30] ;  /* 0x0000300001607983 */ /* 0x000ee20000300800 */
[----:B------:R-:W-:-:S03]  /*5b00*/  FFMA.FTZ R77, -R53, R77, R94 ;  /* 0x0000004d354d7223 */ /* 0x000fc6000001015e */
[----:B------:R-:W3:Y:S01]  /*5b10*/  LDL.LU R94, [R1+0x34] ;  /* 0x00003400015e7983 */ /* 0x000ee20000300800 */
[C---:B------:R-:W-:Y:S01]  /*5b20*/  FADD.FTZ R163, -R54.reuse, R163 ;  /* 0x000000a336a37221 */ /* 0x040fe20000010100 */
[C---:B------:R-:W-:Y:S01]  /*5b30*/  FADD.FTZ R69, -R54.reuse, R69 ;  /* 0x0000004536457221 */ /* 0x040fe20000010100 */
[----:B------:R-:W-:Y:S01]  /*5b40*/  FADD.FTZ R161, -R54, R161 ;  /* 0x000000a136a17221 */ /* 0x000fe20000010100 */
[--C-:B------:R-:W-:Y:S01]  /*5b50*/  FFMA.FTZ R0, R0, R2, -R52.reuse ;  /* 0x0000000200007223 */ /* 0x100fe20000010834 */
[----:B------:R-:W-:Y:S01]  /*5b60*/  FMUL.FTZ R163, R32, R163 ;  /* 0x000000a320a37220 */ /* 0x000fe20000410000 */
[--C-:B------:R-:W-:Y:S01]  /*5b70*/  FFMA.FTZ R123, R123, R56, -R52.reuse ;  /* 0x000000387b7b7223 */ /* 0x100fe20000010834 */
[----:B------:R-:W-:Y:S01]  /*5b80*/  FADD.FTZ R121, -R54, R121 ;  /* 0x0000007936797221 */ /* 0x000fe20000010100 */
[C-C-:B------:R-:W-:Y:S01]  /*5b90*/  FFMA.FTZ R79, R164.reuse, R79, -R52.reuse ;  /* 0x0000004fa44f7223 */ /* 0x140fe20000010834 */
[--C-:B------:R-:W-:Y:S01]  /*5ba0*/  FFMA.FTZ R71, R164, R71, -R52.reuse ;  /* 0x00000047a4477223 */ /* 0x100fe20000010834 */
[----:B------:R-:W-:Y:S01]  /*5bb0*/  FADD.FTZ R81, -R54, R81 ;  /* 0x0000005136517221 */ /* 0x000fe20000010100 */
[----:B------:R-:W-:Y:S01]  /*5bc0*/  FMUL.FTZ R69, R32, R69 ;  /* 0x0000004520457220 */ /* 0x000fe20000410000 */
[--C-:B------:R-:W-:Y:S01]  /*5bd0*/  FFMA.FTZ R30, R30, R31, -R52.reuse ;  /* 0x0000001f1e1e7223 */ /* 0x100fe20000010834 */
[----:B------:R-:W-:Y:S01]  /*5be0*/  FFMA.FTZ R122, R122, R164, -R52 ;  /* 0x000000a47a7a7223 */ /* 0x000fe20000010834 */
[----:B------:R-:W-:Y:S01]  /*5bf0*/  FADD.FTZ R84, -R54, R84 ;  /* 0x0000005436547221 */ /* 0x000fe20000010100 */
[----:B------:R-:W-:Y:S01]  /*5c00*/  FMUL.FTZ R161, R32, R161 ;  /* 0x000000a120a17220 */ /* 0x000fe20000410000 */
[----:B------:R-:W-:Y:S01]  /*5c10*/  FFMA.FTZ R0, R160, -R53, R0 ;  /* 0x80000035a0007223 */ /* 0x000fe20000010000 */
[C---:B------:R-:W-:Y:S01]  /*5c20*/  FFMA.FTZ R123, -R53.reuse, R163, R123 ;  /* 0x000000a3357b7223 */ /* 0x040fe2000001017b */
[--C-:B------:R-:W-:Y:S01]  /*5c30*/  FFMA.FTZ R29, R2, R29, -R52.reuse ;  /* 0x0000001d021d7223 */ /* 0x100fe20000010834 */
[--C-:B------:R-:W-:Y:S01]  /*5c40*/  FFMA.FTZ R62, R56, R62, -R52.reuse ;  /* 0x0000003e383e7223 */ /* 0x100fe20000010834 */
[----:B------:R-:W-:Y:S01]  /*5c50*/  FMUL.FTZ R121, R32, R121 ;  /* 0x0000007920797220 */ /* 0x000fe20000410000 */
[C---:B------:R-:W-:Y:S01]  /*5c60*/  FFMA.FTZ R79, -R53.reuse, R14, R79 ;  /* 0x0000000e354f7223 */ /* 0x040fe2000001014f */
[----:B------:R-:W-:Y:S01]  /*5c70*/  FFMA.FTZ R83, R164, R83, -R52 ;  /* 0x00000053a4537223 */ /* 0x000fe20000010834 */
[----:B------:R-:W-:Y:S01]  /*5c80*/  FADD.FTZ R120, -R54, R120 ;  /* 0x0000007836787221 */ /* 0x000fe20000010100 */
[----:B------:R-:W-:Y:S01]  /*5c90*/  FFMA.FTZ R69, -R53, R69, R71 ;  /* 0x0000004535457223 */ /* 0x000fe20000010147 */
[----:B------:R-:W-:Y:S01]  /*5ca0*/  FMUL.FTZ R14, R32, R81 ;  /* 0x00000051200e7220 */ /* 0x000fe20000410000 */
[C-C-:B------:R-:W-:Y:S01]  /*5cb0*/  FFMA.FTZ R25, R2.reuse, R25, -R52.reuse ;  /* 0x0000001902197223 */ /* 0x140fe20000010834 */
        /* <DEDUP_REMOVED lines=9> */
[--C-:B------:R-:W-:Y:S01]  /*5d50*/  FFMA.FTZ R138, R2, R138, -R52.reuse ;  /* 0x0000008a028a7223 */ /* 0x100fe20000010834 */
[--C-:B------:R-:W-:Y:S01]  /*5d60*/  FFMA.FTZ R86, R56, R86, -R52.reuse ;  /* 0x0000005638567223 */ /* 0x100fe20000010834 */
[----:B------:R-:W-:Y:S01]  /*5d70*/  FFMA.FTZ R9, R31, R9, -R52 ;  /* 0x000000091f097223 */ /* 0x000fe20000010834 */
[----:B------:R-:W-:Y:S01]  /*5d80*/  FFMA.FTZ R30, R159, -R53, R30 ;  /* 0x800000359f1e7223 */ /* 0x000fe2000001001e */
[C---:B------:R-:W-:Y:S01]  /*5d90*/  FFMA.FTZ R122, -R53.reuse, R161, R122 ;  /* 0x000000a1357a7223 */ /* 0x040fe2000001017a */
[C---:B------:R-:W-:Y:S01]  /*5da0*/  FMUL.FTZ R71, R32.reuse, R84 ;  /* 0x0000005420477220 */ /* 0x040fe20000410000 */
[C---:B------:R-:W-:Y:S01]  /*5db0*/  FMUL.FTZ R0, R32.reuse, R0 ;  /* 0x0000000020007220 */ /* 0x040fe20000410000 */
[----:B------:R-:W-:Y:S01]  /*5dc0*/  FMUL.FTZ R123, R32, R123 ;  /* 0x0000007b207b7220 */ /* 0x000fe20000410000 */
[----:B------:R-:W-:Y:S01]  /*5dd0*/  FFMA.FTZ R2, R2, R142, -R52 ;  /* 0x0000008e02027223 */ /* 0x000fe20000010834 */
[----:B------:R-:W-:Y:S01]  /*5de0*/  FADD.FTZ R80, -R54, R80 ;  /* 0x0000005036507221 */ /* 0x000fe20000010100 */
[----:B------:R-:W-:Y:S01]  /*5df0*/  FFMA.FTZ R29, R158, -R53, R29 ;  /* 0x800000359e1d7223 */ /* 0x000fe2000001001d */
[----:B------:R-:W-:Y:S01]  /*5e00*/  FFMA.FTZ R62, -R53, R121, R62 ;  /* 0x00000079353e7223 */ /* 0x000fe2000001013e */
[----:B------:R-:W-:Y:S01]  /*5e10*/  SHF.L.U32 R116, R116, 0x10, RZ ;  /* 0x0000001074747819 */ /* 0x000fe200000006ff */
[----:B------:R-:W-:Y:S01]  /*5e20*/  FADD.FTZ R73, -R54, R73 ;  /* 0x0000004936497221 */ /* 0x000fe20000010100 */
[----:B------:R-:W-:Y:S01]  /*5e30*/  SHF.L.U32 R66, R66, 0x10, RZ ;  /* 0x0000001042427819 */ /* 0x000fe200000006ff */
[C-C-:B------:R-:W-:Y:S01]  /*5e40*/  FFMA.FTZ R26, R31.reuse, R26, -R52.reuse ;  /* 0x0000001a1f1a7223 */ /* 0x140fe20000010834 */
[--C-:B------:R-:W-:Y:S01]  /*5e50*/  FFMA.FTZ R37, R31, R37, -R52.reuse ;  /* 0x000000251f257223 */ /* 0x100fe20000010834 */
[----:B------:R-:W-:Y:S01]  /*5e60*/  FFMA.FTZ R63, R164, R63, -R52 ;  /* 0x0000003fa43f7223 */ /* 0x000fe20000010834 */
[----:B------:R-:W-:Y:S01]  /*5e70*/  FADD.FTZ R76, -R54, R76 ;  /* 0x0000004c364c7221 */ /* 0x000fe20000010100 */
[----:B------:R-:W-:Y:S01]  /*5e80*/  FMUL.FTZ R120, R32, R120 ;  /* 0x0000007820787220 */ /* 0x000fe20000410000 */
[----:B------:R-:W-:Y:S01]  /*5e90*/  FFMA.FTZ R83, -R53, R14, R83 ;  /* 0x0000000e35537223 */ /* 0x000fe20000010153 */
[C-C-:B------:R-:W-:Y:S01]  /*5ea0*/  FFMA.FTZ R18, R31.reuse, R18, -R52.reuse ;  /* 0x000000121f127223 */ /* 0x140fe20000010834 */
[----:B------:R-:W-:Y:S01]  /*5eb0*/  FFMA.FTZ R41, R31, R41, -R52 ;  /* 0x000000291f297223 */ /* 0x000fe20000010834 */
[----:B------:R-:W-:Y:S01]  /*5ec0*/  FADD.FTZ R64, -R54, R64 ;  /* 0x0000004036407221 */ /* 0x000fe20000010100 */
[----:B------:R-:W-:Y:S01]  /*5ed0*/  FFMA.FTZ R9, R149, -R53, R9 ;  /* 0x8000003595097223 */ /* 0x000fe20000010009 */
[----:B------:R-:W-:Y:S01]  /*5ee0*/  FFMA.FTZ R71, -R53, R71, R86 ;  /* 0x0000004735477223 */ /* 0x000fe20000010156 */
[C---:B------:R-:W-:Y:S01]  /*5ef0*/  FMUL.FTZ R14, R32.reuse, R30 ;  /* 0x0000001e200e7220 */ /* 0x040fe20000410000 */
[----:B------:R-:W-:Y:S01]  /*5f00*/  FMUL.FTZ R3, R32, R122 ;  /* 0x0000007a20037220 */ /* 0x000fe20000410000 */
[----:B------:R-:W-:Y:S01]  /*5f10*/  FFMA.FTZ R82, R56, R82, -R52 ;  /* 0x0000005238527223 */ /* 0x000fe20000010834 */
[----:B------:R-:W-:Y:S01]  /*5f20*/  FMUL.FTZ R61, R32, R80 ;  /* 0x00000050203d7220 */ /* 0x000fe20000410000 */
[-C--:B------:R-:W-:Y:S01]  /*5f30*/  FFMA.FTZ R7, R148, -R53.reuse, R7 ;  /* 0x8000003594077223 */ /* 0x080fe20000010007 */
[----:B------:R-:W-:Y:S01]  /*5f40*/  FFMA.FTZ R143, R143, -R53, R2 ;  /* 0x800000358f8f7223 */ /* 0x000fe20000010002 */
[C---:B------:R-:W-:Y:S01]  /*5f50*/  FMUL.FTZ R29, R32.reuse, R29 ;  /* 0x0000001d201d7220 */ /* 0x040fe20000410000 */
[----:B------:R-:W-:Y:S01]  /*5f60*/  FMUL.FTZ R62, R32, R62 ;  /* 0x0000003e203e7220 */ /* 0x000fe20000410000 */
[----:B------:R-:W-:Y:S01]  /*5f70*/  F2FP.BF16.F32.PACK_AB R0, R123, R0 ;  /* 0x000000007b00723e */ /* 0x000fe200000010ff */
[--C-:B------:R-:W-:Y:S01]  /*5f80*/  FFMA.FTZ R75, R164, R75, -R52.reuse ;  /* 0x0000004ba44b7223 */ /* 0x100fe20000010834 */
[----:B------:R-:W-:Y:S01]  /*5f90*/  SHF.L.U32 R70, R70, 0x10, RZ ;  /* 0x0000001046467819 */ /* 0x000fe200000006ff */
[----:B------:R-:W-:Y:S01]  /*5fa0*/  FMUL.FTZ R73, R32, R73 ;  /* 0x0000004920497220 */ /* 0x000fe20000410000 */
[----:B------:R-:W-:Y:S01]  /*5fb0*/  SHF.L.U32 R74, R74, 0x10, RZ ;  /* 0x000000104a4a7819 */ /* 0x000fe200000006ff */
[----:B------:R-:W3:Y:S01]  /*5fc0*/  LDL.LU R92, [R1+0x28] ;  /* 0x00002800015c7983 */ /* 0x000ee20000300800 */
[----:B------:R-:W-:Y:S01]  /*5fd0*/  SHF.L.U32 R90, R90, 0x10, RZ ;  /* 0x000000105a5a7819 */ /* 0x000fe200000006ff */
[----:B------:R-:W-:Y:S01]  /*5fe0*/  IMAD.U32 R106, R106, 0x10000, RZ ;  /* 0x000100006a6a7824 */ /* 0x000fe200078e00ff */
[----:B------:R-:W-:Y:S01]  /*5ff0*/  SHF.L.U32 R102, R102, 0x10, RZ ;  /* 0x0000001066667819 */ /* 0x000fe200000006ff */
[----:B------:R-:W-:Y:S01]  /*6000*/  FFMA.FTZ R78, R56, R78, -R52 ;  /* 0x0000004e384e7223 */ /* 0x000fe20000010834 */
[----:B------:R-:W-:Y:S01]  /*6010*/  SHF.L.U32 R110, R110, 0x10, RZ ;  /* 0x000000106e6e7819 */ /* 0x000fe200000006ff */
[----:B------:R-:W-:Y:S01]  /*6020*/  FADD.FTZ R68, -R54, R68 ;  /* 0x0000004436447221 */ /* 0x000fe20000010100 */
[----:B------:R-:W-:Y:S01]  /*6030*/  SHF.L.U32 R114, R114, 0x10, RZ ;  /* 0x0000001072727819 */ /* 0x000fe200000006ff */
[----:B------:R-:W-:Y:S01]  /*6040*/  FADD.FTZ R72, -R54, R72 ;  /* 0x0000004836487221 */ /* 0x000fe20000010100 */
[----:B------:R-:W-:Y:S01]  /*6050*/  SHF.L.U32 R118, R118, 0x10, RZ ;  /* 0x0000001076767819 */ /* 0x000fe200000006ff */
[----:B------:R-:W-:Y:S01]  /*6060*/  FADD.FTZ R88, -R54, R88 ;  /* 0x0000005836587221 */ /* 0x000fe20000010100 */
[----:B----4-:R-:W-:Y:S01]  /*6070*/  IADD3 R2, P1, R60, UR24, RZ ;  /* 0x000000183c027c10 */ /* 0x010fe2000ff3e0ff */
[C---:B------:R-:W-:Y:S01]  /*6080*/  FADD.FTZ R100, -R54.reuse, R100 ;  /* 0x0000006436647221 */ /* 0x040fe20000010100 */
[C---:B------:R-:W-:Y:S01]  /*6090*/  FADD.FTZ R104, -R54.reuse, R104 ;  /* 0x0000006836687221 */ /* 0x040fe20000010100 */
[C---:B------:R-:W-:Y:S01]  /*60a0*/  FADD.FTZ R108, -R54.reuse, R108 ;  /* 0x0000006c366c7221 */ /* 0x040fe20000010100 */
[C---:B------:R-:W-:Y:S01]  /*60b0*/  FADD.FTZ R112, -R54.reuse, R112 ;  /* 0x0000007036707221 */ /* 0x040fe20000010100 */
[----:B------:R-:W-:Y:S01]  /*60c0*/  FADD.FTZ R116, -R54, R116 ;  /* 0x0000007436747221 */ /* 0x000fe20000010100 */
[-C--:B------:R-:W-:Y:S01]  /*60d0*/  FFMA.FTZ R26, R157, -R53.reuse, R26 ;  /* 0x800000359d1a7223 */ /* 0x080fe2000001001a */
[----:B------:R-:W-:Y:S01]  /*60e0*/  FFMA.FTZ R63, -R53, R120, R63 ;  /* 0x00000078353f7223 */ /* 0x000fe2000001013f */
[----:B------:R-:W-:Y:S01]  /*60f0*/  FMUL.FTZ R59, R32, R76 ;  /* 0x0000004c203b7220 */ /* 0x000fe20000410000 */
[-C--:B------:R-:W-:Y:S01]  /*6100*/  FFMA.FTZ R37, R38, -R53.reuse, R37 ;  /* 0x8000003526257223 */ /* 0x080fe20000010025 */
[----:B------:R-:W-:Y:S01]  /*6110*/  FFMA.FTZ R66, R56, R66, -R52 ;  /* 0x0000004238427223 */ /* 0x000fe20000010834 */
[----:B------:R-:W-:Y:S01]  /*6120*/  FMUL.FTZ R64, R32, R64 ;  /* 0x0000004020407220 */ /* 0x000fe20000410000 */
[-C--:B------:R-:W-:Y:S01]  /*6130*/  FFMA.FTZ R18, R153, -R53.reuse, R18 ;  /* 0x8000003599127223 */ /* 0x080fe20000010012 */
[----:B------:R-:W-:Y:S01]  /*6140*/  FFMA.FTZ R41, R42, -R53, R41 ;  /* 0x800000352a297223 */ /* 0x000fe20000010029 */
[----:B------:R-:W-:Y:S01]  /*6150*/  FMUL.FTZ R38, R32, R9 ;  /* 0x0000000920267220 */ /* 0x000fe20000410000 */
[----:B------:R-:W-:Y:S01]  /*6160*/  FFMA.FTZ R15, R152, -R53, R15 ;  /* 0x80000035980f7223 */ /* 0x000fe2000001000f */
[----:B------:R-:W-:Y:S01]  /*6170*/  FFMA.FTZ R61, -R53, R61, R82 ;  /* 0x0000003d353d7223 */ /* 0x000fe20000010152 */
[----:B------:R-:W-:Y:S01]  /*6180*/  F2FP.BF16.F32.PACK_AB R14, R3, R14 ;  /* 0x0000000e030e723e */ /* 0x000fe200000010ff */
[C---:B------:R-:W-:Y:S01]  /*6190*/  FMUL.FTZ R9, R32.reuse, R7 ;  /* 0x0000000720097220 */ /* 0x040fe20000410000 */
[----:B------:R-:W-:Y:S01]  /*61a0*/  FMUL.FTZ R42, R32, R71 ;  /* 0x00000047202a7220 */ /* 0x000fe20000410000 */
[C-C-:B------:R-:W-:Y:S01]  /*61b0*/  FFMA.FTZ R24, R31.reuse, R24, -R52.reuse ;  /* 0x000000181f187223 */ /* 0x140fe20000010834 */
[C-C-:B------:R-:W-:Y:S01]  /*61c0*/  FFMA.FTZ R33, R31.reuse, R33, -R52.reuse ;  /* 0x000000211f217223 */ /* 0x140fe20000010834 */
[C-C-:B------:R-:W-:Y:S01]  /*61d0*/  FFMA.FTZ R124, R31.reuse, R124, -R52.reuse ;  /* 0x0000007c1f7c7223 */ /* 0x140fe20000010834 */
[C-C-:B------:R-:W-:Y:S01]  /*61e0*/  FFMA.FTZ R128, R31.reuse, R128, -R52.reuse ;  /* 0x000000801f807223 */ /* 0x140fe20000010834 */
[C-C-:B------:R-:W-:Y:S01]  /*61f0*/  FFMA.FTZ R132, R31.reuse, R132, -R52.reuse ;  /* 0x000000841f847223 */ /* 0x140fe20000010834 */
[C-C-:B------:R-:W-:Y:S01]  /*6200*/  FFMA.FTZ R136, R31.reuse, R136, -R52.reuse ;  /* 0x000000881f887223 */ /* 0x140fe20000010834 */
[--C-:B------:R-:W-:Y:S01]  /*6210*/  FFMA.FTZ R140, R31, R140, -R52.reuse ;  /* 0x0000008c1f8c7223 */ /* 0x100fe20000010834 */
[----:B------:R-:W-:Y:S01]  /*6220*/  FFMA.FTZ R73, -R53, R73, R75 ;  /* 0x0000004935497223 */ /* 0x000fe2000001014b */
[----:B------:R-:W-:Y:S01]  /*6230*/  IADD3.X R3, R58, UR25, RZ, P1, !PT ;  /* 0x000000193a037c10 */ /* 0x000fe20008ffe4ff */
[----:B------:R-:W4:Y:S01]  /*6240*/  LDL.LU R71, [R1+0x2c] ;  /* 0x00002c0001477983 */ /* 0x000f220000300800 */
[----:B------:R-:W-:Y:S01]  /*6250*/  PRMT R7, R0, 0x7632, R7 ;  /* 0x0000763200077816 */ /* 0x000fe20000000007 */
[--C-:B------:R-:W-:Y:S01]  /*6260*/  FFMA.FTZ R70, R56, R70, -R52.reuse ;  /* 0x0000004638467223 */ /* 0x100fe20000010834 */
[----:B------:R-:W-:Y:S01]  /*6270*/  F2FP.BF16.F32.PACK_AB R29, R62, R29 ;  /* 0x0000001d3e1d723e */ /* 0x000fe200000010ff */
[C-C-:B------:R-:W-:Y:S01]  /*6280*/  FFMA.FTZ R74, R56.reuse, R74, -R52.reuse ;  /* 0x0000004a384a7223 */ /* 0x140fe20000010834 */
[C-C-:B------:R-:W-:Y:S01]  /*6290*/  FFMA.FTZ R90, R56.reuse, R90, -R52.reuse ;  /* 0x0000005a385a7223 */ /* 0x140fe20000010834 */
[C-C-:B------:R-:W-:Y:S01]  /*62a0*/  FFMA.FTZ R102, R56.reuse, R102, -R52.reuse ;  /* 0x0000006638667223 */ /* 0x140fe20000010834 */
[C-C-:B------:R-:W-:Y:S01]  /*62b0*/  FFMA.FTZ R106, R56.reuse, R106, -R52.reuse ;  /* 0x0000006a386a7223 */ /* 0x140fe20000010834 */
[C-C-:B------:R-:W-:Y:S01]  /*62c0*/  FFMA.FTZ R110, R56.reuse, R110, -R52.reuse ;  /* 0x0000006e386e7223 */ /* 0x140fe20000010834 */
[C-C-:B------:R-:W-:Y:S01]  /*62d0*/  FFMA.FTZ R114, R56.reuse, R114, -R52.reuse ;  /* 0x0000007238727223 */ /* 0x140fe20000010834 */
[--C-:B------:R-:W-:Y:S01]  /*62e0*/  FFMA.FTZ R118, R56, R118, -R52.reuse ;  /* 0x0000007638767223 */ /* 0x100fe20000010834 */
[----:B------:R-:W-:Y:S01]  /*62f0*/  FFMA.FTZ R31, R31, R144, -R52 ;  /* 0x000000901f1f7223 */ /* 0x000fe20000010834 */
[C---:B------:R-:W-:Y:S01]  /*6300*/  FMUL.FTZ R68, R32.reuse, R68 ;  /* 0x0000004420447220 */ /* 0x040fe20000410000 */
[C---:B------:R-:W-:Y:S01]  /*6310*/  FMUL.FTZ R72, R32.reuse, R72 ;  /* 0x0000004820487220 */ /* 0x040fe20000410000 */
[C---:B------:R-:W-:Y:S01]  /*6320*/  FFMA.FTZ R59, -R53.reuse, R59, R78 ;  /* 0x0000003b353b7223 */ /* 0x040fe2000001014e */
[C---:B------:R-:W-:Y:S01]  /*6330*/  FMUL.FTZ R75, R32.reuse, R88 ;  /* 0x00000058204b7220 */ /* 0x040fe20000410000 */
[C---:B------:R-:W-:Y:S01]  /*6340*/  FMUL.FTZ R81, R32.reuse, R100 ;  /* 0x0000006420517220 */ /* 0x040fe20000410000 */
[C---:B------:R-:W-:Y:S01]  /*6350*/  FMUL.FTZ R85, R32.reuse, R104 ;  /* 0x0000006820557220 */ /* 0x040fe20000410000 */
[C---:B------:R-:W-:Y:S01]  /*6360*/  FMUL.FTZ R89, R32.reuse, R108 ;  /* 0x0000006c20597220 */ /* 0x040fe20000410000 */
[C---:B------:R-:W-:Y:S01]  /*6370*/  FMUL.FTZ R93, R32.reuse, R112 ;  /* 0x00000070205d7220 */ /* 0x040fe20000410000 */
[C---:B------:R-:W-:Y:S01]  /*6380*/  FMUL.FTZ R97, R32.reuse, R116 ;  /* 0x0000007420617220 */ /* 0x040fe20000410000 */
[C---:B------:R-:W-:Y:S01]  /*6390*/  FMUL.FTZ R26, R32.reuse, R26 ;  /* 0x0000001a201a7220 */ /* 0x040fe20000410000 */
[----:B------:R-:W-:Y:S01]  /*63a0*/  FMUL.FTZ R63, R32, R63 ;  /* 0x0000003f203f7220 */ /* 0x000fe20000410000 */
[----:B------:R-:W4:Y:S01]  /*63b0*/  LDL.LU R62, [R1+0x20] ;  /* 0x00002000013e7983 */ /* 0x000f220000300800 */
[-C--:B------:R-:W-:Y:S01]  /*63c0*/  FFMA.FTZ R25, R156, -R53.reuse, R25 ;  /* 0x800000359c197223 */ /* 0x080fe20000010019 */
[----:B------:R-:W-:Y:S01]  /*63d0*/  FFMA.FTZ R64, -R53, R64, R66 ;  /* 0x0000004035407223 */ /* 0x000fe20000010142 */
[----:B------:R-:W-:Y:S01]  /*63e0*/  FMUL.FTZ R30, R32, R18 ;  /* 0x00000012201e7220 */ /* 0x000fe20000410000 */
[----:B------:R-:W-:Y:S01]  /*63f0*/  FFMA.FTZ R39, R40, -R53, R39 ;  /* 0x8000003528277223 */ /* 0x000fe20000010027 */
[C---:B------:R-:W-:Y:S01]  /*6400*/  FMUL.FTZ R18, R32.reuse, R15 ;  /* 0x0000000f20127220 */ /* 0x040fe20000410000 */
[----:B------:R-:W-:Y:S01]  /*6410*/  FMUL.FTZ R40, R32, R61 ;  /* 0x0000003d20287220 */ /* 0x000fe20000410000 */
[----:B------:R-:W-:Y:S01]  /*6420*/  PRMT R15, R14, 0x7632, R15 ;  /* 0x000076320e0f7816 */ /* 0x000fe2000000000f */
[-C--:B------:R-:W-:Y:S01]  /*6430*/  FFMA.FTZ R24, R155, -R53.reuse, R24 ;  /* 0x800000359b187223 */ /* 0x080fe20000010018 */
[-C--:B------:R-:W-:Y:S01]  /*6440*/  FFMA.FTZ R21, R154, -R53.reuse, R21 ;  /* 0x800000359a157223 */ /* 0x080fe20000010015 */
[C---:B------:R-:W-:Y:S01]  /*6450*/  FFMA.FTZ R68, -R53.reuse, R68, R70 ;  /* 0x0000004435447223 */ /* 0x040fe20000010146 */
[C---:B------:R-:W-:Y:S01]  /*6460*/  FFMA.FTZ R57, -R53.reuse, R72, R74 ;  /* 0x0000004835397223 */ /* 0x040fe2000001014a */
[-C--:B------:R-:W-:Y:S01]  /*6470*/  FFMA.FTZ R11, R150, -R53.reuse, R11 ;  /* 0x80000035960b7223 */ /* 0x080fe2000001000b */
[-C--:B------:R-:W-:Y:S01]  /*6480*/  FFMA.FTZ R33, R34, -R53.reuse, R33 ;  /* 0x8000003522217223 */ /* 0x080fe20000010021 */
[----:B------:R-:W-:Y:S01]  /*6490*/  FFMA.FTZ R35, R36, -R53, R35 ;  /* 0x8000003524237223 */ /* 0x000fe20000010023 */
[----:B------:R-:W-:Y:S01]  /*64a0*/  FFMA.FTZ R75, -R53, R75, R90 ;  /* 0x0000004b354b7223 */ /* 0x000fe2000001015a */
        /* <DEDUP_REMOVED lines=12> */
[----:B------:R-:W-:Y:S01]  /*6570*/  FFMA.FTZ R141, R141, -R53, R140 ;  /* 0x800000358d8d7223 */ /* 0x000fe2000001008c */
[----:B------:R-:W-:Y:S01]  /*6580*/  FFMA.FTZ R97, -R53, R97, R118 ;  /* 0x0000006135617223 */ /* 0x000fe20000010176 */
[----:B------:R-:W-:Y:S01]  /*6590*/  FFMA.FTZ R31, R145, -R53, R31 ;  /* 0x80000035911f7223 */ /* 0x000fe2000001001f */
[----:B------:R-:W-:Y:S01]  /*65a0*/  STG.E.U16 desc[UR18][R2.64+0x2], R7 ;  /* 0x0000020702007986 */ /* 0x000fe2000c101512 */
[C---:B------:R-:W-:Y:S01]  /*65b0*/  FMUL.FTZ R25, R32.reuse, R25 ;  /* 0x0000001920197220 */ /* 0x040fe20000410000 */
[C---:B------:R-:W-:Y:S01]  /*65c0*/  FMUL.FTZ R64, R32.reuse, R64 ;  /* 0x0000004020407220 */ /* 0x040fe20000410000 */
[----:B------:R-:W-:Y:S01]  /*65d0*/  FMUL.FTZ R34, R32, R59 ;  /* 0x0000003b20227220 */ /* 0x000fe20000410000 */
[----:B------:R-:W4:Y:S01]  /*65e0*/  LDL.LU R61, [R1+0x24] ;  /* 0x00002400013d7983 */ /* 0x000f220000300800 */
[----:B------:R-:W-:-:S02]  /*65f0*/  F2FP.BF16.F32.PACK_AB R26, R63, R26 ;  /* 0x0000001a3f1a723e */ /* 0x000fc400000010ff */
[----:B------:R-:W-:Y:S01]  /*6600*/  PRMT R53, R29, 0x7632, R53 ;  /* 0x000076321d357816 */ /* 0x000fe20000000035 */
[----:B------:R-:W-:Y:S01]  /*6610*/  STG.E.U16 desc[UR18][R2.64+0x4], R14 ;  /* 0x0000040e02007986 */ /* 0x000fe2000c101512 */
[----:B------:R-:W-:-:S03]  /*6620*/  FMUL.FTZ R24, R32, R24 ;  /* 0x0000001820187220 */ /* 0x000fc60000410000 */
[----:B------:R-:W4:Y:S01]  /*6630*/  LDL.LU R59, [R1+0x14] ;  /* 0x00001400013b7983 */ /* 0x000f220000300800 */
[C---:B------:R-:W-:Y:S01]  /*6640*/  FMUL.FTZ R65, R32.reuse, R65 ;  /* 0x0000004120417220 */ /* 0x040fe20000410000 */
[----:B------:R-:W-:Y:S02]  /*6650*/  FMUL.FTZ R66, R32, R55 ;  /* 0x0000003720427220 */ /* 0x000fe40000410000 */
[----:B------:R-:W-:Y:S01]  /*6660*/  STG.E.U16 desc[UR18][R2.64], R0 ;  /* 0x0000000002007986 */ /* 0x000fe2000c101512 */
[----:B------:R-:W-:-:S03]  /*6670*/  F2FP.BF16.F32.PACK_AB R25, R64, R25 ;  /* 0x000000194019723e */ /* 0x000fc600000010ff */
[----:B------:R0:W-:Y:S04]  /*6680*/  STG.E.U16 desc[UR18][R2.64+0x6], R15 ;  /* 0x0000060f02007986 */ /* 0x0001e8000c101512 */
[----:B------:R-:W4:Y:S01]  /*6690*/  LDL.LU R55, [R1+0x1c] ;  /* 0x00001c0001377983 */ /* 0x000f220000300800 */
[----:B------:R-:W-:Y:S02]  /*66a0*/  F2FP.BF16.F32.PACK_AB R24, R65, R24 ;  /* 0x000000184118723e */ /* 0x000fe400000010ff */
[----:B0-----:R-:W-:Y:S02]  /*66b0*/  PRMT R3, R26, 0x7632, R3 ;  /* 0x000076321a037816 */ /* 0x001fe40000000003 */
[----:B------:R-:W-:Y:S02]  /*66c0*/  PRMT R0, R25, 0x7632, R0 ;  /* 0x0000763219007816 */ /* 0x000fe40000000000 */
[----:B--2---:R-:W-:-:S04]  /*66d0*/  IADD3 R6, P1, R6, UR24, RZ ;  /* 0x0000001806067c10 */ /* 0x004fc8000ff3e0ff */
[----:B---3--:R-:W-:Y:S02]  /*66e0*/  IADD3.X R7, R98, UR25, RZ, P1, !PT ;  /* 0x0000001962077c10 */ /* 0x008fe40008ffe4ff */
[----:B------:R-:W-:-:S03]  /*66f0*/  IADD3 R14, P1, R96, UR24, RZ ;  /* 0x00000018600e7c10 */ /* 0x000fc6000ff3e0ff */
[----:B------:R0:W-:Y:S01]  /*6700*/  STG.E.U16 desc[UR18][R6.64+0x2], R53 ;  /* 0x0000023506007986 */ /* 0x0001e2000c101512 */
[----:B------:R-:W-:-:S03]  /*6710*/  IADD3.X R15, R94, UR25, RZ, P1, !PT ;  /* 0x000000195e0f7c10 */ /* 0x000fc60008ffe4ff */
[----:B------:R1:W-:Y:S04]  /*6720*/  STG.E.U16 desc[UR18][R6.64], R29 ;  /* 0x0000001d06007986 */ /* 0x0003e8000c101512 */
[----:B------:R-:W-:Y:S04]  /*6730*/  STG.E.U16 desc[UR18][R6.64+0x4], R26 ;  /* 0x0000041a06007986 */ /* 0x000fe8000c101512 */
[----:B0-----:R-:W2:Y:S04]  /*6740*/  LDL.LU R53, [R1+0x8] ;  /* 0x0000080001357983 */ /* 0x001ea80000300800 */
[----:B------:R0:W-:Y:S04]  /*6750*/  STG.E.U16 desc[UR18][R6.64+0x6], R3 ;  /* 0x0000060306007986 */ /* 0x0001e8000c101512 */
[----:B------:R3:W-:Y:S04]  /*6760*/  STG.E.U16 desc[UR18][R14.64], R25 ;  /* 0x000000190e007986 */ /* 0x0007e8000c101512 */
[----:B-1----:R-:W2:Y:S04]  /*6770*/  LDL.LU R29, [R1+0x10] ;  /* 0x00001000011d7983 */ /* 0x002ea80000300800 */
[----:B------:R1:W-:Y:S01]  /*6780*/  STG.E.U16 desc[UR18][R14.64+0x4], R24 ;  /* 0x000004180e007986 */ /* 0x0003e2000c101512 */
[----:B0-----:R-:W-:-:S03]  /*6790*/  PRMT R7, R24, 0x7632, R7 ;  /* 0x0000763218077816 */ /* 0x001fc60000000007 */
[----:B---3--:R-:W3:Y:S04]  /*67a0*/  LDL.LU R25, [R1] ;  /* 0x0000000001197983 */ /* 0x008ee80000300800 */
[----:B-1----:R-:W3:Y:S01]  /*67b0*/  LDL.LU R24, [R1+0x4] ;  /* 0x0000040001187983 */ /* 0x002ee20000300800 */
[C---:B------:R-:W-:Y:S01]  /*67c0*/  FMUL.FTZ R21, R32.reuse, R21 ;  /* 0x0000001520157220 */ /* 0x040fe20000410000 */
[C---:B------:R-:W-:Y:S01]  /*67d0*/  FMUL.FTZ R68, R32.reuse, R68 ;  /* 0x0000004420447220 */ /* 0x040fe20000410000 */
[C---:B------:R-:W-:Y:S01]  /*67e0*/  FMUL.FTZ R69, R32.reuse, R69 ;  /* 0x0000004520457220 */ /* 0x040fe20000410000 */
[C---:B------:R-:W-:Y:S01]  /*67f0*/  FMUL.FTZ R57, R32.reuse, R57 ;  /* 0x0000003920397220 */ /* 0x040fe20000410000 */
[C---:B------:R-:W-:Y:S01]  /*6800*/  FMUL.FTZ R151, R32.reuse, R151 ;  /* 0x0000009720977220 */ /* 0x040fe20000410000 */
[----:B------:R-:W-:Y:S01]  /*6810*/  FMUL.FTZ R36, R32, R73 ;  /* 0x0000004920247220 */ /* 0x000fe20000410000 */
[----:B------:R-:W-:-:S02]  /*6820*/  F2FP.BF16.F32.PACK_AB R21, R68, R21 ;  /* 0x000000154415723e */ /* 0x000fc400000010ff */
[----:B------:R-:W-:Y:S01]  /*6830*/  F2FP.BF16.F32.PACK_AB R30, R69, R30 ;  /* 0x0000001e451e723e */ /* 0x000fe200000010ff */
[----:B------:R0:W-:Y:S01]  /*6840*/  STG.E.U16 desc[UR18][R14.64+0x2], R0 ;  /* 0x000002000e007986 */ /* 0x0001e2000c101512 */
[----:B------:R-:W-:Y:S02]  /*6850*/  F2FP.BF16.F32.PACK_AB R18, R57, R18 ;  /* 0x000000123912723e */ /* 0x000fe400000010ff */
[----:B------:R-:W-:Y:S01]  /*6860*/  PRMT R26, R21, 0x7632, R26 ;  /* 0x00007632151a7816 */ /* 0x000fe2000000001a */
[----:B------:R1:W-:Y:S01]  /*6870*/  STG.E.U16 desc[UR18][R14.64+0x6], R7 ;  /* 0x000006070e007986 */ /* 0x0003e2000c101512 */
[----:B------:R-:W-:Y:S01]  /*6880*/  F2FP.BF16.F32.PACK_AB R36, R36, R151 ;  /* 0x000000972424723e */ /* 0x000fe200000010ff */
[C---:B------:R-:W-:Y:S01]  /*6890*/  FMUL.FTZ R79, R32.reuse, R79 ;  /* 0x0000004f204f7220 */ /* 0x040fe20000410000 */
[----:B------:R-:W-:Y:S01]  /*68a0*/  FMUL.FTZ R11, R32, R11 ;  /* 0x0000000b200b7220 */ /* 0x000fe20000410000 */
[----:B0-----:R-:W-:Y:S02]  /*68b0*/  PRMT R0, R30, 0x7632, R0 ;  /* 0x000076321e007816 */ /* 0x001fe40000000000 */
[----:B-1----:R-:W-:-:S02]  /*68c0*/  PRMT R15, R18, 0x7632, R15 ;  /* 0x00007632120f7816 */ /* 0x002fc4000000000f */
[----:B------:R-:W-:Y:S01]  /*68d0*/  IADD3 R2, P1, R92, UR24, RZ ;  /* 0x000000185c027c10 */ /* 0x000fe2000ff3e0ff */
[C---:B------:R-:W-:Y:S01]  /*68e0*/  FMUL.FTZ R147, R32.reuse, R147 ;  /* 0x0000009320937220 */ /* 0x040fe20000410000 */
[----:B------:R-:W-:Y:S01]  /*68f0*/  FMUL.FTZ R52, R32, R83 ;  /* 0x0000005320347220 */ /* 0x000fe20000410000 */
[----:B------:R-:W-:Y:S02]  /*6900*/  F2FP.BF16.F32.PACK_AB R38, R79, R38 ;  /* 0x000000264f26723e */ /* 0x000fe400000010ff */
[----:B------:R-:W-:Y:S01]  /*6910*/  F2FP.BF16.F32.PACK_AB R11, R34, R11 ;  /* 0x0000000b220b723e */ /* 0x000fe200000010ff */
[----:B------:R-:W-:Y:S01]  /*6920*/  FMUL.FTZ R33, R32, R33 ;  /* 0x0000002120217220 */ /* 0x000fe20000410000 */
[----:B------:R-:W-:Y:S01]  /*6930*/  F2FP.BF16.F32.PACK_AB R9, R40, R9 ;  /* 0x000000092809723e */ /* 0x000fe200000010ff */
[----:B------:R-:W-:Y:S01]  /*6940*/  FMUL.FTZ R56, R32, R87 ;  /* 0x0000005720387220 */ /* 0x000fe20000410000 */
[----:B------:R-:W-:Y:S01]  /*6950*/  F2FP.BF16.F32.PACK_AB R52, R52, R147 ;  /* 0x000000933434723e */ /* 0x000fe200000010ff */
[----:B------:R-:W-:-:S03]  /*6960*/  FMUL.FTZ R67, R32, R67 ;  /* 0x0000004320437220 */ /* 0x000fc60000410000 */
[----:B------:R-:W-:Y:S01]  /*6970*/  F2FP.BF16.F32.PACK_AB R33, R56, R33 ;  /* 0x000000213821723e */ /* 0x000fe200000010ff */
[C---:B------:R-:W-:Y:S01]  /*6980*/  FMUL.FTZ R35, R32.reuse, R35 ;  /* 0x0000002320237220 */ /* 0x040fe20000410000 */
[----:B------:R-:W-:Y:S01]  /*6990*/  FMUL.FTZ R54, R32, R75 ;  /* 0x0000004b20367220 */ /* 0x000fe20000410000 */
[----:B----4-:R-:W-:-:S05]  /*69a0*/  IADD3.X R3, R71, UR25, RZ, P1, !PT ;  /* 0x0000001947037c10 */ /* 0x010fca0008ffe4ff */
[----:B------:R0:W-:Y:S04]  /*69b0*/  STG.E.U16 desc[UR18][R2.64], R21 ;  /* 0x0000001502007986 */ /* 0x0001e8000c101512 */
[----:B------:R-:W-:Y:S04]  /*69c0*/  STG.E.U16 desc[UR18][R2.64+0x2], R26 ;  /* 0x0000021a02007986 */ /* 0x000fe8000c101512 */
[----:B------:R-:W-:Y:S01]  /*69d0*/  STG.E.U16 desc[UR18][R2.64+0x4], R30 ;  /* 0x0000041e02007986 */ /* 0x000fe2000c101512 */
[----:B------:R-:W-:-:S03]  /*69e0*/  IADD3 R6, P1, R62, UR24, RZ ;  /* 0x000000183e067c10 */ /* 0x000fc6000ff3e0ff */
[----:B------:R1:W-:Y:S01]  /*69f0*/  STG.E.U16 desc[UR18][R2.64+0x6], R0 ;  /* 0x0000060002007986 */ /* 0x0003e2000c101512 */
[----:B0-----:R-:W-:Y:S02]  /*6a00*/  PRMT R21, R11, 0x7632, R21 ;  /* 0x000076320b157816 */ /* 0x001fe40000000015 */
[----:B-1----:R-:W-:Y:S02]  /*6a10*/  PRMT R3, R36, 0x7632, R3 ;  /* 0x0000763224037816 */ /* 0x002fe40000000003 */
[----:B------:R-:W-:Y:S02]  /*6a20*/  PRMT R0, R9, 0x7632, R0 ;  /* 0x0000763209007816 */ /* 0x000fe40000000000 */
[----:B------:R-:W-:-:S05]  /*6a30*/  IADD3.X R7, R61, UR25, RZ, P1, !PT ;  /* 0x000000193d077c10 */ /* 0x000fca0008ffe4ff */
[----:B------:R0:W-:Y:S01]  /*6a40*/  STG.E.U16 desc[UR18][R6.64+0x2], R15 ;  /* 0x0000020f06007986 */ /* 0x0001e2000c101512 */
[----:B------:R-:W-:-:S03]  /*6a50*/  IADD3 R14, P1, R59, UR24, RZ ;  /* 0x000000183b0e7c10 */ /* 0x000fc6000ff3e0ff */
[----:B------:R-:W-:Y:S04]  /*6a60*/  STG.E.U16 desc[UR18][R6.64], R18 ;  /* 0x0000001206007986 */ /* 0x000fe8000c101512 */
[----:B------:R-:W-:Y:S04]  /*6a70*/  STG.E.U16 desc[UR18][R6.64+0x4], R36 ;  /* 0x0000042406007986 */ /* 0x000fe8000c101512 */
[----:B------:R1:W-:Y:S01]  /*6a80*/  STG.E.U16 desc[UR18][R6.64+0x6], R3 ;  /* 0x0000060306007986 */ /* 0x0003e2000c101512 */
[----:B0-----:R-:W-:-:S05]  /*6a90*/  IADD3.X R15, R55, UR25, RZ, P1, !PT ;  /* 0x00000019370f7c10 */ /* 0x001fca0008ffe4ff */
[----:B------:R0:W-:Y:S01]  /*6aa0*/  STG.E.U16 desc[UR18][R14.64], R11 ;  /* 0x0000000b0e007986 */ /* 0x0001e2000c101512 */
[----:B-1----:R-:W-:-:S03]  /*6ab0*/  PRMT R7, R38, 0x7632, R7 ;  /* 0x0000763226077816 */ /* 0x002fc60000000007 */
[----:B------:R-:W-:Y:S04]  /*6ac0*/  STG.E.U16 desc[UR18][R14.64+0x2], R21 ;  /* 0x000002150e007986 */ /* 0x000fe8000c101512 */
[----:B------:R-:W-:Y:S01]  /*6ad0*/  STG.E.U16 desc[UR18][R14.64+0x6], R7 ;  /* 0x000006070e007986 */ /* 0x000fe2000c101512 */
[----:B0-----:R-:W-:-:S03]  /*6ae0*/  PRMT R11, R52, 0x7632, R11 ;  /* 0x00007632340b7816 */ /* 0x001fc6000000000b */
[----:B------:R0:W-:Y:S01]  /*6af0*/  STG.E.U16 desc[UR18][R14.64+0x4], R38 ;  /* 0x000004260e007986 */ /* 0x0001e2000c101512 */
[C---:B------:R-:W-:Y:S01]  /*6b00*/  FMUL.FTZ R37, R32.reuse, R37 ;  /* 0x0000002520257220 */ /* 0x040fe20000410000 */
[----:B------:R-:W-:Y:S01]  /*6b10*/  FMUL.FTZ R60, R32, R91 ;  /* 0x0000005b203c7220 */ /* 0x000fe20000410000 */
[----:B------:R-:W-:Y:S01]  /*6b20*/  F2FP.BF16.F32.PACK_AB R42, R42, R67 ;  /* 0x000000432a2a723e */ /* 0x000fe200000010ff */
[C---:B------:R-:W-:Y:S01]  /*6b30*/  FMUL.FTZ R39, R32.reuse, R39 ;  /* 0x0000002720277220 */ /* 0x040fe20000410000 */
[----:B------:R-:W-:Y:S01]  /*6b40*/  FMUL.FTZ R58, R32, R77 ;  /* 0x0000004d203a7220 */ /* 0x000fe20000410000 */
[----:B------:R-:W-:Y:S02]  /*6b50*/  F2FP.BF16.F32.PACK_AB R35, R54, R35 ;  /* 0x000000233623723e */ /* 0x000fe400000010ff */
[----:B------:R-:W-:Y:S02]  /*6b60*/  F2FP.BF16.F32.PACK_AB R37, R60, R37 ;  /* 0x000000253c25723e */ /* 0x000fe400000010ff */
[----:B------:R-:W-:-:S02]  /*6b70*/  F2FP.BF16.F32.PACK_AB R39, R58, R39 ;  /* 0x000000273a27723e */ /* 0x000fc400000010ff */
[----:B0-----:R-:W-:Y:S01]  /*6b80*/  PRMT R15, R42, 0x7632, R15 ;  /* 0x000076322a0f7816 */ /* 0x001fe2000000000f */
[C---:B------:R-:W-:Y:S01]  /*6b90*/  FMUL.FTZ R41, R32.reuse, R41 ;  /* 0x0000002920297220 */ /* 0x040fe20000410000 */
[C---:B------:R-:W-:Y:S01]  /*6ba0*/  FMUL.FTZ R70, R32.reuse, R95 ;  /* 0x0000005f20467220 */ /* 0x040fe20000410000 */
[C---:B------:R-:W-:Y:S01]  /*6bb0*/  FMUL.FTZ R72, R32.reuse, R81 ;  /* 0x0000005120487220 */ /* 0x040fe20000410000 */
[C---:B------:R-:W-:Y:S01]  /*6bc0*/  FMUL.FTZ R125, R32.reuse, R125 ;  /* 0x0000007d207d7220 */ /* 0x040fe20000410000 */
[C---:B------:R-:W-:Y:S01]  /*6bd0*/  FMUL.FTZ R74, R32.reuse, R99 ;  /* 0x00000063204a7220 */ /* 0x040fe20000410000 */
[----:B------:R-:W-:Y:S01]  /*6be0*/  PRMT R81, R35, 0x7632, R81 ;  /* 0x0000763223517816 */ /* 0x000fe20000000051 */
[----:B------:R-:W-:Y:S01]  /*6bf0*/  FMUL.FTZ R43, R32, R43 ;  /* 0x0000002b202b7220 */ /* 0x000fe20000410000 */
[----:B------:R-:W-:Y:S01]  /*6c00*/  F2FP.BF16.F32.PACK_AB R41, R70, R41 ;  /* 0x000000294629723e */ /* 0x000fe200000010ff */
[C---:B------:R-:W-:Y:S01]  /*6c10*/  FMUL.FTZ R127, R32.reuse, R127 ;  /* 0x0000007f207f7220 */ /* 0x040fe20000410000 */
[C---:B------:R-:W-:Y:S01]  /*6c20*/  FMUL.FTZ R129, R32.reuse, R129 ;  /* 0x0000008120817220 */ /* 0x040fe20000410000 */
[----:B------:R-:W-:Y:S01]  /*6c30*/  FMUL.FTZ R78, R32, R103 ;  /* 0x00000067204e7220 */ /* 0x000fe20000410000 */
[----:B------:R-:W-:Y:S01]  /*6c40*/  F2FP.BF16.F32.PACK_AB R74, R74, R125 ;  /* 0x0000007d4a4a723e */ /* 0x000fe200000010ff */
[C---:B------:R-:W-:Y:S01]  /*6c50*/  FMUL.FTZ R131, R32.reuse, R131 ;  /* 0x0000008320837220 */ /* 0x040fe20000410000 */
[----:B------:R-:W-:Y:S01]  /*6c60*/  FMUL.FTZ R76, R32, R85 ;  /* 0x00000055204c7220 */ /* 0x000fe20000410000 */
[----:B------:R-:W-:Y:S01]  /*6c70*/  F2FP.BF16.F32.PACK_AB R43, R66, R43 ;  /* 0x0000002b422b723e */ /* 0x000fe200000010ff */
[----:B------:R-:W-:Y:S01]  /*6c80*/  FMUL.FTZ R133, R32, R133 ;  /* 0x0000008520857220 */ /* 0x000fe20000410000 */
[----:B------:R-:W-:Y:S01]  /*6c90*/  F2FP.BF16.F32.PACK_AB R72, R72, R127 ;  /* 0x0000007f4848723e */ /* 0x000fe200000010ff */
[----:B------:R-:W-:Y:S01]  /*6ca0*/  FMUL.FTZ R82, R32, R107 ;  /* 0x0000006b20527220 */ /* 0x000fe20000410000 */
[----:B------:R-:W-:Y:S01]  /*6cb0*/  F2FP.BF16.F32.PACK_AB R78, R78, R129 ;  /* 0x000000814e4e723e */ /* 0x000fe200000010ff */
[----:B------:R-:W-:Y:S01]  /*6cc0*/  FMUL.FTZ R135, R32, R135 ;  /* 0x0000008720877220 */ /* 0x000fe20000410000 */
[----:B------:R-:W-:Y:S01]  /*6cd0*/  F2FP.BF16.F32.PACK_AB R76, R76, R131 ;  /* 0x000000834c4c723e */ /* 0x000fe200000010ff */
[C---:B------:R-:W-:Y:S01]  /*6ce0*/  FMUL.FTZ R80, R32.reuse, R89 ;  /* 0x0000005920507220 */ /* 0x040fe20000410000 */
[C---:B------:R-:W-:Y:S01]  /*6cf0*/  FMUL.FTZ R137, R32.reuse, R137 ;  /* 0x0000008920897220 */ /* 0x040fe20000410000 */
[----:B------:R-:W-:Y:S01]  /*6d00*/  FMUL.FTZ R84, R32, R111 ;  /* 0x0000006f20547220 */ /* 0x000fe20000410000 */
[----:B------:R-:W-:Y:S01]  /*6d10*/  F2FP.BF16.F32.PACK_AB R82, R82, R133 ;  /* 0x000000855252723e */ /* 0x000fe200000010ff */
[C---:B------:R-:W-:Y:S01]  /*6d20*/  FMUL.FTZ R139, R32.reuse, R139 ;  /* 0x0000008b208b7220 */ /* 0x040fe20000410000 */
[C---:B------:R-:W-:Y:S01]  /*6d30*/  FMUL.FTZ R90, R32.reuse, R93 ;  /* 0x0000005d205a7220 */ /* 0x040fe20000410000 */
[C---:B------:R-:W-:Y:S01]  /*6d40*/  FMUL.FTZ R141, R32.reuse, R141 ;  /* 0x0000008d208d7220 */ /* 0x040fe20000410000 */
[C---:B------:R-:W-:Y:S01]  /*6d50*/  FMUL.FTZ R88, R32.reuse, R115 ;  /* 0x0000007320587220 */ /* 0x040fe20000410000 */
[C---:B------:R-:W-:Y:S01]  /*6d60*/  FMUL.FTZ R143, R32.reuse, R143 ;  /* 0x0000008f208f7220 */ /* 0x040fe20000410000 */
[C---:B------:R-:W-:Y:S01]  /*6d70*/  FMUL.FTZ R86, R32.reuse, R97 ;  /* 0x0000006120567220 */ /* 0x040fe20000410000 */
[----:B------:R-:W-:Y:S01]  /*6d80*/  FMUL.FTZ R31, R32, R31 ;  /* 0x0000001f201f7220 */ /* 0x000fe20000410000 */
[----:B------:R-:W-:Y:S01]  /*6d90*/  F2FP.BF16.F32.PACK_AB R80, R80, R135 ;  /* 0x000000875050723e */ /* 0x000fe200000010ff */
[----:B------:R-:W-:Y:S01]  /*6da0*/  FMUL.FTZ R32, R32, R119 ;  /* 0x0000007720207220 */ /* 0x000fe20000410000 */
[----:B------:R-:W-:-:S02]  /*6db0*/  F2FP.BF16.F32.PACK_AB R84, R84, R137 ;  /* 0x000000895454723e */ /* 0x000fc400000010ff */
[----:B------:R-:W-:Y:S02]  /*6dc0*/  F2FP.BF16.F32.PACK_AB R90, R90, R139 ;  /* 0x0000008b5a5a723e */ /* 0x000fe400000010ff */
[----:B------:R-:W-:Y:S02]  /*6dd0*/  F2FP.BF16.F32.PACK_AB R88, R88, R141 ;  /* 0x0000008d5858723e */ /* 0x000fe400000010ff */
[----:B------:R-:W-:Y:S02]  /*6de0*/  F2FP.BF16.F32.PACK_AB R86, R86, R143 ;  /* 0x0000008f5656723e */ /* 0x000fe400000010ff */
[----:B--2---:R-:W-:-:S04]  /*6df0*/  IADD3 R2, P1, R53, UR24, RZ ;  /* 0x0000001835027c10 */ /* 0x004fc8000ff3e0ff */
[----:B------:R-:W-:Y:S02]  /*6e00*/  IADD3.X R3, R29, UR25, RZ, P1, !PT ;  /* 0x000000191d037c10 */ /* 0x000fe40008ffe4ff */
[----:B---3--:R-:W-:-:S03]  /*6e10*/  IADD3 R6, P1, R25, UR24, RZ ;  /* 0x0000001819067c10 */ /* 0x008fc6000ff3e0ff */
[----:B------:R-:W-:Y:S04]  /*6e20*/  STG.E.U16 desc[UR18][R2.64], R9 ;  /* 0x0000000902007986 */ /* 0x000fe8000c101512 */
[----:B------:R0:W-:Y:S01]  /*6e30*/  STG.E.U16 desc[UR18][R2.64+0x2], R0 ;  /* 0x0000020002007986 */ /* 0x0001e2000c101512 */
[----:B------:R-:W-:Y:S02]  /*6e40*/  IADD3.X R7, R24, UR25, RZ, P1, !PT ;  /* 0x0000001918077c10 */ /* 0x000fe40008ffe4ff */
[----:B------:R-:W-:Y:S01]  /*6e50*/  IADD3 R162, P1, R162, UR24, RZ ;  /* 0x00000018a2a27c10 */ /* 0x000fe2000ff3e0ff */
[----:B------:R-:W-:Y:S04]  /*6e60*/  STG.E.U16 desc[UR18][R2.64+0x4], R52 ;  /* 0x0000043402007986 */ /* 0x000fe8000c101512 */
[----:B------:R1:W-:Y:S01]  /*6e70*/  STG.E.U16 desc[UR18][R2.64+0x6], R11 ;  /* 0x0000060b02007986 */ /* 0x0003e2000c101512 */
[----:B------:R-:W-:-:S02]  /*6e80*/  IADD3.X R163, R165, UR25, RZ, P1, !PT ;  /* 0x00000019a5a37c10 */ /* 0x000fc40008ffe4ff */
[----:B0-----:R-:W-:Y:S02]  /*6e90*/  PRMT R0, R37, 0x7632, R0 ;  /* 0x0000763225007816 */ /* 0x001fe40000000000 */
[----:B-1----:R-:W-:Y:S02]  /*6ea0*/  PRMT R3, R33, 0x7632, R3 ;  /* 0x0000763221037816 */ /* 0x002fe40000000003 */
[----:B------:R-:W-:-:S03]  /*6eb0*/  IADD3 R2, P1, R27, UR24, RZ ;  /* 0x000000181b027c10 */ /* 0x000fc6000ff3e0ff */
[----:B------:R0:W-:Y:S04]  /*6ec0*/  STG.E.U16 desc[UR18][R6.64+0x6], R3 ;  /* 0x0000060306007986 */ /* 0x0001e8000c101512 */
[----:B------:R-:W-:Y:S04]  /*6ed0*/  STG.E.U16 desc[UR18][R6.64], R42 ;  /* 0x0000002a06007986 */ /* 0x000fe8000c101512 */
[----:B------:R-:W-:Y:S01]  /*6ee0*/  STG.E.U16 desc[UR18][R6.64+0x2], R15 ;  /* 0x0000020f06007986 */ /* 0x000fe2000c101512 */
[----:B0-----:R-:W-:Y:S02]  /*6ef0*/  IADD3.X R3, R28, UR25, RZ, P1, !PT ;  /* 0x000000191c037c10 */ /* 0x001fe40008ffe4ff */
[----:B------:R-:W-:Y:S01]  /*6f00*/  IADD3 R22, P1, R22, UR24, RZ ;  /* 0x0000001816167c10 */ /* 0x000fe2000ff3e0ff */
[----:B------:R0:W-:Y:S03]  /*6f10*/  STG.E.U16 desc[UR18][R6.64+0x4], R33 ;  /* 0x0000042106007986 */ /* 0x0001e6000c101512 */
[----:B------:R-:W-:Y:S01]  /*6f20*/  IADD3.X R23, R23, UR25, RZ, P1, !PT ;  /* 0x0000001917177c10 */ /* 0x000fe20008ffe4ff */
[----:B------:R-:W-:Y:S01]  /*6f30*/  STG.E.U16 desc[UR18][R162.64], R35 ;  /* 0x00000023a2007986 */ /* 0x000fe2000c101512 */
[----:B------:R-:W-:-:S03]  /*6f40*/  PRMT R9, R41, 0x7632, R9 ;  /* 0x0000763229097816 */ /* 0x000fc60000000009 */
[----:B------:R-:W-:Y:S01]  /*6f50*/  STG.E.U16 desc[UR18][R162.64+0x2], R81 ;  /* 0x00000251a2007986 */ /* 0x000fe2000c101512 */
[----:B0-----:R-:W-:Y:S02]  /*6f60*/  PRMT R7, R39, 0x7632, R7 ;  /* 0x0000763227077816 */ /* 0x001fe40000000007 */
[----:B------:R-:W-:Y:S01]  /*6f70*/  IADD3 R6, P1, R19, UR24, RZ ;  /* 0x0000001813067c10 */ /* 0x000fe2000ff3e0ff */
[----:B------:R-:W-:Y:S04]  /*6f80*/  STG.E.U16 desc[UR18][R162.64+0x4], R37 ;  /* 0x00000425a2007986 */ /* 0x000fe8000c101512 */
[----:B------:R0:W-:Y:S04]  /*6f90*/  STG.E.U16 desc[UR18][R162.64+0x6], R0 ;  /* 0x00000600a2007986 */ /* 0x0001e8000c101512 */
[----:B------:R1:W-:Y:S01]  /*6fa0*/  STG.E.U16 desc[UR18][R2.64+0x2], R7 ;  /* 0x0000020702007986 */ /* 0x0003e2000c101512 */
[----:B------:R-:W-:-:S03]  /*6fb0*/  PRMT R11, R43, 0x7632, R11 ;  /* 0x000076322b0b7816 */ /* 0x000fc6000000000b */
[----:B------:R-:W-:Y:S01]  /*6fc0*/  STG.E.U16 desc[UR18][R2.64], R39 ;  /* 0x0000002702007986 */ /* 0x000fe2000c101512 */
[----:B0-----:R-:W-:Y:S02]  /*6fd0*/  PRMT R0, R74, 0x7632, R0 ;  /* 0x000076324a007816 */ /* 0x001fe40000000000 */
[----:B-1----:R-:W-:Y:S02]  /*6fe0*/  IADD3.X R7, R20, UR25, RZ, P1, !PT ;  /* 0x0000001914077c10 */ /* 0x002fe40008ffe4ff */
[----:B------:R-:W-:Y:S01]  /*6ff0*/  IADD3 R16, P1, R16, UR24, RZ ;  /* 0x0000001810107c10 */ /* 0x000fe2000ff3e0ff */
[----:B------:R-:W-:Y:S03]  /*7000*/  STG.E.U16 desc[UR18][R2.64+0x4], R41 ;  /* 0x0000042902007986 */ /* 0x000fe6000c101512 */
[----:B------:R-:W-:Y:S01]  /*7010*/  IADD3.X R17, R17, UR25, RZ, P1, !PT ;  /* 0x0000001911117c10 */ /* 0x000fe20008ffe4ff */
[----:B------:R0:W-:Y:S01]  /*7020*/  STG.E.U16 desc[UR18][R2.64+0x6], R9 ;  /* 0x0000060902007986 */ /* 0x0001e2000c101512 */
[----:B------:R-:W-:-:S03]  /*7030*/  IADD3 R12, P1, R12, UR24, RZ ;  /* 0x000000180c0c7c10 */ /* 0x000fc6000ff3e0ff */
[----:B------:R1:W-:Y:S01]  /*7040*/  STG.E.U16 desc[UR18][R22.64+0x6], R0 ;  /* 0x0000060016007986 */ /* 0x0003e2000c101512 */
[----:B------:R-:W-:Y:S02]  /*7050*/  IADD3.X R13, R13, UR25, RZ, P1, !PT ;  /* 0x000000190d0d7c10 */ /* 0x000fe40008ffe4ff */
[----:B------:R-:W-:Y:S01]  /*7060*/  IADD3 R8, P1, R8, UR24, RZ ;  /* 0x0000001808087c10 */ /* 0x000fe2000ff3e0ff */
[----:B------:R-:W-:Y:S01]  /*7070*/  STG.E.U16 desc[UR18][R22.64], R43 ;  /* 0x0000002b16007986 */ /* 0x000fe2000c101512 */
[----:B0-----:R-:W-:Y:S02]  /*7080*/  PRMT R3, R72, 0x7632, R3 ;  /* 0x0000763248037816 */ /* 0x001fe40000000003 */
[----:B------:R-:W-:Y:S02]  /*7090*/  PRMT R2, R78, 0x7632, R2 ;  /* 0x000076324e027816 */ /* 0x000fe40000000002 */
[----:B-1----:R-:W-:Y:S01]  /*70a0*/  PRMT R0, R76, 0x7632, R0 ;  /* 0x000076324c007816 */ /* 0x002fe20000000000 */
[----:B------:R-:W-:Y:S04]  /*70b0*/  STG.E.U16 desc[UR18][R22.64+0x2], R11 ;  /* 0x0000020b16007986 */ /* 0x000fe8000c101512 */
[----:B------:R-:W-:Y:S01]  /*70c0*/  STG.E.U16 desc[UR18][R22.64+0x4], R74 ;  /* 0x0000044a16007986 */ /* 0x000fe2000c101512 */
[----:B------:R-:W-:-:S03]  /*70d0*/  IADD3.X R9, R10, UR25, RZ, P1, !PT ;  /* 0x000000190a097c10 */ /* 0x000fc60008ffe4ff */
[----:B------:R-:W-:Y:S04]  /*70e0*/  STG.E.U16 desc[UR18][R6.64], R72 ;  /* 0x0000004806007986 */ /* 0x000fe8000c101512 */
[----:B------:R0:W-:Y:S04]  /*70f0*/  STG.E.U16 desc[UR18][R6.64+0x2], R3 ;  /* 0x0000020306007986 */ /* 0x0001e8000c101512 */
[----:B------:R-:W-:Y:S04]  /*7100*/  STG.E.U16 desc[UR18][R6.64+0x4], R78 ;  /* 0x0000044e06007986 */ /* 0x000fe8000c101512 */
[----:B------:R1:W-:Y:S01]  /*7110*/  STG.E.U16 desc[UR18][R6.64+0x6], R2 ;  /* 0x0000060206007986 */ /* 0x0003e2000c101512 */
[----:B------:R-:W-:-:S03]  /*7120*/  IADD3 R4, P1, R4, UR24, RZ ;  /* 0x0000001804047c10 */ /* 0x000fc6000ff3e0ff */
[----:B------:R2:W-:Y:S01]  /*7130*/  STG.E.U16 desc[UR18][R16.64+0x2], R0 ;  /* 0x0000020010007986 */ /* 0x0005e2000c101512 */
[----:B0-----:R-:W-:Y:S02]  /*7140*/  PRMT R3, R82, 0x7632, R3 ;  /* 0x0000763252037816 */ /* 0x001fe40000000003 */
[----:B------:R-:W-:Y:S01]  /*7150*/  F2FP.BF16.F32.PACK_AB R31, R32, R31 ;  /* 0x0000001f201f723e */ /* 0x000fe200000010ff */
[----:B------:R-:W-:Y:S01]  /*7160*/  STG.E.U16 desc[UR18][R16.64], R76 ;  /* 0x0000004c10007986 */ /* 0x000fe2000c101512 */
[----:B-1----:R-:W-:Y:S02]  /*7170*/  PRMT R6, R80, 0x7632, R6 ;  /* 0x0000763250067816 */ /* 0x002fe40000000006 */
[----:B--2---:R-:W-:Y:S01]  /*7180*/  PRMT R0, R84, 0x7632, R0 ;  /* 0x0000763254007816 */ /* 0x004fe20000000000 */
[----:B------:R-:W-:Y:S01]  /*7190*/  STG.E.U16 desc[UR18][R16.64+0x4], R82 ;  /* 0x0000045210007986 */ /* 0x000fe2000c101512 */
[----:B------:R-:W-:-:S03]  /*71a0*/  PRMT R2, R90, 0x7632, R2 ;  /* 0x000076325a027816 */ /* 0x000fc60000000002 */
[----:B------:R0:W-:Y:S01]  /*71b0*/  STG.E.U16 desc[UR18][R16.64+0x6], R3 ;  /* 0x0000060310007986 */ /* 0x0001e2000c101512 */
[----:B------:R-:W-:-:S03]  /*71c0*/  IADD3.X R5, R5, UR25, RZ, P1, !PT ;  /* 0x0000001905057c10 */ /* 0x000fc60008ffe4ff */
[----:B------:R1:W-:Y:S04]  /*71d0*/  STG.E.U16 desc[UR18][R12.64+0x2], R6 ;  /* 0x000002060c007986 */ /* 0x0003e8000c101512 */
[----:B------:R2:W-:Y:S01]  /*71e0*/  STG.E.U16 desc[UR18][R12.64+0x6], R0 ;  /* 0x000006000c007986 */ /* 0x0005e2000c101512 */
[----:B0-----:R-:W-:-:S03]  /*71f0*/  PRMT R3, R88, 0x7632, R3 ;  /* 0x0000763258037816 */ /* 0x001fc60000000003 */
[----:B------:R3:W-:Y:S01]  /*7200*/  STG.E.U16 desc[UR18][R12.64], R80 ;  /* 0x000000500c007986 */ /* 0x0007e2000c101512 */
[----:B-1----:R-:W-:-:S03]  /*7210*/  PRMT R6, R31, 0x7632, R6 ;  /* 0x000076321f067816 */ /* 0x002fc60000000006 */
[----:B------:R3:W-:Y:S01]  /*7220*/  STG.E.U16 desc[UR18][R12.64+0x4], R84 ;  /* 0x000004540c007986 */ /* 0x0007e2000c101512 */
[----:B--2---:R-:W-:-:S03]  /*7230*/  PRMT R0, R86, 0x7632, R0 ;  /* 0x0000763256007816 */ /* 0x004fc60000000000 */
[----:B------:R3:W-:Y:S04]  /*7240*/  STG.E.U16 desc[UR18][R8.64], R90 ;  /* 0x0000005a08007986 */ /* 0x0007e8000c101512 */
[----:B------:R3:W-:Y:S04]  /*7250*/  STG.E.U16 desc[UR18][R8.64+0x2], R2 ;  /* 0x0000020208007986 */ /* 0x0007e8000c101512 */
[----:B------:R3:W-:Y:S04]  /*7260*/  STG.E.U16 desc[UR18][R8.64+0x4], R88 ;  /* 0x0000045808007986 */ /* 0x0007e8000c101512 */
[----:B------:R3:W-:Y:S04]  /*7270*/  STG.E.U16 desc[UR18][R8.64+0x6], R3 ;  /* 0x0000060308007986 */ /* 0x0007e8000c101512 */
[----:B------:R3:W-:Y:S04]  /*7280*/  STG.E.U16 desc[UR18][R4.64], R86 ;  /* 0x0000005604007986 */ /* 0x0007e8000c101512 */
[----:B------:R3:W-:Y:S04]  /*7290*/  STG.E.U16 desc[UR18][R4.64+0x2], R0 ;  /* 0x0000020004007986 */ /* 0x0007e8000c101512 */
[----:B------:R3:W-:Y:S04]  /*72a0*/  STG.E.U16 desc[UR18][R4.64+0x4], R31 ;  /* 0x0000041f04007986 */ /* 0x0007e8000c101512 */
[----:B------:R3:W-:Y:S01]  /*72b0*/  STG.E.U16 desc[UR18][R4.64+0x6], R6 ;  /* 0x0000060604007986 */ /* 0x0007e2000c101512 */
[----:B------:R-:W-:Y:S01]  /*72c0*/  ULOP3.LUT UR4, UR4, 0x1, URZ, 0x3c, !UPT ;  /* 0x0000000104047892 */ /* 0x000fe2000f8e3c3f */
[----:B------:R-:W-:Y:S01]  /*72d0*/  UMOV UR5, UR16 ;  /* 0x0000001000057c82 */ /* 0x000fe20008000000 */
[----:B------:R-:W-:Y:S01]  /*72e0*/  UMOV UR11, UR15 ;  /* 0x0000000f000b7c82 */ /* 0x000fe20008000000 */
[----:B------:R-:W-:Y:S09]  /*72f0*/  @!P0 BRA `(.L_x_17) ;  /* 0xffffff9400008947 */ /* 0x000ff2000383ffff */
.L_x_3:
[----:B------:R-:W1:Y:S02]  /*7300*/  S2UR UR16, SR_CTAID.Y ;  /* 0x00000000001079c3 */ /* 0x000e640000002600 */
[----:B-1----:R-:W-:Y:S02]  /*7310*/  USHF.L.U32 UR15, UR16, 0x5, URZ ;  /* 0x00000005100f7899 */ /* 0x002fe4000800063f */
[----:B------:R-:W-:Y:S02]  /*7320*/  ULOP3.LUT UR16, UR16, 0x1, URZ, 0xc0, !UPT ;  /* 0x0000000110107892 */ /* 0x000fe4000f8ec03f */
[----:B------:R-:W-:Y:S02]  /*7330*/  ULOP3.LUT UR15, UR15, 0x7ffffc0, URZ, 0xc0, !UPT ;  /* 0x07ffffc00f0f7892 */ /* 0x000fe4000f8ec03f */
[----:B------:R-:W-:Y:S02]  /*7340*/  UIMAD UR16, UR16, 0x140, URZ ;  /* 0x00000140101078a4 */ /* 0x000fe4000f8e023f */
[----:B------:R-:W-:-:S02]  /*7350*/  UIADD3 UR15, UR15, UR22, URZ ;  /* 0x000000160f0f7290 */ /* 0x000fc4000fffe03f */
[----:B------:R-:W-:Y:S02]  /*7360*/  UIADD3 UR17, UR16, 0x140, URZ ;  /* 0x0000014010117890 */ /* 0x000fe4000fffe03f */
[----:B------:R-:W-:-:S04]  /*7370*/  ULEA UR15, UR15, UR16, 0x5 ;  /* 0x000000100f0f7291 */ /* 0x000fc8000f8e283f */
[----:B------:R-:W-:-:S06]  /*7380*/  UISETP.GE.AND UP0, UPT, UR15, UR17, UPT ;  /* 0x000000110f00728c */ /* 0x000fcc000bf06270 */
[----:B------:R-:W-:-:S13]  /*7390*/  PLOP3.LUT P0, PT, PT, PT, UP0, 0x80, 0x0 ;  /* 0x000000000000781c */ /* 0x000fda0003f0f008 */
[----:B------:R-:W-:Y:S05]  /*73a0*/  @P0 EXIT ;  /* 0x000000000000094d */ /* 0x000fea0003800000 */
[----:B------:R-:W0:Y:S01]  /*73b0*/  LDC.64 R20, c[0x0][0x258] ;  /* 0x00009600ff147b82 */ /* 0x000e220000000a00 */
[----:B---3--:R-:W1:Y:S01]  /*73c0*/  S2R R6, SR_TID.X ;  /* 0x0000000000067919 */ /* 0x008e620000002100 */
[----:B------:R-:W-:Y:S01]  /*73d0*/  UMOV UR4, 0x400 ;  /* 0x0000040000047882 */ /* 0x000fe20000000000 */
[----:B------:R-:W-:-:S05]  /*73e0*/  MOV R22, UR15 ;  /* 0x0000000f00167c02 */ /* 0x000fca0008000f00 */
[----:B------:R-:W2:Y:S01]  /*73f0*/  S2UR UR5, SR_CgaCtaId ;  /* 0x00000000000579c3 */ /* 0x000ea20000008800 */
[----:B0-----:R-:W-:Y:S02]  /*7400*/  LOP3.LUT R3, RZ, R20, RZ, 0x33, !PT ;  /* 0x00000014ff037212 */ /* 0x001fe400078e33ff */
[----:B------:R-:W-:Y:S02]  /*7410*/  LOP3.LUT R0, RZ, R21, RZ, 0x33, !PT ;  /* 0x00000015ff007212 */ /* 0x000fe400078e33ff */
[----:B------:R-:W-:-:S04]  /*7420*/  ISETP.GT.U32.AND P0, PT, R3, -0x2, PT ;  /* 0xfffffffe0300780c */ /* 0x000fc80003f04070 */
[C---:B------:R-:W-:Y:S01]  /*7430*/  ISETP.GT.AND.EX P0, PT, R0.reuse, -0x1, PT, P0 ;  /* 0xffffffff0000780c */ /* 0x040fe20003f04300 */
[----:B--2---:R-:W-:Y:S01]  /*7440*/  ULEA UR6, UR5, UR4, 0x18 ;  /* 0x0000000405067291 */ /* 0x004fe2000f8ec03f */
[----:B-1----:R-:W-:Y:S02]  /*7450*/  SHF.R.U32.HI R5, RZ, 0x5, R6 ;  /* 0x00000005ff057819 */ /* 0x002fe40000011606 */
[----:B------:R-:W-:Y:S01]  /*7460*/  SEL R3, R3, 0xfffffffe, P0 ;  /* 0xfffffffe03037807 */ /* 0x000fe20000000000 */
[----:B------:R-:W-:Y:S01]  /*7470*/  ULDC.64 UR4, c[0x0][0x260] ;  /* 0x0000980000047ab9 */ /* 0x000fe20000000a00 */
[----:B------:R-:W-:Y:S01]  /*7480*/  SEL R0, R0, 0xffffffff, P0 ;  /* 0xffffffff00007807 */ /* 0x000fe20000000000 */
[----:B------:R-:W-:Y:S01]  /*7490*/  IMAD.SHL.U32 R7, R5, 0x2, RZ ;  /* 0x0000000205077824 */ /* 0x000fe200078e00ff */
[C---:B------:R-:W-:Y:S01]  /*74a0*/  SHF.L.U32 R4, R3.reuse, 0x6, RZ ;  /* 0x0000000603047819 */ /* 0x040fe200000006ff */
[----:B------:R-:W-:Y:S01]  /*74b0*/  UIADD3 UR4, UP0, UR4, 0x21000, URZ ;  /* 0x0002100004047890 */ /* 0x000fe2000ff1e03f */
[----:B------:R-:W-:-:S02]  /*74c0*/  SHF.L.U64.HI R3, R3, 0x6, R0 ;  /* 0x0000000603037819 */ /* 0x000fc40000010200 */
[----:B------:R-:W-:Y:S01]  /*74d0*/  MOV R0, 0xffffffff ;  /* 0xffffffff00007802 */ /* 0x000fe20000000f00 */
[----:B------:R-:W-:Y:S01]  /*74e0*/  UIADD3.X UR5, URZ, UR5, URZ, UP0, !UPT ;  /* 0x000000053f057290 */ /* 0x000fe200087fe43f */
[----:B------:R-:W-:Y:S02]  /*74f0*/  IADD3 R4, P0, P1, -R4, -0x41, -R5 ;  /* 0xffffffbf04047810 */ /* 0x000fe4000791e905 */
[----:B------:R-:W-:Y:S02]  /*7500*/  SHF.R.U32.HI R2, RZ, 0x4, R6 ;  /* 0x00000004ff027819 */ /* 0x000fe40000011606 */
[----:B------:R-:W-:Y:S02]  /*7510*/  IADD3.X R3, ~R3, -0x1, R0, P0, P1 ;  /* 0xffffffff03037810 */ /* 0x000fe400007e2500 */
[----:B------:R-:W-:Y:S02]  /*7520*/  IADD3 R0, R2, 0x14, RZ ;  /* 0x0000001402007810 */ /* 0x000fe40007ffe0ff */
[----:B------:R-:W-:Y:S01]  /*7530*/  LEA R12, R5, UR6, 0x7 ;  /* 0x00000006050c7c11 */ /* 0x000fe2000f8e38ff */
[----:B------:R-:W-:Y:S01]  /*7540*/  IMAD.WIDE.U32 R8, R3, -0x33333333, RZ ;  /* 0xcccccccd03087825 */ /* 0x000fe200078e00ff */
[----:B------:R-:W-:-:S02]  /*7550*/  LOP3.LUT R7, R7, 0x1f, R6, 0x78, !PT ;  /* 0x0000001f07077812 */ /* 0x000fc400078e7806 */
[----:B------:R-:W-:Y:S02]  /*7560*/  LOP3.LUT R14, RZ, R2, RZ, 0x33, !PT ;  /* 0x00000002ff0e7212 */ /* 0x000fe400078e33ff */
[----:B------:R-:W-:Y:S01]  /*7570*/  VIMNMX.U32 R13, R0, 0x20, !PT ;  /* 0x00000020000d7848 */ /* 0x000fe20007fe0000 */
[----:B------:R-:W-:Y:S01]  /*7580*/  IMAD.WIDE.U32 R10, P0, R4, -0x33333334, R8 ;  /* 0xcccccccc040a7825 */ /* 0x000fe20007800008 */
[----:B------:R-:W-:Y:S02]  /*7590*/  LEA R7, R7, R12, 0x2 ;  /* 0x0000000c07077211 */ /* 0x000fe400078e10ff */
[----:B------:R-:W-:Y:S01]  /*75a0*/  SHF.L.U32 R12, R6, 0x7, RZ ;  /* 0x00000007060c7819 */ /* 0x000fe200000006ff */
[----:B------:R-:W-:Y:S01]  /*75b0*/  IMAD.WIDE.U32 R8, R4, -0x33333333, RZ ;  /* 0xcccccccd04087825 */ /* 0x000fe200078e00ff */
[----:B------:R-:W-:Y:S02]  /*75c0*/  IADD3.X R17, RZ, RZ, RZ, P0, !PT ;  /* 0x000000ffff117210 */ /* 0x000fe400007fe4ff */
[----:B------:R-:W-:-:S02]  /*75d0*/  MOV R16, R11 ;  /* 0x0000000b00107202 */ /* 0x000fc40000000f00 */
[----:B------:R-:W-:Y:S02]  /*75e0*/  IADD3 RZ, P1, R9, R10, RZ ;  /* 0x0000000a09ff7210 */ /* 0x000fe40007f3e0ff */
[----:B------:R-:W-:Y:S01]  /*75f0*/  IADD3 R8, R13, R14, RZ ;  /* 0x0000000e0d087210 */ /* 0x000fe20007ffe0ff */
[----:B------:R-:W-:Y:S01]  /*7600*/  IMAD.SHL.U32 R13, R6, 0x2, RZ ;  /* 0x00000002060d7824 */ /* 0x000fe200078e00ff */
[----:B------:R-:W-:Y:S01]  /*7610*/  ISETP.LT.U32.AND P0, PT, R20, 0x1, PT ;  /* 0x000000011400780c */ /* 0x000fe20003f01070 */
[----:B------:R-:W-:Y:S01]  /*7620*/  IMAD.WIDE.U32.X R16, R3, -0x33333334, R16, P1 ;  /* 0xcccccccc03107825 */ /* 0x000fe200008e0410 */
[----:B------:R-:W-:Y:S02]  /*7630*/  LOP3.LUT R12, R12, 0x780, RZ, 0xc0, !PT ;  /* 0x000007800c0c7812 */ /* 0x000fe400078ec0ff */
[----:B------:R-:W-:Y:S01]  /*7640*/  LOP3.LUT R11, R13, 0x1e, RZ, 0xc0, !PT ;  /* 0x0000001e0d0b7812 */ /* 0x000fe200078ec0ff */
[----:B------:R-:W-:Y:S01]  /*7650*/  IMAD.WIDE.U32 R14, R8, -0x33333333, RZ ;  /* 0xcccccccd080e7825 */ /* 0x000fe200078e00ff */
[----:B------:R-:W-:-:S02]  /*7660*/  IADD3 R9, R2, 0x28, RZ ;  /* 0x0000002802097810 */ /* 0x000fc40007ffe0ff */
[----:B------:R-:W-:Y:S02]  /*7670*/  SHF.R.U64 R23, R16, 0x3, R17 ;  /* 0x0000000310177819 */ /* 0x000fe40000001211 */
[----:B------:R-:W-:Y:S02]  /*7680*/  ISETP.LT.AND.EX P0, PT, R21, RZ, PT, P0 ;  /* 0x000000ff1500720c */ /* 0x000fe40003f01300 */
[----:B------:R-:W-:Y:S01]  /*7690*/  IADD3 R13, R12, UR6, RZ ;  /* 0x000000060c0d7c10 */ /* 0x000fe2000fffe0ff */
[----:B------:R-:W-:Y:S01]  /*76a0*/  VIADD R23, R23, 0x1 ;  /* 0x0000000117177836 */ /* 0x000fe20000000000 */
[-C--:B------:R-:W-:Y:S02]  /*76b0*/  LOP3.LUT R10, R2, R11.reuse, RZ, 0x3c, !PT ;  /* 0x0000000b020a7212 */ /* 0x080fe400078e3cff */
[-C--:B------:R-:W-:Y:S02]  /*76c0*/  LOP3.LUT R12, R0, R11.reuse, RZ, 0x3c, !PT ;  /* 0x0000000b000c7212 */ /* 0x080fe400078e3cff */
[----:B------:R-:W-:-:S02]  /*76d0*/  LOP3.LUT R18, R9, R11, RZ, 0x3c, !PT ;  /* 0x0000000b09127212 */ /* 0x000fc400078e3cff */
[----:B------:R-:W-:Y:S02]  /*76e0*/  LEA.HI R24, R15, 0x1, RZ, 0x1c ;  /* 0x000000010f187811 */ /* 0x000fe400078fe0ff */
[----:B------:R-:W-:Y:S02]  /*76f0*/  SEL R14, R20, 0x1, P0 ;  /* 0x00000001140e7807 */ /* 0x000fe40000000000 */
[----:B------:R-:W-:Y:S02]  /*7700*/  SEL R15, R21, RZ, P0 ;  /* 0x000000ff150f7207 */ /* 0x000fe40000000000 */
[C---:B------:R-:W-:Y:S02]  /*7710*/  IADD3 R20, P0, R5.reuse, 0xa, RZ ;  /* 0x0000000a05147810 */ /* 0x040fe40007f1e0ff */
[C---:B------:R-:W-:Y:S02]  /*7720*/  IADD3 R19, P1, R5.reuse, 0x14, RZ ;  /* 0x0000001405137810 */ /* 0x040fe40007f3e0ff */
[----:B------:R-:W-:-:S02]  /*7730*/  IADD3 R39, P2, R5, 0x1e, RZ ;  /* 0x0000001e05277810 */ /* 0x000fc40007f5e0ff */
[-C--:B------:R-:W-:Y:S02]  /*7740*/  LEA R10, R10, R13.reuse, 0x2 ;  /* 0x0000000d0a0a7211 */ /* 0x080fe400078e10ff */
[----:B------:R-:W-:Y:S01]  /*7750*/  LEA R12, R12, R13, 0x2 ;  /* 0x0000000d0c0c7211 */ /* 0x000fe200078e10ff */
[----:B------:R-:W-:Y:S01]  /*7760*/  IMAD R13, R18, 0x4, R13 ;  /* 0x00000004120d7824 */ /* 0x000fe200078e020d */
[----:B------:R-:W-:Y:S02]  /*7770*/  SHF.L.U64.HI R15, R14, 0x6, R15 ;  /* 0x000000060e0f7819 */ /* 0x000fe4000001020f */
[C---:B------:R-:W-:Y:S02]  /*7780*/  LOP3.LUT R21, R6.reuse, 0x1f, RZ, 0xc0, !PT ;  /* 0x0000001f06157812 */ /* 0x040fe400078ec0ff */
[----:B------:R-:W-:Y:S02]  /*7790*/  LOP3.LUT R40, R6, 0xf, RZ, 0xc0, !PT ;  /* 0x0000000f06287812 */ /* 0x000fe400078ec0ff */
[----:B------:R-:W-:-:S02]  /*77a0*/  IADD3 R18, R2, 0x3c, RZ ;  /* 0x0000003c02127810 */ /* 0x000fc40007ffe0ff */
[----:B------:R-:W-:Y:S02]  /*77b0*/  IADD3.X R17, RZ, RZ, RZ, P0, !PT ;  /* 0x000000ffff117210 */ /* 0x000fe400007fe4ff */
[----:B------:R-:W-:Y:S02]  /*77c0*/  IADD3.X R16, RZ, RZ, RZ, P1, !PT ;  /* 0x000000ffff107210 */ /* 0x000fe40000ffe4ff */
[----:B------:R-:W-:Y:S02]  /*77d0*/  IADD3.X R38, RZ, RZ, RZ, P2, !PT ;  /* 0x000000ffff267210 */ /* 0x000fe400017fe4ff */
[----:B------:R-:W-:Y:S02]  /*77e0*/  SHF.L.U32 R14, R14, 0x6, RZ ;  /* 0x000000060e0e7819 */ /* 0x000fe400000006ff */
[----:B------:R-:W-:Y:S02]  /*77f0*/  LOP3.LUT R24, R24, 0x3, RZ, 0xc0, !PT ;  /* 0x0000000318187812 */ /* 0x000fe400078ec0ff */
[----:B------:R-:W-:-:S07]  /*7800*/  LOP3.LUT R23, R23, 0x3, RZ, 0xc0, !PT ;  /* 0x0000000317177812 */ /* 0x000fce00078ec0ff */
.L_x_34:
[----:B------:R-:W-:Y:S01]  /*7810*/  ISETP.GT.U32.AND P0, PT, R14, R5, PT ;  /* 0x000000050e00720c */ /* 0x000fe20003f04070 */
[----:B------:R-:W-:Y:S01]  /*7820*/  BSSY B0, `(.L_x_18) ;  /* 0x00000a7000007945 */ /* 0x000fe20003800000 */
[----:B0---4-:R-:W-:Y:S01]  /*7830*/  HFMA2.MMA R25, -RZ, RZ, 0, 0 ;  /* 0x00000000ff197435 */ /* 0x011fe200000001ff */
[----:B-123--:R-:W-:Y:S02]  /*7840*/  MOV R30, RZ ;  /* 0x000000ff001e7202 */ /* 0x00efe40000000f00 */
[----:B------:R-:W-:-:S13]  /*7850*/  ISETP.GT.AND.EX P0, PT, R15, RZ, PT, P0 ;  /* 0x000000ff0f00720c */ /* 0x000fda0003f04300 */
[----:B------:R-:W-:Y:S05]  /*7860*/  @!P0 BRA `(.L_x_19) ;  /* 0x0000000800888947 */ /* 0x000fea0003800000 */
[----:B------:R-:W-:Y:S01]  /*7870*/  ISETP.NE.U32.AND P1, PT, R23, RZ, PT ;  /* 0x000000ff1700720c */ /* 0x000fe20003f25070 */
[----:B------:R-:W-:Y:S01]  /*7880*/  BSSY B1, `(.L_x_20) ;  /* 0x0000023000017945 */ /* 0x000fe20003800000 */
[----:B------:R-:W-:Y:S01]  /*7890*/  ISETP.GE.U32.AND P0, PT, R4, 0x1e, PT ;  /* 0x0000001e0400780c */ /* 0x000fe20003f06070 */
[----:B------:R-:W-:Y:S01]  /*78a0*/  IMAD.MOV.U32 R66, RZ, RZ, RZ ;  /* 0x000000ffff427224 */ /* 0x000fe200078e00ff */
[----:B------:R-:W-:Y:S02]  /*78b0*/  ISETP.NE.AND.EX P1, PT, RZ, RZ, PT, P1 ;  /* 0x000000ffff00720c */ /* 0x000fe40003f25310 */
[----:B------:R-:W-:Y:S02]  /*78c0*/  IADD3 R26, P2, R21, R22, RZ ;  /* 0x00000016151a7210 */ /* 0x000fe40007f5e0ff */
[----:B------:R-:W-:Y:S02]  /*78d0*/  ISETP.GE.U32.AND.EX P0, PT, R3, RZ, PT, P0 ;  /* 0x000000ff0300720c */ /* 0x000fe40003f06100 */
[----:B------:R-:W-:-:S02]  /*78e0*/  MOV R30, RZ ;  /* 0x000000ff001e7202 */ /* 0x000fc40000000f00 */
[----:B------:R-:W-:Y:S02]  /*78f0*/  MOV R67, R5 ;  /* 0x0000000500437202 */ /* 0x000fe40000000f00 */
[----:B------:R-:W-:Y:S02]  /*7900*/  MOV R25, RZ ;  /* 0x000000ff00197202 */ /* 0x000fe40000000f00 */
[----:B------:R-:W-:Y:S01]  /*7910*/  LEA.HI.X.SX32 R27, R22, RZ, 0x1, P2 ;  /* 0x000000ff161b7211 */ /* 0x000fe200010f0eff */
[----:B------:R-:W-:Y:S06]  /*7920*/  @!P1 BRA `(.L_x_21) ;  /* 0x0000000000609947 */ /* 0x000fec0003800000 */
[----:B------:R-:W-:Y:S01]  /*7930*/  IMAD.WIDE.U32 R30, R5, 0x280, R26 ;  /* 0x00000280051e7825 */ /* 0x000fe200078e001a */
[----:B------:R-:W-:Y:S02]  /*7940*/  ULDC.64 UR8, c[0x0][0x260] ;  /* 0x0000980000087ab9 */ /* 0x000fe40000000a00 */
[----:B------:R-:W-:-:S04]  /*7950*/  LEA R28, P1, R30, UR8, 0x3 ;  /* 0x000000081e1c7c11 */ /* 0x000fc8000f8218ff */
[----:B------:R-:W-:-:S05]  /*7960*/  LEA.HI.X R29, R30, UR9, R31, 0x3, P1 ;  /* 0x000000091e1d7c11 */ /* 0x000fca00088f1c1f */
[----:B------:R-:W2:Y:S01]  /*7970*/  LDG.E.64 R30, desc[UR18][R28.64+0x8000] ;  /* 0x008000121c1e7981 */ /* 0x000ea2000c1e1b00 */
[----:B------:R-:W-:Y:S02]  /*7980*/  ISETP.NE.U32.AND P1, PT, R23, 0x1, PT ;  /* 0x000000011700780c */ /* 0x000fe40003f25070 */
[----:B------:R-:W-:Y:S02]  /*7990*/  MOV R67, R20 ;  /* 0x0000001400437202 */ /* 0x000fe40000000f00 */
[----:B------:R-:W-:Y:S02]  /*79a0*/  ISETP.NE.AND.EX P1, PT, RZ, RZ, PT, P1 ;  /* 0x000000ffff00720c */ /* 0x000fe40003f25310 */
[----:B------:R-:W-:Y:S01]  /*79b0*/  MOV R66, R17 ;  /* 0x0000001100427202 */ /* 0x000fe20000000f00 */
[----:B--2---:R-:W-:Y:S01]  /*79c0*/  FADD.FTZ R25, RZ, R30 ;  /* 0x0000001eff197221 */ /* 0x004fe20000010000 */
[----:B------:R-:W-:-:S09]  /*79d0*/  FADD.FTZ R30, RZ, R31 ;  /* 0x0000001fff1e7221 */ /* 0x000fd20000010000 */
[----:B------:R-:W-:Y:S05]  /*79e0*/  @!P1 BRA `(.L_x_21) ;  /* 0x0000000000309947 */ /* 0x000fea0003800000 */
[----:B------:R-:W-:Y:S01]  /*79f0*/  ISETP.NE.U32.AND P1, PT, R23, 0x2, PT ;  /* 0x000000021700780c */ /* 0x000fe20003f25070 */
[----:B------:R-:W2:Y:S03]  /*7a00*/  LDG.E.64 R32, desc[UR18][R28.64+0x14800] ;  /* 0x014800121c207981 */ /* 0x000ea6000c1e1b00 */
[----:B------:R-:W-:-:S13]  /*7a10*/  ISETP.NE.AND.EX P1, PT, RZ, RZ, PT, P1 ;  /* 0x000000ffff00720c */ /* 0x000fda0003f25310 */
[----:B------:R-:W3:Y:S01]  /*7a20*/  @P1 LDG.E.64 R34, desc[UR18][R28.64+0x21000] ;  /* 0x021000121c221981 */ /* 0x000ee2000c1e1b00 */
[----:B------:R-:W-:Y:S01]  /*7a30*/  MOV R67, R19 ;  /* 0x0000001300437202 */ /* 0x000fe20000000f00 */
[----:B------:R-:W-:Y:S01]  /*7a40*/  @P1 IMAD.MOV.U32 R67, RZ, RZ, R39 ;  /* 0x000000ffff431224 */ /* 0x000fe200078e0027 */
[----:B------:R-:W-:Y:S02]  /*7a50*/  MOV R66, R16 ;  /* 0x0000001000427202 */ /* 0x000fe40000000f00 */
[----:B------:R-:W-:Y:S01]  /*7a60*/  @P1 MOV R66, R38 ;  /* 0x0000002600421202 */ /* 0x000fe20000000f00 */
[----:B--2---:R-:W-:Y:S01]  /*7a70*/  FADD.FTZ R25, R25, R32 ;  /* 0x0000002019197221 */ /* 0x004fe20000010000 */
[----:B------:R-:W-:-:S03]  /*7a80*/  FADD.FTZ R30, R30, R33 ;  /* 0x000000211e1e7221 */ /* 0x000fc60000010000 */
[----:B---3--:R-:W-:Y:S01]  /*7a90*/  @P1 FADD.FTZ R25, R25, R34 ;  /* 0x0000002219191221 */ /* 0x008fe20000010000 */
[----:B------:R-:W-:-:S07]  /*7aa0*/  @P1 FADD.FTZ R30, R30, R35 ;  /* 0x000000231e1e1221 */ /* 0x000fce0000010000 */
.L_x_21:
[----:B------:R-:W-:Y:S05]  /*7ab0*/  BSYNC B1 ;  /* 0x0000000000017941 */ /* 0x000fea0003800000 */
.L_x_20:
[----:B------:R-:W-:Y:S05]  /*7ac0*/  @!P0 BRA `(.L_x_19) ;  /* 0x0000000400f08947 */ /* 0x000fea0003800000 */
[----:B------:R-:W-:Y:S01]  /*7ad0*/  SHF.L.U64.HI R29, R26, 0x1, R27 ;  /* 0x000000011a1d7819 */ /* 0x000fe2000001021b */
[----:B------:R-:W-:Y:S01]  /*7ae0*/  IMAD R27, R66, 0x500, RZ ;  /* 0x00000500421b7824 */ /* 0x000fe200078e02ff */
[----:B------:R-:W-:Y:S01]  /*7af0*/  SHF.L.U32 R28, R26, 0x1, RZ ;  /* 0x000000011a1c7819 */ /* 0x000fe200000006ff */
[----:B------:R-:W-:Y:S01]  /*7b00*/  BSSY B1, `(.L_x_22) ;  /* 0x0000045000017945 */ /* 0x000fe20003800000 */
[----:B------:R-:W-:-:S03]  /*7b10*/  IADD3 R26, P0, -R67, R14, RZ ;  /* 0x0000000e431a7210 */ /* 0x000fc60007f1e1ff */
[----:B------:R-:W-:Y:S01]  /*7b20*/  IMAD.WIDE.U32 R28, R67, 0x500, R28 ;  /* 0x00000500431c7825 */ /* 0x000fe200078e001c */
[----:B------:R-:W-:Y:S02]  /*7b30*/  ISETP.GT.U32.AND P1, PT, R26, 0x78, PT ;  /* 0x000000781a00780c */ /* 0x000fe40003f24070 */
[----:B------:R-:W-:Y:S02]  /*7b40*/  IADD3.X R31, ~R66, R15, RZ, P0, !PT ;  /* 0x0000000f421f7210 */ /* 0x000fe400007fe5ff */
[----:B------:R-:W-:Y:S02]  /*7b50*/  IADD3 R27, R29, R27, RZ ;  /* 0x0000001b1d1b7210 */ /* 0x000fe40007ffe0ff */
[----:B------:R-:W-:Y:S02]  /*7b60*/  ISETP.GT.AND.EX P1, PT, R31, RZ, PT, P1 ;  /* 0x000000ff1f00720c */ /* 0x000fe40003f24310 */
[----:B------:R-:W-:-:S04]  /*7b70*/  LEA R26, P0, R28, UR4, 0x2 ;  /* 0x000000041c1a7c11 */ /* 0x000fc8000f8010ff */
[----:B------:R-:W-:Y:S02]  /*7b80*/  LEA.HI.X R27, R28, UR5, R27, 0x2, P0 ;  /* 0x000000051c1b7c11 */ /* 0x000fe400080f141b */
[----:B------:R-:W-:-:S05]  /*7b90*/  PLOP3.LUT P0, PT, PT, PT, PT, 0x80, 0x0 ;  /* 0x000000000000781c */ /* 0x000fca0003f0f070 */
[----:B------:R-:W-:Y:S08]  /*7ba0*/  @!P1 BRA `(.L_x_23) ;  /* 0x0000000000e89947 */ /* 0x000ff00003800000 */
[----:B------:R-:W-:Y:S02]  /*7bb0*/  IADD3 R31, P1, R14, -0x78, RZ ;  /* 0xffffff880e1f7810 */ /* 0x000fe40007f3e0ff */
[----:B------:R-:W-:Y:S02]  /*7bc0*/  PLOP3.LUT P0, PT, PT, PT, PT, 0x8, 0x0 ;  /* 0x000000000000781c */ /* 0x000fe40003f0e170 */
[----:B------:R-:W-:-:S11]  /*7bd0*/  IADD3.X R41, R15, -0x1, RZ, P1, !PT ;  /* 0xffffffff0f297810 */ /* 0x000fd60000ffe4ff */
.L_x_24:
[----:B------:R-:W2:Y:S04]  /*7be0*/  LDG.E.64 R28, desc[UR18][R26.64+-0x19000] ;  /* 0xfe7000121a1c7981 */ /* 0x000ea8000c1e1b00 */
[----:B------:R-:W3:Y:S04]  /*7bf0*/  LDG.E.64 R32, desc[UR18][R26.64+-0xc800] ;  /* 0xff3800121a207981 */ /* 0x000ee8000c1e1b00 */
[----:B------:R-:W4:Y:S04]  /*7c00*/  LDG.E.64 R34, desc[UR18][R26.64] ;  /* 0x000000121a227981 */ /* 0x000f28000c1e1b00 */
[----:B------:R-:W5:Y:S04]  /*7c10*/  LDG.E.64 R36, desc[UR18][R26.64+0xc800] ;  /* 0x00c800121a247981 */ /* 0x000f68000c1e1b00 */
        /* <DEDUP_REMOVED lines=11> */
[----:B------:R0:W5:Y:S01]  /*7cd0*/  LDG.E.64 R64, desc[UR18][R26.64+0xa2800] ;  /* 0x0a2800121a407981 */ /* 0x000162000c1e1b00 */
[----:B------:R-:W-:-:S04]  /*7ce0*/  IADD3 R67, P1, R67, 0xa0, RZ ;  /* 0x000000a043437810 */ /* 0x000fc80007f3e0ff */
[----:B------:R-:W-:Y:S02]  /*7cf0*/  IADD3.X R66, RZ, R66, RZ, P1, !PT ;  /* 0x00000042ff427210 */ /* 0x000fe40000ffe4ff */
[----:B------:R-:W-:Y:S02]  /*7d00*/  ISETP.GE.U32.AND P1, PT, R67, R31, PT ;  /* 0x0000001f4300720c */ /* 0x000fe40003f26070 */
[----:B0-----:R-:W-:Y:S02]  /*7d10*/  IADD3 R26, P2, R26, 0xc8000, RZ ;  /* 0x000c80001a1a7810 */ /* 0x001fe40007f5e0ff */
[----:B------:R-:W-:-:S03]  /*7d20*/  ISETP.GE.AND.EX P1, PT, R66, R41, PT, P1 ;  /* 0x000000294200720c */ /* 0x000fc60003f26310 */
[----:B------:R-:W-:Y:S02]  /*7d30*/  IMAD.X R27, RZ, RZ, R27, P2 ;  /* 0x000000ffff1b7224 */ /* 0x000fe400010e061b */
[----:B--2---:R-:W-:Y:S01]  /*7d40*/  FADD.FTZ R25, R28, R25 ;  /* 0x000000191c197221 */ /* 0x004fe20000010000 */
[----:B------:R-:W-:-:S03]  /*7d50*/  FADD.FTZ R30, R29, R30 ;  /* 0x0000001e1d1e7221 */ /* 0x000fc60000010000 */
[----:B---3--:R-:W-:Y:S01]  /*7d60*/  FADD.FTZ R25, R25, R32 ;  /* 0x0000002019197221 */ /* 0x008fe20000010000 */
[----:B------:R-:W-:-:S03]  /*7d70*/  FADD.FTZ R30, R30, R33 ;  /* 0x000000211e1e7221 */ /* 0x000fc60000010000 */
[----:B----4-:R-:W-:Y:S01]  /*7d80*/  FADD.FTZ R25, R25, R34 ;  /* 0x0000002219197221 */ /* 0x010fe20000010000 */
[----:B------:R-:W-:-:S03]  /*7d90*/  FADD.FTZ R30, R30, R35 ;  /* 0x000000231e1e7221 */ /* 0x000fc60000010000 */
[----:B-----5:R-:W-:Y:S01]  /*7da0*/  FADD.FTZ R25, R25, R36 ;  /* 0x0000002419197221 */ /* 0x020fe20000010000 */
[----:B------:R-:W-:-:S03]  /*7db0*/  FADD.FTZ R30, R30, R37 ;  /* 0x000000251e1e7221 */ /* 0x000fc60000010000 */
[----:B------:R-:W-:Y:S01]  /*7dc0*/  FADD.FTZ R25, R25, R42 ;  /* 0x0000002a19197221 */ /* 0x000fe20000010000 */
        /* <DEDUP_REMOVED lines=22> */
[----:B------:R-:W-:Y:S01]  /*7f30*/  FADD.FTZ R30, R30, R65 ;  /* 0x000000411e1e7221 */ /* 0x000fe20000010000 */
[----:B------:R-:W-:Y:S06]  /*7f40*/  @!P1 BRA `(.L_x_24) ;  /* 0xfffffffc00249947 */ /* 0x000fec000383ffff */
.L_x_23:
[----:B------:R-:W-:Y:S05]  /*7f50*/  BSYNC B1 ;  /* 0x0000000000017941 */ /* 0x000fea0003800000 */
.L_x_22:
[----:B------:R-:W-:Y:S01]  /*7f60*/  IADD3 R28, P2, -R67, R14, RZ ;  /* 0x0000000e431c7210 */ /* 0x000fe20007f5e1ff */
[----:B------:R-:W-:Y:S03]  /*7f70*/  BSSY B1, `(.L_x_25) ;  /* 0x0000022000017945 */ /* 0x000fe60003800000 */
[----:B------:R-:W-:Y:S02]  /*7f80*/  ISETP.GT.U32.AND P1, PT, R28, 0x28, PT ;  /* 0x000000281c00780c */ /* 0x000fe40003f24070 */
[----:B------:R-:W-:-:S04]  /*7f90*/  IADD3.X R28, ~R66, R15, RZ, P2, !PT ;  /* 0x0000000f421c7210 */ /* 0x000fc800017fe5ff */
[----:B------:R-:W-:-:S13]  /*7fa0*/  ISETP.GT.AND.EX P1, PT, R28, RZ, PT, P1 ;  /* 0x000000ff1c00720c */ /* 0x000fda0003f24310 */
[----:B------:R-:W-:Y:S05]  /*7fb0*/  @!P1 BRA `(.L_x_26) ;  /* 0x0000000000749947 */ /* 0x000fea0003800000 */
[----:B------:R-:W2:Y:S04]  /*7fc0*/  LDG.E.64 R28, desc[UR18][R26.64+-0x19000] ;  /* 0xfe7000121a1c7981 */ /* 0x000ea8000c1e1b00 */
[----:B------:R-:W3:Y:S04]  /*7fd0*/  LDG.E.64 R32, desc[UR18][R26.64+-0xc800] ;  /* 0xff3800121a207981 */ /* 0x000ee8000c1e1b00 */
[----:B------:R-:W4:Y:S04]  /*7fe0*/  LDG.E.64 R34, desc[UR18][R26.64] ;  /* 0x000000121a227981 */ /* 0x000f28000c1e1b00 */
[----:B------:R-:W5:Y:S04]  /*7ff0*/  LDG.E.64 R36, desc[UR18][R26.64+0xc800] ;  /* 0x00c800121a247981 */ /* 0x000f68000c1e1b00 */
[----:B------:R-:W5:Y:S04]  /*8000*/  LDG.E.64 R42, desc[UR18][R26.64+0x19000] ;  /* 0x019000121a2a7981 */ /* 0x000f68000c1e1b00 */
[----:B------:R-:W5:Y:S04]  /*8010*/  LDG.E.64 R44, desc[UR18][R26.64+0x25800] ;  /* 0x025800121a2c7981 */ /* 0x000f68000c1e1b00 */
[----:B------:R-:W5:Y:S04]  /*8020*/  LDG.E.64 R46, desc[UR18][R26.64+0x32000] ;  /* 0x032000121a2e7981 */ /* 0x000f68000c1e1b00 */
[----:B------:R0:W5:Y:S01]  /*8030*/  LDG.E.64 R48, desc[UR18][R26.64+0x3e800] ;  /* 0x03e800121a307981 */ /* 0x000162000c1e1b00 */
[----:B------:R-:W-:-:S02]  /*8040*/  IADD3 R67, P2, R67, 0x50, RZ ;  /* 0x0000005043437810 */ /* 0x000fc40007f5e0ff */
[----:B------:R-:W-:Y:S02]  /*8050*/  PLOP3.LUT P0, PT, PT, PT, PT, 0x8, 0x0 ;  /* 0x000000000000781c */ /* 0x000fe40003f0e170 */
[----:B------:R-:W-:Y:S02]  /*8060*/  IADD3.X R66, RZ, R66, RZ, P2, !PT ;  /* 0x00000042ff427210 */ /* 0x000fe400017fe4ff */
[----:B0-----:R-:W-:-:S04]  /*8070*/  IADD3 R26, P1, R26, 0x64000, RZ ;  /* 0x000640001a1a7810 */ /* 0x001fc80007f3e0ff */
[----:B------:R-:W-:Y:S01]  /*8080*/  IADD3.X R27, RZ, R27, RZ, P1, !PT ;  /* 0x0000001bff1b7210 */ /* 0x000fe20000ffe4ff */
        /* <DEDUP_REMOVED lines=15> */
[----:B------:R-:W-:-:S07]  /*8180*/  FADD.FTZ R30, R30, R49 ;  /* 0x000000311e1e7221 */ /* 0x000fce0000010000 */
.L_x_26:
[----:B------:R-:W-:Y:S05]  /*8190*/  BSYNC B1 ;  /* 0x0000000000017941 */ /* 0x000fea0003800000 */
.L_x_25:
[----:B------:R-:W-:-:S04]  /*81a0*/  ISETP.LT.U32.AND P1, PT, R67, R14, PT ;  /* 0x0000000e4300720c */ /* 0x000fc80003f21070 */
[----:B------:R-:W-:-:S13]  /*81b0*/  ISETP.LT.OR.EX P0, PT, R66, R15, P0, P1 ;  /* 0x0000000f4200720c */ /* 0x000fda0000701710 */
[----:B------:R-:W-:Y:S05]  /*81c0*/  @!P0 BRA `(.L_x_19) ;  /* 0x0000000000308947 */ /* 0x000fea0003800000 */
[----:B------:R-:W2:Y:S04]  /*81d0*/  LDG.E.64 R28, desc[UR18][R26.64+-0x19000] ;  /* 0xfe7000121a1c7981 */ /* 0x000ea8000c1e1b00 */
[----:B------:R-:W3:Y:S04]  /*81e0*/  LDG.E.64 R32, desc[UR18][R26.64+-0xc800] ;  /* 0xff3800121a207981 */ /* 0x000ee8000c1e1b00 */
[----:B------:R-:W4:Y:S04]  /*81f0*/  LDG.E.64 R34, desc[UR18][R26.64] ;  /* 0x000000121a227981 */ /* 0x000f28000c1e1b00 */
[----:B------:R-:W5:Y:S01]  /*8200*/  LDG.E.64 R36, desc[UR18][R26.64+0xc800] ;  /* 0x00c800121a247981 */ /* 0x000f62000c1e1b00 */
[----:B--2---:R-:W-:Y:S01]  /*8210*/  FADD.FTZ R25, R25, R28 ;  /* 0x0000001c19197221 */ /* 0x004fe20000010000 */
[----:B------:R-:W-:-:S03]  /*8220*/  FADD.FTZ R30, R30, R29 ;  /* 0x0000001d1e1e7221 */ /* 0x000fc60000010000 */
[----:B---3--:R-:W-:Y:S01]  /*8230*/  FADD.FTZ R25, R25, R32 ;  /* 0x0000002019197221 */ /* 0x008fe20000010000 */
[----:B------:R-:W-:-:S03]  /*8240*/  FADD.FTZ R30, R30, R33 ;  /* 0x000000211e1e7221 */ /* 0x000fc60000010000 */
[----:B----4-:R-:W-:Y:S01]  /*8250*/  FADD.FTZ R25, R25, R34 ;  /* 0x0000002219197221 */ /* 0x010fe20000010000 */
[----:B------:R-:W-:-:S03]  /*8260*/  FADD.FTZ R30, R30, R35 ;  /* 0x000000231e1e7221 */ /* 0x000fc60000010000 */
[----:B-----5:R-:W-:Y:S01]  /*8270*/  FADD.FTZ R25, R25, R36 ;  /* 0x0000002419197221 */ /* 0x020fe20000010000 */
[----:B------:R-:W-:-:S07]  /*8280*/  FADD.FTZ R30, R30, R37 ;  /* 0x000000251e1e7221 */ /* 0x000fce0000010000 */
.L_x_19:
[----:B------:R-:W-:Y:S05]  /*8290*/  BSYNC B0 ;  /* 0x0000000000007941 */ /* 0x000fea0003800000 */
.L_x_18:
[----:B------:R-:W-:Y:S01]  /*82a0*/  ISETP.GT.U32.AND P0, PT, R6, 0x1ff, PT ;  /* 0x000001ff0600780c */ /* 0x000fe20003f04070 */
[----:B------:R0:W-:Y:S04]  /*82b0*/  STS [R7], R25 ;  /* 0x0000001907007388 */ /* 0x0001e80000000800 */
[----:B------:R0:W-:Y:S01]  /*82c0*/  STS [R7+0x500], R30 ;  /* 0x0005001e07007388 */ /* 0x0001e20000000800 */
[----:B------:R-:W-:Y:S07]  /*82d0*/  BAR.SYNC.DEFER_BLOCKING 0x0 ;  /* 0x0000000000007b1d */ /* 0x000fee0000010000 */
[----:B------:R-:W-:Y:S05]  /*82e0*/  @P0 BRA `(.L_x_27) ;  /* 0x0000001000440947 */ /* 0x000fea0003800000 */
[----:B------:R-:W-:Y:S01]  /*82f0*/  ISETP.NE.AND P0, PT, R24, RZ, PT ;  /* 0x000000ff1800720c */ /* 0x000fe20003f05270 */
[----:B------:R-:W-:Y:S01]  /*8300*/  BSSY B0, `(.L_x_28) ;  /* 0x0000079000007945 */ /* 0x000fe20003800000 */
[----:B0-----:R-:W-:-:S11]  /*8310*/  MOV R25, R2 ;  /* 0x0000000200197202 */ /* 0x001fd60000000f00 */
[----:B------:R-:W-:Y:S05]  /*8320*/  @!P0 BRA `(.L_x_29) ;  /* 0x0000000400d88947 */ /* 0x000fea0003800000 */
[----:B------:R-:W-:Y:S01]  /*8330*/  ISETP.GT.U32.AND P1, PT, R40, 0x9, PT ;  /* 0x000000092800780c */ /* 0x000fe20003f24070 */
[----:B------:R-:W-:Y:S01]  /*8340*/  HFMA2.MMA R25, -RZ, RZ, 0, 0 ;  /* 0x00000000ff197435 */ /* 0x000fe200000001ff */
[----:B------:R-:W-:Y:S01]  /*8350*/  IMAD.MOV.U32 R26, RZ, RZ, RZ ;  /* 0x000000ffff1a7224 */ /* 0x000fe200078e00ff */
[----:B------:R-:W-:-:S10]  /*8360*/  UMOV UR7, 0xffff ;  /* 0x0000ffff00077882 */ /* 0x000fd40000000000 */
[----:B------:R0:W1:Y:S04]  /*8370*/  @!P1 LDS R25, [R10] ;  /* 0x000000000a199984 */ /* 0x0000680000000800 */
[----:B------:R0:W2:Y:S01]  /*8380*/  @!P1 LDS R26, [R10+0x500] ;  /* 0x000500000a1a9984 */ /* 0x0000a20000000800 */
[----:B------:R-:W-:Y:S05]  /*8390*/  BRA.DIV UR7, `(.L_x_30) ;  /* 0x0000001207307947 */ /* 0x000fea000b800000 */
[----:B------:R-:W-:Y:S01]  /*83a0*/  MOV R32, 0xffff ;  /* 0x0000ffff00207802 */ /* 0x000fe20000000f00 */
[----:B------:R-:W-:Y:S01]  /*83b0*/  IMAD.MOV.U32 R35, RZ, RZ, 0xffff ;  /* 0x0000ffffff237424 */ /* 0x000fe200078e00ff */
[----:B------:R-:W-:Y:S02]  /*83c0*/  MOV R31, 0xffff ;  /* 0x0000ffff001f7802 */ /* 0x000fe40000000f00 */
[----:B------:R-:W-:Y:S01]  /*83d0*/  MOV R33, 0xffff ;  /* 0x0000ffff00217802 */ /* 0x000fe20000000f00 */
[----:B-1----:R-:W1:Y:S01]  /*83e0*/  SHFL.BFLY PT, R28, R25, 0x8, 0x101f ;  /* 0x0d101f00191c7f89 */ /* 0x002e6200000e0000 */
[----:B------:R-:W-:Y:S02]  /*83f0*/  MOV R34, 0xffff ;  /* 0x0000ffff00227802 */ /* 0x000fe40000000f00 */
[----:B------:R-:W-:Y:S01]  /*8400*/  MOV R36, 0xffff ;  /* 0x0000ffff00247802 */ /* 0x000fe20000000f00 */
[----:B--2---:R-:W2:Y:S01]  /*8410*/  SHFL.BFLY PT, R27, R26, 0x8, 0x101f ;  /* 0x0d101f001a1b7f89 */ /* 0x004ea200000e0000 */
[----:B------:R-:W-:Y:S01]  /*8420*/  MOV R37, 0xffff ;  /* 0x0000ffff00257802 */ /* 0x000fe20000000f00 */
[----:B-1----:R-:W-:Y:S01]  /*8430*/  FADD.FTZ R28, R28, R25 ;  /* 0x000000191c1c7221 */ /* 0x002fe20000010000 */
[----:B--2---:R-:W-:-:S04]  /*8440*/  FADD.FTZ R27, R27, R26 ;  /* 0x0000001a1b1b7221 */ /* 0x004fc80000010000 */
[----:B------:R-:W1:Y:S01]  /*8450*/  SHFL.BFLY PT, R29, R28, 0x4, 0x101f ;  /* 0x0c901f001c1d7f89 */ /* 0x000e6200000e0000 */
[----:B------:R-:W-:-:S03]  /*8460*/  MOV R26, 0xffff ;  /* 0x0000ffff001a7802 */ /* 0x000fc60000000f00 */
[----:B------:R-:W2:Y:S01]  /*8470*/  SHFL.BFLY PT, R30, R27, 0x4, 0x101f ;  /* 0x0c901f001b1e7f89 */ /* 0x000ea200000e0000 */
[----:B-1----:R-:W-:Y:S01]  /*8480*/  FADD.FTZ R29, R28, R29 ;  /* 0x0000001d1c1d7221 */ /* 0x002fe20000010000 */
[----:B--2---:R-:W-:-:S04]  /*8490*/  FADD.FTZ R30, R27, R30 ;  /* 0x0000001e1b1e7221 */ /* 0x004fc80000010000 */
[----:B------:R-:W1:Y:S04]  /*84a0*/  SHFL.BFLY PT, R32, R29, 0x2, 0x101f ;  /* 0x0c501f001d207f89 */ /* 0x000e6800000e0000 */
[----:B------:R-:W2:Y:S01]  /*84b0*/  SHFL.BFLY PT, R25, R30, 0x2, 0x101f ;  /* 0x0c501f001e197f89 */ /* 0x000ea200000e0000 */
[----:B-1----:R-:W-:Y:S01]  /*84c0*/  FADD.FTZ R32, R29, R32 ;  /* 0x000000201d207221 */ /* 0x002fe20000010000 */
[----:B--2---:R-:W-:-:S04]  /*84d0*/  FADD.FTZ R25, R30, R25 ;  /* 0x000000191e197221 */ /* 0x004fc80000010000 */
[----:B------:R-:W1:Y:S04]  /*84e0*/  SHFL.BFLY PT, R31, R32, 0x1, 0x101f ;  /* 0x0c301f00201f7f89 */ /* 0x000e6800000e0000 */
[----:B------:R2:W3:Y:S02]  /*84f0*/  SHFL.BFLY PT, R34, R25, 0x1, 0x101f ;  /* 0x0c301f0019227f89 */ /* 0x0004e400000e0000 */
[----:B-12---:R-:W-:-:S07]  /*8500*/  FADD.FTZ R31, R32, R31 ;  /* 0x0000001f201f7221 */ /* 0x006fce0000010000 */
.L_x_43:
[----:B------:R-:W1:Y:S01]  /*8510*/  LDC.64 R26, c[0x0][0x218] ;  /* 0x00008600ff1a7b82 */ /* 0x000e620000000a00 */
[----:B------:R-:W-:Y:S01]  /*8520*/  ISETP.NE.AND P2, PT, R40, RZ, PT ;  /* 0x000000ff2800720c */ /* 0x000fe20003f45270 */
[----:B---3--:R-:W-:Y:S01]  /*8530*/  FADD.FTZ R34, R25, R34 ;  /* 0x0000002219227221 */ /* 0x008fe20000010000 */
[----:B------:R-:W-:Y:S02]  /*8540*/  IADD3 R25, R2, R22, RZ ;  /* 0x0000001602197210 */ /* 0x000fe40007ffe0ff */
[----:B------:R-:W-:-:S03]  /*8550*/  ISETP.NE.AND P0, PT, R24, 0x1, PT ;  /* 0x000000011800780c */ /* 0x000fc60003f05270 */
[----:B------:R-:W2:Y:S06]  /*8560*/  LDC.64 R28, c[0x0][0x220] ;  /* 0x00008800ff1c7b82 */ /* 0x000eac0000000a00 */
[----:B------:R-:W-:Y:S02]  /*8570*/  @!P2 F2FP.BF16.F32.PACK_AB R30, RZ, R31 ;  /* 0x0000001fff1ea23e */ /* 0x000fe400000010ff */
[----:B------:R-:W-:Y:S01]  /*8580*/  @!P2 F2FP.BF16.F32.PACK_AB R31, RZ, R34 ;  /* 0x00000022ff1fa23e */ /* 0x000fe200000010ff */
[----:B-1----:R-:W-:-:S05]  /*8590*/  IMAD.WIDE R26, R25, 0x2, R26 ;  /* 0x00000002191a7825 */ /* 0x002fca00078e021a */
[----:B------:R1:W-:Y:S01]  /*85a0*/  @!P2 STG.E.U16 desc[UR18][R26.64], R30 ;  /* 0x0000001e1a00a986 */ /* 0x0003e2000c101512 */
[----:B--2---:R-:W-:Y:S01]  /*85b0*/  IMAD.WIDE R28, R25, 0x2, R28 ;  /* 0x00000002191c7825 */ /* 0x004fe200078e021c */
[----:B------:R-:W-:-:S04]  /*85c0*/  MOV R25, R0 ;  /* 0x0000000000197202 */ /* 0x000fc80000000f00 */
[----:B------:R1:W-:Y:S01]  /*85d0*/  @!P2 STG.E.U16 desc[UR18][R28.64], R31 ;  /* 0x0000001f1c00a986 */ /* 0x0003e2000c101512 */
[----:B------:R-:W-:Y:S05]  /*85e0*/  @!P0 BRA `(.L_x_29) ;  /* 0x0000000400288947 */ /* 0x000fea0003800000 */
[----:B------:R-:W-:Y:S01]  /*85f0*/  HFMA2.MMA R25, -RZ, RZ, 0, 0 ;  /* 0x00000000ff197435 */ /* 0x000fe200000001ff */
[----:B-1----:R-:W-:Y:S01]  /*8600*/  IMAD.MOV.U32 R30, RZ, RZ, RZ ;  /* 0x000000ffff1e7224 */ /* 0x002fe200078e00ff */
[----:B------:R-:W-:-:S05]  /*8610*/  UMOV UR7, 0xffff ;  /* 0x0000ffff00077882 */ /* 0x000fca0000000000 */
[----:B------:R1:W2:Y:S04]  /*8620*/  @!P1 LDS R30, [R12+0x500] ;  /* 0x000500000c1e9984 */ /* 0x0002a80000000800 */
[----:B------:R1:W3:Y:S01]  /*8630*/  @!P1 LDS R25, [R12] ;  /* 0x000000000c199984 */ /* 0x0002e20000000800 */
[----:B------:R-:W-:Y:S05]  /*8640*/  BRA.DIV UR7, `(.L_x_31) ;  /* 0x00000012075c7947 */ /* 0x000fea000b800000 */
[----:B------:R-:W-:Y:S01]  /*8650*/  MOV R36, 0xffff ;  /* 0x0000ffff00247802 */ /* 0x000fe20000000f00 */
[----:B------:R-:W-:Y:S01]  /*8660*/  IMAD.MOV.U32 R41, RZ, RZ, 0xffff ;  /* 0x0000ffffff297424 */ /* 0x000fe200078e00ff */
[----:B------:R-:W-:Y:S02]  /*8670*/  MOV R35, 0xffff ;  /* 0x0000ffff00237802 */ /* 0x000fe40000000f00 */
[----:B------:R-:W-:Y:S01]  /*8680*/  MOV R37, 0xffff ;  /* 0x0000ffff00257802 */ /* 0x000fe20000000f00 */
[----:B---3--:R-:W3:Y:S01]  /*8690*/  SHFL.BFLY PT, R32, R25, 0x8, 0x101f ;  /* 0x0d101f0019207f89 */ /* 0x008ee200000e0000 */
[----:B------:R-:W-:Y:S02]  /*86a0*/  MOV R42, 0xffff ;  /* 0x0000ffff002a7802 */ /* 0x000fe40000000f00 */
[----:B------:R-:W-:Y:S01]  /*86b0*/  MOV R44, 0xffff ;  /* 0x0000ffff002c7802 */ /* 0x000fe20000000f00 */
[----:B--2---:R-:W2:Y:S01]  /*86c0*/  SHFL.BFLY PT, R31, R30, 0x8, 0x101f ;  /* 0x0d101f001e1f7f89 */ /* 0x004ea200000e0000 */
[----:B------:R-:W-:Y:S01]  /*86d0*/  MOV R43, 0xffff ;  /* 0x0000ffff002b7802 */ /* 0x000fe20000000f00 */
[----:B---3--:R-:W-:Y:S01]  /*86e0*/  FADD.FTZ R32, R32, R25 ;  /* 0x0000001920207221 */ /* 0x008fe20000010000 */
[----:B--2---:R-:W-:-:S04]  /*86f0*/  FADD.FTZ R31, R31, R30 ;  /* 0x0000001e1f1f7221 */ /* 0x004fc80000010000 */
[----:B------:R-:W2:Y:S01]  /*8700*/  SHFL.BFLY PT, R33, R32, 0x4, 0x101f ;  /* 0x0c901f0020217f89 */ /* 0x000ea200000e0000 */
[----:B------:R-:W-:-:S03]  /*8710*/  MOV R30, 0xffff ;  /* 0x0000ffff001e7802 */ /* 0x000fc60000000f00 */
[----:B------:R-:W3:Y:S01]  /*8720*/  SHFL.BFLY PT, R34, R31, 0x4, 0x101f ;  /* 0x0c901f001f227f89 */ /* 0x000ee200000e0000 */
[----:B--2---:R-:W-:Y:S01]  /*8730*/  FADD.FTZ R33, R32, R33 ;  /* 0x0000002120217221 */ /* 0x004fe20000010000 */
[----:B---3--:R-:W-:-:S04]  /*8740*/  FADD.FTZ R34, R31, R34 ;  /* 0x000000221f227221 */ /* 0x008fc80000010000 */
[----:B------:R-:W2:Y:S04]  /*8750*/  SHFL.BFLY PT, R36, R33, 0x2, 0x101f ;  /* 0x0c501f0021247f89 */ /* 0x000ea800000e0000 */
[----:B------:R-:W3:Y:S01]  /*8760*/  SHFL.BFLY PT, R25, R34, 0x2, 0x101f ;  /* 0x0c501f0022197f89 */ /* 0x000ee200000e0000 */
[----:B--2---:R-:W-:Y:S01]  /*8770*/  FADD.FTZ R36, R33, R36 ;  /* 0x0000002421247221 */ /* 0x004fe20000010000 */
[----:B---3--:R-:W-:-:S04]  /*8780*/  FADD.FTZ R25, R34, R25 ;  /* 0x0000001922197221 */ /* 0x008fc80000010000 */
[----:B------:R-:W2:Y:S04]  /*8790*/  SHFL.BFLY PT, R35, R36, 0x1, 0x101f ;  /* 0x0c301f0024237f89 */ /* 0x000ea800000e0000 */
[----:B------:R3:W4:Y:S02]  /*87a0*/  SHFL.BFLY PT, R30, R25, 0x1, 0x101f ;  /* 0x0c301f00191e7f89 */ /* 0x00072400000e0000 */
[----:B--23--:R-:W-:-:S07]  /*87b0*/  FADD.FTZ R35, R36, R35 ;  /* 0x0000002324237221 */ /* 0x00cfce0000010000 */
.L_x_53:
[----:B----4-:R-:W-:Y:S01]  /*87c0*/  FADD.FTZ R30, R25, R30 ;  /* 0x0000001e191e7221 */ /* 0x010fe20000010000 */
[----:B------:R-:W-:Y:S02]  /*87d0*/  @!P2 F2FP.BF16.F32.PACK_AB R25, RZ, R35 ;  /* 0x00000023ff19a23e */ /* 0x000fe400000010ff */
[----:B------:R-:W-:Y:S02]  /*87e0*/  ISETP.NE.AND P0, PT, R24, 0x2, PT ;  /* 0x000000021800780c */ /* 0x000fe40003f05270 */
[----:B------:R-:W-:Y:S02]  /*87f0*/  PRMT R31, R25, 0x7610, R31 ;  /* 0x00007610191f7816 */ /* 0x000fe4000000001f */
[----:B------:R-:W-:Y:S02]  /*8800*/  @!P2 F2FP.BF16.F32.PACK_AB R30, RZ, R30 ;  /* 0x0000001eff1ea23e */ /* 0x000fe400000010ff */
[----:B------:R-:W-:Y:S01]  /*8810*/  MOV R25, R9 ;  /* 0x0000000900197202 */ /* 0x000fe20000000f00 */
[----:B------:R2:W-:Y:S04]  /*8820*/  @!P2 STG.E.U16 desc[UR18][R26.64+0x28], R31 ;  /* 0x0000281f1a00a986 */ /* 0x0005e8000c101512 */
[----:B------:R2:W-:Y:S02]  /*8830*/  @!P2 STG.E.U16 desc[UR18][R28.64+0x28], R30 ;  /* 0x0000281e1c00a986 */ /* 0x0005e4000c101512 */
[----:B------:R-:W-:Y:S05]  /*8840*/  @!P0 BRA `(.L_x_29) ;  /* 0x0000000000908947 */ /* 0x000fea0003800000 */
[----:B------:R-:W-:Y:S01]  /*8850*/  HFMA2.MMA R25, -RZ, RZ, 0, 0 ;  /* 0x00000000ff197435 */ /* 0x000fe200000001ff */
[----:B--2---:R-:W-:Y:S01]  /*8860*/  MOV R30, RZ ;  /* 0x000000ff001e7202 */ /* 0x004fe20000000f00 */
[----:B------:R-:W-:-:S05]  /*8870*/  UMOV UR7, 0xffff ;  /* 0x0000ffff00077882 */ /* 0x000fca0000000000 */
[----:B------:R2:W3:Y:S04]  /*8880*/  @!P1 LDS R30, [R13+0x500] ;  /* 0x000500000d1e9984 */ /* 0x0004e80000000800 */
[----:B------:R2:W4:Y:S01]  /*8890*/  @!P1 LDS R25, [R13] ;  /* 0x000000000d199984 */ /* 0x0005220000000800 */
[----:B------:R-:W-:Y:S05]  /*88a0*/  BRA.DIV UR7, `(.L_x_32) ;  /* 0x0000001207b07947 */ /* 0x000fea000b800000 */
[----:B------:R-:W-:Y:S01]  /*88b0*/  IMAD.MOV.U32 R36, RZ, RZ, 0xffff ;  /* 0x0000ffffff247424 */ /* 0x000fe200078e00ff */
[----:B------:R-:W-:Y:S01]  /*88c0*/  MOV R35, 0xffff ;  /* 0x0000ffff00237802 */ /* 0x000fe20000000f00 */
[----:B------:R-:W-:Y:S01]  /*88d0*/  IMAD.MOV.U32 R43, RZ, RZ, 0xffff ;  /* 0x0000ffffff2b7424 */ /* 0x000fe200078e00ff */
[----:B------:R-:W-:Y:S01]  /*88e0*/  MOV R37, 0xffff ;  /* 0x0000ffff00257802 */ /* 0x000fe20000000f00 */
[----:B----4-:R-:W4:Y:S01]  /*88f0*/  SHFL.BFLY PT, R32, R25, 0x8, 0x101f ;  /* 0x0d101f0019207f89 */ /* 0x010f2200000e0000 */
[----:B------:R-:W-:Y:S02]  /*8900*/  MOV R42, 0xffff ;  /* 0x0000ffff002a7802 */ /* 0x000fe40000000f00 */
[----:B------:R-:W-:Y:S01]  /*8910*/  MOV R44, 0xffff ;  /* 0x0000ffff002c7802 */ /* 0x000fe20000000f00 */
[----:B---3--:R-:W3:Y:S01]  /*8920*/  SHFL.BFLY PT, R31, R30, 0x8, 0x101f ;  /* 0x0d101f001e1f7f89 */ /* 0x008ee200000e0000 */
[----:B------:R-:W-:Y:S01]  /*8930*/  MOV R41, 0xffff ;  /* 0x0000ffff00297802 */ /* 0x000fe20000000f00 */
[----:B----4-:R-:W-:Y:S01]  /*8940*/  FADD.FTZ R32, R32, R25 ;  /* 0x0000001920207221 */ /* 0x010fe20000010000 */
[----:B---3--:R-:W-:-:S04]  /*8950*/  FADD.FTZ R31, R31, R30 ;  /* 0x0000001e1f1f7221 */ /* 0x008fc80000010000 */
[----:B------:R-:W3:Y:S01]  /*8960*/  SHFL.BFLY PT, R33, R32, 0x4, 0x101f ;  /* 0x0c901f0020217f89 */ /* 0x000ee200000e0000 */
[----:B------:R-:W-:-:S03]  /*8970*/  MOV R30, 0xffff ;  /* 0x0000ffff001e7802 */ /* 0x000fc60000000f00 */
[----:B------:R-:W4:Y:S01]  /*8980*/  SHFL.BFLY PT, R34, R31, 0x4, 0x101f ;  /* 0x0c901f001f227f89 */ /* 0x000f2200000e0000 */
[----:B---3--:R-:W-:Y:S01]  /*8990*/  FADD.FTZ R33, R32, R33 ;  /* 0x0000002120217221 */ /* 0x008fe20000010000 */
[----:B----4-:R-:W-:-:S04]  /*89a0*/  FADD.FTZ R34, R31, R34 ;  /* 0x000000221f227221 */ /* 0x010fc80000010000 */
[----:B------:R-:W3:Y:S04]  /*89b0*/  SHFL.BFLY PT, R36, R33, 0x2, 0x101f ;  /* 0x0c501f0021247f89 */ /* 0x000ee800000e0000 */
[----:B------:R-:W4:Y:S01]  /*89c0*/  SHFL.BFLY PT, R25, R34, 0x2, 0x101f ;  /* 0x0c501f0022197f89 */ /* 0x000f2200000e0000 */
[----:B---3--:R-:W-:Y:S01]  /*89d0*/  FADD.FTZ R36, R33, R36 ;  /* 0x0000002421247221 */ /* 0x008fe20000010000 */
[----:B----4-:R-:W-:-:S04]  /*89e0*/  FADD.FTZ R25, R34, R25 ;  /* 0x0000001922197221 */ /* 0x010fc80000010000 */
[----:B------:R-:W3:Y:S04]  /*89f0*/  SHFL.BFLY PT, R35, R36, 0x1, 0x101f ;  /* 0x0c301f0024237f89 */ /* 0x000ee800000e0000 */
[----:B------:R4:W0:Y:S02]  /*8a00*/  SHFL.BFLY PT, R30, R25, 0x1, 0x101f ;  /* 0x0c301f00191e7f89 */ /* 0x00082400000e0000 */
[----:B---34-:R-:W-:-:S07]  /*8a10*/  FADD.FTZ R35, R36, R35 ;  /* 0x0000002324237221 */ /* 0x018fce0000010000 */
.L_x_63:
[----:B0-----:R-:W-:Y:S01]  /*8a20*/  FADD.FTZ R30, R25, R30 ;  /* 0x0000001e191e7221 */ /* 0x001fe20000010000 */
[----:B------:R-:W-:-:S04]  /*8a30*/  @!P2 F2FP.BF16.F32.PACK_AB R25, RZ, R35 ;  /* 0x00000023ff19a23e */ /* 0x000fc800000010ff */
[----:B------:R-:W-:Y:S02]  /*8a40*/  PRMT R31, R25, 0x7610, R31 ;  /* 0x00007610191f7816 */ /* 0x000fe4000000001f */
[----:B------:R-:W-:Y:S02]  /*8a50*/  @!P2 F2FP.BF16.F32.PACK_AB R30, RZ, R30 ;  /* 0x0000001eff1ea23e */ /* 0x000fe400000010ff */
[----:B------:R-:W-:Y:S01]  /*8a60*/  MOV R25, R18 ;  /* 0x0000001200197202 */ /* 0x000fe20000000f00 */
[----:B------:R3:W-:Y:S04]  /*8a70*/  @!P2 STG.E.U16 desc[UR18][R26.64+0x50], R31 ;  /* 0x0000501f1a00a986 */ /* 0x0007e8000c101512 */
[----:B------:R3:W-:Y:S02]  /*8a80*/  @!P2 STG.E.U16 desc[UR18][R28.64+0x50], R30 ;  /* 0x0000501e1c00a986 */ /* 0x0007e4000c101512 */
.L_x_29:
[----:B------:R-:W-:Y:S05]  /*8a90*/  BSYNC B0 ;  /* 0x0000000000007941 */ /* 0x000fea0003800000 */
.L_x_28:
[----:B------:R-:W-:-:S13]  /*8aa0*/  ISETP.GE.U32.AND P0, PT, R8, 0x3c, PT ;  /* 0x0000003c0800780c */ /* 0x000fda0003f06070 */
[----:B------:R-:W-:Y:S05]  /*8ab0*/  @!P0 BRA `(.L_x_27) ;  /* 0x0000000800508947 */ /* 0x000fea0003800000 */
[----:B------:R-:W-:Y:S01]  /*8ac0*/  ISETP.GT.U32.AND P0, PT, R40, 0x9, PT ;  /* 0x000000092800780c */ /* 0x000fe20003f04070 */
[----:B------:R-:W-:-:S12]  /*8ad0*/  UMOV UR7, 0xffff ;  /* 0x0000ffff00077882 */ /* 0x000fd80000000000 */
[----:B-123--:R-:W-:Y:S02]  /*8ae0*/  @!P0 LOP3.LUT R27, R25, R11, RZ, 0x3c, !PT ;  /* 0x0000000b191b8212 */ /* 0x00efe400078e3cff */
[----:B------:R-:W-:-:S04]  /*8af0*/  @!P0 LEA R28, R40, UR6, 0x7 ;  /* 0x00000006281c8c11 */ /* 0x000fc8000f8e38ff */
[----:B------:R-:W-:Y:S02]  /*8b00*/  @!P0 LEA R28, R27, R28, 0x2 ;  /* 0x0000001c1b1c8211 */ /* 0x000fe400078e10ff */
[----:B------:R-:W-:-:S06]  /*8b10*/  CS2R R26, SRZ ;  /* 0x00000000001a7805 */ /* 0x000fcc000001ff00 */
[----:B------:R1:W2:Y:S04]  /*8b20*/  @!P0 LDS R26, [R28] ;  /* 0x000000001c1a8984 */ /* 0x0002a80000000800 */
[----:B------:R1:W3:Y:S01]  /*8b30*/  @!P0 LDS R27, [R28+0x500] ;  /* 0x000500001c1b8984 */ /* 0x0002e20000000800 */
[----:B------:R-:W-:Y:S05]  /*8b40*/  BRA.DIV UR7, `(.L_x_33) ;  /* 0x0000001207f47947 */ /* 0x000fea000b800000 */
[C---:B------:R-:W-:Y:S01]  /*8b50*/  @!P0 IADD3 R30, R25.reuse, 0x14, RZ ;  /* 0x00000014191e8810 */ /* 0x040fe20007ffe0ff */
[----:B------:R-:W-:Y:S01]  /*8b60*/  HFMA2.MMA R41, -RZ, RZ, 0, 0 ;  /* 0x00000000ff297435 */ /* 0x000fe200000001ff */
[----:B-1----:R-:W-:Y:S02]  /*8b70*/  @!P0 IADD3 R28, R25, 0x28, RZ ;  /* 0x00000028191c8810 */ /* 0x002fe40007ffe0ff */
[----:B------:R-:W-:Y:S02]  /*8b80*/  CS2R R34, SRZ ;  /* 0x0000000000227805 */ /* 0x000fe4000001ff00 */
[----:B------:R-:W-:Y:S02]  /*8b90*/  @!P0 LEA R31, R40, UR6, 0x7 ;  /* 0x00000006281f8c11 */ /* 0x000fe4000f8e38ff */
[----:B------:R-:W-:Y:S02]  /*8ba0*/  @!P0 LOP3.LUT R30, R30, R11, RZ, 0x3c, !PT ;  /* 0x0000000b1e1e8212 */ /* 0x000fe400078e3cff */
[----:B------:R-:W-:-:S02]  /*8bb0*/  @!P0 LEA R29, R40, UR6, 0x7 ;  /* 0x00000006281d8c11 */ /* 0x000fc4000f8e38ff */
[----:B------:R-:W-:Y:S01]  /*8bc0*/  @!P0 LOP3.LUT R28, R28, R11, RZ, 0x3c, !PT ;  /* 0x0000000b1c1c8212 */ /* 0x000fe200078e3cff */
[----:B------:R-:W-:Y:S01]  /*8bd0*/  @!P0 IMAD R30, R30, 0x4, R31 ;  /* 0x000000041e1e8824 */ /* 0x000fe200078e021f */
[----:B------:R-:W-:Y:S02]  /*8be0*/  @!P0 IADD3 R46, R25, 0x3c, RZ ;  /* 0x0000003c192e8810 */ /* 0x000fe40007ffe0ff */
[----:B------:R-:W-:Y:S02]  /*8bf0*/  @!P0 LEA R28, R28, R29, 0x2 ;  /* 0x0000001d1c1c8211 */ /* 0x000fe400078e10ff */
[----:B------:R-:W1:Y:S01]  /*8c00*/  @!P0 LDS R33, [R30+0x500] ;  /* 0x000500001e218984 */ /* 0x000e620000000800 */
[----:B------:R-:W-:Y:S02]  /*8c10*/  @!P0 LEA R45, R40, UR6, 0x7 ;  /* 0x00000006282d8c11 */ /* 0x000fe4000f8e38ff */
[----:B------:R-:W-:Y:S01]  /*8c20*/  @!P0 LOP3.LUT R46, R46, R11, RZ, 0x3c, !PT ;  /* 0x0000000b2e2e8212 */ /* 0x000fe200078e3cff */
[----:B------:R-:W4:Y:S01]  /*8c30*/  @!P0 LDS R29, [R28] ;  /* 0x000000001c1d8984 */ /* 0x000f220000000800 */
[----:B------:R-:W-:-:S02]  /*8c40*/  MOV R31, 0xffff ;  /* 0x0000ffff001f7802 */ /* 0x000fc40000000f00 */
[----:B------:R-:W-:Y:S01]  /*8c50*/  @!P0 LEA R46, R46, R45, 0x2 ;  /* 0x0000002d2e2e8211 */ /* 0x000fe200078e10ff */
[----:B------:R5:W0:Y:S01]  /*8c60*/  @!P0 LDS R32, [R30] ;  /* 0x000000001e208984 */ /* 0x000a220000000800 */
[----:B------:R-:W-:Y:S01]  /*8c70*/  MOV R42, RZ ;  /* 0x000000ff002a7202 */ /* 0x000fe20000000f00 */
[----:B------:R-:W-:Y:S01]  /*8c80*/  HFMA2.MMA R45, -RZ, RZ, 0, 0 ;  /* 0x00000000ff2d7435 */ /* 0x000fe200000001ff */
[----:B------:R-:W-:Y:S01]  /*8c90*/  MOV R49, 0xffff ;  /* 0x0000ffff00317802 */ /* 0x000fe20000000f00 */
[----:B------:R-:W-:Y:S01]  /*8ca0*/  @!P0 LDS R43, [R28+0x500] ;  /* 0x000500001c2b8984 */ /* 0x000fe20000000800 */
[----:B------:R-:W-:Y:S02]  /*8cb0*/  MOV R50, 0xffff ;  /* 0x0000ffff00327802 */ /* 0x000fe40000000f00 */
[----:B------:R-:W-:Y:S01]  /*8cc0*/  MOV R52, 0xffff ;  /* 0x0000ffff00347802 */ /* 0x000fe20000000f00 */
[----:B------:R-:W-:Y:S01]  /*8cd0*/  @!P0 LDS R48, [R46+0x500] ;  /* 0x000500002e308984 */ /* 0x000fe20000000800 */
[----:B-----5:R-:W-:-:S02]  /*8ce0*/  MOV R30, 0xffff ;  /* 0x0000ffff001e7802 */ /* 0x020fc40000000f00 */
[----:B------:R-:W-:Y:S01]  /*8cf0*/  MOV R51, 0xffff ;  /* 0x0000ffff00337802 */ /* 0x000fe20000000f00 */
[----:B------:R5:W-:Y:S01]  /*8d00*/  @!P0 LDS R47, [R46] ;  /* 0x000000002e2f8984 */ /* 0x000be20000000800 */
[----:B------:R-:W-:-:S03]  /*8d10*/  IADD3 R25, R25, R22, RZ ;  /* 0x0000001619197210 */ /* 0x000fc60007ffe0ff */
[----:B---3--:R-:W3:Y:S01]  /*8d20*/  SHFL.BFLY PT, R28, R27, 0x8, 0x101f ;  /* 0x0d101f001b1c7f89 */ /* 0x008ee200000e0000 */
[----:B-----5:R-:W-:Y:S02]  /*8d30*/  MOV R46, RZ ;  /* 0x000000ff002e7202 */ /* 0x020fe40000000f00 */
[----:B-1----:R-:W-:Y:S01]  /*8d40*/  @!P0 MOV R35, R33 ;  /* 0x0000002100238202 */ /* 0x002fe20000000f00 */
[----:B------:R-:W-:Y:S01]  /*8d50*/  IMAD.MOV.U32 R33, RZ, RZ, 0xffff ;  /* 0x0000ffffff217424 */ /* 0x000fe200078e00ff */
[----:B----4-:R-:W-:Y:S02]  /*8d60*/  @!P0 MOV R41, R29 ;  /* 0x0000001d00298202 */ /* 0x010fe40000000f00 */
[----:B--2---:R-:W1:Y:S01]  /*8d70*/  SHFL.BFLY PT, R29, R26, 0x8, 0x101f ;  /* 0x0d101f001a1d7f89 */ /* 0x004e6200000e0000 */
[----:B0-----:R-:W-:Y:S01]  /*8d80*/  @!P0 IMAD.MOV.U32 R34, RZ, RZ, R32 ;  /* 0x000000ffff228224 */ /* 0x001fe200078e0020 */
[----:B------:R-:W-:Y:S02]  /*8d90*/  MOV R32, 0xffff ;  /* 0x0000ffff00207802 */ /* 0x000fe40000000f00 */
[----:B------:R-:W0:Y:S01]  /*8da0*/  SHFL.BFLY PT, R44, R41, 0x8, 0x101f ;  /* 0x0d101f00292c7f89 */ /* 0x000e2200000e0000 */
[----:B---3--:R-:W-:Y:S01]  /*8db0*/  FADD.FTZ R28, R28, R27 ;  /* 0x0000001b1c1c7221 */ /* 0x008fe20000010000 */
[----:B------:R-:W-:-:S02]  /*8dc0*/  @!P0 MOV R42, R43 ;  /* 0x0000002b002a8202 */ /* 0x000fc40000000f00 */
[----:B------:R-:W2:Y:S01]  /*8dd0*/  SHFL.BFLY PT, R37, R34, 0x8, 0x101f ;  /* 0x0d101f0022257f89 */ /* 0x000ea200000e0000 */
[----:B------:R-:W-:-:S03]  /*8de0*/  @!P0 MOV R46, R48 ;  /* 0x00000030002e8202 */ /* 0x000fc60000000f00 */
[----:B------:R-:W3:Y:S01]  /*8df0*/  SHFL.BFLY PT, R36, R35, 0x8, 0x101f ;  /* 0x0d101f0023247f89 */ /* 0x000ee200000e0000 */
[----:B------:R-:W-:Y:S01]  /*8e00*/  MOV R48, 0xffff ;  /* 0x0000ffff00307802 */ /* 0x000fe20000000f00 */
[----:B------:R-:W-:Y:S01]  /*8e10*/  @!P0 IMAD.MOV.U32 R45, RZ, RZ, R47 ;  /* 0x000000ffff2d8224 */ /* 0x000fe200078e002f */
[----:B------:R-:W-:Y:S01]  /*8e20*/  ISETP.NE.AND P0, PT, R40, RZ, PT ;  /* 0x000000ff2800720c */ /* 0x000fe20003f05270 */
[----:B------:R-:W4:Y:S04]  /*8e30*/  SHFL.BFLY PT, R43, R42, 0x8, 0x101f ;  /* 0x0d101f002a2b7f89 */ /* 0x000f2800000e0000 */
[----:B------:R-:W5:Y:S01]  /*8e40*/  SHFL.BFLY PT, R27, R28, 0x4, 0x101f ;  /* 0x0c901f001c1b7f89 */ /* 0x000f6200000e0000 */
[----:B-1----:R-:W-:-:S03]  /*8e50*/  FADD.FTZ R29, R29, R26 ;  /* 0x0000001a1d1d7221 */ /* 0x002fc60000010000 */
[----:B------:R-:W1:Y:S01]  /*8e60*/  SHFL.BFLY PT, R50, R45, 0x8, 0x101f ;  /* 0x0d101f002d327f89 */ /* 0x000e6200000e0000 */
[----:B0-----:R-:W-:-:S03]  /*8e70*/  FADD.FTZ R44, R44, R41 ;  /* 0x000000292c2c7221 */ /* 0x001fc60000010000 */
[----:B------:R-:W0:Y:S01]  /*8e80*/  SHFL.BFLY PT, R26, R29, 0x4, 0x101f ;  /* 0x0c901f001d1a7f89 */ /* 0x000e2200000e0000 */
[----:B--2---:R-:W-:-:S03]  /*8e90*/  FADD.FTZ R37, R37, R34 ;  /* 0x0000002225257221 */ /* 0x004fc60000010000 */
[----:B------:R-:W2:Y:S01]  /*8ea0*/  SHFL.BFLY PT, R41, R44, 0x4, 0x101f ;  /* 0x0c901f002c297f89 */ /* 0x000ea200000e0000 */
[----:B---3--:R-:W-:-:S03]  /*8eb0*/  FADD.FTZ R36, R36, R35 ;  /* 0x0000002324247221 */ /* 0x008fc60000010000 */
[----:B------:R-:W3:Y:S01]  /*8ec0*/  SHFL.BFLY PT, R34, R37, 0x4, 0x101f ;  /* 0x0c901f0025227f89 */ /* 0x000ee200000e0000 */
[----:B----4-:R-:W-:-:S03]  /*8ed0*/  FADD.FTZ R43, R43, R42 ;  /* 0x0000002a2b2b7221 */ /* 0x010fc60000010000 */
[----:B------:R-:W4:Y:S01]  /*8ee0*/  SHFL.BFLY PT, R35, R36, 0x4, 0x101f ;  /* 0x0c901f0024237f89 */ /* 0x000f2200000e0000 */
[----:B-----5:R-:W-:-:S03]  /*8ef0*/  FADD.FTZ R27, R28, R27 ;  /* 0x0000001b1c1b7221 */ /* 0x020fc60000010000 */
[----:B------:R-:W5:Y:S01]  /*8f00*/  SHFL.BFLY PT, R42, R43, 0x4, 0x101f ;  /* 0x0c901f002b2a7f89 */ /* 0x000f6200000e0000 */
[----:B------:R-:W-:-:S03]  /*8f10*/  IMAD.MOV.U32 R28, RZ, RZ, 0xffff ;  /* 0x0000ffffff1c7424 */ /* 0x000fc600078e00ff */
[----:B------:R-:W5:Y:S01]  /*8f20*/  SHFL.BFLY PT, R47, R46, 0x8, 0x101f ;  /* 0x0d101f002e2f7f89 */ /* 0x000f6200000e0000 */
[----:B-1----:R-:W-:Y:S01]  /*8f30*/  FADD.FTZ R50, R50, R45 ;  /* 0x0000002d32327221 */ /* 0x002fe20000010000 */
[----:B------:R-:W-:Y:S01]  /*8f40*/  MOV R45, 0xffff ;  /* 0x0000ffff002d7802 */ /* 0x000fe20000000f00 */
[----:B0-----:R-:W-:Y:S01]  /*8f50*/  FADD.FTZ R26, R29, R26 ;  /* 0x0000001a1d1a7221 */ /* 0x001fe20000010000 */
[----:B------:R-:W-:Y:S01]  /*8f60*/  MOV R29, 0xffff ;  /* 0x0000ffff001d7802 */ /* 0x000fe20000000f00 */
[----:B------:R-:W0:Y:S01]  /*8f70*/  SHFL.BFLY PT, R28, R27, 0x2, 0x101f ;  /* 0x0c501f001b1c7f89 */ /* 0x000e2200000e0000 */
[----:B--2---:R-:W-:-:S03]  /*8f80*/  FADD.FTZ R41, R44, R41 ;  /* 0x000000292c297221 */ /* 0x004fc60000010000 */
[----:B------:R-:W1:Y:S01]  /*8f90*/  SHFL.BFLY PT, R45, R50, 0x4, 0x101f ;  /* 0x0c901f00322d7f89 */ /* 0x000e6200000e0000 */
[----:B---3--:R-:W-:-:S03]  /*8fa0*/  FADD.FTZ R34, R37, R34 ;  /* 0x0000002225227221 */ /* 0x008fc60000010000 */
[----:B------:R-:W2:Y:S01]  /*8fb0*/  SHFL.BFLY PT, R29, R26, 0x2, 0x101f ;  /* 0x0c501f001a1d7f89 */ /* 0x000ea200000e0000 */
[----:B----4-:R-:W-:-:S03]  /*8fc0*/  FADD.FTZ R35, R36, R35 ;  /* 0x0000002324237221 */ /* 0x010fc60000010000 */
[----:B------:R-:W3:Y:S01]  /*8fd0*/  SHFL.BFLY PT, R37, R34, 0x2, 0x101f ;  /* 0x0c501f0022257f89 */ /* 0x000ee200000e0000 */
[----:B-----5:R-:W-:Y:S01]  /*8fe0*/  FADD.FTZ R42, R43, R42 ;  /* 0x0000002a2b2a7221 */ /* 0x020fe20000010000 */
[----:B------:R-:W-:Y:S02]  /*8ff0*/  MOV R43, 0xffff ;  /* 0x0000ffff002b7802 */ /* 0x000fe40000000f00 */
[----:B------:R-:W4:Y:S01]  /*9000*/  SHFL.BFLY PT, R36, R35, 0x2, 0x101f ;  /* 0x0c501f0023247f89 */ /* 0x000f2200000e0000 */
[----:B------:R-:W-:Y:S01]  /*9010*/  FADD.FTZ R47, R47, R46 ;  /* 0x0000002e2f2f7221 */ /* 0x000fe20000010000 */
[----:B------:R-:W-:Y:S02]  /*9020*/  MOV R46, 0xffff ;  /* 0x0000ffff002e7802 */ /* 0x000fe40000000f00 */
[----:B------:R-:W5:Y:S04]  /*9030*/  SHFL.BFLY PT, R44, R41, 0x2, 0x101f ;  /* 0x0c501f00292c7f89 */ /* 0x000f6800000e0000 */
[----:B------:R-:W5:Y:S01]  /*9040*/  SHFL.BFLY PT, R43, R42, 0x2, 0x101f ;  /* 0x0c501f002a2b7f89 */ /* 0x000f6200000e0000 */
[----:B0-----:R-:W-:-:S03]  /*9050*/  FADD.FTZ R31, R27, R28 ;  /* 0x0000001c1b1f7221 */ /* 0x001fc60000010000 */
[----:B------:R-:W0:Y:S01]  /*9060*/  SHFL.BFLY PT, R46, R47, 0x4, 0x101f ;  /* 0x0c901f002f2e7f89 */ /* 0x000e2200000e0000 */
[----:B-1----:R-:W-:Y:S01]  /*9070*/  FADD.FTZ R45, R50, R45 ;  /* 0x0000002d322d7221 */ /* 0x002fe20000010000 */
[----:B--2---:R-:W-:Y:S02]  /*9080*/  FADD.FTZ R30, R26, R29 ;  /* 0x0000001d1a1e7221 */ /* 0x004fe40000010000 */
[----:B------:R-:W1:Y:S01]  /*9090*/  SHFL.BFLY PT, R32, R31, 0x1, 0x101f ;  /* 0x0c301f001f207f89 */ /* 0x000e6200000e0000 */
[----:B------:R-:W2:Y:S01]  /*90a0*/  LDC.64 R26, c[0x0][0x218] ;  /* 0x00008600ff1a7b82 */ /* 0x000ea20000000a00 */
[----:B---3--:R-:W-:Y:S02]  /*90b0*/  FADD.FTZ R37, R34, R37 ;  /* 0x0000002522257221 */ /* 0x008fe40000010000 */
[----:B------:R-:W3:Y:S01]  /*90c0*/  SHFL.BFLY PT, R33, R30, 0x1, 0x101f ;  /* 0x0c301f001e217f89 */ /* 0x000ee200000e0000 */
[----:B------:R-:W-:Y:S01]  /*90d0*/  MOV R34, 0xffff ;  /* 0x0000ffff00227802 */ /* 0x000fe20000000f00 */
[----:B----4-:R-:W-:Y:S01]  /*90e0*/  FADD.FTZ R36, R35, R36 ;  /* 0x0000002423247221 */ /* 0x010fe20000010000 */
[----:B------:R-:W-:-:S02]  /*90f0*/  MOV R35, 0xffff ;  /* 0x0000ffff00237802 */ /* 0x000fc40000000f00 */
[----:B------:R-:W4:Y:S01]  /*9100*/  LDC.64 R28, c[0x0][0x220] ;  /* 0x00008800ff1c7b82 */ /* 0x000f220000000a00 */
[----:B------:R-:W4:Y:S01]  /*9110*/  SHFL.BFLY PT, R48, R45, 0x2, 0x101f ;  /* 0x0c501f002d307f89 */ /* 0x000f2200000e0000 */
[----:B-----5:R-:W-:Y:S01]  /*9120*/  FADD.FTZ R44, R41, R44 ;  /* 0x0000002c292c7221 */ /* 0x020fe20000010000 */
[----:B------:R-:W-:Y:S02]  /*9130*/  IMAD.MOV.U32 R41, RZ, RZ, 0xffff ;  /* 0x0000ffffff297424 */ /* 0x000fe400078e00ff */
[----:B------:R-:W5:Y:S01]  /*9140*/  SHFL.BFLY PT, R34, R37, 0x1, 0x101f ;  /* 0x0c301f0025227f89 */ /* 0x000f6200000e0000 */
[----:B------:R-:W-:Y:S01]  /*9150*/  FADD.FTZ R42, R42, R43 ;  /* 0x0000002b2a2a7221 */ /* 0x000fe20000010000 */
[----:B------:R-:W-:Y:S02]  /*9160*/  MOV R43, 0xffff ;  /* 0x0000ffff002b7802 */ /* 0x000fe40000000f00 */
[----:B------:R-:W5:Y:S01]  /*9170*/  SHFL.BFLY PT, R35, R36, 0x1, 0x101f ;  /* 0x0c301f0024237f89 */ /* 0x000f6200000e0000 */
[----:B0-----:R-:W-:Y:S01]  /*9180*/  FADD.FTZ R46, R47, R46 ;  /* 0x0000002e2f2e7221 */ /* 0x001fe20000010000 */
[----:B------:R-:W-:-:S02]  /*9190*/  MOV R47, 0xffff ;  /* 0x0000ffff002f7802 */ /* 0x000fc40000000f00 */
[----:B------:R-:W0:Y:S01]  /*91a0*/  SHFL.BFLY PT, R41, R44, 0x1, 0x101f ;  /* 0x0c301f002c297f89 */ /* 0x000e2200000e0000 */
[----:B-1----:R-:W-:Y:S01]  /*91b0*/  FADD.FTZ R31, R31, R32 ;  /* 0x000000201f1f7221 */ /* 0x002fe20000010000 */
[C---:B--2---:R-:W-:Y:S02]  /*91c0*/  IMAD.WIDE R26, R25.reuse, 0x2, R26 ;  /* 0x00000002191a7825 */ /* 0x044fe400078e021a */
[----:B------:R-:W1:Y:S02]  /*91d0*/  SHFL.BFLY PT, R43, R42, 0x1, 0x101f ;  /* 0x0c301f002a2b7f89 */ /* 0x000e6400000e0000 */
[----:B---3--:R-:W-:Y:S01]  /*91e0*/  FADD.FTZ R30, R30, R33 ;  /* 0x000000211e1e7221 */ /* 0x008fe20000010000 */
[----:B------:R-:W-:Y:S01]  /*91f0*/  @!P0 F2FP.BF16.F32.PACK_AB R31, RZ, R31 ;  /* 0x0000001fff1f823e */ /* 0x000fe200000010ff */
[----:B------:R-:W2:Y:S03]  /*9200*/  SHFL.BFLY PT, R47, R46, 0x2, 0x101f ;  /* 0x0c501f002e2f7f89 */ /* 0x000ea600000e0000 */
[----:B------:R-:W-:Y:S01]  /*9210*/  @!P0 F2FP.BF16.F32.PACK_AB R30, RZ, R30 ;  /* 0x0000001eff1e823e */ /* 0x000fe200000010ff */
[----:B----4-:R-:W-:Y:S01]  /*9220*/  IMAD.WIDE R28, R25, 0x2, R28 ;  /* 0x00000002191c7825 */ /* 0x010fe200078e021c */
[----:B------:R-:W-:-:S03]  /*9230*/  PRMT R49, R31, 0x7610, R49 ;  /* 0x000076101f317816 */ /* 0x000fc60000000031 */
[----:B------:R-:W-:Y:S01]  /*9240*/  FADD.FTZ R45, R45, R48 ;  /* 0x000000302d2d7221 */ /* 0x000fe20000010000 */
[----:B------:R-:W-:Y:S01]  /*9250*/  PRMT R33, R30, 0x7610, R33 ;  /* 0x000076101e217816 */ /* 0x000fe20000000021 */
[----:B-----5:R-:W-:Y:S01]  /*9260*/  FADD.FTZ R25, R37, R34 ;  /* 0x0000002225197221 */ /* 0x020fe20000010000 */
[----:B------:R-:W-:Y:S01]  /*9270*/  MOV R34, 0xffff ;  /* 0x0000ffff00227802 */ /* 0x000fe20000000f00 */
[----:B------:R-:W-:-:S03]  /*9280*/  FADD.FTZ R30, R36, R35 ;  /* 0x00000023241e7221 */ /* 0x000fc60000010000 */
[----:B------:R-:W-:Y:S01]  /*9290*/  @!P0 F2FP.BF16.F32.PACK_AB R25, RZ, R25 ;  /* 0x00000019ff19823e */ /* 0x000fe200000010ff */
[----:B------:R3:W-:Y:S01]  /*92a0*/  @!P0 STG.E.U16 desc[UR18][R26.64], R33 ;  /* 0x000000211a008986 */ /* 0x0007e2000c101512 */
[----:B0-----:R-:W-:Y:S01]  /*92b0*/  FADD.FTZ R31, R44, R41 ;  /* 0x000000292c1f7221 */ /* 0x001fe20000010000 */
[----:B------:R-:W-:Y:S02]  /*92c0*/  @!P0 F2FP.BF16.F32.PACK_AB R30, RZ, R30 ;  /* 0x0000001eff1e823e */ /* 0x000fe400000010ff */
[----:B------:R-:W-:Y:S01]  /*92d0*/  @!P0 STG.E.U16 desc[UR18][R28.64], R49 ;  /* 0x000000311c008986 */ /* 0x000fe2000c101512 */
[----:B-1----:R-:W-:Y:S01]  /*92e0*/  FADD.FTZ R32, R42, R43 ;  /* 0x0000002b2a207221 */ /* 0x002fe20000010000 */
[----:B------:R-:W-:Y:S02]  /*92f0*/  @!P0 F2FP.BF16.F32.PACK_AB R31, RZ, R31 ;  /* 0x0000001fff1f823e */ /* 0x000fe400000010ff */
[----:B------:R-:W0:Y:S01]  /*9300*/  SHFL.BFLY PT, R34, R45, 0x1, 0x101f ;  /* 0x0c301f002d227f89 */ /* 0x000e2200000e0000 */
[----:B--2---:R-:W-:Y:S01]  /*9310*/  FADD.FTZ R46, R46, R47 ;  /* 0x0000002f2e2e7221 */ /* 0x004fe20000010000 */
[----:B------:R-:W-:-:S02]  /*9320*/  @!P0 F2FP.BF16.F32.PACK_AB R32, RZ, R32 ;  /* 0x00000020ff20823e */ /* 0x000fc400000010ff */
[----:B---3--:R-:W-:Y:S02]  /*9330*/  PRMT R33, R25, 0x7610, R33 ;  /* 0x0000761019217816 */ /* 0x008fe40000000021 */
[----:B------:R-:W-:-:S03]  /*9340*/  MOV R25, 0xffff ;  /* 0x0000ffff00197802 */ /* 0x000fc60000000f00 */
[----:B------:R1:W-:Y:S04]  /*9350*/  @!P0 STG.E.U16 desc[UR18][R26.64+0x28], R33 ;  /* 0x000028211a008986 */ /* 0x0003e8000c101512 */
[----:B------:R1:W-:Y:S04]  /*9360*/  @!P0 STG.E.U16 desc[UR18][R28.64+0x28], R30 ;  /* 0x0000281e1c008986 */ /* 0x0003e8000c101512 */
[----:B------:R1:W-:Y:S04]  /*9370*/  @!P0 STG.E.U16 desc[UR18][R26.64+0x50], R31 ;  /* 0x0000501f1a008986 */ /* 0x0003e8000c101512 */
[----:B------:R1:W2:Y:S01]  /*9380*/  SHFL.BFLY PT, R25, R46, 0x1, 0x101f ;  /* 0x0c301f002e197f89 */ /* 0x0002a200000e0000 */
[----:B0-----:R-:W-:-:S03]  /*9390*/  FADD.FTZ R34, R45, R34 ;  /* 0x000000222d227221 */ /* 0x001fc60000010000 */
[----:B------:R1:W-:Y:S04]  /*93a0*/  @!P0 STG.E.U16 desc[UR18][R28.64+0x50], R32 ;  /* 0x000050201c008986 */ /* 0x0003e8000c101512 */
.L_x_97:
[----:B-12---:R-:W-:Y:S01]  /*93b0*/  FADD.FTZ R30, R46, R25 ;  /* 0x000000192e1e7221 */ /* 0x006fe20000010000 */
[----:B------:R-:W-:-:S04]  /*93c0*/  @!P0 F2FP.BF16.F32.PACK_AB R25, RZ, R34 ;  /* 0x00000022ff19823e */ /* 0x000fc800000010ff */
[----:B------:R-:W-:Y:S01]  /*93d0*/  @!P0 F2FP.BF16.F32.PACK_AB R30, RZ, R30 ;  /* 0x0000001eff1e823e */ /* 0x000fe200000010ff */
[----:B------:R4:W-:Y:S04]  /*93e0*/  @!P0 STG.E.U16 desc[UR18][R26.64+0x78], R25 ;  /* 0x000078191a008986 */ /* 0x0009e8000c101512 */
[----:B------:R4:W-:Y:S02]  /*93f0*/  @!P0 STG.E.U16 desc[UR18][R28.64+0x78], R30 ;  /* 0x0000781e1c008986 */ /* 0x0009e4000c101512 */
.L_x_27:
[----:B------:R-:W-:Y:S05]  /*9400*/  WARPSYNC.ALL ;  /* 0x0000000000007948 */ /* 0x000fea0003800000 */
[----:B------:R-:W-:Y:S01]  /*9410*/  VIADD R22, R22, 0x800 ;  /* 0x0000080016167836 */ /* 0x000fe20000000000 */
[----:B------:R-:W-:Y:S04]  /*9420*/  BAR.SYNC.DEFER_BLOCKING 0x0 ;  /* 0x0000000000007b1d */ /* 0x000fe80000010000 */
[----:B------:R-:W-:-:S13]  /*9430*/  ISETP.GE.AND P0, PT, R22, UR17, PT ;  /* 0x0000001116007c0c */ /* 0x000fda000bf06270 */
[----:B------:R-:W-:Y:S05]  /*9440*/  @!P0 BRA `(.L_x_34) ;  /* 0xffffffe000f08947 */ /* 0x000fea000383ffff */
[----:B------:R-:W-:Y:S05]  /*9450*/  EXIT ;  /* 0x000000000000794d */ /* 0x000fea0003800000 */
.L_x_30:
[----:B-1----:R-:W-:Y:S02]  /*9460*/  MOV R52, R25 ;  /* 0x0000001900347202 */ /* 0x002fe40000000f00 */
[----:B------:R-:W-:Y:S02]  /*9470*/  MOV R53, 0x8 ;  /* 0x0000000800357802 */ /* 0x000fe40000000f00 */
[----:B------:R-:W-:Y:S02]  /*9480*/  MOV R54, 0x101f ;  /* 0x0000101f00367802 */ /* 0x000fe40000000f00 */
[----:B------:R-:W-:-:S07]  /*9490*/  MOV R51, 0xffff ;  /* 0x0000ffff00337802 */ /* 0x000fce0000000f00 */
[----:B0-2---:R-:W-:Y:S05]  /*94a0*/  WARPSYNC.COLLECTIVE R51, `(.L_x_35) ;  /* 0x0000000033087348 */ /* 0x005fea0003c00000 */
[----:B------:R1:W3:Y:S02]  /*94b0*/  SHFL.BFLY P3, R49, R52, R53, R54 ;  /* 0x0c00003534317389 */ /* 0x0002e40000060036 */
[----:B0123--:R-:W-:Y:S01]  /*94c0*/  ENDCOLLECTIVE ;  /* 0x000000000000791b */ /* 0x00ffe20003800000 */
.L_x_35:
[----:B------:R-:W-:Y:S01]  /*94d0*/  IMAD.MOV.U32 R52, RZ, RZ, R26 ;  /* 0x000000ffff347224 */ /* 0x000fe200078e001a */
[----:B------:R-:W-:-:S07]  /*94e0*/  MOV R28, R49 ;  /* 0x00000031001c7202 */ /* 0x000fce0000000f00 */
[----:B------:R-:W-:Y:S05]  /*94f0*/  WARPSYNC.COLLECTIVE R51, `(.L_x_36) ;  /* 0x0000000033087348 */ /* 0x000fea0003c00000 */
[----:B------:R0:W1:Y:S02]  /*9500*/  SHFL.BFLY P3, R49, R52, R53, R54 ;  /* 0x0c00003534317389 */ /* 0x0000640000060036 */
[----:B01----:R-:W-:Y:S01]  /*9510*/  ENDCOLLECTIVE ;  /* 0x000000000000791b */ /* 0x003fe20003800000 */
.L_x_36:
[----:B------:R-:W-:-:S05]  /*9520*/  FADD.FTZ R28, R28, R25 ;  /* 0x000000191c1c7221 */ /* 0x000fca0000010000 */
[----:B------:R-:W-:Y:S02]  /*9530*/  MOV R52, R28 ;  /* 0x0000001c00347202 */ /* 0x000fe40000000f00 */
[----:B------:R-:W-:Y:S02]  /*9540*/  MOV R53, 0x4 ;  /* 0x0000000400357802 */ /* 0x000fe40000000f00 */
[----:B------:R-:W-:-:S07]  /*9550*/  MOV R27, R49 ;  /* 0x00000031001b7202 */ /* 0x000fce0000000f00 */
[----:B------:R-:W-:Y:S05]  /*9560*/  WARPSYNC.COLLECTIVE R51, `(.L_x_37) ;  /* 0x0000000033087348 */ /* 0x000fea0003c00000 */
[----:B------:R0:W1:Y:S02]  /*9570*/  SHFL.BFLY P3, R49, R52, R53, R54 ;  /* 0x0c00003534317389 */ /* 0x0000640000060036 */
[----:B01----:R-:W-:Y:S01]  /*9580*/  ENDCOLLECTIVE ;  /* 0x000000000000791b */ /* 0x003fe20003800000 */
.L_x_37:
[----:B------:R-:W-:-:S05]  /*9590*/  FADD.FTZ R27, R27, R26 ;  /* 0x0000001a1b1b7221 */ /* 0x000fca0000010000 */
[----:B------:R-:W-:Y:S02]  /*95a0*/  MOV R52, R27 ;  /* 0x0000001b00347202 */ /* 0x000fe40000000f00 */
[----:B------:R-:W-:-:S07]  /*95b0*/  MOV R29, R49 ;  /* 0x00000031001d7202 */ /* 0x000fce0000000f00 */
[----:B------:R-:W-:Y:S05]  /*95c0*/  WARPSYNC.COLLECTIVE R51, `(.L_x_38) ;  /* 0x0000000033087348 */ /* 0x000fea0003c00000 */
[----:B------:R0:W1:Y:S02]  /*95d0*/  SHFL.BFLY P3, R49, R52, R53, R54 ;  /* 0x0c00003534317389 */ /* 0x0000640000060036 */
[----:B01----:R-:W-:Y:S01]  /*95e0*/  ENDCOLLECTIVE ;  /* 0x000000000000791b */ /* 0x003fe20003800000 */
.L_x_38:
[----:B------:R-:W-:-:S05]  /*95f0*/  FADD.FTZ R29, R28, R29 ;  /* 0x0000001d1c1d7221 */ /* 0x000fca0000010000 */
[----:B------:R-:W-:Y:S02]  /*9600*/  MOV R52, R29 ;  /* 0x0000001d00347202 */ /* 0x000fe40000000f00 */
[----:B------:R-:W-:Y:S01]  /*9610*/  MOV R53, 0x2 ;  /* 0x0000000200357802 */ /* 0x000fe20000000f00 */
[----:B------:R-:W-:-:S07]  /*9620*/  IMAD.MOV.U32 R30, RZ, RZ, R49 ;  /* 0x000000ffff1e7224 */ /* 0x000fce00078e0031 */
[----:B------:R-:W-:Y:S05]  /*9630*/  WARPSYNC.COLLECTIVE R51, `(.L_x_39) ;  /* 0x0000000033087348 */ /* 0x000fea0003c00000 */
[----:B------:R0:W1:Y:S02]  /*9640*/  SHFL.BFLY P3, R49, R52, R53, R54 ;  /* 0x0c00003534317389 */ /* 0x0000640000060036 */
[----:B01----:R-:W-:Y:S01]  /*9650*/  ENDCOLLECTIVE ;  /* 0x000000000000791b */ /* 0x003fe20003800000 */
.L_x_39:
[----:B------:R-:W-:-:S05]  /*9660*/  FADD.FTZ R30, R27, R30 ;  /* 0x0000001e1b1e7221 */ /* 0x000fca0000010000 */
[----:B------:R-:W-:Y:S02]  /*9670*/  MOV R52, R30 ;  /* 0x0000001e00347202 */ /* 0x000fe40000000f00 */
[----:B------:R-:W-:-:S07]  /*9680*/  MOV R32, R49 ;  /* 0x0000003100207202 */ /* 0x000fce0000000f00 */
[----:B------:R-:W-:Y:S05]  /*9690*/  WARPSYNC.COLLECTIVE R51, `(.L_x_40) ;  /* 0x0000000033087348 */ /* 0x000fea0003c00000 */
[----:B------:R0:W1:Y:S02]  /*96a0*/  SHFL.BFLY P3, R49, R52, R53, R54 ;  /* 0x0c00003534317389 */ /* 0x0000640000060036 */
[----:B01----:R-:W-:Y:S01]  /*96b0*/  ENDCOLLECTIVE ;  /* 0x000000000000791b */ /* 0x003fe20003800000 */
.L_x_40:
[----:B------:R-:W-:-:S04]  /*96c0*/  FADD.FTZ R32, R29, R32 ;  /* 0x000000201d207221 */ /* 0x000fc80000010000 */
[----:B------:R-:W-:Y:S01]  /*96d0*/  IMAD.MOV.U32 R52, RZ, RZ, R32 ;  /* 0x000000ffff347224 */ /* 0x000fe200078e0020 */
[----:B------:R-:W-:Y:S02]  /*96e0*/  MOV R53, 0x1 ;  /* 0x0000000100357802 */ /* 0x000fe40000000f00 */
[----:B------:R-:W-:-:S07]  /*96f0*/  MOV R25, R49 ;  /* 0x0000003100197202 */ /* 0x000fce0000000f00 */
[----:B------:R-:W-:Y:S05]  /*9700*/  WARPSYNC.COLLECTIVE R51, `(.L_x_41) ;  /* 0x0000000033087348 */ /* 0x000fea0003c00000 */
[----:B------:R0:W1:Y:S02]  /*9710*/  SHFL.BFLY P3, R49, R52, R53, R54 ;  /* 0x0c00003534317389 */ /* 0x0000640000060036 */
[----:B01----:R-:W-:Y:S01]  /*9720*/  ENDCOLLECTIVE ;  /* 0x000000000000791b */ /* 0x003fe20003800000 */
.L_x_41:
[----:B------:R-:W-:-:S05]  /*9730*/  FADD.FTZ R25, R30, R25 ;  /* 0x000000191e197221 */ /* 0x000fca0000010000 */
[----:B------:R-:W-:Y:S02]  /*9740*/  MOV R52, R25 ;  /* 0x0000001900347202 */ /* 0x000fe40000000f00 */
[----:B------:R-:W-:-:S07]  /*9750*/  MOV R31, R49 ;  /* 0x00000031001f7202 */ /* 0x000fce0000000f00 */
[----:B------:R-:W-:Y:S05]  /*9760*/  WARPSYNC.COLLECTIVE R51, `(.L_x_42) ;  /* 0x0000000033087348 */ /* 0x000fea0003c00000 */
[----:B------:R0:W1:Y:S02]  /*9770*/  SHFL.BFLY P3, R49, R52, R53, R54 ;  /* 0x0c00003534317389 */ /* 0x0000640000060036 */
[----:B01----:R-:W-:Y:S01]  /*9780*/  ENDCOLLECTIVE ;  /* 0x000000000000791b */ /* 0x003fe20003800000 */
.L_x_42:
[----:B------:R-:W-:Y:S01]  /*9790*/  FADD.FTZ R31, R32, R31 ;  /* 0x0000001f201f7221 */ /* 0x000fe20000010000 */
[----:B------:R-:W-:Y:S01]  /*97a0*/  MOV R34, R49 ;  /* 0x0000003100227202 */ /* 0x000fe20000000f00 */
[----:B------:R-:W-:Y:S06]  /*97b0*/  BRA `(.L_x_43) ;  /* 0xffffffec00547947 */ /* 0x000fec000383ffff */
.L_x_31:
[----:B------:R-:W-:Y:S01]  /*97c0*/  BSSY B1, `(.L_x_44) ;  /* 0x0000008000017945 */ /* 0x000fe20003800000 */
[----:B---3--:R-:W-:Y:S01]  /*97d0*/  MOV R52, R25 ;  /* 0x0000001900347202 */ /* 0x008fe20000000f00 */
[----:B------:R-:W-:Y:S01]  /*97e0*/  IMAD.MOV.U32 R53, RZ, RZ, 0x8 ;  /* 0x00000008ff357424 */ /* 0x000fe200078e00ff */
[----:B------:R-:W-:Y:S02]  /*97f0*/  MOV R54, 0x101f ;  /* 0x0000101f00367802 */ /* 0x000fe40000000f00 */
[----:B------:R-:W-:-:S07]  /*9800*/  MOV R51, 0xffff ;  /* 0x0000ffff00337802 */ /* 0x000fce0000000f00 */
[----:B012---:R-:W-:Y:S05]  /*9810*/  WARPSYNC.COLLECTIVE R51, `(.L_x_45) ;  /* 0x0000000033087348 */ /* 0x007fea0003c00000 */
[----:B------:R3:W4:Y:S02]  /*9820*/  SHFL.BFLY P3, R49, R52, R53, R54 ;  /* 0x0c00003534317389 */ /* 0x0007240000060036 */
[----:B01234-:R-:W-:Y:S01]  /*9830*/  ENDCOLLECTIVE ;  /* 0x000000000000791b */ /* 0x01ffe20003800000 */
.L_x_45:
[----:B------:R-:W-:Y:S05]  /*9840*/  BSYNC B1 ;  /* 0x0000000000017941 */ /* 0x000fea0003800000 */
.L_x_44:
[----:B------:R-:W-:Y:S01]  /*9850*/  HFMA2.MMA R53, -RZ, RZ, 0, 4.76837158203125e-07 ;  /* 0x00000008ff357435 */ /* 0x000fe200000001ff */
[----:B------:R-:W-:Y:S01]  /*9860*/  MOV R52, R30 ;  /* 0x0000001e00347202 */ /* 0x000fe20000000f00 */
[----:B------:R-:W-:Y:S01]  /*9870*/  IMAD.MOV.U32 R54, RZ, RZ, 0x101f ;  /* 0x0000101fff367424 */ /* 0x000fe200078e00ff */
[----:B------:R-:W-:Y:S02]  /*9880*/  MOV R51, 0xffff ;  /* 0x0000ffff00337802 */ /* 0x000fe40000000f00 */
[----:B------:R-:W-:-:S07]  /*9890*/  MOV R32, R49 ;  /* 0x0000003100207202 */ /* 0x000fce0000000f00 */
[----:B------:R-:W-:Y:S05]  /*98a0*/  WARPSYNC.COLLECTIVE R51, `(.L_x_46) ;  /* 0x0000000033087348 */ /* 0x000fea0003c00000 */
[----:B------:R0:W1:Y:S02]  /*98b0*/  SHFL.BFLY P3, R49, R52, R53, R54 ;  /* 0x0c00003534317389 */ /* 0x0000640000060036 */
[----:B01----:R-:W-:Y:S01]  /*98c0*/  ENDCOLLECTIVE ;  /* 0x000000000000791b */ /* 0x003fe20003800000 */
.L_x_46:
[----:B------:R-:W-:Y:S01]  /*98d0*/  FADD.FTZ R32, R32, R25 ;  /* 0x0000001920207221 */ /* 0x000fe20000010000 */
[----:B------:R-:W-:-:S04]  /*98e0*/  HFMA2.MMA R53, -RZ, RZ, 0, 2.384185791015625e-07 ;  /* 0x00000004ff357435 */ /* 0x000fc800000001ff */
[----:B------:R-:W-:Y:S02]  /*98f0*/  MOV R52, R32 ;  /* 0x0000002000347202 */ /* 0x000fe40000000f00 */
[----:B------:R-:W-:-:S07]  /*9900*/  MOV R31, R49 ;  /* 0x00000031001f7202 */ /* 0x000fce0000000f00 */
[----:B------:R-:W-:Y:S05]  /*9910*/  WARPSYNC.COLLECTIVE R51, `(.L_x_47) ;  /* 0x0000000033087348 */ /* 0x000fea0003c00000 */
[----:B------:R0:W1:Y:S02]  /*9920*/  SHFL.BFLY P3, R49, R52, R53, R54 ;  /* 0x0c00003534317389 */ /* 0x0000640000060036 */
[----:B01----:R-:W-:Y:S01]  /*9930*/  ENDCOLLECTIVE ;  /* 0x000000000000791b */ /* 0x003fe20003800000 */
.L_x_47:
[----:B------:R-:W-:-:S04]  /*9940*/  FADD.FTZ R31, R31, R30 ;  /* 0x0000001e1f1f7221 */ /* 0x000fc80000010000 */
[----:B------:R-:W-:Y:S01]  /*9950*/  IMAD.MOV.U32 R52, RZ, RZ, R31 ;  /* 0x000000ffff347224 */ /* 0x000fe200078e001f */
[----:B------:R-:W-:-:S07]  /*9960*/  MOV R33, R49 ;  /* 0x0000003100217202 */ /* 0x000fce0000000f00 */
[----:B------:R-:W-:Y:S05]  /*9970*/  WARPSYNC.COLLECTIVE R51, `(.L_x_48) ;  /* 0x0000000033087348 */ /* 0x000fea0003c00000 */
[----:B------:R0:W1:Y:S02]  /*9980*/  SHFL.BFLY P3, R49, R52, R53, R54 ;  /* 0x0c00003534317389 */ /* 0x0000640000060036 */
[----:B01----:R-:W-:Y:S01]  /*9990*/  ENDCOLLECTIVE ;  /* 0x000000000000791b */ /* 0x003fe20003800000 */
.L_x_48:
[----:B------:R-:W-:Y:S01]  /*99a0*/  FADD.FTZ R33, R32, R33 ;  /* 0x0000002120217221 */ /* 0x000fe20000010000 */
[----:B------:R-:W-:-:S04]  /*99b0*/  HFMA2.MMA R53, -RZ, RZ, 0, 1.1920928955078125e-07 ;  /* 0x00000002ff357435 */ /* 0x000fc800000001ff */
[----:B------:R-:W-:Y:S02]  /*99c0*/  MOV R52, R33 ;  /* 0x0000002100347202 */ /* 0x000fe40000000f00 */
[----:B------:R-:W-:-:S07]  /*99d0*/  MOV R34, R49 ;  /* 0x0000003100227202 */ /* 0x000fce0000000f00 */
[----:B------:R-:W-:Y:S05]  /*99e0*/  WARPSYNC.COLLECTIVE R51, `(.L_x_49) ;  /* 0x0000000033087348 */ /* 0x000fea0003c00000 */
[----:B------:R0:W1:Y:S02]  /*99f0*/  SHFL.BFLY P3, R49, R52, R53, R54 ;  /* 0x0c00003534317389 */ /* 0x0000640000060036 */
[----:B01----:R-:W-:Y:S01]  /*9a00*/  ENDCOLLECTIVE ;  /* 0x000000000000791b */ /* 0x003fe20003800000 */
.L_x_49:
[----:B------:R-:W-:-:S05]  /*9a10*/  FADD.FTZ R34, R31, R34 ;  /* 0x000000221f227221 */ /* 0x000fca0000010000 */
[----:B------:R-:W-:Y:S02]  /*9a20*/  MOV R52, R34 ;  /* 0x0000002200347202 */ /* 0x000fe40000000f00 */
[----:B------:R-:W-:-:S07]  /*9a30*/  MOV R36, R49 ;  /* 0x0000003100247202 */ /* 0x000fce0000000f00 */
[----:B------:R-:W-:Y:S05]  /*9a40*/  WARPSYNC.COLLECTIVE R51, `(.L_x_50) ;  /* 0x0000000033087348 */ /* 0x000fea0003c00000 */
[----:B------:R0:W1:Y:S02]  /*9a50*/  SHFL.BFLY P3, R49, R52, R53, R54 ;  /* 0x0c00003534317389 */ /* 0x0000640000060036 */
[----:B01----:R-:W-:Y:S01]  /*9a60*/  ENDCOLLECTIVE ;  /* 0x000000000000791b */ /* 0x003fe20003800000 */
.L_x_50:
[----:B------:R-:W-:Y:S01]  /*9a70*/  FADD.FTZ R36, R33, R36 ;  /* 0x0000002421247221 */ /* 0x000fe20000010000 */
[----:B------:R-:W-:-:S04]  /*9a80*/  HFMA2.MMA R53, -RZ, RZ, 0, 5.9604644775390625e-08 ;  /* 0x00000001ff357435 */ /* 0x000fc800000001ff */
[----:B------:R-:W-:Y:S01]  /*9a90*/  MOV R52, R36 ;  /* 0x0000002400347202 */ /* 0x000fe20000000f00 */
[----:B------:R-:W-:-:S07]  /*9aa0*/  IMAD.MOV.U32 R25, RZ, RZ, R49 ;  /* 0x000000ffff197224 */ /* 0x000fce00078e0031 */
[----:B------:R-:W-:Y:S05]  /*9ab0*/  WARPSYNC.COLLECTIVE R51, `(.L_x_51) ;  /* 0x0000000033087348 */ /* 0x000fea0003c00000 */
[----:B------:R0:W1:Y:S02]  /*9ac0*/  SHFL.BFLY P3, R49, R52, R53, R54 ;  /* 0x0c00003534317389 */ /* 0x0000640000060036 */
[----:B01----:R-:W-:Y:S01]  /*9ad0*/  ENDCOLLECTIVE ;  /* 0x000000000000791b */ /* 0x003fe20003800000 */
.L_x_51:
[----:B------:R-:W-:-:S05]  /*9ae0*/  FADD.FTZ R25, R34, R25 ;  /* 0x0000001922197221 */ /* 0x000fca0000010000 */
[----:B------:R-:W-:Y:S02]  /*9af0*/  MOV R52, R25 ;  /* 0x0000001900347202 */ /* 0x000fe40000000f00 */
[----:B------:R-:W-:-:S07]  /*9b00*/  MOV R35, R49 ;  /* 0x0000003100237202 */ /* 0x000fce0000000f00 */
[----:B------:R-:W-:Y:S05]  /*9b10*/  WARPSYNC.COLLECTIVE R51, `(.L_x_52) ;  /* 0x0000000033087348 */ /* 0x000fea0003c00000 */
[----:B------:R0:W1:Y:S02]  /*9b20*/  SHFL.BFLY P3, R49, R52, R53, R54 ;  /* 0x0c00003534317389 */ /* 0x0000640000060036 */
[----:B01----:R-:W-:Y:S01]  /*9b30*/  ENDCOLLECTIVE ;  /* 0x000000000000791b */ /* 0x003fe20003800000 */
.L_x_52:
[----:B------:R-:W-:Y:S01]  /*9b40*/  FADD.FTZ R35, R36, R35 ;  /* 0x0000002324237221 */ /* 0x000fe20000010000 */
[----:B------:R-:W-:Y:S01]  /*9b50*/  MOV R30, R49 ;  /* 0x00000031001e7202 */ /* 0x000fe20000000f00 */
[----:B------:R-:W-:Y:S06]  /*9b60*/  BRA `(.L_x_53) ;  /* 0xffffffec00147947 */ /* 0x000fec000383ffff */
.L_x_32:
[----:B------:R-:W-:Y:S01]  /*9b70*/  BSSY B1, `(.L_x_54) ;  /* 0x0000008000017945 */ /* 0x000fe20003800000 */
[----:B----4-:R-:W-:Y:S01]  /*9b80*/  IMAD.MOV.U32 R52, RZ, RZ, R25 ;  /* 0x000000ffff347224 */ /* 0x010fe200078e0019 */
[----:B------:R-:W-:Y:S02]  /*9b90*/  MOV R53, 0x8 ;  /* 0x0000000800357802 */ /* 0x000fe40000000f00 */
[----:B------:R-:W-:Y:S02]  /*9ba0*/  MOV R54, 0x101f ;  /* 0x0000101f00367802 */ /* 0x000fe40000000f00 */
[----:B------:R-:W-:-:S07]  /*9bb0*/  MOV R51, 0xffff ;  /* 0x0000ffff00337802 */ /* 0x000fce0000000f00 */
[----:B0123--:R-:W-:Y:S05]  /*9bc0*/  WARPSYNC.COLLECTIVE R51, `(.L_x_55) ;  /* 0x0000000033087348 */ /* 0x00ffea0003c00000 */
[----:B------:R4:W0:Y:S02]  /*9bd0*/  SHFL.BFLY P3, R49, R52, R53, R54 ;  /* 0x0c00003534317389 */ /* 0x0008240000060036 */
[----:B01234-:R-:W-:Y:S01]  /*9be0*/  ENDCOLLECTIVE ;  /* 0x000000000000791b */ /* 0x01ffe20003800000 */
.L_x_55:
[----:B------:R-:W-:Y:S05]  /*9bf0*/  BSYNC B1 ;  /* 0x0000000000017941 */ /* 0x000fea0003800000 */
.L_x_54:
[----:B------:R-:W-:Y:S01]  /*9c00*/  HFMA2.MMA R54, -RZ, RZ, 0, 0.000503063201904296875 ;  /* 0x0000101fff367435 */ /* 0x000fe200000001ff */
[----:B------:R-:W-:Y:S01]  /*9c10*/  MOV R52, R30 ;  /* 0x0000001e00347202 */ /* 0x000fe20000000f00 */
[----:B------:R-:W-:Y:S01]  /*9c20*/  IMAD.MOV.U32 R53, RZ, RZ, 0x8 ;  /* 0x00000008ff357424 */ /* 0x000fe200078e00ff */
[----:B------:R-:W-:Y:S02]  /*9c30*/  MOV R51, 0xffff ;  /* 0x0000ffff00337802 */ /* 0x000fe40000000f00 */
[----:B------:R-:W-:-:S07]  /*9c40*/  MOV R32, R49 ;  /* 0x0000003100207202 */ /* 0x000fce0000000f00 */
[----:B------:R-:W-:Y:S05]  /*9c50*/  WARPSYNC.COLLECTIVE R51, `(.L_x_56) ;  /* 0x0000000033087348 */ /* 0x000fea0003c00000 */
[----:B------:R0:W1:Y:S02]  /*9c60*/  SHFL.BFLY P3, R49, R52, R53, R54 ;  /* 0x0c00003534317389 */ /* 0x0000640000060036 */
[----:B01----:R-:W-:Y:S01]  /*9c70*/  ENDCOLLECTIVE ;  /* 0x000000000000791b */ /* 0x003fe20003800000 */
.L_x_56:
[----:B------:R-:W-:Y:S01]  /*9c80*/  FADD.FTZ R32, R32, R25 ;  /* 0x0000001920207221 */ /* 0x000fe20000010000 */
[----:B------:R-:W-:-:S04]  /*9c90*/  HFMA2.MMA R53, -RZ, RZ, 0, 2.384185791015625e-07 ;  /* 0x00000004ff357435 */ /* 0x000fc800000001ff */
[----:B------:R-:W-:Y:S02]  /*9ca0*/  MOV R52, R32 ;  /* 0x0000002000347202 */ /* 0x000fe40000000f00 */
[----:B------:R-:W-:-:S07]  /*9cb0*/  MOV R31, R49 ;  /* 0x00000031001f7202 */ /* 0x000fce0000000f00 */
[----:B------:R-:W-:Y:S05]  /*9cc0*/  WARPSYNC.COLLECTIVE R51, `(.L_x_57) ;  /* 0x0000000033087348 */ /* 0x000fea0003c00000 */
[----:B------:R0:W1:Y:S02]  /*9cd0*/  SHFL.BFLY P3, R49, R52, R53, R54 ;  /* 0x0c00003534317389 */ /* 0x0000640000060036 */
[----:B01----:R-:W-:Y:S01]  /*9ce0*/  ENDCOLLECTIVE ;  /* 0x000000000000791b */ /* 0x003fe20003800000 */
.L_x_57:
[----:B------:R-:W-:-:S05]  /*9cf0*/  FADD.FTZ R31, R31, R30 ;  /* 0x0000001e1f1f7221 */ /* 0x000fca0000010000 */
[----:B------:R-:W-:Y:S01]  /*9d00*/  MOV R52, R31 ;  /* 0x0000001f00347202 */ /* 0x000fe20000000f00 */
[----:B------:R-:W-:-:S07]  /*9d10*/  IMAD.MOV.U32 R33, RZ, RZ, R49 ;  /* 0x000000ffff217224 */ /* 0x000fce00078e0031 */
[----:B------:R-:W-:Y:S05]  /*9d20*/  WARPSYNC.COLLECTIVE R51, `(.L_x_58) ;  /* 0x0000000033087348 */ /* 0x000fea0003c00000 */
[----:B------:R0:W1:Y:S02]  /*9d30*/  SHFL.BFLY P3, R49, R52, R53, R54 ;  /* 0x0c00003534317389 */ /* 0x0000640000060036 */
[----:B01----:R-:W-:Y:S01]  /*9d40*/  ENDCOLLECTIVE ;  /* 0x000000000000791b */ /* 0x003fe20003800000 */
.L_x_58:
[----:B------:R-:W-:Y:S01]  /*9d50*/  FADD.FTZ R33, R32, R33 ;  /* 0x0000002120217221 */ /* 0x000fe20000010000 */
[----:B------:R-:W-:-:S04]  /*9d60*/  HFMA2.MMA R53, -RZ, RZ, 0, 1.1920928955078125e-07 ;  /* 0x00000002ff357435 */ /* 0x000fc800000001ff */
[----:B------:R-:W-:Y:S02]  /*9d70*/  MOV R52, R33 ;  /* 0x0000002100347202 */ /* 0x000fe40000000f00 */
[----:B------:R-:W-:-:S07]  /*9d80*/  MOV R34, R49 ;  /* 0x0000003100227202 */ /* 0x000fce0000000f00 */
[----:B------:R-:W-:Y:S05]  /*9d90*/  WARPSYNC.COLLECTIVE R51, `(.L_x_59) ;  /* 0x0000000033087348 */ /* 0x000fea0003c00000 */
[----:B------:R0:W1:Y:S02]  /*9da0*/  SHFL.BFLY P3, R49, R52, R53, R54 ;  /* 0x0c00003534317389 */ /* 0x0000640000060036 */
[----:B01----:R-:W-:Y:S01]  /*9db0*/  ENDCOLLECTIVE ;  /* 0x000000000000791b */ /* 0x003fe20003800000 */
.L_x_59:
[----:B------:R-:W-:-:S04]  /*9dc0*/  FADD.FTZ R34, R31, R34 ;  /* 0x000000221f227221 */ /* 0x000fc80000010000 */
[----:B------:R-:W-:Y:S01]  /*9dd0*/  IMAD.MOV.U32 R52, RZ, RZ, R34 ;  /* 0x000000ffff347224 */ /* 0x000fe200078e0022 */
[----:B------:R-:W-:-:S07]  /*9de0*/  MOV R36, R49 ;  /* 0x0000003100247202 */ /* 0x000fce0000000f00 */
[----:B------:R-:W-:Y:S05]  /*9df0*/  WARPSYNC.COLLECTIVE R51, `(.L_x_60) ;  /* 0x0000000033087348 */ /* 0x000fea0003c00000 */
[----:B------:R0:W1:Y:S02]  /*9e00*/  SHFL.BFLY P3, R49, R52, R53, R54 ;  /* 0x0c00003534317389 */ /* 0x0000640000060036 */
[----:B01----:R-:W-:Y:S01]  /*9e10*/  ENDCOLLECTIVE ;  /* 0x000000000000791b */ /* 0x003fe20003800000 */
.L_x_60:
[----:B------:R-:W-:Y:S01]  /*9e20*/  FADD.FTZ R36, R33, R36 ;  /* 0x0000002421247221 */ /* 0x000fe20000010000 */
[----:B------:R-:W-:-:S04]  /*9e30*/  HFMA2.MMA R53, -RZ, RZ, 0, 5.9604644775390625e-08 ;  /* 0x00000001ff357435 */ /* 0x000fc800000001ff */
[----:B------:R-:W-:Y:S02]  /*9e40*/  MOV R52, R36 ;  /* 0x0000002400347202 */ /* 0x000fe40000000f00 */
[----:B------:R-:W-:-:S07]  /*9e50*/  MOV R25, R49 ;  /* 0x0000003100197202 */ /* 0x000fce0000000f00 */
[----:B------:R-:W-:Y:S05]  /*9e60*/  WARPSYNC.COLLECTIVE R51, `(.L_x_61) ;  /* 0x0000000033087348 */ /* 0x000fea0003c00000 */
[----:B------:R0:W1:Y:S02]  /*9e70*/  SHFL.BFLY P3, R49, R52, R53, R54 ;  /* 0x0c00003534317389 */ /* 0x0000640000060036 */
[----:B01----:R-:W-:Y:S01]  /*9e80*/  ENDCOLLECTIVE ;  /* 0x000000000000791b */ /* 0x003fe20003800000 */
.L_x_61:
[----:B------:R-:W-:-:S05]  /*9e90*/  FADD.FTZ R25, R34, R25 ;  /* 0x0000001922197221 */ /* 0x000fca0000010000 */
[----:B------:R-:W-:Y:S02]  /*9ea0*/  MOV R52, R25 ;  /* 0x0000001900347202 */ /* 0x000fe40000000f00 */
[----:B------:R-:W-:-:S07]  /*9eb0*/  MOV R35, R49 ;  /* 0x0000003100237202 */ /* 0x000fce0000000f00 */
[----:B------:R-:W-:Y:S05]  /*9ec0*/  WARPSYNC.COLLECTIVE R51, `(.L_x_62) ;  /* 0x0000000033087348 */ /* 0x000fea0003c00000 */
[----:B------:R0:W1:Y:S02]  /*9ed0*/  SHFL.BFLY P3, R49, R52, R53, R54 ;  /* 0x0c00003534317389 */ /* 0x0000640000060036 */
[----:B01----:R-:W-:Y:S01]  /*9ee0*/  ENDCOLLECTIVE ;  /* 0x000000000000791b */ /* 0x003fe20003800000 */
.L_x_62:
[----:B------:R-:W-:Y:S01]  /*9ef0*/  FADD.FTZ R35, R36, R35 ;  /* 0x0000002324237221 */ /* 0x000fe20000010000 */
[----:B------:R-:W-:Y:S01]  /*9f00*/  IMAD.MOV.U32 R30, RZ, RZ, R49 ;  /* 0x000000ffff1e7224 */ /* 0x000fe200078e0031 */
[----:B------:R-:W-:Y:S06]  /*9f10*/  BRA `(.L_x_63) ;  /* 0xffffffe800c07947 */ /* 0x000fec000383ffff */
.L_x_33:
[----:B------:R-:W-:Y:S01]  /*9f20*/  HFMA2.MMA R53, -RZ, RZ, 0, 4.76837158203125e-07 ;  /* 0x00000008ff357435 */ /* 0x000fe200000001ff */
[----:B------:R-:W-:Y:S01]  /*9f30*/  BSSY B0, `(.L_x_64) ;  /* 0x0000007000007945 */ /* 0x000fe20003800000 */
[----:B--2---:R-:W-:Y:S02]  /*9f40*/  MOV R52, R26 ;  /* 0x0000001a00347202 */ /* 0x004fe40000000f00 */
[----:B------:R-:W-:Y:S02]  /*9f50*/  MOV R54, 0x101f ;  /* 0x0000101f00367802 */ /* 0x000fe40000000f00 */
[----:B------:R-:W-:-:S07]  /*9f60*/  MOV R51, 0xffff ;  /* 0x0000ffff00337802 */ /* 0x000fce0000000f00 */
[----:B01-3--:R-:W-:Y:S05]  /*9f70*/  WARPSYNC.COLLECTIVE R51, `(.L_x_65) ;  /* 0x0000000033087348 */ /* 0x00bfea0003c00000 */
[----:B------:R2:W4:Y:S02]  /*9f80*/  SHFL.BFLY P3, R49, R52, R53, R54 ;  /* 0x0c00003534317389 */ /* 0x0005240000060036 */
[----:B01234-:R-:W-:Y:S01]  /*9f90*/  ENDCOLLECTIVE ;  /* 0x000000000000791b */ /* 0x01ffe20003800000 */
.L_x_65:
[----:B------:R-:W-:Y:S05]  /*9fa0*/  BSYNC B0 ;  /* 0x0000000000007941 */ /* 0x000fea0003800000 */
.L_x_64:
[----:B------:R-:W-:Y:S01]  /*9fb0*/  HFMA2.MMA R53, -RZ, RZ, 0, 4.76837158203125e-07 ;  /* 0x00000008ff357435 */ /* 0x000fe200000001ff */
[----:B------:R-:W-:Y:S01]  /*9fc0*/  IMAD.MOV.U32 R52, RZ, RZ, R27 ;  /* 0x000000ffff347224 */ /* 0x000fe200078e001b */
[----:B------:R-:W-:Y:S02]  /*9fd0*/  MOV R54, 0x101f ;  /* 0x0000101f00367802 */ /* 0x000fe40000000f00 */
[----:B------:R-:W-:Y:S02]  /*9fe0*/  CS2R R34, SRZ ;  /* 0x0000000000227805 */ /* 0x000fe4000001ff00 */
[----:B------:R-:W-:Y:S01]  /*9ff0*/  MOV R51, 0xffff ;  /* 0x0000ffff00337802 */ /* 0x000fe20000000f00 */
[----:B------:R-:W-:Y:S01]  /*a000*/  IMAD.MOV.U32 R41, RZ, RZ, RZ ;  /* 0x000000ffff297224 */ /* 0x000fe200078e00ff */
[----:B------:R-:W-:Y:S01]  /*a010*/  MOV R29, R49 ;  /* 0x00000031001d7202 */ /* 0x000fe20000000f00 */
[----:B------:R-:W-:Y:S01]  /*a020*/  HFMA2.MMA R42, -RZ, RZ, 0, 0 ;  /* 0x00000000ff2a7435 */ /* 0x000fe200000001ff */
[----:B------:R-:W-:-:S10]  /*a030*/  @!P0 IADD3 R30, R25, 0x14, RZ ;  /* 0x00000014191e8810 */ /* 0x000fd40007ffe0ff */
[----:B------:R-:W-:Y:S05]  /*a040*/  WARPSYNC.COLLECTIVE R51, `(.L_x_66) ;  /* 0x0000000033087348 */ /* 0x000fea0003c00000 */
[----:B------:R0:W1:Y:S02]  /*a050*/  SHFL.BFLY P3, R49, R52, R53, R54 ;  /* 0x0c00003534317389 */ /* 0x0000640000060036 */
[----:B01----:R-:W-:Y:S01]  /*a060*/  ENDCOLLECTIVE ;  /* 0x000000000000791b */ /* 0x003fe20003800000 */
.L_x_66:
[----:B------:R-:W-:Y:S01]  /*a070*/  @!P0 LEA R31, R40, UR6, 0x7 ;  /* 0x00000006281f8c11 */ /* 0x000fe2000f8e38ff */
[----:B------:R-:W-:Y:S01]  /*a080*/  FADD.FTZ R29, R29, R26 ;  /* 0x0000001a1d1d7221 */ /* 0x000fe20000010000 */
[----:B------:R-:W-:Y:S02]  /*a090*/  @!P0 LOP3.LUT R30, R30, R11, RZ, 0x3c, !PT ;  /* 0x0000000b1e1e8212 */ /* 0x000fe400078e3cff */
[----:B------:R-:W-:Y:S02]  /*a0a0*/  @!P0 IADD3 R46, R25, 0x3c, RZ ;  /* 0x0000003c192e8810 */ /* 0x000fe40007ffe0ff */
[----:B------:R-:W-:Y:S02]  /*a0b0*/  @!P0 LEA R30, R30, R31, 0x2 ;  /* 0x0000001f1e1e8211 */ /* 0x000fe400078e10ff */
[----:B------:R-:W-:Y:S02]  /*a0c0*/  @!P0 LEA R45, R40, UR6, 0x7 ;  /* 0x00000006282d8c11 */ /* 0x000fe4000f8e38ff */
[----:B------:R-:W-:Y:S01]  /*a0d0*/  @!P0 LOP3.LUT R46, R46, R11, RZ, 0x3c, !PT ;  /* 0x0000000b2e2e8212 */ /* 0x000fe200078e3cff */
[----:B------:R0:W1:Y:S01]  /*a0e0*/  @!P0 LDS R33, [R30+0x500] ;  /* 0x000500001e218984 */ /* 0x0000620000000800 */
[----:B------:R-:W-:Y:S01]  /*a0f0*/  MOV R52, R29 ;  /* 0x0000001d00347202 */ /* 0x000fe20000000f00 */
[----:B------:R-:W-:-:S02]  /*a100*/  IMAD.MOV.U32 R53, RZ, RZ, 0x4 ;  /* 0x00000004ff357424 */ /* 0x000fc400078e00ff */
[----:B------:R0:W2:Y:S01]  /*a110*/  @!P0 LDS R32, [R30] ;  /* 0x000000001e208984 */ /* 0x0000a20000000800 */
[----:B------:R-:W-:Y:S01]  /*a120*/  @!P0 LEA R46, R46, R45, 0x2 ;  /* 0x0000002d2e2e8211 */ /* 0x000fe200078e10ff */
[----:B------:R-:W-:-:S04]  /*a130*/  HFMA2.MMA R45, -RZ, RZ, 0, 0 ;  /* 0x00000000ff2d7435 */ /* 0x000fc800000001ff */
[----:B------:R0:W3:Y:S01]  /*a140*/  @!P0 LDS R47, [R46] ;  /* 0x000000002e2f8984 */ /* 0x0000e20000000800 */
[----:B------:R-:W-:-:S07]  /*a150*/  MOV R28, R49 ;  /* 0x00000031001c7202 */ /* 0x000fce0000000f00 */
[----:B0123--:R-:W-:Y:S05]  /*a160*/  WARPSYNC.COLLECTIVE R51, `(.L_x_67) ;  /* 0x0000000033087348 */ /* 0x00ffea0003c00000 */
[----:B------:R4:W0:Y:S02]  /*a170*/  SHFL.BFLY P3, R49, R52, R53, R54 ;  /* 0x0c00003534317389 */ /* 0x0008240000060036 */
[----:B01234-:R-:W-:Y:S01]  /*a180*/  ENDCOLLECTIVE ;  /* 0x000000000000791b */ /* 0x01ffe20003800000 */
.L_x_67:
[----:B------:R-:W-:Y:S01]  /*a190*/  FADD.FTZ R28, R28, R27 ;  /* 0x0000001b1c1c7221 */ /* 0x000fe20000010000 */
[----:B------:R0:W1:Y:S02]  /*a1a0*/  @!P0 LDS R48, [R46+0x500] ;  /* 0x000500002e308984 */ /* 0x0000640000000800 */
[----:B0-----:R-:W-:Y:S02]  /*a1b0*/  MOV R46, RZ ;  /* 0x000000ff002e7202 */ /* 0x001fe40000000f00 */
[----:B------:R-:W-:Y:S02]  /*a1c0*/  MOV R52, R28 ;  /* 0x0000001c00347202 */ /* 0x000fe40000000f00 */
[----:B------:R-:W-:-:S07]  /*a1d0*/  MOV R26, R49 ;  /* 0x00000031001a7202 */ /* 0x000fce0000000f00 */
[----:B-1----:R-:W-:Y:S05]  /*a1e0*/  WARPSYNC.COLLECTIVE R51, `(.L_x_68) ;  /* 0x0000000033087348 */ /* 0x002fea0003c00000 */
[----:B------:R0:W2:Y:S02]  /*a1f0*/  SHFL.BFLY P3, R49, R52, R53, R54 ;  /* 0x0c00003534317389 */ /* 0x0000a40000060036 */
[----:B012---:R-:W-:Y:S01]  /*a200*/  ENDCOLLECTIVE ;  /* 0x000000000000791b */ /* 0x007fe20003800000 */
.L_x_68:
[----:B------:R-:W-:Y:S01]  /*a210*/  @!P0 MOV R35, R33 ;  /* 0x0000002100238202 */ /* 0x000fe20000000f00 */
[----:B------:R-:W-:Y:S01]  /*a220*/  FADD.FTZ R26, R29, R26 ;  /* 0x0000001a1d1a7221 */ /* 0x000fe20000010000 */
[----:B------:R-:W-:Y:S02]  /*a230*/  @!P0 MOV R34, R32 ;  /* 0x0000002000228202 */ /* 0x000fe40000000f00 */
[----:B------:R-:W-:Y:S02]  /*a240*/  @!P0 MOV R45, R47 ;  /* 0x0000002f002d8202 */ /* 0x000fe40000000f00 */
[----:B------:R-:W-:Y:S01]  /*a250*/  MOV R52, R26 ;  /* 0x0000001a00347202 */ /* 0x000fe20000000f00 */
[----:B------:R-:W-:Y:S01]  /*a260*/  IMAD.MOV.U32 R53, RZ, RZ, 0x2 ;  /* 0x00000002ff357424 */ /* 0x000fe200078e00ff */
[----:B------:R-:W-:Y:S02]  /*a270*/  @!P0 MOV R46, R48 ;  /* 0x00000030002e8202 */ /* 0x000fe40000000f00 */
[----:B------:R-:W-:-:S07]  /*a280*/  MOV R27, R49 ;  /* 0x00000031001b7202 */ /* 0x000fce0000000f00 */
[----:B------:R-:W-:Y:S05]  /*a290*/  WARPSYNC.COLLECTIVE R51, `(.L_x_69) ;  /* 0x0000000033087348 */ /* 0x000fea0003c00000 */
[----:B------:R0:W1:Y:S02]  /*a2a0*/  SHFL.BFLY P3, R49, R52, R53, R54 ;  /* 0x0c00003534317389 */ /* 0x0000640000060036 */
[----:B01----:R-:W-:Y:S01]  /*a2b0*/  ENDCOLLECTIVE ;  /* 0x000000000000791b */ /* 0x003fe20003800000 */
.L_x_69:
[----:B------:R-:W-:-:S05]  /*a2c0*/  FADD.FTZ R27, R28, R27 ;  /* 0x0000001b1c1b7221 */ /* 0x000fca0000010000 */
[----:B------:R-:W-:Y:S02]  /*a2d0*/  MOV R52, R27 ;  /* 0x0000001b00347202 */ /* 0x000fe40000000f00 */
[----:B------:R-:W-:-:S07]  /*a2e0*/  MOV R29, R49 ;  /* 0x00000031001d7202 */ /* 0x000fce0000000f00 */
[----:B------:R-:W-:Y:S05]  /*a2f0*/  WARPSYNC.COLLECTIVE R51, `(.L_x_70) ;  /* 0x0000000033087348 */ /* 0x000fea0003c00000 */
[----:B------:R0:W1:Y:S02]  /*a300*/  SHFL.BFLY P3, R49, R52, R53, R54 ;  /* 0x0c00003534317389 */ /* 0x0000640000060036 */
[----:B01----:R-:W-:Y:S01]  /*a310*/  ENDCOLLECTIVE ;  /* 0x000000000000791b */ /* 0x003fe20003800000 */
.L_x_70:
[----:B------:R-:W-:Y:S01]  /*a320*/  FADD.FTZ R30, R26, R29 ;  /* 0x0000001d1a1e7221 */ /* 0x000fe20000010000 */
[----:B------:R-:W-:-:S04]  /*a330*/  @!P0 LEA R29, R40, UR6, 0x7 ;  /* 0x00000006281d8c11 */ /* 0x000fc8000f8e38ff */
[----:B------:R-:W-:Y:S01]  /*a340*/  MOV R52, R30 ;  /* 0x0000001e00347202 */ /* 0x000fe20000000f00 */
[----:B------:R-:W-:Y:S01]  /*a350*/  IMAD.MOV.U32 R53, RZ, RZ, 0x1 ;  /* 0x00000001ff357424 */ /* 0x000fe200078e00ff */
[----:B------:R-:W-:-:S07]  /*a360*/  MOV R28, R49 ;  /* 0x00000031001c7202 */ /* 0x000fce0000000f00 */
[----:B------:R-:W-:Y:S05]  /*a370*/  WARPSYNC.COLLECTIVE R51, `(.L_x_71) ;  /* 0x0000000033087348 */ /* 0x000fea0003c00000 */
[----:B------:R0:W1:Y:S02]  /*a380*/  SHFL.BFLY P3, R49, R52, R53, R54 ;  /* 0x0c00003534317389 */ /* 0x0000640000060036 */
[----:B01----:R-:W-:Y:S01]  /*a390*/  ENDCOLLECTIVE ;  /* 0x000000000000791b */ /* 0x003fe20003800000 */
.L_x_71:
[----:B------:R-:W-:Y:S01]  /*a3a0*/  FADD.FTZ R31, R27, R28 ;  /* 0x0000001c1b1f7221 */ /* 0x000fe20000010000 */
[C---:B------:R-:W-:Y:S01]  /*a3b0*/  @!P0 VIADD R28, R25.reuse, 0x28 ;  /* 0x00000028191c8836 */ /* 0x040fe20000000000 */
[----:B------:R-:W0:Y:S01]  /*a3c0*/  LDC.64 R26, c[0x0][0x218] ;  /* 0x00008600ff1a7b82 */ /* 0x000e220000000a00 */
[----:B------:R-:W-:-:S03]  /*a3d0*/  IADD3 R25, R25, R22, RZ ;  /* 0x0000001619197210 */ /* 0x000fc60007ffe0ff */
[----:B------:R-:W-:-:S04]  /*a3e0*/  @!P0 LOP3.LUT R28, R28, R11, RZ, 0x3c, !PT ;  /* 0x0000000b1c1c8212 */ /* 0x000fc800078e3cff */
[----:B------:R-:W-:Y:S02]  /*a3f0*/  @!P0 LEA R28, R28, R29, 0x2 ;  /* 0x0000001d1c1c8211 */ /* 0x000fe400078e10ff */
[----:B------:R-:W-:-:S03]  /*a400*/  MOV R52, R31 ;  /* 0x0000001f00347202 */ /* 0x000fc60000000f00 */
[----:B------:R1:W2:Y:S04]  /*a410*/  @!P0 LDS R29, [R28] ;  /* 0x000000001c1d8984 */ /* 0x0002a80000000800 */
[----:B------:R1:W3:Y:S01]  /*a420*/  @!P0 LDS R43, [R28+0x500] ;  /* 0x000500001c2b8984 */ /* 0x0002e20000000800 */
[----:B------:R-:W-:-:S07]  /*a430*/  MOV R33, R49 ;  /* 0x0000003100217202 */ /* 0x000fce0000000f00 */
[----:B0123--:R-:W-:Y:S05]  /*a440*/  WARPSYNC.COLLECTIVE R51, `(.L_x_72) ;  /* 0x0000000033087348 */ /* 0x00ffea0003c00000 */
[----:B------:R4:W0:Y:S02]  /*a450*/  SHFL.BFLY P3, R49, R52, R53, R54 ;  /* 0x0c00003534317389 */ /* 0x0008240000060036 */
[----:B01234-:R-:W-:Y:S01]  /*a460*/  ENDCOLLECTIVE ;  /* 0x000000000000791b */ /* 0x01ffe20003800000 */
.L_x_72:
[----:B------:R-:W-:Y:S01]  /*a470*/  FADD.FTZ R30, R30, R33 ;  /* 0x000000211e1e7221 */ /* 0x000fe20000010000 */
[----:B------:R-:W-:Y:S01]  /*a480*/  IMAD.WIDE R26, R25, 0x2, R26 ;  /* 0x00000002191a7825 */ /* 0x000fe200078e021a */
[----:B------:R-:W-:Y:S01]  /*a490*/  HFMA2.MMA R53, -RZ, RZ, 0, 4.76837158203125e-07 ;  /* 0x00000008ff357435 */ /* 0x000fe200000001ff */
[----:B------:R-:W-:Y:S02]  /*a4a0*/  MOV R52, R34 ;  /* 0x0000002200347202 */ /* 0x000fe40000000f00 */
[----:B------:R-:W-:-:S08]  /*a4b0*/  MOV R32, R49 ;  /* 0x0000003100207202 */ /* 0x000fd00000000f00 */
[----:B------:R-:W-:Y:S05]  /*a4c0*/  WARPSYNC.COLLECTIVE R51, `(.L_x_73) ;  /* 0x0000000033087348 */ /* 0x000fea0003c00000 */
[----:B------:R0:W1:Y:S02]  /*a4d0*/  SHFL.BFLY P3, R49, R52, R53, R54 ;  /* 0x0c00003534317389 */ /* 0x0000640000060036 */
[----:B01----:R-:W-:Y:S01]  /*a4e0*/  ENDCOLLECTIVE ;  /* 0x000000000000791b */ /* 0x003fe20003800000 */
.L_x_73:
[----:B------:R-:W-:Y:S01]  /*a4f0*/  FADD.FTZ R31, R31, R32 ;  /* 0x000000201f1f7221 */ /* 0x000fe20000010000 */
[----:B------:R-:W-:Y:S02]  /*a500*/  @!P0 MOV R41, R29 ;  /* 0x0000001d00298202 */ /* 0x000fe40000000f00 */
[----:B------:R-:W0:Y:S01]  /*a510*/  LDC.64 R28, c[0x0][0x220] ;  /* 0x00008800ff1c7b82 */ /* 0x000e220000000a00 */
[----:B------:R-:W-:Y:S02]  /*a520*/  @!P0 MOV R42, R43 ;  /* 0x0000002b002a8202 */ /* 0x000fe40000000f00 */
[----:B------:R-:W-:Y:S01]  /*a530*/  ISETP.NE.AND P0, PT, R40, RZ, PT ;  /* 0x000000ff2800720c */ /* 0x000fe20003f05270 */
[----:B------:R-:W-:Y:S01]  /*a540*/  IMAD.MOV.U32 R52, RZ, RZ, R35 ;  /* 0x000000ffff347224 */ /* 0x000fe200078e0023 */
[----:B------:R-:W-:-:S11]  /*a550*/  MOV R37, R49 ;  /* 0x0000003100257202 */ /* 0x000fd60000000f00 */
[----:B0-----:R-:W-:Y:S05]  /*a560*/  WARPSYNC.COLLECTIVE R51, `(.L_x_74) ;  /* 0x0000000033087348 */ /* 0x001fea0003c00000 */
[----:B------:R1:W2:Y:S02]  /*a570*/  SHFL.BFLY P3, R49, R52, R53, R54 ;  /* 0x0c00003534317389 */ /* 0x0002a40000060036 */
[----:B012---:R-:W-:Y:S01]  /*a580*/  ENDCOLLECTIVE ;  /* 0x000000000000791b */ /* 0x007fe20003800000 */
.L_x_74:
[----:B------:R-:W-:Y:S01]  /*a590*/  @!P0 F2FP.BF16.F32.PACK_AB R30, RZ, R30 ;  /* 0x0000001eff1e823e */ /* 0x000fe200000010ff */
[----:B------:R-:W-:Y:S01]  /*a5a0*/  FADD.FTZ R37, R37, R34 ;  /* 0x0000002225257221 */ /* 0x000fe20000010000 */
[----:B------:R-:W-:Y:S02]  /*a5b0*/  @!P0 F2FP.BF16.F32.PACK_AB R31, RZ, R31 ;  /* 0x0000001fff1f823e */ /* 0x000fe400000010ff */
[----:B------:R-:W-:Y:S01]  /*a5c0*/  PRMT R33, R30, 0x7610, R33 ;  /* 0x000076101e217816 */ /* 0x000fe20000000021 */
[----:B------:R-:W-:-:S04]  /*a5d0*/  IMAD.WIDE R28, R25, 0x2, R28 ;  /* 0x00000002191c7825 */ /* 0x000fc800078e021c */
[----:B------:R0:W-:Y:S01]  /*a5e0*/  @!P0 STG.E.U16 desc[UR18][R26.64], R33 ;  /* 0x000000211a008986 */ /* 0x0001e2000c101512 */
[----:B------:R-:W-:Y:S01]  /*a5f0*/  HFMA2.MMA R53, -RZ, RZ, 0, 2.384185791015625e-07 ;  /* 0x00000004ff357435 */ /* 0x000fe200000001ff */
[----:B------:R-:W-:Y:S02]  /*a600*/  MOV R52, R37 ;  /* 0x0000002500347202 */ /* 0x000fe40000000f00 */
[----:B------:R-:W-:-:S08]  /*a610*/  MOV R36, R49 ;  /* 0x0000003100247202 */ /* 0x000fd00000000f00 */
[----:B0-----:R-:W-:Y:S05]  /*a620*/  WARPSYNC.COLLECTIVE R51, `(.L_x_75) ;  /* 0x0000000033087348 */ /* 0x001fea0003c00000 */
[----:B------:R1:W2:Y:S02]  /*a630*/  SHFL.BFLY P3, R49, R52, R53, R54 ;  /* 0x0c00003534317389 */ /* 0x0002a40000060036 */
[----:B012---:R-:W-:Y:S01]  /*a640*/  ENDCOLLECTIVE ;  /* 0x000000000000791b */ /* 0x007fe20003800000 */
.L_x_75:
[----:B------:R-:W-:-:S05]  /*a650*/  FADD.FTZ R36, R36, R35 ;  /* 0x0000002324247221 */ /* 0x000fca0000010000 */
[----:B------:R-:W-:Y:S02]  /*a660*/  MOV R52, R36 ;  /* 0x0000002400347202 */ /* 0x000fe40000000f00 */
[----:B------:R-:W-:-:S07]  /*a670*/  MOV R34, R49 ;  /* 0x0000003100227202 */ /* 0x000fce0000000f00 */
[----:B------:R-:W-:Y:S05]  /*a680*/  WARPSYNC.COLLECTIVE R51, `(.L_x_76) ;  /* 0x0000000033087348 */ /* 0x000fea0003c00000 */
[----:B------:R0:W1:Y:S02]  /*a690*/  SHFL.BFLY P3, R49, R52, R53, R54 ;  /* 0x0c00003534317389 */ /* 0x0000640000060036 */
[----:B01----:R-:W-:Y:S01]  /*a6a0*/  ENDCOLLECTIVE ;  /* 0x000000000000791b */ /* 0x003fe20003800000 */
.L_x_76:
[----:B------:R-:W-:Y:S01]  /*a6b0*/  FADD.FTZ R34, R37, R34 ;  /* 0x0000002225227221 */ /* 0x000fe20000010000 */
[----:B------:R-:W-:-:S04]  /*a6c0*/  HFMA2.MMA R53, -RZ, RZ, 0, 1.1920928955078125e-07 ;  /* 0x00000002ff357435 */ /* 0x000fc800000001ff */
[----:B------:R-:W-:Y:S02]  /*a6d0*/  MOV R52, R34 ;  /* 0x0000002200347202 */ /* 0x000fe40000000f00 */
[----:B------:R-:W-:-:S07]  /*a6e0*/  MOV R35, R49 ;  /* 0x0000003100237202 */ /* 0x000fce0000000f00 */
[----:B------:R-:W-:Y:S05]  /*a6f0*/  WARPSYNC.COLLECTIVE R51, `(.L_x_77) ;  /* 0x0000000033087348 */ /* 0x000fea0003c00000 */
[----:B------:R0:W1:Y:S02]  /*a700*/  SHFL.BFLY P3, R49, R52, R53, R54 ;  /* 0x0c00003534317389 */ /* 0x0000640000060036 */
[----:B01----:R-:W-:Y:S01]  /*a710*/  ENDCOLLECTIVE ;  /* 0x000000000000791b */ /* 0x003fe20003800000 */
.L_x_77:
[----:B------:R-:W-:-:S05]  /*a720*/  FADD.FTZ R35, R36, R35 ;  /* 0x0000002324237221 */ /* 0x000fca0000010000 */
[----:B------:R-:W-:Y:S02]  /*a730*/  MOV R52, R35 ;  /* 0x0000002300347202 */ /* 0x000fe40000000f00 */
[----:B------:R-:W-:-:S07]  /*a740*/  MOV R37, R49 ;  /* 0x0000003100257202 */ /* 0x000fce0000000f00 */
[----:B------:R-:W-:Y:S05]  /*a750*/  WARPSYNC.COLLECTIVE R51, `(.L_x_78) ;  /* 0x0000000033087348 */ /* 0x000fea0003c00000 */
[----:B------:R0:W1:Y:S02]  /*a760*/  SHFL.BFLY P3, R49, R52, R53, R54 ;  /* 0x0c00003534317389 */ /* 0x0000640000060036 */
[----:B01----:R-:W-:Y:S01]  /*a770*/  ENDCOLLECTIVE ;  /* 0x000000000000791b */ /* 0x003fe20003800000 */
.L_x_78:
[----:B------:R-:W-:Y:S01]  /*a780*/  FADD.FTZ R37, R34, R37 ;  /* 0x0000002522257221 */ /* 0x000fe20000010000 */
[----:B------:R-:W-:-:S04]  /*a790*/  HFMA2.MMA R53, -RZ, RZ, 0, 5.9604644775390625e-08 ;  /* 0x00000001ff357435 */ /* 0x000fc800000001ff */
[----:B------:R-:W-:Y:S02]  /*a7a0*/  MOV R52, R37 ;  /* 0x0000002500347202 */ /* 0x000fe40000000f00 */
[----:B------:R-:W-:-:S07]  /*a7b0*/  MOV R36, R49 ;  /* 0x0000003100247202 */ /* 0x000fce0000000f00 */
[----:B------:R-:W-:Y:S05]  /*a7c0*/  WARPSYNC.COLLECTIVE R51, `(.L_x_79) ;  /* 0x0000000033087348 */ /* 0x000fea0003c00000 */
[----:B------:R0:W1:Y:S02]  /*a7d0*/  SHFL.BFLY P3, R49, R52, R53, R54 ;  /* 0x0c00003534317389 */ /* 0x0000640000060036 */
[----:B01----:R-:W-:Y:S01]  /*a7e0*/  ENDCOLLECTIVE ;  /* 0x000000000000791b */ /* 0x003fe20003800000 */
.L_x_79:
[----:B------:R-:W-:-:S04]  /*a7f0*/  FADD.FTZ R36, R35, R36 ;  /* 0x0000002423247221 */ /* 0x000fc80000010000 */
[----:B------:R-:W-:Y:S01]  /*a800*/  IMAD.MOV.U32 R52, RZ, RZ, R36 ;  /* 0x000000ffff347224 */ /* 0x000fe200078e0024 */
[----:B------:R-:W-:-:S07]  /*a810*/  MOV R34, R49 ;  /* 0x0000003100227202 */ /* 0x000fce0000000f00 */
[----:B------:R-:W-:Y:S05]  /*a820*/  WARPSYNC.COLLECTIVE R51, `(.L_x_80) ;  /* 0x0000000033087348 */ /* 0x000fea0003c00000 */
[----:B------:R0:W1:Y:S02]  /*a830*/  SHFL.BFLY P3, R49, R52, R53, R54 ;  /* 0x0c00003534317389 */ /* 0x0000640000060036 */
[----:B01----:R-:W-:Y:S01]  /*a840*/  ENDCOLLECTIVE ;  /* 0x000000000000791b */ /* 0x003fe20003800000 */
.L_x_80:
[----:B------:R-:W-:-:S05]  /*a850*/  FADD.FTZ R25, R37, R34 ;  /* 0x0000002225197221 */ /* 0x000fca0000010000 */
[----:B------:R-:W-:Y:S01]  /*a860*/  @!P0 F2FP.BF16.F32.PACK_AB R25, RZ, R25 ;  /* 0x00000019ff19823e */ /* 0x000fe200000010ff */
[----:B------:R-:W-:Y:S01]  /*a870*/  HFMA2.MMA R53, -RZ, RZ, 0, 4.76837158203125e-07 ;  /* 0x00000008ff357435 */ /* 0x000fe200000001ff */
[----:B------:R-:W-:Y:S02]  /*a880*/  MOV R52, R41 ;  /* 0x0000002900347202 */ /* 0x000fe40000000f00 */
[----:B------:R-:W-:-:S08]  /*a890*/  MOV R35, R49 ;  /* 0x0000003100237202 */ /* 0x000fd00000000f00 */
[----:B------:R-:W-:Y:S05]  /*a8a0*/  WARPSYNC.COLLECTIVE R51, `(.L_x_81) ;  /* 0x0000000033087348 */ /* 0x000fea0003c00000 */
[----:B------:R0:W1:Y:S02]  /*a8b0*/  SHFL.BFLY P3, R49, R52, R53, R54 ;  /* 0x0c00003534317389 */ /* 0x0000640000060036 */
[----:B01----:R-:W-:Y:S01]  /*a8c0*/  ENDCOLLECTIVE ;  /* 0x000000000000791b */ /* 0x003fe20003800000 */
.L_x_81:
[--C-:B------:R-:W-:Y:S01]  /*a8d0*/  FADD.FTZ R30, R36, R35.reuse ;  /* 0x00000023241e7221 */ /* 0x100fe20000010000 */
[----:B------:R-:W-:-:S04]  /*a8e0*/  PRMT R35, R25, 0x7610, R35 ;  /* 0x0000761019237816 */ /* 0x000fc80000000023 */
[----:B------:R-:W-:Y:S02]  /*a8f0*/  @!P0 F2FP.BF16.F32.PACK_AB R30, RZ, R30 ;  /* 0x0000001eff1e823e */ /* 0x000fe400000010ff */
[----:B------:R-:W-:Y:S02]  /*a900*/  MOV R52, R42 ;  /* 0x0000002a00347202 */ /* 0x000fe40000000f00 */
[----:B------:R-:W-:-:S07]  /*a910*/  MOV R44, R49 ;  /* 0x00000031002c7202 */ /* 0x000fce0000000f00 */
[----:B------:R-:W-:Y:S05]  /*a920*/  WARPSYNC.COLLECTIVE R51, `(.L_x_82) ;  /* 0x0000000033087348 */ /* 0x000fea0003c00000 */
[----:B------:R0:W1:Y:S02]  /*a930*/  SHFL.BFLY P3, R49, R52, R53, R54 ;  /* 0x0c00003534317389 */ /* 0x0000640000060036 */
[----:B01----:R-:W-:Y:S01]  /*a940*/  ENDCOLLECTIVE ;  /* 0x000000000000791b */ /* 0x003fe20003800000 */
.L_x_82:
[----:B------:R-:W-:Y:S01]  /*a950*/  FADD.FTZ R44, R44, R41 ;  /* 0x000000292c2c7221 */ /* 0x000fe20000010000 */
[----:B------:R-:W-:-:S03]  /*a960*/  HFMA2.MMA R53, -RZ, RZ, 0, 2.384185791015625e-07 ;  /* 0x00000004ff357435 */ /* 0x000fc600000001ff */
[----:B------:R-:W-:Y:S01]  /*a970*/  IMAD.MOV.U32 R52, RZ, RZ, R44 ;  /* 0x000000ffff347224 */ /* 0x000fe200078e002c */
[----:B------:R-:W-:-:S07]  /*a980*/  MOV R43, R49 ;  /* 0x00000031002b7202 */ /* 0x000fce0000000f00 */
[----:B------:R-:W-:Y:S05]  /*a990*/  WARPSYNC.COLLECTIVE R51, `(.L_x_83) ;  /* 0x0000000033087348 */ /* 0x000fea0003c00000 */
[----:B------:R0:W1:Y:S02]  /*a9a0*/  SHFL.BFLY P3, R49, R52, R53, R54 ;  /* 0x0c00003534317389 */ /* 0x0000640000060036 */
[----:B01----:R-:W-:Y:S01]  /*a9b0*/  ENDCOLLECTIVE ;  /* 0x000000000000791b */ /* 0x003fe20003800000 */
.L_x_83:
[----:B------:R-:W-:-:S05]  /*a9c0*/  FADD.FTZ R43, R43, R42 ;  /* 0x0000002a2b2b7221 */ /* 0x000fca0000010000 */
[----:B------:R-:W-:Y:S02]  /*a9d0*/  MOV R52, R43 ;  /* 0x0000002b00347202 */ /* 0x000fe40000000f00 */
[----:B------:R-:W-:-:S07]  /*a9e0*/  MOV R41, R49 ;  /* 0x0000003100297202 */ /* 0x000fce0000000f00 */
[----:B------:R-:W-:Y:S05]  /*a9f0*/  WARPSYNC.COLLECTIVE R51, `(.L_x_84) ;  /* 0x0000000033087348 */ /* 0x000fea0003c00000 */
[----:B------:R0:W1:Y:S02]  /*aa00*/  SHFL.BFLY P3, R49, R52, R53, R54 ;  /* 0x0c00003534317389 */ /* 0x0000640000060036 */
[----:B01----:R-:W-:Y:S01]  /*aa10*/  ENDCOLLECTIVE ;  /* 0x000000000000791b */ /* 0x003fe20003800000 */
.L_x_84:
[----:B------:R-:W-:Y:S01]  /*aa20*/  FADD.FTZ R41, R44, R41 ;  /* 0x000000292c297221 */ /* 0x000fe20000010000 */
[----:B------:R-:W-:-:S03]  /*aa30*/  HFMA2.MMA R53, -RZ, RZ, 0, 1.1920928955078125e-07 ;  /* 0x00000002ff357435 */ /* 0x000fc600000001ff */
[----:B------:R-:W-:Y:S01]  /*aa40*/  IMAD.MOV.U32 R52, RZ, RZ, R41 ;  /* 0x000000ffff347224 */ /* 0x000fe200078e0029 */
[----:B------:R-:W-:-:S07]  /*aa50*/  MOV R42, R49 ;  /* 0x00000031002a7202 */ /* 0x000fce0000000f00 */
[----:B------:R-:W-:Y:S05]  /*aa60*/  WARPSYNC.COLLECTIVE R51, `(.L_x_85) ;  /* 0x0000000033087348 */ /* 0x000fea0003c00000 */
[----:B------:R0:W1:Y:S02]  /*aa70*/  SHFL.BFLY P3, R49, R52, R53, R54 ;  /* 0x0c00003534317389 */ /* 0x0000640000060036 */
[----:B01----:R-:W-:Y:S01]  /*aa80*/  ENDCOLLECTIVE ;  /* 0x000000000000791b */ /* 0x003fe20003800000 */
.L_x_85:
[----:B------:R-:W-:-:S05]  /*aa90*/  FADD.FTZ R42, R43, R42 ;  /* 0x0000002a2b2a7221 */ /* 0x000fca0000010000 */
[----:B------:R-:W-:Y:S02]  /*aaa0*/  MOV R52, R42 ;  /* 0x0000002a00347202 */ /* 0x000fe40000000f00 */
[----:B------:R-:W-:-:S07]  /*aab0*/  MOV R44, R49 ;  /* 0x00000031002c7202 */ /* 0x000fce0000000f00 */
[----:B------:R-:W-:Y:S05]  /*aac0*/  WARPSYNC.COLLECTIVE R51, `(.L_x_86) ;  /* 0x0000000033087348 */ /* 0x000fea0003c00000 */
[----:B------:R0:W1:Y:S02]  /*aad0*/  SHFL.BFLY P3, R49, R52, R53, R54 ;  /* 0x0c00003534317389 */ /* 0x0000640000060036 */
[----:B01----:R-:W-:Y:S01]  /*aae0*/  ENDCOLLECTIVE ;  /* 0x000000000000791b */ /* 0x003fe20003800000 */
.L_x_86:
[----:B------:R-:W-:Y:S01]  /*aaf0*/  FADD.FTZ R44, R41, R44 ;  /* 0x0000002c292c7221 */ /* 0x000fe20000010000 */
[----:B------:R-:W-:-:S03]  /*ab00*/  HFMA2.MMA R53, -RZ, RZ, 0, 5.9604644775390625e-08 ;  /* 0x00000001ff357435 */ /* 0x000fc600000001ff */
[----:B------:R-:W-:Y:S01]  /*ab10*/  IMAD.MOV.U32 R52, RZ, RZ, R44 ;  /* 0x000000ffff347224 */ /* 0x000fe200078e002c */
[----:B------:R-:W-:-:S07]  /*ab20*/  MOV R43, R49 ;  /* 0x00000031002b7202 */ /* 0x000fce0000000f00 */
[----:B------:R-:W-:Y:S05]  /*ab30*/  WARPSYNC.COLLECTIVE R51, `(.L_x_87) ;  /* 0x0000000033087348 */ /* 0x000fea0003c00000 */
[----:B------:R0:W1:Y:S02]  /*ab40*/  SHFL.BFLY P3, R49, R52, R53, R54 ;  /* 0x0c00003534317389 */ /* 0x0000640000060036 */
[----:B01----:R-:W-:Y:S01]  /*ab50*/  ENDCOLLECTIVE ;  /* 0x000000000000791b */ /* 0x003fe20003800000 */
.L_x_87:
[----:B------:R-:W-:-:S05]  /*ab60*/  FADD.FTZ R42, R42, R43 ;  /* 0x0000002b2a2a7221 */ /* 0x000fca0000010000 */
[----:B------:R-:W-:Y:S02]  /*ab70*/  MOV R52, R42 ;  /* 0x0000002a00347202 */ /* 0x000fe40000000f00 */
[----:B------:R-:W-:-:S07]  /*ab80*/  MOV R41, R49 ;  /* 0x0000003100297202 */ /* 0x000fce0000000f00 */
[----:B------:R-:W-:Y:S05]  /*ab90*/  WARPSYNC.COLLECTIVE R51, `(.L_x_88) ;  /* 0x0000000033087348 */ /* 0x000fea0003c00000 */
[----:B------:R0:W1:Y:S02]  /*aba0*/  SHFL.BFLY P3, R49, R52, R53, R54 ;  /* 0x0c00003534317389 */ /* 0x0000640000060036 */
[----:B01----:R-:W-:Y:S01]  /*abb0*/  ENDCOLLECTIVE ;  /* 0x000000000000791b */ /* 0x003fe20003800000 */
.L_x_88:
[----:B------:R-:W-:Y:S01]  /*abc0*/  HFMA2.MMA R53, -RZ, RZ, 0, 4.76837158203125e-07 ;  /* 0x00000008ff357435 */ /* 0x000fe200000001ff */
[----:B------:R-:W-:Y:S02]  /*abd0*/  MOV R52, R45 ;  /* 0x0000002d00347202 */ /* 0x000fe40000000f00 */
[----:B------:R-:W-:-:S08]  /*abe0*/  MOV R43, R49 ;  /* 0x00000031002b7202 */ /* 0x000fd00000000f00 */
[----:B------:R-:W-:Y:S05]  /*abf0*/  WARPSYNC.COLLECTIVE R51, `(.L_x_89) ;  /* 0x0000000033087348 */ /* 0x000fea0003c00000 */
[----:B------:R0:W1:Y:S02]  /*ac00*/  SHFL.BFLY P3, R49, R52, R53, R54 ;  /* 0x0c00003534317389 */ /* 0x0000640000060036 */
[----:B01----:R-:W-:Y:S01]  /*ac10*/  ENDCOLLECTIVE ;  /* 0x000000000000791b */ /* 0x003fe20003800000 */
.L_x_89:
[----:B------:R-:W-:-:S05]  /*ac20*/  FADD.FTZ R32, R42, R43 ;  /* 0x0000002b2a207221 */ /* 0x000fca0000010000 */
[----:B------:R-:W-:Y:S02]  /*ac30*/  @!P0 F2FP.BF16.F32.PACK_AB R32, RZ, R32 ;  /* 0x00000020ff20823e */ /* 0x000fe400000010ff */
[----:B------:R-:W-:Y:S01]  /*ac40*/  MOV R52, R46 ;  /* 0x0000002e00347202 */ /* 0x000fe20000000f00 */
[----:B------:R-:W-:-:S07]  /*ac50*/  IMAD.MOV.U32 R50, RZ, RZ, R49 ;  /* 0x000000ffff327224 */ /* 0x000fce00078e0031 */
[----:B------:R-:W-:Y:S05]  /*ac60*/  WARPSYNC.COLLECTIVE R51, `(.L_x_90) ;  /* 0x0000000033087348 */ /* 0x000fea0003c00000 */
[----:B------:R0:W1:Y:S02]  /*ac70*/  SHFL.BFLY P3, R49, R52, R53, R54 ;  /* 0x0c00003534317389 */ /* 0x0000640000060036 */
[----:B01----:R-:W-:Y:S01]  /*ac80*/  ENDCOLLECTIVE ;  /* 0x000000000000791b */ /* 0x003fe20003800000 */
.L_x_90:
[----:B------:R-:W-:Y:S01]  /*ac90*/  FADD.FTZ R50, R50, R45 ;  /* 0x0000002d32327221 */ /* 0x000fe20000010000 */
[----:B------:R-:W-:-:S04]  /*aca0*/  HFMA2.MMA R53, -RZ, RZ, 0, 2.384185791015625e-07 ;  /* 0x00000004ff357435 */ /* 0x000fc800000001ff */
[----:B------:R-:W-:Y:S02]  /*acb0*/  MOV R52, R50 ;  /* 0x0000003200347202 */ /* 0x000fe40000000f00 */
[----:B------:R-:W-:-:S07]  /*acc0*/  MOV R47, R49 ;  /* 0x00000031002f7202 */ /* 0x000fce0000000f00 */
[----:B------:R-:W-:Y:S05]  /*acd0*/  WARPSYNC.COLLECTIVE R51, `(.L_x_91) ;  /* 0x0000000033087348 */ /* 0x000fea0003c00000 */
[----:B------:R0:W1:Y:S02]  /*ace0*/  SHFL.BFLY P3, R49, R52, R53, R54 ;  /* 0x0c00003534317389 */ /* 0x0000640000060036 */
[----:B01----:R-:W-:Y:S01]  /*acf0*/  ENDCOLLECTIVE ;  /* 0x000000000000791b */ /* 0x003fe20003800000 */
.L_x_91:
[----:B------:R-:W-:-:S05]  /*ad00*/  FADD.FTZ R47, R47, R46 ;  /* 0x0000002e2f2f7221 */ /* 0x000fca0000010000 */
[----:B------:R-:W-:Y:S01]  /*ad10*/  MOV R52, R47 ;  /* 0x0000002f00347202 */ /* 0x000fe20000000f00 */
[----:B------:R-:W-:-:S07]  /*ad20*/  IMAD.MOV.U32 R45, RZ, RZ, R49 ;  /* 0x000000ffff2d7224 */ /* 0x000fce00078e0031 */
[----:B------:R-:W-:Y:S05]  /*ad30*/  WARPSYNC.COLLECTIVE R51, `(.L_x_92) ;  /* 0x0000000033087348 */ /* 0x000fea0003c00000 */
[----:B------:R0:W1:Y:S02]  /*ad40*/  SHFL.BFLY P3, R49, R52, R53, R54 ;  /* 0x0c00003534317389 */ /* 0x0000640000060036 */
[----:B01----:R-:W-:Y:S01]  /*ad50*/  ENDCOLLECTIVE ;  /* 0x000000000000791b */ /* 0x003fe20003800000 */
.L_x_92:
[----:B------:R-:W-:Y:S01]  /*ad60*/  FADD.FTZ R45, R50, R45 ;  /* 0x0000002d322d7221 */ /* 0x000fe20000010000 */
[----:B------:R-:W-:-:S04]  /*ad70*/  HFMA2.MMA R53, -RZ, RZ, 0, 1.1920928955078125e-07 ;  /* 0x00000002ff357435 */ /* 0x000fc800000001ff */
[----:B------:R-:W-:Y:S02]  /*ad80*/  MOV R52, R45 ;  /* 0x0000002d00347202 */ /* 0x000fe40000000f00 */
[----:B------:R-:W-:-:S07]  /*ad90*/  MOV R46, R49 ;  /* 0x00000031002e7202 */ /* 0x000fce0000000f00 */
[----:B------:R-:W-:Y:S05]  /*ada0*/  WARPSYNC.COLLECTIVE R51, `(.L_x_93) ;  /* 0x0000000033087348 */ /* 0x000fea0003c00000 */
[----:B------:R0:W1:Y:S02]  /*adb0*/  SHFL.BFLY P3, R49, R52, R53, R54 ;  /* 0x0c00003534317389 */ /* 0x0000640000060036 */
[----:B01----:R-:W-:Y:S01]  /*adc0*/  ENDCOLLECTIVE ;  /* 0x000000000000791b */ /* 0x003fe20003800000 */
.L_x_93:
[----:B------:R-:W-:-:S04]  /*add0*/  FADD.FTZ R46, R47, R46 ;  /* 0x0000002e2f2e7221 */ /* 0x000fc80000010000 */
[----:B------:R-:W-:Y:S01]  /*ade0*/  IMAD.MOV.U32 R52, RZ, RZ, R46 ;  /* 0x000000ffff347224 */ /* 0x000fe200078e002e */
[----:B------:R-:W-:-:S07]  /*adf0*/  MOV R48, R49 ;  /* 0x0000003100307202 */ /* 0x000fce0000000f00 */
[----:B------:R-:W-:Y:S05]  /*ae00*/  WARPSYNC.COLLECTIVE R51, `(.L_x_94) ;  /* 0x0000000033087348 */ /* 0x000fea0003c00000 */
[----:B------:R0:W1:Y:S02]  /*ae10*/  SHFL.BFLY P3, R49, R52, R53, R54 ;  /* 0x0c00003534317389 */ /* 0x0000640000060036 */
[----:B01----:R-:W-:Y:S01]  /*ae20*/  ENDCOLLECTIVE ;  /* 0x000000000000791b */ /* 0x003fe20003800000 */
.L_x_94:
[----:B------:R-:W-:Y:S01]  /*ae30*/  FADD.FTZ R45, R45, R48 ;  /* 0x000000302d2d7221 */ /* 0x000fe20000010000 */
[----:B------:R-:W-:-:S04]  /*ae40*/  HFMA2.MMA R53, -RZ, RZ, 0, 5.9604644775390625e-08 ;  /* 0x00000001ff357435 */ /* 0x000fc800000001ff */
[----:B------:R-:W-:Y:S02]  /*ae50*/  MOV R52, R45 ;  /* 0x0000002d00347202 */ /* 0x000fe40000000f00 */
[----:B------:R-:W-:Y:S02]  /*ae60*/  MOV R47, R49 ;  /* 0x00000031002f7202 */ /* 0x000fe40000000f00 */
[----:B------:R-:W-:Y:S01]  /*ae70*/  PRMT R49, R31, 0x7610, R49 ;  /* 0x000076101f317816 */ /* 0x000fe20000000031 */
[----:B------:R-:W-:Y:S02]  /*ae80*/  FADD.FTZ R31, R44, R41 ;  /* 0x000000292c1f7221 */ /* 0x000fe40000010000 */
[----:B------:R-:W-:Y:S02]  /*ae90*/  FADD.FTZ R46, R46, R47 ;  /* 0x0000002f2e2e7221 */ /* 0x000fe40000010000 */
[----:B------:R0:W-:Y:S01]  /*aea0*/  @!P0 STG.E.U16 desc[UR18][R28.64], R49 ;  /* 0x000000311c008986 */ /* 0x0001e2000c101512 */
[----:B------:R-:W-:-:S07]  /*aeb0*/  @!P0 F2FP.BF16.F32.PACK_AB R31, RZ, R31 ;  /* 0x0000001fff1f823e */ /* 0x000fce00000010ff */
[----:B0-----:R-:W-:Y:S05]  /*aec0*/  WARPSYNC.COLLECTIVE R51, `(.L_x_95) ;  /* 0x0000000033087348 */ /* 0x001fea0003c00000 */
[----:B0-----:R0:W1:Y:S02]  /*aed0*/  SHFL.BFLY P3, R49, R52, R53, R54 ;  /* 0x0c00003534317389 */ /* 0x0010640000060036 */
[----:B01----:R-:W-:Y:S01]  /*aee0*/  ENDCOLLECTIVE ;  /* 0x000000000000791b */ /* 0x003fe20003800000 */
.L_x_95:
[----:B------:R0:W-:Y:S04]  /*aef0*/  @!P0 STG.E.U16 desc[UR18][R26.64+0x28], R35 ;  /* 0x000028231a008986 */ /* 0x0001e8000c101512 */
[----:B------:R0:W-:Y:S04]  /*af00*/  @!P0 STG.E.U16 desc[UR18][R28.64+0x28], R30 ;  /* 0x0000281e1c008986 */ /* 0x0001e8000c101512 */
[----:B------:R0:W-:Y:S01]  /*af10*/  @!P0 STG.E.U16 desc[UR18][R26.64+0x50], R31 ;  /* 0x0000501f1a008986 */ /* 0x0001e2000c101512 */
[----:B------:R-:W-:-:S03]  /*af20*/  MOV R52, R46 ;  /* 0x0000002e00347202 */ /* 0x000fc60000000f00 */
[----:B------:R0:W-:Y:S01]  /*af30*/  @!P0 STG.E.U16 desc[UR18][R28.64+0x50], R32 ;  /* 0x000050201c008986 */ /* 0x0001e2000c101512 */
[----:B------:R-:W-:-:S07]  /*af40*/  MOV R34, R49 ;  /* 0x0000003100227202 */ /* 0x000fce0000000f00 */
[----:B0-----:R-:W-:Y:S05]  /*af50*/  WARPSYNC.COLLECTIVE R51, `(.L_x_96) ;  /* 0x0000000033087348 */ /* 0x001fea0003c00000 */
[----:B------:R1:W2:Y:S02]  /*af60*/  SHFL.BFLY P3, R49, R52, R53, R54 ;  /* 0x0c00003534317389 */ /* 0x0002a40000060036 */
[----:B012---:R-:W-:Y:S01]  /*af70*/  ENDCOLLECTIVE ;  /* 0x000000000000791b */ /* 0x007fe20003800000 */
.L_x_96:
[----:B------:R-:W-:Y:S01]  /*af80*/  FADD.FTZ R34, R45, R34 ;  /* 0x000000222d227221 */ /* 0x000fe20000010000 */
[----:B------:R-:W-:Y:S01]  /*af90*/  MOV R25, R49 ;  /* 0x0000003100197202 */ /* 0x000fe20000000f00 */
[----:B------:R-:W-:Y:S06]  /*afa0*/  BRA `(.L_x_97) ;  /* 0xffffffe400007947 */ /* 0x000fec000383ffff */
.L_x_98:
[----:B------:R-:W-:-:S00]  /*afb0*/  BRA `(.L_x_98) ;  /* 0xfffffffc00fc7947 */ /* 0x000fc0000383ffff */
[----:B------:R-:W-:-:S00]  /*afc0*/  NOP ;  /* 0x0000000000007918 */ /* 0x000fc00000000000 */
        /* <DEDUP_REMOVED lines=11> */
.L_x_1812:


//--------------------- .text._ZN13group_norm_v218gn_bwd_cuda_kernelI13__nv_bfloat16Li320ELi2ELi32ELi20ELi4096ELb0ELb1ELi32ELi320ELi320ELi4ELb1ELi2ELb0ELb0ELNS_15WgradSyncMethodE3ENS_16CompileConditionILi900EEEEEvPT_S6_S6_PKS5_S8_S8_S8_PKfflPfPj --------------------------
	.section	.text._ZN13group_norm_v218gn_bwd_cuda_kernelI13__nv_bfloat16Li320ELi2ELi32ELi20ELi4096ELb0ELb1ELi32ELi320ELi320ELi4ELb1ELi2ELb0ELb0ELNS_15WgradSyncMethodE3ENS_16CompileConditionILi900EEEEEvPT_S6_S6_PKS5_S8_S8_S8_PKfflPfPj,"ax",@progbits
	.align	128
        .global         _ZN13group_norm_v218gn_bwd_cuda_kernelI13__nv_bfloat16Li320ELi2ELi32ELi20ELi4096ELb0ELb1ELi32ELi320ELi320ELi4ELb1ELi2ELb0ELb0ELNS_15WgradSyncMethodE3ENS_16CompileConditionILi900EEEEEvPT_S6_S6_PKS5_S8_S8_S8_PKfflPfPj
        .type           _ZN13group_norm_v218gn_bwd_cuda_kernelI13__nv_bfloat16Li320ELi2ELi32ELi20ELi4096ELb0ELb1ELi32ELi320ELi320ELi4ELb1ELi2ELb0ELb0ELNS_15WgradSyncMethodE3ENS_16CompileConditionILi900EEEEEvPT_S6_S6_PKS5_S8_S8_S8_PKfflPfPj,@function
        .size           _ZN13group_norm_v218gn_bwd_cuda_kernelI13__nv_bfloat16Li320ELi2ELi32ELi20ELi4096ELb0ELb1ELi32ELi320ELi320ELi4ELb1ELi2ELb0ELb0ELNS_15WgradSyncMethodE3ENS_16CompileConditionILi900EEEEEvPT_S6_S6_PKS5_S8_S8_S8_PKfflPfPj,(.L_x_1813 - _ZN13group_norm_v218gn_bwd_cuda_kernelI13__nv_bfloat16Li320ELi2ELi32ELi20ELi4096ELb0ELb1ELi32ELi320ELi320ELi4ELb1ELi2ELb0ELb0ELNS_15WgradSyncMethodE3ENS_16CompileConditionILi900EEEEEvPT_S6_S6_PKS5_S8_S8_S8_PKfflPfPj)
        .other          _ZN13group_norm_v218gn_bwd_cuda_kernelI13__nv_bfloat16Li320ELi2ELi32ELi20ELi4096ELb0ELb1ELi32ELi320ELi320ELi4ELb1ELi2ELb0ELb0ELNS_15WgradSyncMethodE3ENS_16CompileConditionILi900EEEEEvPT_S6_S6_PKS5_S8_S8_S8_PKfflPfPj,@"STO_CUDA_ENTRY STV_DEFAULT"
_ZN13group_norm_v218gn_bwd_cuda_kernelI13__nv_bfloat16Li320ELi2ELi32ELi20ELi4096ELb0ELb1ELi32ELi320ELi320ELi4ELb1ELi2ELb0ELb0ELNS_15WgradSyncMethodE3ENS_16CompileConditionILi900EEEEEvPT_S6_S6_PKS5_S8_S8_S8_PKfflPfPj:
.text._ZN13group_norm_v218gn_bwd_cuda_kernelI13__nv_bfloat16Li320ELi2ELi32ELi20ELi4096ELb0ELb1ELi32ELi320ELi320ELi4ELb1ELi2ELb0ELb0ELNS_15WgradSyncMethodE3ENS_16CompileConditionILi900EEEEEvPT_S6_S6_PKS5_S8_S8_S8_PKfflPfPj:
        /* <DEDUP_REMOVED lines=10> */
[----:B------:R-:W-:Y:S02]  /*00a0*/  UMOV UR9, UR6 ;  /* 0x0000000600097c82 */ /* 0x000fe40008000000 */
        /* <DEDUP_REMOVED lines=11> */
[----:B------:R-:W-:Y:S01]  /*0160*/  ULOP3.LUT UR4, UR4, 0x2, URZ, 0xfc, !UPT ;  /* 0x0000000204047892 */ /* 0x000fe2000f8efc3f */
[----:B------:R-:W-:-:S04]  /*0170*/  IADD3 R0, RZ, -UR8, RZ ;  /* 0x80000008ff007c10 */ /* 0x000fc8000fffe0ff */
[----:B------:R-:W-:Y:S01]  /*0180*/  ISETP.NE.AND P0, PT, R0, UR17, PT ;  /* 0x0000001100007c0c */ /* 0x000fe2000bf05270 */
[----:B------:R-:W-:-:S03]  /*0190*/  IMAD.U32 R7, RZ, RZ, UR4 ;  /* 0x00000004ff077e24 */ /* 0x000fc6000f8e00ff */
[----:B------:R-:W-:Y:S01]  /*01a0*/  SEL R5, R5, 0x1, !P0 ;  /* 0x0000000105057807 */ /* 0x000fe20004000000 */
[----:B0-----:R-:W-:Y:S01]  /*01b0*/  IMAD.WIDE.U32 R2, R7, 0x4, R2 ;  /* 0x0000000407027825 */ /* 0x001fe200078e0002 */
[----:B------:R-:W-:Y:S06]  /*01c0*/  MEMBAR.ALL.GPU ;  /* 0x0000000000007992 */ /* 0x000fec000000a000 */
[----:B------:R-:W-:-:S00]  /*01d0*/  ERRBAR ;  /* 0x00000000000079ab */ /* 0x000fc00000000000 */
[----:B------:R-:W-:Y:S06]  /*01e0*/  CGAERRBAR ;  /* 0x00000000000075ab */ /* 0x000fec0000000000 */
[----:B------:R0:W5:Y:S02]  /*01f0*/  ATOM.E.ADD.STRONG.GPU PT, R5, desc[UR12][R2.64], R5 ;  /* 0x000000050205798a */ /* 0x00016400081ee1cc */
.L_x_101:
[----:B------:R-:W2:Y:S04]  /*0200*/  LD.E.STRONG.GPU R0, desc[UR12][R2.64] ;  /* 0x0000000c02007980 */ /* 0x000ea8000c10f900 */
[----:B--2---:R-:W-:Y:S01]  /*0210*/  CCTL.IVALL ;  /* 0x00000000ff00798f */ /* 0x004fe20002000000 */
[----:B------:R-:W-:Y:S05]  /*0220*/  YIELD ;  /* 0x0000000000007946 */ /* 0x000fea0003800000 */
[----:B-----5:R-:W-:-:S04]  /*0230*/  LOP3.LUT R0, R0, R5, RZ, 0x3c, !PT ;  /* 0x0000000500007212 */ /* 0x020fc800078e3cff */
[----:B------:R-:W-:-:S13]  /*0240*/  ISETP.GT.AND P0, PT, R0, -0x1, PT ;  /* 0xffffffff0000780c */ /* 0x000fda0003f04270 */
[----:B------:R-:W-:Y:S05]  /*0250*/  @P0 BRA `(.L_x_101) ;  /* 0xfffffffc00e80947 */ /* 0x000fea000383ffff */
.L_x_100:
[----:B------:R-:W-:Y:S05]  /*0260*/  WARPSYNC.ALL ;  /* 0x0000000000007948 */ /* 0x000fea0003800000 */
[----:B------:R-:W-:Y:S06]  /*0270*/  BAR.SYNC.DEFER_BLOCKING 0x0 ;  /* 0x0000000000007b1d */ /* 0x000fec0000010000 */
[----:B------:R-:W-:Y:S05]  /*0280*/  BRA `(.L_x_102) ;  /* 0x0000004400607947 */ /* 0x000fea0003800000 */
.L_x_99:
[----:B------:R-:W0:Y:S01]  /*0290*/  S2R R9, SR_TID.X ;  /* 0x0000000000097919 */ /* 0x000e220000002100 */
[----:B------:R-:W1:Y:S01]  /*02a0*/  S2UR UR8, SR_CgaCtaId ;  /* 0x00000000000879c3 */ /* 0x000e620000008800 */
[----:B------:R-:W-:Y:S01]  /*02b0*/  UMOV UR4, 0x400 ;  /* 0x0000040000047882 */ /* 0x000fe20000000000 */
[----:B------:R-:W-:Y:S01]  /*02c0*/  CS2R R24, SRZ ;  /* 0x0000000000187805 */ /* 0x000fe2000001ff00 */
[----:B------:R-:W-:Y:S01]  /*02d0*/  UIADD3 UR4, UR4, 0x2800, URZ ;  /* 0x0000280004047890 */ /* 0x000fe2000fffe03f */
[----:B------:R-:W-:Y:S02]  /*02e0*/  CS2R R26, SRZ ;  /* 0x00000000001a7805 */ /* 0x000fe4000001ff00 */
[----:B------:R-:W-:Y:S02]  /*02f0*/  CS2R R28, SRZ ;  /* 0x00000000001c7805 */ /* 0x000fe4000001ff00 */
[----:B------:R-:W-:Y:S01]  /*0300*/  CS2R R30, SRZ ;  /* 0x00000000001e7805 */ /* 0x000fe2000001ff00 */
[----:B-1----:R-:W-:-:S03]  /*0310*/  ULEA UR8, UR8, UR4, 0x18 ;  /* 0x0000000408087291 */ /* 0x002fc6000f8ec03f */
[----:B------:R-:W-:Y:S01]  /*0320*/  UMOV UR4, URZ ;  /* 0x0000003f00047c82 */ /* 0x000fe20008000000 */
[----:B0-----:R-:W-:-:S04]  /*0330*/  SHF.R.S32.HI R0, RZ, 0x1f, R9 ;  /* 0x0000001fff007819 */ /* 0x001fc80000011409 */
[CC--:B------:R-:W-:Y:S02]  /*0340*/  LEA.HI R2, R0.reuse, R9.reuse, RZ, 0x2 ;  /* 0x0000000900027211 */ /* 0x0c0fe400078f10ff */
[----:B------:R-:W-:Y:S02]  /*0350*/  LEA.HI R0, R0, R9, RZ, 0x4 ;  /* 0x0000000900007211 */ /* 0x000fe400078f20ff */
[----:B------:R-:W-:Y:S02]  /*0360*/  SHF.R.S32.HI R6, RZ, 0x2, R2 ;  /* 0x00000002ff067819 */ /* 0x000fe40000011402 */
[----:B------:R-:W-:Y:S02]  /*0370*/  LOP3.LUT R2, R2, 0xfffffffc, RZ, 0xc0, !PT ;  /* 0xfffffffc02027812 */ /* 0x000fe400078ec0ff */
[C---:B------:R-:W-:Y:S01]  /*0380*/  IADD3 R3, R6.reuse, 0x50, RZ ;  /* 0x0000005006037810 */ /* 0x040fe20007ffe0ff */
[C---:B------:R-:W-:Y:S01]  /*0390*/  VIADD R5, R6.reuse, 0xa0 ;  /* 0x000000a006057836 */ /* 0x040fe20000000000 */
[----:B------:R-:W-:-:S02]  /*03a0*/  IADD3 R7, R6, 0xf0, RZ ;  /* 0x000000f006077810 */ /* 0x000fc40007ffe0ff */
[----:B------:R-:W-:Y:S02]  /*03b0*/  SHF.R.S32.HI R4, RZ, 0x1f, R3 ;  /* 0x0000001fff047819 */ /* 0x000fe40000011403 */
[----:B------:R-:W-:Y:S02]  /*03c0*/  SHF.R.S32.HI R6, RZ, 0x1f, R5 ;  /* 0x0000001fff067819 */ /* 0x000fe40000011405 */
[----:B------:R-:W-:Y:S02]  /*03d0*/  SHF.R.S32.HI R8, RZ, 0x1f, R7 ;  /* 0x0000001fff087819 */ /* 0x000fe40000011407 */
[----:B------:R-:W-:Y:S02]  /*03e0*/  LEA.HI R4, R4, R3, RZ, 0x2 ;  /* 0x0000000304047211 */ /* 0x000fe400078f10ff */
[----:B------:R-:W-:Y:S02]  /*03f0*/  SHF.R.U32.HI R3, RZ, 0x4, R0 ;  /* 0x00000004ff037819 */ /* 0x000fe40000011600 */
[----:B------:R-:W-:-:S02]  /*0400*/  IADD3 R2, -R2, R9, RZ ;  /* 0x0000000902027210 */ /* 0x000fc40007ffe1ff */
[----:B------:R-:W-:Y:S02]  /*0410*/  LEA.HI R6, R6, R5, RZ, 0x2 ;  /* 0x0000000506067211 */ /* 0x000fe400078f10ff */
[----:B------:R-:W-:Y:S02]  /*0420*/  LEA.HI R8, R8, R7, RZ, 0x2 ;  /* 0x0000000708087211 */ /* 0x000fe400078f10ff */
[----:B------:R-:W-:Y:S02]  /*0430*/  SHF.R.U32.HI R5, RZ, 0x2, R4 ;  /* 0x00000002ff057819 */ /* 0x000fe40000011604 */
[C---:B------:R-:W-:Y:S02]  /*0440*/  LOP3.LUT R0, R2.reuse, 0x3, R3, 0x78, !PT ;  /* 0x0000000302007812 */ /* 0x040fe400078e7803 */
[----:B------:R-:W-:Y:S02]  /*0450*/  SHF.R.U32.HI R7, RZ, 0x2, R6 ;  /* 0x00000002ff077819 */ /* 0x000fe40000011606 */
[----:B------:R-:W-:Y:S01]  /*0460*/  SHF.R.U32.HI R9, RZ, 0x2, R8 ;  /* 0x00000002ff097819 */ /* 0x000fe20000011608 */
[----:B------:R0:W-:Y:S01]  /*0470*/  STL [R1+0x3c], R0 ;  /* 0x00003c0001007387 */ /* 0x0001e20000100800 */
[----:B------:R-:W-:-:S02]  /*0480*/  LOP3.LUT R4, R2, 0x3, R5, 0x78, !PT ;  /* 0x0000000302047812 */ /* 0x000fc400078e7805 */
[----:B------:R-:W-:-:S03]  /*0490*/  LOP3.LUT R3, R2, 0x3, R7, 0x78, !PT ;  /* 0x0000000302037812 */ /* 0x000fc600078e7807 */
[----:B------:R1:W-:Y:S01]  /*04a0*/  STL [R1+0x38], R4 ;  /* 0x0000380401007387 */ /* 0x0003e20000100800 */
[----:B0-----:R-:W-:-:S03]  /*04b0*/  LOP3.LUT R0, R2, 0x3, R9, 0x78, !PT ;  /* 0x0000000302007812 */ /* 0x001fc600078e7809 */
[----:B------:R1:W-:Y:S04]  /*04c0*/  STL [R1+0x34], R3 ;  /* 0x0000340301007387 */ /* 0x0003e80000100800 */
[----:B------:R1:W-:Y:S02]  /*04d0*/  STL [R1+0x30], R0 ;  /* 0x0000300001007387 */ /* 0x0003e40000100800 */
.L_x_118:
[----:B-1----:R-:W0:Y:S01]  /*04e0*/  S2R R0, SR_TID.X ;  /* 0x0000000000007919 */ /* 0x002e220000002100 */
[----:B------:R-:W-:Y:S01]  /*04f0*/  ULOP3.LUT UR10, UR9, 0x1, URZ, 0xc0, !UPT ;  /* 0x00000001090a7892 */ /* 0x000fe2000f8ec03f */
[----:B--2---:R-:W1:Y:S01]  /*0500*/  LDC.64 R8, c[0x0][0x238] ;  /* 0x00008e00ff087b82 */ /* 0x004e620000000a00 */
[----:B------:R-:W-:Y:S01]  /*0510*/  USHF.R.U64 UR11, UR9, 0x1, UR5 ;  /* 0x00000001090b7899 */ /* 0x000fe20008001205 */
[----:B------:R-:W-:Y:S01]  /*0520*/  STL [R1+0x58], R25 ;  /* 0x0000581901007387 */ /* 0x000fe20000100800 */
[----:B------:R-:W-:Y:S02]  /*0530*/  UIMAD UR14, UR10, 0x140, URZ ;  /* 0x000001400a0e78a4 */ /* 0x000fe4000f8e023f */
[----:B------:R-:W-:Y:S01]  /*0540*/  USHF.L.U32 UR10, UR17, 0x5, URZ ;  /* 0x00000005110a7899 */ /* 0x000fe2000800063f */
[----:B------:R-:W-:Y:S01]  /*0550*/  STL [R1+0x54], R24 ;  /* 0x0000541801007387 */ /* 0x000fe20000100800 */
[----:B------:R-:W-:Y:S01]  /*0560*/  USHF.R.U32.HI UR15, URZ, 0x1, UR5 ;  /* 0x000000013f0f7899 */ /* 0x000fe20008011605 */
[----:B------:R-:W-:Y:S01]  /*0570*/  IMAD.U32 R11, RZ, RZ, UR11 ;  /* 0x0000000bff0b7e24 */ /* 0x000fe2000f8e00ff */
[----:B------:R-:W-:Y:S01]  /*0580*/  ULOP3.LUT UR10, UR10, 0xfe0, URZ, 0xc0, !UPT ;  /* 0x00000fe00a0a7892 */ /* 0x000fe2000f8ec03f */
[----:B------:R-:W-:Y:S01]  /*0590*/  STL [R1+0x50], R29 ;  /* 0x0000501d01007387 */ /* 0x000fe20000100800 */
[----:B------:R-:W-:-:S02]  /*05a0*/  ULDC.64 UR18, c[0x0][0x248] ;  /* 0x0000920000127ab9 */ /* 0x000fc40000000a00 */
[----:B------:R-:W-:Y:S01]  /*05b0*/  MOV R6, UR15 ;  /* 0x0000000f00067c02 */ /* 0x000fe20008000f00 */
[----:B------:R-:W-:Y:S01]  /*05c0*/  STL [R1+0x4c], R28 ;  /* 0x00004c1c01007387 */ /* 0x000fe20000100800 */
[----:B0-----:R-:W-:-:S05]  /*05d0*/  IMAD.WIDE.U32 R2, R0, -0x33333333, RZ ;  /* 0xcccccccd00027825 */ /* 0x001fca00078e00ff */
[----:B------:R-:W-:-:S04]  /*05e0*/  SHF.R.U32.HI R5, RZ, 0x6, R3 ;  /* 0x00000006ff057819 */ /* 0x000fc80000011603 */
[C---:B------:R-:W-:Y:S01]  /*05f0*/  IADD3 R7, R5.reuse, UR10, RZ ;  /* 0x0000000a05077c10 */ /* 0x040fe2000fffe0ff */
[----:B------:R-:W-:Y:S01]  /*0600*/  IMAD R4, R5, -0x50, R0 ;  /* 0xffffffb005047824 */ /* 0x000fe200078e0200 */
[----:B------:R-:W-:-:S03]  /*0610*/  UIMAD UR10, UR15, 0x280000, URZ ;  /* 0x002800000f0a78a4 */ /* 0x000fc6000f8e023f */
[----:B------:R-:W-:Y:S01]  /*0620*/  IMAD R7, R7, 0x280, RZ ;  /* 0x0000028007077824 */ /* 0x000fe200078e02ff */
[----:B------:R-:W-:-:S04]  /*0630*/  LEA R34, R4, UR14, 0x2 ;  /* 0x0000000e04227c11 */ /* 0x000fc8000f8e10ff */
[----:B------:R-:W-:Y:S01]  /*0640*/  SHF.R.S32.HI R35, RZ, 0x1f, R34 ;  /* 0x0000001fff237819 */ /* 0x000fe20000011422 */
[----:B------:R-:W-:-:S05]  /*0650*/  IMAD.WIDE.U32 R2, R34, -0x33333333, RZ ;  /* 0xcccccccd22027825 */ /* 0x000fca00078e00ff */
[----:B------:R-:W-:Y:S01]  /*0660*/  SHF.R.U32.HI R0, RZ, 0x4, R3 ;  /* 0x00000004ff007819 */ /* 0x000fe20000011603 */
[----:B------:R-:W-:-:S03]  /*0670*/  IMAD.WIDE.U32 R2, R11, 0x280000, R34 ;  /* 0x002800000b027825 */ /* 0x000fc600078e0022 */
[C---:B------:R-:W-:Y:S01]  /*0680*/  LEA R10, P0, R11.reuse, R0, 0x5 ;  /* 0x000000000b0a7211 */ /* 0x040fe200078028ff */
[----:B------:R0:W-:Y:S01]  /*0690*/  STL [R1+0x2c], R0 ;  /* 0x00002c0001007387 */ /* 0x0001e20000100800 */
[----:B-1----:R-:W-:Y:S02]  /*06a0*/  IMAD.WIDE R34, R34, 0x2, R8 ;  /* 0x0000000222227825 */ /* 0x002fe400078e0208 */
[----:B------:R-:W-:Y:S02]  /*06b0*/  LEA.HI.X R11, R11, RZ, R6, 0x5, P0 ;  /* 0x000000ff0b0b7211 */ /* 0x000fe400000f2c06 */
[C---:B------:R-:W-:Y:S02]  /*06c0*/  LEA R32, P0, R10.reuse, UR18, 0x3 ;  /* 0x000000120a207c11 */ /* 0x040fe4000f8018ff */
[----:B------:R-:W2:Y:S02]  /*06d0*/  LDG.E.64.CONSTANT R34, desc[UR12][R34.64] ;  /* 0x0000000c22227981 */ /* 0x000ea4000c1e9b00 */
[----:B------:R-:W-:Y:S01]  /*06e0*/  LEA.HI.X R33, R10, UR19, R11, 0x3, P0 ;  /* 0x000000130a217c11 */ /* 0x000fe200080f1c0b */
[----:B0-----:R-:W-:Y:S01]  /*06f0*/  VIADD R0, R3, UR10 ;  /* 0x0000000a03007c36 */ /* 0x001fe20008000000 */
[----:B------:R-:W-:Y:S01]  /*0700*/  IADD3 R3, P1, R7, R2, RZ ;  /* 0x0000000207037210 */ /* 0x000fe20007f3e0ff */
[----:B------:R-:W-:Y:S01]  /*0710*/  ULDC.64 UR10, c[0x0][0x230] ;  /* 0x00008c00000a7ab9 */ /* 0x000fe20000000a00 */
[----:B------:R-:W-:-:S02]  /*0720*/  ULDC.64 UR18, c[0x0][0x228] ;  /* 0x00008a0000127ab9 */ /* 0x000fc40000000a00 */
[----:B------:R-:W-:Y:S01]  /*0730*/  IADD3.X R6, RZ, R0, RZ, P1, !PT ;  /* 0x00000000ff067210 */ /* 0x000fe20000ffe4ff */
[----:B------:R-:W3:Y:S01]  /*0740*/  LDG.E.64.CONSTANT R32, desc[UR12][R32.64] ;  /* 0x0000000c20207981 */ /* 0x000ee2000c1e9b00 */
[C---:B------:R-:W-:Y:S02]  /*0750*/  SHF.L.U32 R13, R3.reuse, 0x1, RZ ;  /* 0x00000001030d7819 */ /* 0x040fe400000006ff */
[----:B------:R-:W-:Y:S02]  /*0760*/  SHF.L.U64.HI R12, R3, 0x1, R6 ;  /* 0x00000001030c7819 */ /* 0x000fe40000010206 */
[C---:B------:R-:W-:Y:S02]  /*0770*/  IADD3 R36, P0, R13.reuse, UR10, RZ ;  /* 0x0000000a0d247c10 */ /* 0x040fe4000ff1e0ff */
[----:B------:R-:W-:Y:S02]  /*0780*/  IADD3 R38, P1, R13, UR18, RZ ;  /* 0x000000120d267c10 */ /* 0x000fe4000ff3e0ff */
[----:B------:R-:W-:-:S02]  /*0790*/  IADD3.X R37, R12, UR11, RZ, P0, !PT ;  /* 0x0000000b0c257c10 */ /* 0x000fc400087fe4ff */
[----:B------:R-:W-:-:S04]  /*07a0*/  IADD3.X R39, R12, UR19, RZ, P1, !PT ;  /* 0x000000130c277c10 */ /* 0x000fc80008ffe4ff */
[----:B------:R-:W4:Y:S01]  /*07b0*/  LDG.E.64.CONSTANT R36, desc[UR12][R36.64] ;  /* 0x0000000c24247981 */ /* 0x000f22000c1e9b00 */
[----:B------:R-:W-:-:S03]  /*07c0*/  VIADD R3, R7, 0xa00 ;  /* 0x00000a0007037836 */ /* 0x000fc60000000000 */
[----:B------:R-:W4:Y:S02]  /*07d0*/  LDG.E.64.CONSTANT R38, desc[UR12][R38.64] ;  /* 0x0000000c26267981 */ /* 0x000f24000c1e9b00 */
[----:B------:R-:W-:-:S04]  /*07e0*/  IADD3 R3, P0, R3, R2, RZ ;  /* 0x0000000203037210 */ /* 0x000fc80007f1e0ff */
[----:B------:R-:W-:Y:S02]  /*07f0*/  IADD3.X R6, RZ, R0, RZ, P0, !PT ;  /* 0x00000000ff067210 */ /* 0x000fe400007fe4ff */
[C---:B------:R-:W-:Y:S02]  /*0800*/  SHF.L.U32 R9, R3.reuse, 0x1, RZ ;  /* 0x0000000103097819 */ /* 0x040fe400000006ff */
[----:B------:R-:W-:Y:S02]  /*0810*/  SHF.L.U64.HI R8, R3, 0x1, R6 ;  /* 0x0000000103087819 */ /* 0x000fe40000010206 */
[----:B------:R-:W-:-:S04]  /*0820*/  IADD3 R40, P0, R9, UR10, RZ ;  /* 0x0000000a09287c10 */ /* 0x000fc8000ff1e0ff */
[----:B------:R-:W-:Y:S02]  /*0830*/  IADD3.X R41, R8, UR11, RZ, P0, !PT ;  /* 0x0000000b08297c10 */ /* 0x000fe400087fe4ff */
[----:B------:R-:W-:Y:S01]  /*0840*/  IADD3 R42, P0, R9, UR18, RZ ;  /* 0x00000012092a7c10 */ /* 0x000fe2000ff1e0ff */
[----:B------:R-:W-:-:S03]  /*0850*/  VIADD R3, R7, 0x1400 ;  /* 0x0000140007037836 */ /* 0x000fc60000000000 */
[----:B------:R-:W-:Y:S01]  /*0860*/  IADD3.X R43, R8, UR19, RZ, P0, !PT ;  /* 0x00000013082b7c10 */ /* 0x000fe200087fe4ff */
[----:B------:R-:W4:Y:S01]  /*0870*/  LDG.E.64.CONSTANT R40, desc[UR12][R40.64] ;  /* 0x0000000c28287981 */ /* 0x000f22000c1e9b00 */
[----:B------:R-:W-:-:S04]  /*0880*/  IADD3 R3, P0, R3, R2, RZ ;  /* 0x0000000203037210 */ /* 0x000fc80007f1e0ff */
[----:B------:R-:W4:Y:S01]  /*0890*/  LDG.E.64.CONSTANT R42, desc[UR12][R42.64] ;  /* 0x0000000c2a2a7981 */ /* 0x000f22000c1e9b00 */
[----:B------:R-:W-:-:S03]  /*08a0*/  IADD3.X R6, RZ, R0, RZ, P0, !PT ;  /* 0x00000000ff067210 */ /* 0x000fc600007fe4ff */
[----:B------:R-:W-:Y:S04]  /*08b0*/  STL [R1+0x28], R12 ;  /* 0x0000280c01007387 */ /* 0x000fe80000100800 */
[----:B------:R-:W-:Y:S04]  /*08c0*/  STL [R1+0x24], R13 ;  /* 0x0000240d01007387 */ /* 0x000fe80000100800 */
[----:B------:R0:W-:Y:S04]  /*08d0*/  STL [R1+0x1c], R9 ;  /* 0x00001c0901007387 */ /* 0x0001e80000100800 */
[----:B------:R1:W-:Y:S01]  /*08e0*/  STL [R1+0x20], R8 ;  /* 0x0000200801007387 */ /* 0x0003e20000100800 */
[----:B0-----:R-:W-:-:S02]  /*08f0*/  SHF.L.U32 R9, R3, 0x1, RZ ;  /* 0x0000000103097819 */ /* 0x001fc400000006ff */
[----:B-1----:R-:W-:Y:S02]  /*0900*/  SHF.L.U64.HI R8, R3, 0x1, R6 ;  /* 0x0000000103087819 */ /* 0x002fe40000010206 */
[C---:B------:R-:W-:Y:S02]  /*0910*/  IADD3 R44, P0, R9.reuse, UR10, RZ ;  /* 0x0000000a092c7c10 */ /* 0x040fe4000ff1e0ff */
[----:B------:R-:W-:Y:S02]  /*0920*/  IADD3 R46, P1, R9, UR18, RZ ;  /* 0x00000012092e7c10 */ /* 0x000fe4000ff3e0ff */
[C---:B------:R-:W-:Y:S02]  /*0930*/  IADD3.X R45, R8.reuse, UR11, RZ, P0, !PT ;  /* 0x0000000b082d7c10 */ /* 0x040fe400087fe4ff */
[----:B------:R-:W-:-:S04]  /*0940*/  IADD3.X R47, R8, UR19, RZ, P1, !PT ;  /* 0x00000013082f7c10 */ /* 0x000fc80008ffe4ff */
[----:B------:R-:W4:Y:S01]  /*0950*/  LDG.E.64.CONSTANT R44, desc[UR12][R44.64] ;  /* 0x0000000c2c2c7981 */ /* 0x000f22000c1e9b00 */
[----:B------:R-:W-:-:S03]  /*0960*/  IADD3 R3, R7, 0x1e00, RZ ;  /* 0x00001e0007037810 */ /* 0x000fc60007ffe0ff */
[----:B------:R-:W4:Y:S01]  /*0970*/  LDG.E.64.CONSTANT R46, desc[UR12][R46.64] ;  /* 0x0000000c2e2e7981 */ /* 0x000f22000c1e9b00 */
[----:B------:R-:W-:-:S04]  /*0980*/  IADD3 R3, P0, R3, R2, RZ ;  /* 0x0000000203037210 */ /* 0x000fc80007f1e0ff */
[----:B------:R-:W-:Y:S01]  /*0990*/  SHF.L.U32 R93, R3, 0x1, RZ ;  /* 0x00000001035d7819 */ /* 0x000fe200000006ff */
[----:B------:R-:W-:Y:S01]  /*09a0*/  IMAD.X R6, RZ, RZ, R0, P0 ;  /* 0x000000ffff067224 */ /* 0x000fe200000e0600 */
[----:B------:R-:W-:Y:S02]  /*09b0*/  STL [R1+0x14], R9 ;  /* 0x0000140901007387 */ /* 0x000fe40000100800 */
[C---:B------:R-:W-:Y:S02]  /*09c0*/  IADD3 R48, P0, R93.reuse, UR10, RZ ;  /* 0x0000000a5d307c10 */ /* 0x040fe4000ff1e0ff */
[----:B------:R0:W-:Y:S01]  /*09d0*/  STL [R1+0x18], R8 ;  /* 0x0000180801007387 */ /* 0x0001e20000100800 */
[----:B------:R-:W-:Y:S02]  /*09e0*/  IADD3 R50, P1, R93, UR18, RZ ;  /* 0x000000125d327c10 */ /* 0x000fe4000ff3e0ff */
[----:B0-----:R-:W-:-:S04]  /*09f0*/  SHF.L.U64.HI R8, R3, 0x1, R6 ;  /* 0x0000000103087819 */ /* 0x001fc80000010206 */
[C---:B------:R-:W-:Y:S02]  /*0a00*/  IADD3.X R49, R8.reuse, UR11, RZ, P0, !PT ;  /* 0x0000000b08317c10 */ /* 0x040fe400087fe4ff */
        /* <DEDUP_REMOVED lines=16> */
[----:B------:R-:W-:Y:S02]  /*0b10*/  IADD3.X R88, RZ, R0, RZ, P0, !PT ;  /* 0x00000000ff587210 */ /* 0x000fe400007fe4ff */
[C---:B------:R-:W-:Y:S02]  /*0b20*/  SHF.L.U32 R87, R3.reuse, 0x1, RZ ;  /* 0x0000000103577819 */ /* 0x040fe400000006ff */
[----:B------:R-:W-:Y:S02]  /*0b30*/  SHF.L.U64.HI R88, R3, 0x1, R88 ;  /* 0x0000000103587819 */ /* 0x000fe40000010258 */
[C---:B------:R-:W-:Y:S02]  /*0b40*/  IADD3 R56, P0, R87.reuse, UR10, RZ ;  /* 0x0000000a57387c10 */ /* 0x040fe4000ff1e0ff */
[----:B------:R-:W-:Y:S02]  /*0b50*/  IADD3 R58, P1, R87, UR18, RZ ;  /* 0x00000012573a7c10 */ /* 0x000fe4000ff3e0ff */
[C---:B------:R-:W-:Y:S01]  /*0b60*/  IADD3.X R57, R88.reuse, UR11, RZ, P0, !PT ;  /* 0x0000000b58397c10 */ /* 0x040fe200087fe4ff */
[----:B------:R-:W-:Y:S01]  /*0b70*/  VIADD R3, R7, 0x3c00 ;  /* 0x00003c0007037836 */ /* 0x000fe20000000000 */
[----:B------:R-:W-:-:S04]  /*0b80*/  IADD3.X R59, R88, UR19, RZ, P1, !PT ;  /* 0x00000013583b7c10 */ /* 0x000fc80008ffe4ff */
[----:B------:R-:W4:Y:S01]  /*0b90*/  LDG.E.64.CONSTANT R56, desc[UR12][R56.64] ;  /* 0x0000000c38387981 */ /* 0x000f22000c1e9b00 */
[----:B------:R-:W-:-:S03]  /*0ba0*/  IADD3 R3, P0, R3, R2, RZ ;  /* 0x0000000203037210 */ /* 0x000fc60007f1e0ff */
[----:B------:R-:W4:Y:S01]  /*0bb0*/  LDG.E.64.CONSTANT R58, desc[UR12][R58.64] ;  /* 0x0000000c3a3a7981 */ /* 0x000f22000c1e9b00 */
[----:B------:R-:W-:Y:S02]  /*0bc0*/  IADD3.X R86, RZ, R0, RZ, P0, !PT ;  /* 0x00000000ff567210 */ /* 0x000fe400007fe4ff */
[C---:B------:R-:W-:Y:S02]  /*0bd0*/  SHF.L.U32 R85, R3.reuse, 0x1, RZ ;  /* 0x0000000103557819 */ /* 0x040fe400000006ff */
[----:B------:R-:W-:Y:S02]  /*0be0*/  SHF.L.U64.HI R86, R3, 0x1, R86 ;  /* 0x0000000103567819 */ /* 0x000fe40000010256 */
[C---:B------:R-:W-:Y:S02]  /*0bf0*/  IADD3 R60, P0, R85.reuse, UR10, RZ ;  /* 0x0000000a553c7c10 */ /* 0x040fe4000ff1e0ff */
[----:B------:R-:W-:Y:S02]  /*0c00*/  IADD3 R62, P1, R85, UR18, RZ ;  /* 0x00000012553e7c10 */ /* 0x000fe4000ff3e0ff */
[----:B------:R-:W-:-:S02]  /*0c10*/  IADD3.X R61, R86, UR11, RZ, P0, !PT ;  /* 0x0000000b563d7c10 */ /* 0x000fc400087fe4ff */
[----:B------:R-:W-:Y:S02]  /*0c20*/  IADD3.X R63, R86, UR19, RZ, P1, !PT ;  /* 0x00000013563f7c10 */ /* 0x000fe40008ffe4ff */
[----:B------:R-:W-:Y:S02]  /*0c30*/  IADD3 R7, R7, 0x4600, RZ ;  /* 0x0000460007077810 */ /* 0x000fe40007ffe0ff */
[----:B------:R-:W4:Y:S02]  /*0c40*/  LDG.E.64.CONSTANT R60, desc[UR12][R60.64] ;  /* 0x0000000c3c3c7981 */ /* 0x000f24000c1e9b00 */
[----:B------:R-:W-:Y:S02]  /*0c50*/  IADD3 R7, P0, R7, R2, RZ ;  /* 0x0000000207077210 */ /* 0x000fe40007f1e0ff */
[----:B------:R-:W4:Y:S02]  /*0c60*/  LDG.E.64.CONSTANT R62, desc[UR12][R62.64] ;  /* 0x0000000c3e3e7981 */ /* 0x000f24000c1e9b00 */
[----:B------:R-:W-:Y:S01]  /*0c70*/  SHF.L.U32 R83, R7, 0x1, RZ ;  /* 0x0000000107537819 */ /* 0x000fe200000006ff */
[----:B------:R-:W-:-:S03]  /*0c80*/  IMAD.X R84, RZ, RZ, R0, P0 ;  /* 0x000000ffff547224 */ /* 0x000fc600000e0600 */
[----:B------:R-:W-:Y:S01]  /*0c90*/  IADD3 R64, P0, R83, UR10, RZ ;  /* 0x0000000a53407c10 */ /* 0x000fe2000ff1e0ff */
[----:B------:R-:W-:Y:S01]  /*0ca0*/  ULDC UR10, c[0x0][0x250] ;  /* 0x00009400000a7ab9 */ /* 0x000fe20000000800 */
[----:B------:R-:W-:Y:S02]  /*0cb0*/  SHF.L.U64.HI R84, R7, 0x1, R84 ;  /* 0x0000000107547819 */ /* 0x000fe40000010254 */
[----:B------:R-:W-:Y:S02]  /*0cc0*/  IADD3 R66, P1, R83, UR18, RZ ;  /* 0x0000001253427c10 */ /* 0x000fe4000ff3e0ff */
[C---:B------:R-:W-:Y:S02]  /*0cd0*/  IADD3.X R65, R84.reuse, UR11, RZ, P0, !PT ;  /* 0x0000000b54417c10 */ /* 0x040fe400087fe4ff */
[----:B------:R-:W-:-:S04]  /*0ce0*/  IADD3.X R67, R84, UR19, RZ, P1, !PT ;  /* 0x0000001354437c10 */ /* 0x000fc80008ffe4ff */
[----:B------:R-:W4:Y:S04]  /*0cf0*/  LDG.E.64.CONSTANT R64, desc[UR12][R64.64] ;  /* 0x0000000c40407981 */ /* 0x000f28000c1e9b00 */
[----:B------:R-:W4:Y:S01]  /*0d00*/  LDG.E.64.CONSTANT R66, desc[UR12][R66.64] ;  /* 0x0000000c42427981 */ /* 0x000f22000c1e9b00 */
[----:B------:R-:W-:-:S10]  /*0d10*/  HFMA2.MMA R19, -RZ, RZ, 0, 2.384185791015625e-06 ;  /* 0x00000028ff137435 */ /* 0x000fd400000001ff */
[----:B------:R-:W-:-:S04]  /*0d20*/  IMAD R6, R4, R19, UR8 ;  /* 0x0000000804067e24 */ /* 0x000fc8000f8e0213 */
[----:B------:R-:W-:Y:S01]  /*0d30*/  IMAD R24, R5, 0x8, R6 ;  /* 0x0000000805187824 */ /* 0x000fe200078e0206 */
[----:B------:R-:W-:Y:S04]  /*0d40*/  STL [R1+0x40], R93 ;  /* 0x0000405d01007387 */ /* 0x000fe80000100800 */
[----:B------:R0:W-:Y:S01]  /*0d50*/  STL [R1+0x8], R8 ;  /* 0x0000080801007387 */ /* 0x0001e20000100800 */
[----:B---3--:R-:W-:-:S06]  /*0d60*/  FADD.FTZ R12, R33, UR10 ;  /* 0x0000000a210c7e21 */ /* 0x008fcc0008010000 */
[----:B------:R-:W1:Y:S01]  /*0d70*/  MUFU.RSQ R12, R12 ;  /* 0x0000000c000c7308 */ /* 0x000e620000001400 */
[C---:B--2---:R-:W-:Y:S02]  /*0d80*/  PRMT R72, R34.reuse, 0x7632, R72 ;  /* 0x0000763222487816 */ /* 0x044fe40000000048 */
[----:B------:R-:W-:Y:S02]  /*0d90*/  SHF.L.U32 R11, R34, 0x10, RZ ;  /* 0x00000010220b7819 */ /* 0x000fe400000006ff */
[C---:B----4-:R-:W-:Y:S02]  /*0da0*/  PRMT R2, R36.reuse, 0x7632, R2 ;  /* 0x0000763224027816 */ /* 0x050fe40000000002 */
[----:B------:R-:W-:Y:S02]  /*0db0*/  SHF.L.U32 R3, R36, 0x10, RZ ;  /* 0x0000001024037819 */ /* 0x000fe400000006ff */
[----:B------:R-:W-:Y:S01]  /*0dc0*/  SHF.L.U32 R0, R38, 0x10, RZ ;  /* 0x0000001026007819 */ /* 0x000fe200000006ff */
[----:B------:R-:W-:Y:S01]  /*0dd0*/  IMAD.U32 R9, R2, 0x10000, RZ ;  /* 0x0001000002097824 */ /* 0x000fe200078e00ff */
[----:B------:R-:W-:Y:S01]  /*0de0*/  PRMT R7, R38, 0x7632, R7 ;  /* 0x0000763226077816 */ /* 0x000fe20000000007 */
[----:B------:R-:W-:Y:S01]  /*0df0*/  FADD.FTZ R3, -R32, R3 ;  /* 0x0000000320037221 */ /* 0x000fe20000010100 */
[----:B------:R-:W-:Y:S01]  /*0e00*/  SHF.L.U32 R72, R72, 0x10, RZ ;  /* 0x0000001048487819 */ /* 0x000fe200000006ff */
[----:B------:R-:W-:Y:S01]  /*0e10*/  FMUL.FTZ R15, R0, R11 ;  /* 0x0000000b000f7220 */ /* 0x000fe20000410000 */
[----:B------:R-:W-:Y:S01]  /*0e20*/  SHF.L.U32 R7, R7, 0x10, RZ ;  /* 0x0000001007077819 */ /* 0x000fe200000006ff */
[----:B------:R-:W-:Y:S01]  /*0e30*/  FADD.FTZ R13, -R32, R9 ;  /* 0x00000009200d7221 */ /* 0x000fe20000010100 */
[----:B------:R-:W-:Y:S01]  /*0e40*/  SHF.L.U32 R17, R37, 0x10, RZ ;  /* 0x0000001025117819 */ /* 0x000fe200000006ff */
[C---:B-1----:R-:W-:Y:S01]  /*0e50*/  FMUL.FTZ R82, R12.reuse, R3 ;  /* 0x000000030c527220 */ /* 0x042fe20000410000 */
[----:B------:R-:W-:Y:S01]  /*0e60*/  SHF.L.U32 R9, R39, 0x10, RZ ;  /* 0x0000001027097819 */ /* 0x000fe200000006ff */
[----:B------:R-:W-:Y:S01]  /*0e70*/  FMUL.FTZ R3, R7, R72 ;  /* 0x0000004807037220 */ /* 0x000fe20000410000 */
[----:B------:R-:W-:Y:S01]  /*0e80*/  FMUL.FTZ R13, R12, R13 ;  /* 0x0000000d0c0d7220 */ /* 0x000fe20000410000 */
[----:B------:R-:W-:Y:S01]  /*0e90*/  FFMA.FTZ R2, R82, R15, RZ ;  /* 0x0000000f52027223 */ /* 0x000fe200000100ff */
[----:B------:R-:W-:-:S02]  /*0ea0*/  IMAD.U32 R10, R35, 0x10000, RZ ;  /* 0x00010000230a7824 */ /* 0x000fc400078e00ff */
[----:B------:R-:W-:Y:S01]  /*0eb0*/  FADD.FTZ R17, -R32, R17 ;  /* 0x0000001120117221 */ /* 0x000fe20000010100 */
[--C-:B------:R-:W-:Y:S01]  /*0ec0*/  FFMA.FTZ R4, R13, R3, R2.reuse ;  /* 0x000000030d047223 */ /* 0x100fe20000010002 */
[----:B------:R-:W-:Y:S02]  /*0ed0*/  FMUL.FTZ R3, R9, R10 ;  /* 0x0000000a09037220 */ /* 0x000fe40000410000 */
[----:B------:R-:W-:Y:S01]  /*0ee0*/  FMUL.FTZ R81, R12, R17 ;  /* 0x000000110c517220 */ /* 0x000fe20000410000 */
[----:B------:R-:W-:Y:S02]  /*0ef0*/  PRMT R2, R37, 0x7632, R2 ;  /* 0x0000763225027816 */ /* 0x000fe40000000002 */
[----:B------:R-:W-:Y:S01]  /*0f00*/  PRMT R68, R35, 0x7632, R68 ;  /* 0x0000763223447816 */ /* 0x000fe20000000044 */
[----:B------:R-:W-:Y:S01]  /*0f10*/  FFMA.FTZ R4, R81, R3, R4 ;  /* 0x0000000351047223 */ /* 0x000fe20000010004 */
[----:B------:R-:W-:Y:S02]  /*0f20*/  PRMT R3, R39, 0x7632, R3 ;  /* 0x0000763227037816 */ /* 0x000fe40000000003 */
[----:B------:R-:W-:-:S02]  /*0f30*/  SHF.L.U32 R5, R2, 0x10, RZ ;  /* 0x0000001002057819 */ /* 0x000fc400000006ff */
[----:B------:R-:W-:Y:S02]  /*0f40*/  SHF.L.U32 R68, R68, 0x10, RZ ;  /* 0x0000001044447819 */ /* 0x000fe400000006ff */
[----:B------:R-:W-:Y:S01]  /*0f50*/  SHF.L.U32 R3, R3, 0x10, RZ ;  /* 0x0000001003037819 */ /* 0x000fe200000006ff */
[----:B------:R-:W-:Y:S01]  /*0f60*/  FADD.FTZ R5, -R32, R5 ;  /* 0x0000000520057221 */ /* 0x000fe20000010100 */
[----:B------:R-:W-:Y:S02]  /*0f70*/  IMAD.U32 R17, R40, 0x10000, RZ ;  /* 0x0001000028117824 */ /* 0x000fe400078e00ff */
[----:B------:R-:W-:Y:S01]  /*0f80*/  FFMA.FTZ R2, R0, R11, RZ ;  /* 0x0000000b00027223 */ /* 0x000fe200000100ff */
[----:B0-----:R-:W-:Y:S01]  /*0f90*/  SHF.L.U32 R8, R42, 0x10, RZ ;  /* 0x000000102a087819 */ /* 0x001fe200000006ff */
[----:B------:R-:W-:Y:S01]  /*0fa0*/  FMUL.FTZ R6, R3, R68 ;  /* 0x0000004403067220 */ /* 0x000fe20000410000 */
[----:B------:R-:W-:Y:S01]  /*0fb0*/  FMUL.FTZ R15, R12, R5 ;  /* 0x000000050c0f7220 */ /* 0x000fe20000410000 */
[----:B------:R-:W-:Y:S01]  /*0fc0*/  PRMT R5, R40, 0x7632, R5 ;  /* 0x0000763228057816 */ /* 0x000fe20000000005 */
[----:B------:R-:W-:Y:S01]  /*0fd0*/  FADD.FTZ R17, -R32, R17 ;  /* 0x0000001120117221 */ /* 0x000fe20000010100 */
[C---:B------:R-:W-:Y:S01]  /*0fe0*/  FFMA.FTZ R2, R7.reuse, R72, R2 ;  /* 0x0000004807027223 */ /* 0x040fe20000010002 */
[----:B------:R-:W-:Y:S01]  /*0ff0*/  FADD.FTZ R27, R7, R27 ;  /* 0x0000001b071b7221 */ /* 0x000fe20000010000 */
[----:B------:R-:W-:Y:S01]  /*1000*/  FFMA.FTZ R16, R13, R7, R26 ;  /* 0x000000070d107223 */ /* 0x000fe2000001001a */
[--C-:B------:R-:W-:Y:S01]  /*1010*/  FFMA.FTZ R7, R15, R6, R4.reuse ;  /* 0x000000060f077223 */ /* 0x100fe20000010004 */
[----:B------:R-:W-:Y:S01]  /*1020*/  PRMT R4, R42, 0x7632, R4 ;  /* 0x000076322a047816 */ /* 0x000fe20000000004 */
[----:B------:R-:W-:Y:S01]  /*1030*/  FMUL.FTZ R6, R11, R8 ;  /* 0x000000080b067220 */ /* 0x000fe20000410000 */
[----:B------:R-:W-:Y:S01]  /*1040*/  SHF.L.U32 R13, R5, 0x10, RZ ;  /* 0x00000010050d7819 */ /* 0x000fe200000006ff */
[----:B------:R-:W-:Y:S01]  /*1050*/  FMUL.FTZ R80, R12, R17 ;  /* 0x000000110c507220 */ /* 0x000fe20000410000 */
[----:B------:R-:W-:Y:S01]  /*1060*/  SHF.L.U32 R5, R4, 0x10, RZ ;  /* 0x0000001004057819 */ /* 0x000fe200000006ff */
[----:B------:R-:W-:Y:S01]  /*1070*/  FFMA.FTZ R30, R15, R3, R30 ;  /* 0x000000030f1e7223 */ /* 0x000fe2000001001e */
[----:B------:R-:W-:-:S02]  /*1080*/  IMAD.U32 R15, R41, 0x10000, RZ ;  /* 0x00010000290f7824 */ /* 0x000fc400078e00ff */
[----:B------:R-:W-:Y:S01]  /*1090*/  FADD.FTZ R13, -R32, R13 ;  /* 0x0000000d200d7221 */ /* 0x000fe20000010100 */
[----:B------:R-:W-:Y:S01]  /*10a0*/  FFMA.FTZ R4, R80, R6, R7 ;  /* 0x0000000650047223 */ /* 0x000fe20000010007 */
[----:B------:R-:W-:Y:S01]  /*10b0*/  PRMT R6, R41, 0x7632, R6 ;  /* 0x0000763229067816 */ /* 0x000fe20000000006 */
[----:B------:R-:W-:Y:S01]  /*10c0*/  FMUL.FTZ R14, R72, R5 ;  /* 0x00000005480e7220 */ /* 0x000fe20000410000 */
[----:B------:R-:W-:Y:S01]  /*10d0*/  FMUL.FTZ R13, R12, R13 ;  /* 0x0000000d0c0d7220 */ /* 0x000fe20000410000 */
[C---:B------:R-:W-:Y:S01]  /*10e0*/  SHF.L.U32 R7, R43.reuse, 0x10, RZ ;  /* 0x000000102b077819 */ /* 0x040fe200000006ff */
[----:B------:R-:W-:Y:S01]  /*10f0*/  FADD.FTZ R15, -R32, R15 ;  /* 0x0000000f200f7221 */ /* 0x000fe20000010100 */
[----:B------:R-:W-:Y:S02]  /*1100*/  PRMT R17, R43, 0x7632, R17 ;  /* 0x000076322b117816 */ /* 0x000fe40000000011 */
[----:B------:R-:W-:Y:S01]  /*1110*/  SHF.L.U32 R19, R6, 0x10, RZ ;  /* 0x0000001006137819 */ /* 0x000fe200000006ff */
[----:B------:R-:W-:Y:S01]  /*1120*/  FFMA.FTZ R4, R13, R14, R4 ;  /* 0x0000000e0d047223 */ /* 0x000fe20000010004 */
[----:B------:R-:W-:Y:S01]  /*1130*/  SHF.L.U32 R17, R17, 0x10, RZ ;  /* 0x0000001011117819 */ /* 0x000fe200000006ff */
[----:B------:R-:W-:Y:S01]  /*1140*/  FMUL.FTZ R6, R10, R7 ;  /* 0x000000070a067220 */ /* 0x000fe20000410000 */
[----:B------:R-:W-:Y:S01]  /*1150*/  FFMA.FTZ R14, R9, R10, R2 ;  /* 0x0000000a090e7223 */ /* 0x000fe20000010002 */
[----:B------:R-:W-:Y:S01]  /*1160*/  FMUL.FTZ R79, R12, R15 ;  /* 0x0000000f0c4f7220 */ /* 0x000fe20000410000 */
[----:B------:R-:W-:Y:S01]  /*1170*/  FADD.FTZ R19, -R32, R19 ;  /* 0x0000001320137221 */ /* 0x000fe20000010100 */
[----:B------:R-:W-:-:S02]  /*1180*/  IMAD.U32 R21, R44, 0x10000, RZ ;  /* 0x000100002c157824 */ /* 0x000fc400078e00ff */
[C---:B------:R-:W-:Y:S01]  /*1190*/  FADD.FTZ R2, R3.reuse, R31 ;  /* 0x0000001f03027221 */ /* 0x040fe20000010000 */
[----:B------:R-:W-:Y:S01]  /*11a0*/  FFMA.FTZ R14, R3, R68, R14 ;  /* 0x00000044030e7223 */ /* 0x000fe2000001000e */
[----:B------:R-:W-:Y:S01]  /*11b0*/  FFMA.FTZ R4, R79, R6, R4 ;  /* 0x000000064f047223 */ /* 0x000fe20000010004 */
[----:B------:R-:W-:Y:S01]  /*11c0*/  FMUL.FTZ R19, R12, R19 ;  /* 0x000000130c137220 */ /* 0x000fe20000410000 */
[----:B------:R-:W-:Y:S01]  /*11d0*/  FMUL.FTZ R3, R68, R17 ;  /* 0x0000001144037220 */ /* 0x000fe20000410000 */
[----:B------:R-:W-:Y:S01]  /*11e0*/  PRMT R15, R44, 0x7632, R15 ;  /* 0x000076322c0f7816 */ /* 0x000fe2000000000f */
[----:B------:R-:W-:Y:S01]  /*11f0*/  FADD.FTZ R21, -R32, R21 ;  /* 0x0000001520157221 */ /* 0x000fe20000010100 */
[----:B------:R-:W-:Y:S01]  /*1200*/  SHF.L.U32 R6, R46, 0x10, RZ ;  /* 0x000000102e067819 */ /* 0x000fe200000006ff */
[----:B------:R-:W-:Y:S01]  /*1210*/  FFMA.FTZ R16, R13, R5, R16 ;  /* 0x000000050d107223 */ /* 0x000fe20000010010 */
[----:B------:R-:W-:Y:S01]  /*1220*/  FFMA.FTZ R13, R19, R3, R4 ;  /* 0x00000003130d7223 */ /* 0x000fe20000010004 */
[----:B------:R-:W-:Y:S01]  /*1230*/  SHF.L.U32 R15, R15, 0x10, RZ ;  /* 0x000000100f0f7819 */ /* 0x000fe200000006ff */
[----:B------:R-:W-:Y:S01]  /*1240*/  FMUL.FTZ R78, R12, R21 ;  /* 0x000000150c4e7220 */ /* 0x000fe20000410000 */
[----:B------:R-:W-:Y:S01]  /*1250*/  PRMT R3, R46, 0x7632, R3 ;  /* 0x000076322e037816 */ /* 0x000fe20000000003 */
[----:B------:R-:W-:Y:S01]  /*1260*/  FMUL.FTZ R4, R11, R6 ;  /* 0x000000060b047220 */ /* 0x000fe20000410000 */
[----:B------:R-:W-:Y:S01]  /*1270*/  FFMA.FTZ R31, R19, R17, R30 ;  /* 0x00000011131f7223 */ /* 0x000fe2000001001e */
[----:B------:R-:W-:Y:S01]  /*1280*/  FFMA.FTZ R19, R11, R8, R14 ;  /* 0x000000080b137223 */ /* 0x000fe2000001000e */
[----:B------:R-:W-:Y:S01]  /*1290*/  SHF.L.U32 R3, R3, 0x10, RZ ;  /* 0x0000001003037819 */ /* 0x000fe200000006ff */
[----:B------:R-:W-:Y:S01]  /*12a0*/  FADD.FTZ R15, -R32, R15 ;  /* 0x0000000f200f7221 */ /* 0x000fe20000010100 */
[--C-:B------:R-:W-:Y:S01]  /*12b0*/  FFMA.FTZ R4, R78, R4, R13.reuse ;  /* 0x000000044e047223 */ /* 0x100fe2000001000d */
[C---:B------:R-:W-:Y:S01]  /*12c0*/  IMAD.U32 R77, R45.reuse, 0x10000, RZ ;  /* 0x000100002d4d7824 */ /* 0x040fe200078e00ff */
[----:B------:R-:W-:Y:S01]  /*12d0*/  PRMT R13, R45, 0x7632, R13 ;  /* 0x000076322d0d7816 */ /* 0x000fe2000000000d */
[----:B------:R-:W-:Y:S01]  /*12e0*/  FADD.FTZ R30, R27, R5 ;  /* 0x000000051b1e7221 */ /* 0x000fe20000010000 */
[----:B------:R-:W-:Y:S01]  /*12f0*/  FFMA.FTZ R19, R72, R5, R19 ;  /* 0x0000000548137223 */ /* 0x000fe20000010013 */
[----:B------:R-:W-:Y:S01]  /*1300*/  FMUL.FTZ R69, R12, R15 ;  /* 0x0000000f0c457220 */ /* 0x000fe20000410000 */
[C---:B------:R-:W-:Y:S01]  /*1310*/  SHF.L.U32 R5, R47.reuse, 0x10, RZ ;  /* 0x000000102f057819 */ /* 0x040fe200000006ff */
[----:B------:R-:W-:Y:S01]  /*1320*/  FMUL.FTZ R14, R72, R3 ;  /* 0x00000003480e7220 */ /* 0x000fe20000410000 */
[----:B------:R-:W-:Y:S01]  /*1330*/  PRMT R15, R47, 0x7632, R15 ;  /* 0x000076322f0f7816 */ /* 0x000fe2000000000f */
[----:B------:R-:W-:Y:S01]  /*1340*/  FADD.FTZ R77, -R32, R77 ;  /* 0x0000004d204d7221 */ /* 0x000fe20000010100 */
[----:B------:R-:W-:Y:S01]  /*1350*/  SHF.L.U32 R13, R13, 0x10, RZ ;  /* 0x000000100d0d7819 */ /* 0x000fe200000006ff */
[----:B------:R-:W-:Y:S01]  /*1360*/  FFMA.FTZ R4, R69, R14, R4 ;  /* 0x0000000e45047223 */ /* 0x000fe20000010004 */
[----:B------:R-:W-:Y:S01]  /*1370*/  SHF.L.U32 R15, R15, 0x10, RZ ;  /* 0x000000100f0f7819 */ /* 0x000fe200000006ff */
[----:B------:R-:W-:Y:S01]  /*1380*/  FMUL.FTZ R27, R10, R5 ;  /* 0x000000050a1b7220 */ /* 0x000fe20000410000 */
[----:B------:R-:W-:Y:S01]  /*1390*/  FMUL.FTZ R77, R12, R77 ;  /* 0x0000004d0c4d7220 */ /* 0x000fe20000410000 */
[----:B------:R-:W-:Y:S01]  /*13a0*/  FADD.FTZ R13, -R32, R13 ;  /* 0x0000000d200d7221 */ /* 0x000fe20000010100 */
[----:B------:R-:W-:Y:S01]  /*13b0*/  FFMA.FTZ R19, R10, R7, R19 ;  /* 0x000000070a137223 */ /* 0x000fe20000010013 */
[----:B------:R-:W-:Y:S01]  /*13c0*/  FMUL.FTZ R14, R68, R15 ;  /* 0x0000000f440e7220 */ /* 0x000fe20000410000 */
[----:B------:R-:W-:Y:S01]  /*13d0*/  FFMA.FTZ R27, R77, R27, R4 ;  /* 0x0000001b4d1b7223 */ /* 0x000fe20000010004 */
[----:B------:R-:W-:Y:S01]  /*13e0*/  FMUL.FTZ R4, R12, R13 ;  /* 0x0000000d0c047220 */ /* 0x000fe20000410000 */
[----:B------:R-:W-:-:S02]  /*13f0*/  IMAD.U32 R21, R48, 0x10000, RZ ;  /* 0x0001000030157824 */ /* 0x000fc400078e00ff */
[----:B------:R-:W-:Y:S01]  /*1400*/  FADD.FTZ R23, R2, R17 ;  /* 0x0000001102177221 */ /* 0x000fe20000010000 */
[----:B------:R-:W-:Y:S01]  /*1410*/  FFMA.FTZ R2, R68, R17, R19 ;  /* 0x0000001144027223 */ /* 0x000fe20000010013 */
[C---:B------:R-:W-:Y:S01]  /*1420*/  FFMA.FTZ R31, R4.reuse, R15, R31 ;  /* 0x0000000f041f7223 */ /* 0x040fe2000001001f */
[----:B------:R-:W-:Y:S01]  /*1430*/  FFMA.FTZ R27, R4, R14, R27 ;  /* 0x0000000e041b7223 */ /* 0x000fe2000001001b */
[----:B------:R-:W-:Y:S01]  /*1440*/  PRMT R17, R48, 0x7632, R17 ;  /* 0x0000763230117816 */ /* 0x000fe20000000011 */
[----:B------:R-:W-:Y:S01]  /*1450*/  FADD.FTZ R21, -R32, R21 ;  /* 0x0000001520157221 */ /* 0x000fe20000010100 */
[C---:B------:R-:W-:Y:S01]  /*1460*/  SHF.L.U32 R4, R50.reuse, 0x10, RZ ;  /* 0x0000001032047819 */ /* 0x040fe200000006ff */
[----:B------:R-:W-:Y:S01]  /*1470*/  FFMA.FTZ R19, R11, R6, R2 ;  /* 0x000000060b137223 */ /* 0x000fe20000010002 */
[----:B------:R-:W-:Y:S01]  /*1480*/  PRMT R13, R50, 0x7632, R13 ;  /* 0x00007632320d7816 */ /* 0x000fe2000000000d */
[----:B------:R-:W-:Y:S01]  /*1490*/  FMUL.FTZ R76, R12, R21 ;  /* 0x000000150c4c7220 */ /* 0x000fe20000410000 */
[----:B------:R-:W-:Y:S01]  /*14a0*/  SHF.L.U32 R17, R17, 0x10, RZ ;  /* 0x0000001011117819 */ /* 0x000fe200000006ff */
[----:B------:R-:W-:Y:S01]  /*14b0*/  FMUL.FTZ R2, R11, R4 ;  /* 0x000000040b027220 */ /* 0x000fe20000410000 */
[----:B------:R-:W-:Y:S01]  /*14c0*/  SHF.L.U32 R13, R13, 0x10, RZ ;  /* 0x000000100d0d7819 */ /* 0x000fe200000006ff */
[----:B------:R-:W-:-:S02]  /*14d0*/  IMAD.U32 R75, R49, 0x10000, RZ ;  /* 0x00010000314b7824 */ /* 0x000fc400078e00ff */
[----:B------:R-:W-:Y:S01]  /*14e0*/  FADD.FTZ R17, -R32, R17 ;  /* 0x0000001120117221 */ /* 0x000fe20000010100 */
[----:B------:R-:W-:Y:S01]  /*14f0*/  FFMA.FTZ R27, R76, R2, R27 ;  /* 0x000000024c1b7223 */ /* 0x000fe2000001001b */
[----:B------:R-:W-:Y:S01]  /*1500*/  PRMT R2, R49, 0x7632, R2 ;  /* 0x0000763231027816 */ /* 0x000fe20000000002 */
[-CC-:B------:R-:W-:Y:S01]  /*1510*/  FFMA.FTZ R69, R69, R3.reuse, R16.reuse ;  /* 0x0000000345457223 */ /* 0x180fe20000010010 */
[----:B------:R-:W-:Y:S01]  /*1520*/  FADD.FTZ R30, R30, R3 ;  /* 0x000000031e1e7221 */ /* 0x000fe20000010000 */
[C---:B------:R-:W-:Y:S01]  /*1530*/  FFMA.FTZ R18, R72.reuse, R3, R19 ;  /* 0x0000000348127223 */ /* 0x040fe20000010013 */
[----:B------:R-:W-:Y:S01]  /*1540*/  FMUL.FTZ R14, R72, R13 ;  /* 0x0000000d480e7220 */ /* 0x000fe20000410000 */
[----:B------:R-:W-:Y:S01]  /*1550*/  FMUL.FTZ R17, R12, R17 ;  /* 0x000000110c117220 */ /* 0x000fe20000410000 */
[C---:B------:R-:W-:Y:S01]  /*1560*/  SHF.L.U32 R3, R51.reuse, 0x10, RZ ;  /* 0x0000001033037819 */ /* 0x040fe200000006ff */
[----:B------:R-:W-:Y:S01]  /*1570*/  FADD.FTZ R75, -R32, R75 ;  /* 0x0000004b204b7221 */ /* 0x000fe20000010100 */
[----:B------:R-:W-:-:S02]  /*1580*/  PRMT R16, R51, 0x7632, R16 ;  /* 0x0000763233107816 */ /* 0x000fc40000000010 */
[----:B------:R-:W-:Y:S01]  /*1590*/  SHF.L.U32 R2, R2, 0x10, RZ ;  /* 0x0000001002027819 */ /* 0x000fe200000006ff */
[----:B------:R-:W-:Y:S01]  /*15a0*/  FFMA.FTZ R27, R17, R14, R27 ;  /* 0x0000000e111b7223 */ /* 0x000fe2000001001b */
[----:B------:R-:W-:Y:S01]  /*15b0*/  SHF.L.U32 R16, R16, 0x10, RZ ;  /* 0x0000001010107819 */ /* 0x000fe200000006ff */
[----:B------:R-:W-:Y:S01]  /*15c0*/  FMUL.FTZ R14, R10, R3 ;  /* 0x000000030a0e7220 */ /* 0x000fe20000410000 */
[----:B------:R-:W-:Y:S01]  /*15d0*/  FMUL.FTZ R75, R12, R75 ;  /* 0x0000004b0c4b7220 */ /* 0x000fe20000410000 */
[----:B------:R-:W-:Y:S01]  /*15e0*/  FADD.FTZ R2, -R32, R2 ;  /* 0x0000000220027221 */ /* 0x000fe20000010100 */
[----:B------:R-:W-:Y:S01]  /*15f0*/  FFMA.FTZ R18, R10, R5, R18 ;  /* 0x000000050a127223 */ /* 0x000fe20000010012 */
[----:B------:R-:W-:Y:S01]  /*1600*/  FADD.FTZ R23, R23, R15 ;  /* 0x0000000f17177221 */ /* 0x000fe20000010000 */
[----:B------:R-:W-:Y:S01]  /*1610*/  FFMA.FTZ R27, R75, R14, R27 ;  /* 0x0000000e4b1b7223 */ /* 0x000fe2000001001b */
[----:B------:R-:W-:Y:S01]  /*1620*/  FMUL.FTZ R2, R12, R2 ;  /* 0x000000020c027220 */ /* 0x000fe20000410000 */
[C---:B------:R-:W-:Y:S01]  /*1630*/  FMUL.FTZ R14, R68.reuse, R16 ;  /* 0x00000010440e7220 */ /* 0x040fe20000410000 */
[----:B------:R-:W-:Y:S01]  /*1640*/  FFMA.FTZ R15, R68, R15, R18 ;  /* 0x0000000f440f7223 */ /* 0x000fe20000010012 */
[----:B------:R-:W-:-:S02]  /*1650*/  IMAD.U32 R74, R52, 0x10000, RZ ;  /* 0x00010000344a7824 */ /* 0x000fc400078e00ff */
[C---:B------:R-:W-:Y:S01]  /*1660*/  FFMA.FTZ R31, R2.reuse, R16, R31 ;  /* 0x00000010021f7223 */ /* 0x040fe2000001001f */
[----:B------:R-:W-:Y:S01]  /*1670*/  FFMA.FTZ R27, R2, R14, R27 ;  /* 0x0000000e021b7223 */ /* 0x000fe2000001001b */
[----:B------:R-:W-:Y:S01]  /*1680*/  PRMT R19, R52, 0x7632, R19 ;  /* 0x0000763234137816 */ /* 0x000fe20000000013 */
[----:B------:R-:W-:Y:S01]  /*1690*/  FFMA.FTZ R15, R11, R4, R15 ;  /* 0x000000040b0f7223 */ /* 0x000fe2000001000f */
[----:B------:R-:W-:Y:S01]  /*16a0*/  SHF.L.U32 R2, R54, 0x10, RZ ;  /* 0x0000001036027819 */ /* 0x000fe200000006ff */
[----:B------:R-:W-:Y:S01]  /*16b0*/  FADD.FTZ R74, -R32, R74 ;  /* 0x0000004a204a7221 */ /* 0x000fe20000010100 */
[-C--:B------:R-:W-:Y:S01]  /*16c0*/  FFMA.FTZ R69, R17, R13.reuse, R69 ;  /* 0x0000000d11457223 */ /* 0x080fe20000010045 */
[----:B------:R-:W-:Y:S01]  /*16d0*/  FADD.FTZ R30, R30, R13 ;  /* 0x0000000d1e1e7221 */ /* 0x000fe20000010000 */
[----:B------:R-:W-:Y:S01]  /*16e0*/  PRMT R18, R54, 0x7632, R18 ;  /* 0x0000763236127816 */ /* 0x000fe20000000012 */
[----:B------:R-:W-:Y:S01]  /*16f0*/  FFMA.FTZ R13, R72, R13, R15 ;  /* 0x0000000d480d7223 */ /* 0x000fe2000001000f */
[----:B------:R-:W-:Y:S01]  /*1700*/  SHF.L.U32 R19, R19, 0x10, RZ ;  /* 0x0000001013137819 */ /* 0x000fe200000006ff */
[----:B------:R-:W-:Y:S01]  /*1710*/  FMUL.FTZ R14, R11, R2 ;  /* 0x000000020b0e7220 */ /* 0x000fe20000410000 */
[----:B------:R-:W-:Y:S01]  /*1720*/  FMUL.FTZ R74, R12, R74 ;  /* 0x0000004a0c4a7220 */ /* 0x000fe20000410000 */
[----:B------:R-:W-:Y:S01]  /*1730*/  SHF.L.U32 R18, R18, 0x10, RZ ;  /* 0x0000001012127819 */ /* 0x000fe200000006ff */
[----:B------:R-:W-:Y:S01]  /*1740*/  FFMA.FTZ R13, R10, R3, R13 ;  /* 0x000000030a0d7223 */ /* 0x000fe2000001000d */
[----:B------:R-:W-:Y:S01]  /*1750*/  FADD.FTZ R19, -R32, R19 ;  /* 0x0000001320137221 */ /* 0x000fe20000010100 */
[----:B------:R-:W-:Y:S01]  /*1760*/  FFMA.FTZ R27, R74, R14, R27 ;  /* 0x0000000e4a1b7223 */ /* 0x000fe2000001001b */
[C---:B------:R-:W-:Y:S01]  /*1770*/  IMAD.U32 R14, R53.reuse, 0x10000, RZ ;  /* 0x00010000350e7824 */ /* 0x040fe200078e00ff */
[----:B------:R-:W-:Y:S01]  /*1780*/  PRMT R17, R53, 0x7632, R17 ;  /* 0x0000763235117816 */ /* 0x000fe20000000011 */
[----:B------:R-:W-:Y:S01]  /*1790*/  FADD.FTZ R23, R23, R16 ;  /* 0x0000001017177221 */ /* 0x000fe20000010000 */
[----:B------:R-:W-:Y:S01]  /*17a0*/  FFMA.FTZ R16, R68, R16, R13 ;  /* 0x0000001044107223 */ /* 0x000fe2000001000d */
[----:B------:R-:W-:Y:S01]  /*17b0*/  FMUL.FTZ R15, R72, R18 ;  /* 0x00000012480f7220 */ /* 0x000fe20000410000 */
[----:B------:R-:W-:Y:S01]  /*17c0*/  FMUL.FTZ R19, R12, R19 ;  /* 0x000000130c137220 */ /* 0x000fe20000410000 */
[C---:B------:R-:W-:Y:S01]  /*17d0*/  SHF.L.U32 R13, R55.reuse, 0x10, RZ ;  /* 0x00000010370d7819 */ /* 0x040fe200000006ff */
        /* <DEDUP_REMOVED lines=10> */
[----:B------:R-:W-:Y:S01]  /*1880*/  FFMA.FTZ R69, R19, R18, R69 ;  /* 0x0000001213457223 */ /* 0x000fe20000010045 */
[----:B------:R-:W-:Y:S01]  /*1890*/  FMUL.FTZ R15, R68, R20 ;  /* 0x00000014440f7220 */ /* 0x000fe20000410000 */
[----:B------:R-:W-:Y:S01]  /*18a0*/  FMUL.FTZ R17, R12, R17 ;  /* 0x000000110c117220 */ /* 0x000fe20000410000 */
[----:B------:R-:W-:Y:S01]  /*18b0*/  FADD.FTZ R30, R30, R18 ;  /* 0x000000121e1e7221 */ /* 0x000fe20000010000 */
[----:B------:R-:W-:Y:S01]  /*18c0*/  FFMA.FTZ R18, R72, R18, R16 ;  /* 0x0000001248127223 */ /* 0x000fe20000010010 */
[C---:B------:R-:W-:Y:S01]  /*18d0*/  IMAD.U32 R16, R56.reuse, 0x10000, RZ ;  /* 0x0001000038107824 */ /* 0x040fe200078e00ff */
[----:B------:R-:W-:Y:S01]  /*18e0*/  PRMT R19, R56, 0x7632, R19 ;  /* 0x0000763238137816 */ /* 0x000fe20000000013 */
[----:B------:R-:W-:Y:S01]  /*18f0*/  FFMA.FTZ R27, R17, R15, R27 ;  /* 0x0000000f111b7223 */ /* 0x000fe2000001001b */
[----:B------:R-:W-:Y:S01]  /*1900*/  SHF.L.U32 R15, R58, 0x10, RZ ;  /* 0x000000103a0f7819 */ /* 0x000fe200000006ff */
[----:B------:R-:W-:Y:S01]  /*1910*/  FADD.FTZ R16, -R32, R16 ;  /* 0x0000001020107221 */ /* 0x000fe20000010100 */
[----:B------:R-:W-:Y:S01]  /*1920*/  PRMT R22, R58, 0x7632, R22 ;  /* 0x000076323a167816 */ /* 0x000fe20000000016 */
[----:B------:R-:W-:Y:S01]  /*1930*/  FFMA.FTZ R18, R10, R13, R18 ;  /* 0x0000000d0a127223 */ /* 0x000fe20000010012 */
[----:B------:R-:W-:Y:S01]  /*1940*/  SHF.L.U32 R19, R19, 0x10, RZ ;  /* 0x0000001013137819 */ /* 0x000fe200000006ff */
[----:B------:R-:W-:Y:S01]  /*1950*/  FFMA.FTZ R31, R17, R20, R31 ;  /* 0x00000014111f7223 */ /* 0x000fe2000001001f */
[----:B------:R-:W-:Y:S01]  /*1960*/  FMUL.FTZ R17, R11, R15 ;  /* 0x0000000f0b117220 */ /* 0x000fe20000410000 */
[----:B------:R-:W-:Y:S01]  /*1970*/  FMUL.FTZ R16, R12, R16 ;  /* 0x000000100c107220 */ /* 0x000fe20000410000 */
[----:B------:R-:W-:Y:S01]  /*1980*/  FADD.FTZ R23, R23, R20 ;  /* 0x0000001417177221 */ /* 0x000fe20000010000 */
[----:B------:R-:W-:Y:S01]  /*1990*/  SHF.L.U32 R22, R22, 0x10, RZ ;  /* 0x0000001016167819 */ /* 0x000fe200000006ff */
[----:B------:R-:W-:Y:S01]  /*19a0*/  FFMA.FTZ R20, R68, R20, R18 ;  /* 0x0000001444147223 */ /* 0x000fe20000010012 */
[----:B------:R-:W-:Y:S01]  /*19b0*/  FADD.FTZ R19, -R32, R19 ;  /* 0x0000001320137221 */ /* 0x000fe20000010100 */
[C---:B------:R-:W-:Y:S01]  /*19c0*/  IMAD.U32 R18, R57.reuse, 0x10000, RZ ;  /* 0x0001000039127824 */ /* 0x040fe200078e00ff */
[----:B------:R-:W-:Y:S01]  /*19d0*/  PRMT R21, R57, 0x7632, R21 ;  /* 0x0000763239157816 */ /* 0x000fe20000000015 */
[----:B------:R-:W-:Y:S01]  /*19e0*/  FFMA.FTZ R27, R16, R17, R27 ;  /* 0x00000011101b7223 */ /* 0x000fe2000001001b */
[----:B------:R-:W-:Y:S01]  /*19f0*/  FMUL.FTZ R19, R12, R19 ;  /* 0x000000130c137220 */ /* 0x000fe20000410000 */
[-C--:B------:R-:W-:Y:S01]  /*1a00*/  FMUL.FTZ R33, R72, R22.reuse ;  /* 0x0000001648217220 */ /* 0x080fe20000410000 */
[C---:B------:R-:W-:Y:S01]  /*1a10*/  SHF.L.U32 R17, R59.reuse, 0x10, RZ ;  /* 0x000000103b117819 */ /* 0x040fe200000006ff */
[----:B------:R-:W-:Y:S01]  /*1a20*/  FADD.FTZ R18, -R32, R18 ;  /* 0x0000001220127221 */ /* 0x000fe20000010100 */
[----:B------:R-:W-:Y:S01]  /*1a30*/  PRMT R26, R59, 0x7632, R26 ;  /* 0x000076323b1a7816 */ /* 0x000fe2000000001a */
[----:B------:R-:W-:Y:S01]  /*1a40*/  FFMA.FTZ R20, R11, R15, R20 ;  /* 0x0000000f0b147223 */ /* 0x000fe20000010014 */
[----:B------:R-:W-:Y:S01]  /*1a50*/  SHF.L.U32 R21, R21, 0x10, RZ ;  /* 0x0000001015157819 */ /* 0x000fe200000006ff */
[C---:B------:R-:W-:Y:S01]  /*1a60*/  FFMA.FTZ R29, R19.reuse, R22, R69 ;  /* 0x00000016131d7223 */ /* 0x040fe20000010045 */
[----:B------:R-:W-:Y:S01]  /*1a70*/  FFMA.FTZ R27, R19, R33, R27 ;  /* 0x00000021131b7223 */ /* 0x000fe2000001001b */
[----:B------:R-:W-:Y:S01]  /*1a80*/  SHF.L.U32 R26, R26, 0x10, RZ ;  /* 0x000000101a1a7819 */ /* 0x000fe200000006ff */
[----:B------:R-:W-:Y:S01]  /*1a90*/  FMUL.FTZ R19, R10, R17 ;  /* 0x000000110a137220 */ /* 0x000fe20000410000 */
[----:B------:R-:W-:Y:S01]  /*1aa0*/  FMUL.FTZ R18, R12, R18 ;  /* 0x000000120c127220 */ /* 0x000fe20000410000 */
[----:B------:R-:W-:Y:S01]  /*1ab0*/  FADD.FTZ R28, R30, R22 ;  /* 0x000000161e1c7221 */ /* 0x000fe20000010000 */
[----:B------:R-:W-:Y:S01]  /*1ac0*/  FADD.FTZ R21, -R32, R21 ;  /* 0x0000001520157221 */ /* 0x000fe20000010100 */
[----:B------:R-:W-:Y:S01]  /*1ad0*/  FFMA.FTZ R22, R72, R22, R20 ;  /* 0x0000001648167223 */ /* 0x000fe20000010014 */
[C---:B------:R-:W-:Y:S01]  /*1ae0*/  IMAD.U32 R20, R60.reuse, 0x10000, RZ ;  /* 0x000100003c147824 */ /* 0x040fe200078e00ff */
        /* <DEDUP_REMOVED lines=9> */
[----:B------:R0:W-:Y:S01]  /*1b80*/  STL [R1+0x48], R90 ;  /* 0x0000485a01007387 */ /* 0x0001e20000100800 */
[----:B------:R-:W-:Y:S01]  /*1b90*/  FFMA.FTZ R27, R21, R30, R27 ;  /* 0x0000001e151b7223 */ /* 0x000fe2000001001b */
[----:B------:R-:W-:Y:S01]  /*1ba0*/  FMUL.FTZ R20, R12, R20 ;  /* 0x000000140c147220 */ /* 0x000fe20000410000 */
[----:B------:R-:W-:Y:S01]  /*1bb0*/  FADD.FTZ R93, R23, R26 ;  /* 0x0000001a175d7221 */ /* 0x000fe20000010000 */
[----:B------:R-:W-:Y:S01]  /*1bc0*/  SHF.L.U32 R70, R70, 0x10, RZ ;  /* 0x0000001046467819 */ /* 0x000fe200000006ff */
[----:B------:R-:W-:Y:S01]  /*1bd0*/  FADD.FTZ R71, -R32, R71 ;  /* 0x0000004720477221 */ /* 0x000fe20000010100 */
[----:B------:R-:W-:Y:S01]  /*1be0*/  PRMT R30, R61, 0x7632, R30 ;  /* 0x000076323d1e7816 */ /* 0x000fe2000000001e */
[-C--:B0-----:R-:W-:Y:S01]  /*1bf0*/  FFMA.FTZ R90, R21, R26.reuse, R31 ;  /* 0x0000001a155a7223 */ /* 0x081fe2000001001f */
[----:B------:R-:W-:Y:S01]  /*1c00*/  FMUL.FTZ R21, R11, R19 ;  /* 0x000000130b157220 */ /* 0x000fe20000410000 */
[----:B------:R-:W-:Y:S01]  /*1c10*/  FFMA.FTZ R26, R68, R26, R22 ;  /* 0x0000001a441a7223 */ /* 0x000fe20000010016 */
[----:B------:R-:W-:-:S02]  /*1c20*/  IMAD.U32 R22, R61, 0x10000, RZ ;  /* 0x000100003d167824 */ /* 0x000fc400078e00ff */
[----:B------:R-:W-:Y:S01]  /*1c30*/  FMUL.FTZ R23, R72, R70 ;  /* 0x0000004648177220 */ /* 0x000fe20000410000 */
[----:B------:R-:W-:Y:S01]  /*1c40*/  FFMA.FTZ R27, R20, R21, R27 ;  /* 0x00000015141b7223 */ /* 0x000fe2000001001b */
        /* <DEDUP_REMOVED lines=8> */
[----:B------:R-:W-:Y:S01]  /*1cd0*/  FMUL.FTZ R23, R10, R21 ;  /* 0x000000150a177220 */ /* 0x000fe20000410000 */
[----:B------:R-:W-:Y:S01]  /*1ce0*/  FFMA.FTZ R26, R11, R19, R26 ;  /* 0x000000130b1a7223 */ /* 0x000fe2000001001a */
[----:B------:R-:W-:-:S02]  /*1cf0*/  FADD.FTZ R30, -R32, R30 ;  /* 0x0000001e201e7221 */ /* 0x000fc40000010100 */
[----:B------:R-:W-:Y:S01]  /*1d00*/  FFMA.FTZ R27, R22, R23, R27 ;  /* 0x00000017161b7223 */ /* 0x000fe2000001001b */
[----:B------:R-:W-:Y:S01]  /*1d10*/  FFMA.FTZ R26, R72, R70, R26 ;  /* 0x00000046481a7223 */ /* 0x000fe2000001001a */
[----:B------:R-:W-:Y:S01]  /*1d20*/  FMUL.FTZ R92, R12, R30 ;  /* 0x0000001e0c5c7220 */ /* 0x000fe20000410000 */
[----:B------:R-:W-:Y:S01]  /*1d30*/  FMUL.FTZ R23, R68, R89 ;  /* 0x0000005944177220 */ /* 0x000fe20000410000 */
[C---:B------:R-:W-:Y:S01]  /*1d40*/  IMAD.U32 R33, R64.reuse, 0x10000, RZ ;  /* 0x0001000040217824 */ /* 0x040fe200078e00ff */
[----:B------:R-:W-:Y:S01]  /*1d50*/  PRMT R69, R64, 0x7632, R69 ;  /* 0x0000763240457816 */ /* 0x000fe20000000045 */
[----:B------:R-:W-:Y:S01]  /*1d60*/  FFMA.FTZ R26, R10, R21, R26 ;  /* 0x000000150a1a7223 */ /* 0x000fe2000001001a */
[----:B------:R-:W-:Y:S01]  /*1d70*/  FFMA.FTZ R27, R92, R23, R27 ;  /* 0x000000175c1b7223 */ /* 0x000fe2000001001b */
[----:B------:R-:W-:Y:S01]  /*1d80*/  SHF.L.U32 R23, R66, 0x10, RZ ;  /* 0x0000001042177819 */ /* 0x000fe200000006ff */
[----:B------:R-:W-:Y:S01]  /*1d90*/  FADD.FTZ R33, -R32, R33 ;  /* 0x0000002120217221 */ /* 0x000fe20000010100 */
[----:B------:R-:W-:Y:S01]  /*1da0*/  PRMT R31, R66, 0x7632, R31 ;  /* 0x00007632421f7816 */ /* 0x000fe2000000001f */
[----:B------:R-:W-:Y:S01]  /*1db0*/  FFMA.FTZ R26, R68, R89, R26 ;  /* 0x00000059441a7223 */ /* 0x000fe2000001001a */
[----:B------:R-:W-:Y:S01]  /*1dc0*/  SHF.L.U32 R69, R69, 0x10, RZ ;  /* 0x0000001045457819 */ /* 0x000fe200000006ff */
[----:B------:R-:W-:Y:S01]  /*1dd0*/  FMUL.FTZ R33, R12, R33 ;  /* 0x000000210c217220 */ /* 0x000fe20000410000 */
[----:B------:R-:W-:Y:S01]  /*1de0*/  SHF.L.U32 R31, R31, 0x10, RZ ;  /* 0x000000101f1f7819 */ /* 0x000fe200000006ff */
[CC--:B------:R-:W-:Y:S01]  /*1df0*/  FMUL.FTZ R30, R11.reuse, R23.reuse ;  /* 0x000000170b1e7220 */ /* 0x0c0fe20000410000 */
[----:B------:R-:W-:Y:S01]  /*1e00*/  FFMA.FTZ R26, R11, R23, R26 ;  /* 0x000000170b1a7223 */ /* 0x000fe2000001001a */
[----:B------:R-:W-:Y:S01]  /*1e10*/  FADD.FTZ R69, -R32, R69 ;  /* 0x0000004520457221 */ /* 0x000fe20000010100 */
[----:B------:R-:W-:-:S02]  /*1e20*/  IMAD.U32 R73, R65, 0x10000, RZ ;  /* 0x0001000041497824 */ /* 0x000fc400078e00ff */
[----:B------:R-:W-:Y:S01]  /*1e30*/  FFMA.FTZ R27, R33, R30, R27 ;  /* 0x0000001e211b7223 */ /* 0x000fe2000001001b */
[CC--:B------:R-:W-:Y:S01]  /*1e40*/  FMUL.FTZ R30, R72.reuse, R31.reuse ;  /* 0x0000001f481e7220 */ /* 0x0c0fe20000410000 */
[----:B------:R-:W-:Y:S01]  /*1e50*/  FFMA.FTZ R26, R72, R31, R26 ;  /* 0x0000001f481a7223 */ /* 0x000fe2000001001a */
[----:B------:R-:W-:Y:S01]  /*1e60*/  FMUL.FTZ R69, R12, R69 ;  /* 0x000000450c457220 */ /* 0x000fe20000410000 */
[----:B------:R-:W-:Y:S01]  /*1e70*/  SHF.L.U32 R72, R67, 0x10, RZ ;  /* 0x0000001043487819 */ /* 0x000fe200000006ff */
[----:B------:R-:W-:Y:S02]  /*1e80*/  FADD.FTZ R73, -R32, R73 ;  /* 0x0000004920497221 */ /* 0x000fe40000010100 */
[----:B------:R-:W-:Y:S02]  /*1e90*/  FFMA.FTZ R27, R69, R30, R27 ;  /* 0x0000001e451b7223 */ /* 0x000fe4000001001b */
[----:B------:R-:W-:Y:S01]  /*1ea0*/  FMUL.FTZ R73, R12, R73 ;  /* 0x000000490c497220 */ /* 0x000fe20000410000 */
[----:B------:R-:W-:-:S04]  /*1eb0*/  FMUL.FTZ R30, R10, R72 ;  /* 0x000000480a1e7220 */ /* 0x000fc80000410000 */
[--C-:B------:R-:W-:Y:S01]  /*1ec0*/  FFMA.FTZ R25, R73, R30, R27.reuse ;  /* 0x0000001e49197223 */ /* 0x100fe2000001001b */
[----:B------:R-:W-:Y:S02]  /*1ed0*/  PRMT R27, R65, 0x7632, R27 ;  /* 0x00007632411b7816 */ /* 0x000fe4000000001b */
[----:B------:R-:W-:Y:S02]  /*1ee0*/  PRMT R30, R67, 0x7632, R30 ;  /* 0x00007632431e7816 */ /* 0x000fe4000000001e */
[----:B------:R-:W-:Y:S01]  /*1ef0*/  SHF.L.U32 R27, R27, 0x10, RZ ;  /* 0x000000101b1b7819 */ /* 0x000fe200000006ff */
[----:B------:R-:W-:Y:S01]  /*1f00*/  FFMA.FTZ R26, R10, R72, R26 ;  /* 0x000000480a1a7223 */ /* 0x000fe2000001001a */
[----:B------:R-:W-:-:S03]  /*1f10*/  SHF.L.U32 R30, R30, 0x10, RZ ;  /* 0x000000101e1e7819 */ /* 0x000fc600000006ff */
[----:B------:R-:W-:Y:S02]  /*1f20*/  FADD.FTZ R27, -R32, R27 ;  /* 0x0000001b201b7221 */ /* 0x000fe40000010100 */
[----:B------:R-:W-:-:S03]  /*1f30*/  FFMA.FTZ R26, R68, R30, R26 ;  /* 0x0000001e441a7223 */ /* 0x000fc6000001001a */
[----:B------:R0:W-:Y:S02]  /*1f40*/  STL [R1], R27 ;  /* 0x0000001b01007387 */ /* 0x0001e40000100800 */
[----:B0-----:R-:W-:Y:S02]  /*1f50*/  FMUL.FTZ R27, R68, R30 ;  /* 0x0000001e441b7220 */ /* 0x001fe40000410000 */
[----:B------:R-:W2:Y:S01]  /*1f60*/  LDL.LU R68, [R1] ;  /* 0x0000000001447983 */ /* 0x000ea20000300800 */
[----:B------:R-:W-:Y:S01]  /*1f70*/  FFMA.FTZ R92, R92, R89, R90 ;  /* 0x000000595c5c7223 */ /* 0x000fe2000001005a */
[----:B------:R-:W-:Y:S01]  /*1f80*/  FADD.FTZ R89, R93, R89 ;  /* 0x000000595d597221 */ /* 0x000fe20000010000 */
[----:B--2---:R-:W-:-:S04]  /*1f90*/  FMUL.FTZ R68, R12, R68 ;  /* 0x000000440c447220 */ /* 0x004fc80000410000 */
[----:B------:R-:W-:Y:S02]  /*1fa0*/  FFMA.FTZ R27, R68, R27, R25 ;  /* 0x0000001b441b7223 */ /* 0x000fe40000010019 */
[----:B------:R-:W2:Y:S04]  /*1fb0*/  LDL.LU R25, [R1+0x58] ;  /* 0x0000580001197983 */ /* 0x000ea80000300800 */
[----:B------:R0:W-:Y:S04]  /*1fc0*/  STS.64 [R24], R26 ;  /* 0x0000001a18007388 */ /* 0x0001e80000000a00 */
[----:B0-----:R-:W3:Y:S01]  /*1fd0*/  LDL.LU R24, [R1+0x54] ;  /* 0x0000540001187983 */ /* 0x001ee20000300800 */
[----:B------:R-:W-:Y:S01]  /*1fe0*/  FFMA.FTZ R26, R71, R70, R29 ;  /* 0x00000046471a7223 */ /* 0x000fe2000001001d */
[----:B------:R-:W-:-:S02]  /*1ff0*/  FADD.FTZ R27, R28, R70 ;  /* 0x000000461c1b7221 */ /* 0x000fc40000010000 */
[----:B------:R-:W4:Y:S04]  /*2000*/  LDL.LU R29, [R1+0x50] ;  /* 0x00005000011d7983 */ /* 0x000f280000300800 */
[----:B------:R-:W4:Y:S04]  /*2010*/  LDL.LU R28, [R1+0x4c] ;  /* 0x00004c00011c7983 */ /* 0x000f280000300800 */
[----:B------:R0:W5:Y:S04]  /*2020*/  LDL.LU R90, [R1+0x48] ;  /* 0x00004800015a7983 */ /* 0x0001680000300800 */
[----:B------:R0:W5:Y:S01]  /*2030*/  LDL.LU R93, [R1+0x40] ;  /* 0x00004000015d7983 */ /* 0x0001620000300800 */
[----:B------:R-:W-:Y:S01]  /*2040*/  FADD.FTZ R27, R27, R31 ;  /* 0x0000001f1b1b7221 */ /* 0x000fe20000010000 */
[----:B------:R-:W-:Y:S01]  /*2050*/  FFMA.FTZ R26, R69, R31, R26 ;  /* 0x0000001f451a7223 */ /* 0x000fe2000001001a */
[----:B------:R-:W-:Y:S01]  /*2060*/  FADD.FTZ R31, R89, R30 ;  /* 0x0000001e591f7221 */ /* 0x000fe20000010000 */
[----:B------:R-:W-:-:S02]  /*2070*/  FFMA.FTZ R30, R68, R30, R92 ;  /* 0x0000001e441e7223 */ /* 0x000fc4000001005c */
[----:B------:R-:W1:Y:S01]  /*2080*/  S2R R92, SR_TID.X ;  /* 0x00000000005c7919 */ /* 0x000e620000002100 */
[----:B------:R-:W-:-:S04]  /*2090*/  UIADD3 UR10, UP0, UR9, 0x2, URZ ;  /* 0x00000002090a7890 */ /* 0x000fc8000ff1e03f */
[----:B------:R-:W-:Y:S02]  /*20a0*/  UIADD3.X UR11, URZ, UR5, URZ, UP0, !UPT ;  /* 0x000000053f0b7290 */ /* 0x000fe400087fe43f */
[----:B------:R-:W-:-:S04]  /*20b0*/  UISETP.GE.U32.AND UP0, UPT, UR10, UR16, UPT ;  /* 0x000000100a00728c */ /* 0x000fc8000bf06070 */
[----:B------:R-:W-:Y:S01]  /*20c0*/  UISETP.GE.AND.EX UP0, UPT, UR11, UR7, UPT, UP0 ;  /* 0x000000070b00728c */ /* 0x000fe2000bf06300 */
[----:B------:R-:W-:Y:S05]  /*20d0*/  BAR.SYNC.DEFER_BLOCKING 0x0 ;  /* 0x0000000000007b1d */ /* 0x000fea0000010000 */
[----:B------:R-:W-:Y:S02]  /*20e0*/  PLOP3.LUT P0, PT, PT, PT, UP0, 0x80, 0x0 ;  /* 0x000000000000781c */ /* 0x000fe40003f0f008 */
[----:B-1----:R-:W-:Y:S01]  /*20f0*/  ISETP.GT.U32.AND P1, PT, R92, 0x3f, PT ;  /* 0x0000003f5c00780c */ /* 0x002fe20003f24070 */
[----:B--2---:R-:W-:-:S04]  /*2100*/  FADD.FTZ R25, R0, R25 ;  /* 0x0000001900197221 */ /* 0x004fc80000010000 */
[----:B------:R-:W-:-:S04]  /*2110*/  FADD.FTZ R25, R25, R8 ;  /* 0x0000000819197221 */ /* 0x000fc80000010000 */
[----:B------:R-:W-:Y:S01]  /*2120*/  FADD.FTZ R25, R25, R6 ;  /* 0x0000000619197221 */ /* 0x000fe20000010000 */
[----:B---3--:R-:W-:Y:S01]  /*2130*/  FFMA.FTZ R24, R82, R0, R24 ;  /* 0x0000000052187223 */ /* 0x008fe20000010018 */
[----:B----4-:R-:W-:Y:S01]  /*2140*/  FADD.FTZ R29, R9, R29 ;  /* 0x0000001d091d7221 */ /* 0x010fe20000010000 */
[----:B------:R-:W-:-:S03]  /*2150*/  FFMA.FTZ R28, R81, R9, R28 ;  /* 0x00000009511c7223 */ /* 0x000fc6000001001c */
[----:B------:R-:W-:Y:S01]  /*2160*/  FADD.FTZ R29, R29, R7 ;  /* 0x000000071d1d7221 */ /* 0x000fe20000010000 */
[----:B------:R-:W-:Y:S01]  /*2170*/  FFMA.FTZ R24, R80, R8, R24 ;  /* 0x0000000850187223 */ /* 0x000fe20000010018 */
[----:B------:R-:W-:Y:S02]  /*2180*/  FFMA.FTZ R28, R79, R7, R28 ;  /* 0x000000074f1c7223 */ /* 0x000fe4000001001c */
        /* <DEDUP_REMOVED lines=24> */
[----:B------:R-:W0:Y:S01]  /*2310*/  S2UR UR15, SR_CgaCtaId ;  /* 0x00000000000f79c3 */ /* 0x000e220000008800 */
[----:B------:R-:W-:Y:S01]  /*2320*/  UMOV UR5, 0x400 ;  /* 0x0000040000057882 */ /* 0x000fe20000000000 */
[----:B------:R-:W-:Y:S01]  /*2330*/  IMAD.SHL.U32 R70, R92, 0x2, RZ ;  /* 0x000000025c467824 */ /* 0x000fe200078e00ff */
[----:B------:R-:W-:Y:S04]  /*2340*/  STL [R1+0x50], R0 ;  /* 0x0000500001007387 */ /* 0x000fe80000100800 */
[----:B------:R-:W-:Y:S01]  /*2350*/  LOP3.LUT R70, R70, 0x18, RZ, 0xc0, !PT ;  /* 0x0000001846467812 */ /* 0x000fe200078ec0ff */
[----:B------:R-:W2:Y:S04]  /*2360*/  LDL R71, [R1+0x38] ;  /* 0x0000380001477983 */ /* 0x000ea80000100800 */
[----:B------:R1:W-:Y:S01]  /*2370*/  STL.64 [R1+0x48], R2 ;  /* 0x0000480201007387 */ /* 0x0003e20000100a00 */
[----:B0-----:R-:W-:-:S03]  /*2380*/  ULEA UR5, UR15, UR5, 0x18 ;  /* 0x000000050f057291 */ /* 0x001fc6000f8ec03f */
[----:B-1----:R-:W3:Y:S04]  /*2390*/  LDL R2, [R1+0x34] ;  /* 0x0000340001027983 */ /* 0x002ee80000100800 */
[----:B------:R-:W4:Y:S01]  /*23a0*/  LDL R3, [R1+0x30] ;  /* 0x0000300001037983 */ /* 0x000f220000100800 */
[----:B------:R-:W-:Y:S01]  /*23b0*/  LEA R68, R92, UR5, 0x5 ;  /* 0x000000055c447c11 */ /* 0x000fe2000f8e28ff */
[----:B------:R-:W0:Y:S03]  /*23c0*/  S2R R0, SR_TID.X ;  /* 0x0000000000007919 */ /* 0x000e260000002100 */
[----:B------:R-:W-:-:S05]  /*23d0*/  IADD3 R69, R68, R70, RZ ;  /* 0x0000004644457210 */ /* 0x000fca0007ffe0ff */
[----:B------:R1:W-:Y:S02]  /*23e0*/  STS.64 [R69], R24 ;  /* 0x0000001845007388 */ /* 0x0003e40000000a00 */
[----:B-1----:R-:W-:-:S04]  /*23f0*/  LOP3.LUT R69, R70, 0x8, RZ, 0x3c, !PT ;  /* 0x0000000846457812 */ /* 0x002fc800078e3cff */
[----:B------:R-:W-:-:S05]  /*2400*/  IADD3 R69, R68, R69, RZ ;  /* 0x0000004544457210 */ /* 0x000fca0007ffe0ff */
[----:B------:R1:W-:Y:S02]  /*2410*/  STS.64 [R69], R26 ;  /* 0x0000001a45007388 */ /* 0x0003e40000000a00 */
[----:B-1----:R-:W-:-:S04]  /*2420*/  LOP3.LUT R69, R70, 0x10, RZ, 0x3c, !PT ;  /* 0x0000001046457812 */ /* 0x002fc800078e3cff */
[----:B------:R-:W-:-:S05]  /*2430*/  IADD3 R69, R68, R69, RZ ;  /* 0x0000004544457210 */ /* 0x000fca0007ffe0ff */
[----:B------:R1:W-:Y:S04]  /*2440*/  STS.64 [R69], R28 ;  /* 0x0000001c45007388 */ /* 0x0003e80000000a00 */
[----:B-1----:R-:W3:Y:S01]  /*2450*/  LDL R69, [R1+0x3c] ;  /* 0x00003c0001457983 */ /* 0x002ee20000100800 */
[----:B------:R-:W-:Y:S02]  /*2460*/  LOP3.LUT R70, R70, 0x18, RZ, 0x3c, !PT ;  /* 0x0000001846467812 */ /* 0x000fe400078e3cff */
[----:B0-----:R-:W-:-:S03]  /*2470*/  SHF.R.S32.HI R89, RZ, 0x1f, R0 ;  /* 0x0000001fff597819 */ /* 0x001fc60000011400 */
[----:B------:R-:W-:Y:S01]  /*2480*/  IMAD.IADD R70, R68, 0x1, R70 ;  /* 0x0000000144467824 */ /* 0x000fe200078e0246 */
[----:B------:R-:W-:Y:S02]  /*2490*/  LEA.HI R89, R89, R0, RZ, 0x2 ;  /* 0x0000000059597211 */ /* 0x000fe400078f10ff */
[----:B------:R0:W5:Y:S02]  /*24a0*/  LDL.LU R0, [R1+0x50] ;  /* 0x0000500001007983 */ /* 0x0001640000300800 */
[----:B------:R-:W-:Y:S02]  /*24b0*/  SHF.R.S32.HI R89, RZ, 0x2, R89 ;  /* 0x00000002ff597819 */ /* 0x000fe40000011459 */
[----:B------:R2:W-:Y:S02]  /*24c0*/  STS.64 [R70], R30 ;  /* 0x0000001e46007388 */ /* 0x0005e40000000a00 */
[----:B------:R-:W-:Y:S01]  /*24d0*/  LEA R89, R89, UR5, 0x5 ;  /* 0x0000000559597c11 */ /* 0x000fe2000f8e28ff */
[----:B------:R-:W-:-:S04]  /*24e0*/  USHF.R.U32.HI UR5, URZ, 0x1, UR6 ;  /* 0x000000013f057899 */ /* 0x000fc80008011606 */
[----:B------:R-:W-:-:S04]  /*24f0*/  USHF.L.U32 UR5, UR5, 0x7, URZ ;  /* 0x0000000705057899 */ /* 0x000fc8000800063f */
[----:B------:R-:W-:Y:S01]  /*2500*/  ULOP3.LUT UR5, UR5, 0xffffff80, UR17, 0xe2, !UPT ;  /* 0xffffff8005057892 */ /* 0x000fe2000f8ee211 */
[-C--:B--2---:R-:W-:Y:S01]  /*2510*/  LEA R70, R71, R89.reuse, 0x3 ;  /* 0x0000005947467211 */ /* 0x084fe200078e18ff */
[----:B------:R-:W-:Y:S06]  /*2520*/  BAR.SYNC.DEFER_BLOCKING 0x0 ;  /* 0x0000000000007b1d */ /* 0x000fec0000010000 */
[----:B------:R-:W-:Y:S01]  /*2530*/  LDS.64 R70, [R70+0xa00] ;  /* 0x000a000046467984 */ /* 0x000fe20000000a00 */
[----:B---3--:R-:W-:-:S06]  /*2540*/  LEA R68, R69, R89, 0x3 ;  /* 0x0000005945447211 */ /* 0x008fcc00078e18ff */
[----:B------:R-:W1:Y:S02]  /*2550*/  LDS.64 R68, [R68] ;  /* 0x0000000044447984 */ /* 0x000e640000000a00 */
[----:B-1----:R-:W-:Y:S01]  /*2560*/  FADD.FTZ R68, RZ, R68 ;  /* 0x00000044ff447221 */ /* 0x002fe20000010000 */
[----:B------:R-:W-:-:S03]  /*2570*/  FADD.FTZ R69, RZ, R69 ;  /* 0x00000045ff457221 */ /* 0x000fc60000010000 */
[----:B------:R-:W-:Y:S01]  /*2580*/  FADD.FTZ R70, R68, R70 ;  /* 0x0000004644467221 */ /* 0x000fe20000010000 */
[----:B------:R-:W-:Y:S01]  /*2590*/  LEA R68, R2, R89, 0x3 ;  /* 0x0000005902447211 */ /* 0x000fe200078e18ff */
[----:B------:R-:W-:-:S05]  /*25a0*/  FADD.FTZ R71, R69, R71 ;  /* 0x0000004745477221 */ /* 0x000fca0000010000 */
[----:B------:R-:W1:Y:S02]  /*25b0*/  LDS.64 R68, [R68+0x1400] ;  /* 0x0014000044447984 */ /* 0x000e640000000a00 */
[----:B-1----:R-:W-:Y:S01]  /*25c0*/  FADD.FTZ R70, R70, R68 ;  /* 0x0000004446467221 */ /* 0x002fe20000010000 */
[----:B----4-:R-:W-:Y:S02]  /*25d0*/  IMAD R68, R3, 0x8, R89 ;  /* 0x0000000803447824 */ /* 0x010fe400078e0259 */
[----:B------:R-:W-:Y:S01]  /*25e0*/  FADD.FTZ R71, R71, R69 ;  /* 0x0000004547477221 */ /* 0x000fe20000010000 */
[----:B------:R-:W1:Y:S03]  /*25f0*/  LDC.64 R2, c[0x0][0x260] ;  /* 0x00009800ff027b82 */ /* 0x000e660000000a00 */
[----:B------:R-:W2:Y:S02]  /*2600*/  LDS.64 R68, [R68+0x1e00] ;  /* 0x001e000044447984 */ /* 0x000ea40000000a00 */
[----:B--2---:R-:W-:Y:S01]  /*2610*/  FADD.FTZ R68, R70, R68 ;  /* 0x0000004446447221 */ /* 0x004fe20000010000 */
[----:B------:R-:W-:Y:S01]  /*2620*/  MOV R70, UR5 ;  /* 0x0000000500467c02 */ /* 0x000fe20008000f00 */
[----:B------:R-:W-:-:S04]  /*2630*/  FADD.FTZ R69, R71, R69 ;  /* 0x0000004547457221 */ /* 0x000fc80000010000 */
[----:B------:R-:W-:-:S05]  /*2640*/  IMAD R70, R70, 0x280, R92 ;  /* 0x0000028046467824 */ /* 0x000fca00078e025c */
[----:B------:R-:W-:-:S04]  /*2650*/  IADD3 R70, R70, UR14, RZ ;  /* 0x0000000e46467c10 */ /* 0x000fc8000fffe0ff */
[----:B------:R-:W-:-:S05]  /*2660*/  SHF.L.U32 R70, R70, 0x1, RZ ;  /* 0x0000000146467819 */ /* 0x000fca00000006ff */
[----:B-1----:R-:W-:Y:S02]  /*2670*/  IMAD.WIDE.U32 R70, R70, 0x4, R2 ;  /* 0x0000000446467825 */ /* 0x002fe400078e0002 */
[----:B------:R0:W5:Y:S04]  /*2680*/  LDL.LU.64 R2, [R1+0x48] ;  /* 0x0000480001027983 */ /* 0x0001680000300a00 */
[----:B------:R0:W-:Y:S02]  /*2690*/  STG.E.64 desc[UR12][R70.64+0x10000], R68 ;  /* 0x0100004446007986 */ /* 0x0001e4000c101b0c */
.L_x_103:
[----:B------:R-:W-:Y:S01]  /*26a0*/  BSSY B0, `(.L_x_104) ;  /* 0x000003b000007945 */ /* 0x000fe20003800000 */
[----:B0-----:R-:W-:-:S03]  /*26b0*/  CS2R R68, SRZ ;  /* 0x0000000000447805 */ /* 0x001fc6000001ff00 */
[----:B------:R-:W-:Y:S05]  /*26c0*/  @P1 BRA `(.L_x_105) ;  /* 0x0000000000e01947 */ /* 0x000fea0003800000 */
[----:B------:R-:W-:Y:S01]  /*26d0*/  USHF.L.U32 UR5, UR9, 0x4, URZ ;  /* 0x0000000409057899 */ /* 0x000fe2000800063f */
[----:B------:R-:W-:Y:S01]  /*26e0*/  IMAD.MOV.U32 R68, RZ, RZ, 0x14 ;  /* 0x00000014ff447424 */ /* 0x000fe200078e00ff */
[----:B------:R-:W-:Y:S02]  /*26f0*/  MOV R69, 0x28 ;  /* 0x0000002800457802 */ /* 0x000fe40000000f00 */
[----:B------:R-:W-:-:S06]  /*2700*/  ULOP3.LUT UR5, UR5, 0x10, URZ, 0xc0, !UPT ;  /* 0x0000001005057892 */ /* 0x000fcc000f8ec03f */
[C---:B------:R-:W-:Y:S01]  /*2710*/  LEA.HI R89, R92.reuse, UR5, RZ, 0x1e ;  /* 0x000000055c597c11 */ /* 0x040fe2000f8ff0ff */
[----:B------:R-:W-:-:S04]  /*2720*/  IMAD.SHL.U32 R92, R92, 0x8, RZ ;  /* 0x000000085c5c7824 */ /* 0x000fc800078e00ff */
[----:B------:R-:W-:Y:S01]  /*2730*/  IMAD R89, R89, R68, -UR14 ;  /* 0x8000000e59597e24 */ /* 0x000fe2000f8e0244 */
[----:B------:R-:W-:-:S04]  /*2740*/  LOP3.LUT R92, R92, 0x18, RZ, 0xc0, !PT ;  /* 0x000000185c5c7812 */ /* 0x000fc800078ec0ff */
[----:B------:R-:W-:-:S04]  /*2750*/  SHF.R.S32.HI R68, RZ, 0x1f, R89 ;  /* 0x0000001fff447819 */ /* 0x000fc80000011459 */
[----:B------:R-:W-:-:S04]  /*2760*/  LEA.HI R68, R68, R89, RZ, 0x2 ;  /* 0x0000005944447211 */ /* 0x000fc800078f10ff */
[----:B------:R-:W-:-:S05]  /*2770*/  SHF.R.S32.HI R68, RZ, 0x2, R68 ;  /* 0x00000002ff447819 */ /* 0x000fca0000011444 */
[----:B------:R-:W-:Y:S01]  /*2780*/  IMAD R68, R68, R69, UR8 ;  /* 0x0000000844447e24 */ /* 0x000fe2000f8e0245 */
[----:B------:R-:W-:-:S04]  /*2790*/  IADD3 R69, R89, 0x4, RZ ;  /* 0x0000000459457810 */ /* 0x000fc80007ffe0ff */
[----:B------:R-:W-:Y:S02]  /*27a0*/  SHF.R.S32.HI R70, RZ, 0x1f, R69 ;  /* 0x0000001fff467819 */ /* 0x000fe40000011445 */
[----:B------:R-:W-:Y:S02]  /*27b0*/  IADD3 R68, R68, R92, RZ ;  /* 0x0000005c44447210 */ /* 0x000fe40007ffe0ff */
[----:B------:R-:W-:Y:S01]  /*27c0*/  LEA.HI R70, R70, R69, RZ, 0x2 ;  /* 0x0000004546467211 */ /* 0x000fe200078f10ff */
[----:B------:R-:W-:-:S03]  /*27d0*/  HFMA2.MMA R69, -RZ, RZ, 0, 2.384185791015625e-06 ;  /* 0x00000028ff457435 */ /* 0x000fc600000001ff */
[----:B------:R-:W-:-:S07]  /*27e0*/  SHF.R.S32.HI R70, RZ, 0x2, R70 ;  /* 0x00000002ff467819 */ /* 0x000fce0000011446 */
        /* <DEDUP_REMOVED lines=11> */
[----:B------:R-:W-:-:S03]  /*28a0*/  IMAD.MOV.U32 R68, RZ, RZ, 0x28 ;  /* 0x00000028ff447424 */ /* 0x000fc600078e00ff */
[----:B------:R-:W-:-:S05]  /*28b0*/  SHF.R.S32.HI R69, RZ, 0x2, R69 ;  /* 0x00000002ff457819 */ /* 0x000fca0000011445 */
[----:B------:R-:W-:-:S05]  /*28c0*/  IMAD R69, R69, R68, UR8 ;  /* 0x0000000845457e24 */ /* 0x000fca000f8e0244 */
[----:B------:R-:W-:-:S06]  /*28d0*/  IADD3 R69, R92, R69, RZ ;  /* 0x000000455c457210 */ /* 0x000fcc0007ffe0ff */
[----:B------:R-:W0:Y:S02]  /*28e0*/  LDS.64 R68, [R69] ;  /* 0x0000000045447984 */ /* 0x000e240000000a00 */
[----:B0-----:R-:W-:Y:S01]  /*28f0*/  FADD.FTZ R70, R70, R68 ;  /* 0x0000004446467221 */ /* 0x001fe20000010000 */
[----:B------:R-:W-:Y:S01]  /*2900*/  IADD3 R68, R89, 0xc, RZ ;  /* 0x0000000c59447810 */ /* 0x000fe20007ffe0ff */
[----:B------:R-:W-:Y:S01]  /*2910*/  FADD.FTZ R71, R71, R69 ;  /* 0x0000004547477221 */ /* 0x000fe20000010000 */
[----:B------:R-:W-:Y:S02]  /*2920*/  IADD3 R89, R89, 0x10, RZ ;  /* 0x0000001059597810 */ /* 0x000fe40007ffe0ff */
[----:B------:R-:W-:-:S04]  /*2930*/  SHF.R.S32.HI R69, RZ, 0x1f, R68 ;  /* 0x0000001fff457819 */ /* 0x000fc80000011444 */
[----:B------:R-:W-:Y:S02]  /*2940*/  LEA.HI R69, R69, R68, RZ, 0x2 ;  /* 0x0000004445457211 */ /* 0x000fe400078f10ff */
[----:B------:R-:W-:Y:S02]  /*2950*/  MOV R68, 0x28 ;  /* 0x0000002800447802 */ /* 0x000fe40000000f00 */
[----:B------:R-:W-:-:S05]  /*2960*/  SHF.R.S32.HI R69, RZ, 0x2, R69 ;  /* 0x00000002ff457819 */ /* 0x000fca0000011445 */
[----:B------:R-:W-:-:S04]  /*2970*/  IMAD R69, R69, R68, UR8 ;  /* 0x0000000845457e24 */ /* 0x000fc8000f8e0244 */
[----:B------:R-:W-:-:S06]  /*2980*/  IMAD.IADD R69, R92, 0x1, R69 ;  /* 0x000000015c457824 */ /* 0x000fcc00078e0245 */
        /* <DEDUP_REMOVED lines=12> */
.L_x_105:
[----:B------:R-:W-:Y:S05]  /*2a50*/  BSYNC B0 ;  /* 0x0000000000007941 */ /* 0x000fea0003800000 */
.L_x_104:
[----:B------:R-:W0:Y:S01]  /*2a60*/  SHFL.BFLY PT, R71, R68, 0x2, 0x1f ;  /* 0x0c401f0044477f89 */ /* 0x000e2200000e0000 */
[----:B------:R-:W-:Y:S01]  /*2a70*/  PRMT R34, R34, 0x7632, R34 ;  /* 0x0000763222227816 */ /* 0x000fe20000000022 */
[----:B------:R-:W-:Y:S01]  /*2a80*/  BSSY B0, `(.L_x_106) ;  /* 0x000001a000007945 */ /* 0x000fe20003800000 */
[----:B------:R-:W-:Y:S01]  /*2a90*/  PRMT R92, R35, 0x7632, R92 ;  /* 0x00007632235c7816 */ /* 0x000fe2000000005c */
[----:B------:R-:W1:Y:S01]  /*2aa0*/  SHFL.BFLY PT, R70, R69, 0x2, 0x1f ;  /* 0x0c401f0045467f89 */ /* 0x000e6200000e0000 */
[----:B------:R-:W2:Y:S03]  /*2ab0*/  S2R R89, SR_TID.X ;  /* 0x0000000000597919 */ /* 0x000ea60000002100 */
[----:B------:R-:W-:Y:S04]  /*2ac0*/  STL.S16 [R1+0xc], R34 ;  /* 0x00000c2201007387 */ /* 0x000fe80000100600 */
[----:B------:R-:W-:Y:S01]  /*2ad0*/  STL.S16 [R1+0x10], R92 ;  /* 0x0000105c01007387 */ /* 0x000fe20000100600 */
[----:B0-----:R-:W-:Y:S01]  /*2ae0*/  FADD.FTZ R68, R71, R68 ;  /* 0x0000004447447221 */ /* 0x001fe20000010000 */
[----:B-1----:R-:W-:-:S04]  /*2af0*/  FADD.FTZ R70, R70, R69 ;  /* 0x0000004546467221 */ /* 0x002fc80000010000 */
[----:B------:R-:W0:Y:S04]  /*2b00*/  SHFL.BFLY PT, R71, R68, 0x1, 0x1f ;  /* 0x0c201f0044477f89 */ /* 0x000e2800000e0000 */
[----:B------:R-:W1:Y:S01]  /*2b10*/  SHFL.BFLY PT, R69, R70, 0x1, 0x1f ;  /* 0x0c201f0046457f89 */ /* 0x000e6200000e0000 */
[----:B--2---:R-:W-:Y:S01]  /*2b20*/  LOP3.LUT P1, RZ, R89, 0xffffffc3, RZ, 0xc0, !PT ;  /* 0xffffffc359ff7812 */ /* 0x004fe2000782c0ff */
[----:B0-----:R-:W-:Y:S01]  /*2b30*/  FADD.FTZ R34, R68, R71 ;  /* 0x0000004744227221 */ /* 0x001fe20000010000 */
[----:B-1----:R-:W-:-:S11]  /*2b40*/  FADD.FTZ R35, R70, R69 ;  /* 0x0000004546237221 */ /* 0x002fd60000010000 */
[----:B------:R-:W-:Y:S05]  /*2b50*/  @P1 BRA `(.L_x_107) ;  /* 0x0000000000301947 */ /* 0x000fea0003800000 */
[----:B------:R-:W-:Y:S01]  /*2b60*/  SHF.R.U32.HI R69, RZ, 0x2, R89 ;  /* 0x00000002ff457819 */ /* 0x000fe20000011659 */
[----:B------:R-:W0:Y:S01]  /*2b70*/  LDC.64 R70, c[0x0][0x260] ;  /* 0x00009800ff467b82 */ /* 0x000e220000000a00 */
[----:B------:R-:W-:Y:S01]  /*2b80*/  ULDC UR5, c[0x0][0x10] ;  /* 0x0000040000057ab9 */ /* 0x000fe20000000800 */
[----:B------:R-:W-:Y:S01]  /*2b90*/  MOV R68, UR17 ;  /* 0x0000001100447c02 */ /* 0x000fe20008000f00 */
[----:B------:R-:W-:Y:S01]  /*2ba0*/  UIMAD UR5, UR5, UR4, UR6 ;  /* 0x00000004050572a4 */ /* 0x000fe2000f8e0206 */
[----:B------:R-:W-:-:S05]  /*2bb0*/  IMAD.SHL.U32 R69, R69, 0x80, RZ ;  /* 0x0000008045457824 */ /* 0x000fca00078e00ff */
[----:B------:R-:W-:Y:S02]  /*2bc0*/  LOP3.LUT R68, R69, 0xffffff80, R68, 0xe2, !PT ;  /* 0xffffff8045447812 */ /* 0x000fe400078ee244 */
[----:B------:R-:W-:-:S04]  /*2bd0*/  MOV R69, UR5 ;  /* 0x0000000500457c02 */ /* 0x000fc80008000f00 */
[----:B------:R-:W-:-:S05]  /*2be0*/  LEA R68, R69, R68, 0xb ;  /* 0x0000004445447211 */ /* 0x000fca00078e58ff */
[----:B------:R-:W-:-:S04]  /*2bf0*/  IMAD.SHL.U32 R68, R68, 0x2, RZ ;  /* 0x0000000244447824 */ /* 0x000fc800078e00ff */
[----:B0-----:R-:W-:-:S05]  /*2c00*/  IMAD.WIDE.U32 R68, R68, 0x4, R70 ;  /* 0x0000000444447825 */ /* 0x001fca00078e0046 */
[----:B------:R0:W-:Y:S02]  /*2c10*/  STG.E.64 desc[UR12][R68.64], R34 ;  /* 0x0000002244007986 */ /* 0x0001e4000c101b0c */
.L_x_107:
[----:B------:R-:W-:Y:S05]  /*2c20*/  BSYNC B0 ;  /* 0x0000000000007941 */ /* 0x000fea0003800000 */
.L_x_106:
[----:B0-----:R-:W-:Y:S01]  /*2c30*/  PRMT R35, R36, 0x7632, R35 ;  /* 0x0000763224237816 */ /* 0x001fe20000000023 */
[----:B------:R-:W-:Y:S01]  /*2c40*/  UISETP.GE.U32.AND UP0, UPT, UR10, UR16, UPT ;  /* 0x000000100a00728c */ /* 0x000fe2000bf06070 */
[----:B------:R-:W-:Y:S02]  /*2c50*/  PRMT R34, R37, 0x7632, R34 ;  /* 0x0000763225227816 */ /* 0x000fe40000000022 */
[----:B------:R-:W-:Y:S01]  /*2c60*/  PRMT R92, R38, 0x7632, R92 ;  /* 0x00007632265c7816 */ /* 0x000fe2000000005c */
[----:B------:R0:W-:Y:S01]  /*2c70*/  STL.S16 [R1+0x4], R35 ;  /* 0x0000042301007387 */ /* 0x0001e20000100600 */
[----:B------:R-:W-:Y:S01]  /*2c80*/  UISETP.GE.AND.EX UP0, UPT, UR11, UR7, UPT, UP0 ;  /* 0x000000070b00728c */ /* 0x000fe2000bf06300 */
[----:B------:R-:W-:Y:S02]  /*2c90*/  PRMT R89, R39, 0x7632, R89 ;  /* 0x0000763227597816 */ /* 0x000fe40000000059 */
[----:B------:R0:W-:Y:S01]  /*2ca0*/  STL.S16 [R1], R34 ;  /* 0x0000002201007387 */ /* 0x0001e20000100600 */
[----:B------:R-:W-:-:S02]  /*2cb0*/  PRMT R71, R40, 0x7632, R71 ;  /* 0x0000763228477816 */ /* 0x000fc40000000047 */
[----:B------:R-:W-:Y:S02]  /*2cc0*/  PLOP3.LUT P1, PT, PT, PT, UP0, 0x80, 0x0 ;  /* 0x000000000000781c */ /* 0x000fe40003f2f008 */
        /* <DEDUP_REMOVED lines=26> */
[----:B------:R-:W-:Y:S01]  /*2e70*/  PRMT R67, R67, 0x7632, R67 ;  /* 0x0000763243437816 */ /* 0x000fe20000000043 */
[----:B0-----:R-:W-:Y:S06]  /*2e80*/  @P1 BRA `(.L_x_108) ;  /* 0x00000000005c1947 */ /* 0x001fec0003800000 */
[----:B------:R-:W0:Y:S01]  /*2e90*/  S2R R34, SR_TID.X ;  /* 0x0000000000227919 */ /* 0x000e220000002100 */
[----:B------:R-:W-:Y:S01]  /*2ea0*/  BAR.SYNC.DEFER_BLOCKING 0x0 ;  /* 0x0000000000007b1d */ /* 0x000fe20000010000 */
[----:B0-----:R-:W-:-:S13]  /*2eb0*/  ISETP.NE.AND P1, PT, R34, RZ, PT ;  /* 0x000000ff2200720c */ /* 0x001fda0003f25270 */
[----:B------:R-:W-:Y:S05]  /*2ec0*/  @P1 BRA `(.L_x_109) ;  /* 0x0000000000401947 */ /* 0x000fea0003800000 */
[----:B------:R-:W0:Y:S01]  /*2ed0*/  LDC.64 R36, c[0x0][0x268] ;  /* 0x00009a00ff247b82 */ /* 0x000e220000000a00 */
[----:B------:R-:W-:Y:S02]  /*2ee0*/  MOV R34, UR6 ;  /* 0x0000000600227c02 */ /* 0x000fe40008000f00 */
[----:B------:R-:W-:-:S03]  /*2ef0*/  ISETP.NE.AND P1, PT, RZ, UR17, PT ;  /* 0x00000011ff007c0c */ /* 0x000fc6000bf25270 */
[----:B0-----:R-:W-:Y:S01]  /*2f00*/  IMAD.WIDE.U32 R34, R34, 0x4, R36 ;  /* 0x0000000422227825 */ /* 0x001fe200078e0024 */
[----:B------:R-:W-:-:S04]  /*2f10*/  MOV R36, 0x7fffff81 ;  /* 0x7fffff8100247802 */ /* 0x000fc80000000f00 */
[----:B------:R-:W-:Y:S01]  /*2f20*/  SEL R36, R36, 0x1, !P1 ;  /* 0x0000000124247807 */ /* 0x000fe20004800000 */
[----:B------:R-:W-:Y:S06]  /*2f30*/  MEMBAR.ALL.GPU ;  /* 0x0000000000007992 */ /* 0x000fec000000a000 */
[----:B------:R-:W-:-:S00]  /*2f40*/  ERRBAR ;  /* 0x00000000000079ab */ /* 0x000fc00000000000 */
[----:B------:R-:W-:Y:S06]  /*2f50*/  CGAERRBAR ;  /* 0x00000000000075ab */ /* 0x000fec0000000000 */
[----:B------:R0:W5:Y:S02]  /*2f60*/  ATOM.E.ADD.STRONG.GPU PT, R36, desc[UR12][R34.64], R36 ;  /* 0x000000242224798a */ /* 0x00016400081ee1cc */
.L_x_110:
[----:B------:R-:W2:Y:S04]  /*2f70*/  LD.E.STRONG.GPU R37, desc[UR12][R34.64] ;  /* 0x0000000c22257980 */ /* 0x000ea8000c10f900 */
[----:B--2---:R-:W-:Y:S01]  /*2f80*/  CCTL.IVALL ;  /* 0x00000000ff00798f */ /* 0x004fe20002000000 */
[----:B------:R-:W-:Y:S05]  /*2f90*/  YIELD ;  /* 0x0000000000007946 */ /* 0x000fea0003800000 */
[----:B-----5:R-:W-:-:S04]  /*2fa0*/  LOP3.LUT R37, R37, R36, RZ, 0x3c, !PT ;  /* 0x0000002425257212 */ /* 0x020fc800078e3cff */
[----:B------:R-:W-:-:S13]  /*2fb0*/  ISETP.GT.AND P1, PT, R37, -0x1, PT ;  /* 0xffffffff2500780c */ /* 0x000fda0003f24270 */
[----:B------:R-:W-:Y:S05]  /*2fc0*/  @P1 BRA `(.L_x_110) ;  /* 0xfffffffc00e81947 */ /* 0x000fea000383ffff */
.L_x_109:
[----:B------:R-:W-:Y:S05]  /*2fd0*/  WARPSYNC.ALL ;  /* 0x0000000000007948 */ /* 0x000fea0003800000 */
[----:B------:R-:W-:Y:S06]  /*2fe0*/  BAR.SYNC.DEFER_BLOCKING 0x0 ;  /* 0x0000000000007b1d */ /* 0x000fec0000010000 */
[----:B------:R-:W-:Y:S05]  /*2ff0*/  BRA `(.L_x_111) ;  /* 0x0000000000687947 */ /* 0x000fea0003800000 */
.L_x_108:
[----:B------:R-:W0:Y:S01]  /*3000*/  S2R R34, SR_TID.X ;  /* 0x0000000000227919 */ /* 0x000e220000002100 */
[----:B------:R-:W-:Y:S01]  /*3010*/  BAR.SYNC.DEFER_BLOCKING 0x0 ;  /* 0x0000000000007b1d */ /* 0x000fe20000010000 */
[----:B0-----:R-:W-:-:S13]  /*3020*/  ISETP.NE.AND P1, PT, R34, RZ, PT ;  /* 0x000000ff2200720c */ /* 0x001fda0003f25270 */
[----:B------:R-:W-:Y:S05]  /*3030*/  @P1 BRA `(.L_x_112) ;  /* 0x0000000000501947 */ /* 0x000fea0003800000 */
[----:B------:R-:W0:Y:S01]  /*3040*/  LDC.64 R36, c[0x0][0x268] ;  /* 0x00009a00ff247b82 */ /* 0x000e220000000a00 */
[----:B------:R-:W-:-:S06]  /*3050*/  USHF.R.U32.HI UR5, URZ, 0x1, UR6 ;  /* 0x000000013f057899 */ /* 0x000fcc0008011606 */
[----:B------:R-:W-:Y:S01]  /*3060*/  IADD3 R34, RZ, -UR5, RZ ;  /* 0x80000005ff227c10 */ /* 0x000fe2000fffe0ff */
[----:B------:R-:W-:-:S03]  /*3070*/  ULOP3.LUT UR5, UR6, 0x1, URZ, 0xc0, !UPT ;  /* 0x0000000106057892 */ /* 0x000fc6000f8ec03f */
[----:B------:R-:W-:Y:S01]  /*3080*/  ISETP.NE.AND P1, PT, R34, UR17, PT ;  /* 0x0000001122007c0c */ /* 0x000fe2000bf25270 */
[----:B------:R-:W-:-:S06]  /*3090*/  ULOP3.LUT UR5, UR5, 0x2, URZ, 0xfc, !UPT ;  /* 0x0000000205057892 */ /* 0x000fcc000f8efc3f */
[----:B------:R-:W-:-:S04]  /*30a0*/  IMAD.U32 R34, RZ, RZ, UR5 ;  /* 0x00000005ff227e24 */ /* 0x000fc8000f8e00ff */
[----:B0-----:R-:W-:Y:S01]  /*30b0*/  IMAD.WIDE.U32 R34, R34, 0x4, R36 ;  /* 0x0000000422227825 */ /* 0x001fe200078e0024 */
[----:B------:R-:W-:-:S04]  /*30c0*/  MOV R36, 0x7fffff81 ;  /* 0x7fffff8100247802 */ /* 0x000fc80000000f00 */
[----:B------:R-:W-:Y:S01]  /*30d0*/  SEL R36, R36, 0x1, !P1 ;  /* 0x0000000124247807 */ /* 0x000fe20004800000 */
[----:B------:R-:W-:Y:S06]  /*30e0*/  MEMBAR.ALL.GPU ;  /* 0x0000000000007992 */ /* 0x000fec000000a000 */
[----:B------:R-:W-:-:S00]  /*30f0*/  ERRBAR ;  /* 0x00000000000079ab */ /* 0x000fc00000000000 */
[----:B------:R-:W-:Y:S06]  /*3100*/  CGAERRBAR ;  /* 0x00000000000075ab */ /* 0x000fec0000000000 */
[----:B------:R0:W5:Y:S02]  /*3110*/  ATOM.E.ADD.STRONG.GPU PT, R36, desc[UR12][R34.64], R36 ;  /* 0x000000242224798a */ /* 0x00016400081ee1cc */
.L_x_113:
[----:B------:R-:W2:Y:S04]  /*3120*/  LD.E.STRONG.GPU R37, desc[UR12][R34.64] ;  /* 0x0000000c22257980 */ /* 0x000ea8000c10f900 */
[----:B--2---:R-:W-:Y:S01]  /*3130*/  CCTL.IVALL ;  /* 0x00000000ff00798f */ /* 0x004fe20002000000 */
[----:B------:R-:W-:Y:S05]  /*3140*/  YIELD ;  /* 0x0000000000007946 */ /* 0x000fea0003800000 */
[----:B-----5:R-:W-:-:S04]  /*3150*/  LOP3.LUT R37, R37, R36, RZ, 0x3c, !PT ;  /* 0x0000002425257212 */ /* 0x020fc800078e3cff */
[----:B------:R-:W-:-:S13]  /*3160*/  ISETP.GT.AND P1, PT, R37, -0x1, PT ;  /* 0xffffffff2500780c */ /* 0x000fda0003f24270 */
[----:B------:R-:W-:Y:S05]  /*3170*/  @P1 BRA `(.L_x_113) ;  /* 0xfffffffc00e81947 */ /* 0x000fea000383ffff */
.L_x_112:
[----:B------:R-:W-:Y:S05]  /*3180*/  WARPSYNC.ALL ;  /* 0x0000000000007948 */ /* 0x000fea0003800000 */
[----:B------:R-:W-:Y:S06]  /*3190*/  BAR.SYNC.DEFER_BLOCKING 0x0 ;  /* 0x0000000000007b1d */ /* 0x000fec0000010000 */
.L_x_111:
[----:B------:R-:W1:Y:S01]  /*31a0*/  S2R R37, SR_TID.X ;  /* 0x0000000000257919 */ /* 0x000e620000002100 */
[----:B------:R-:W-:Y:S01]  /*31b0*/  BSSY B0, `(.L_x_114) ;  /* 0x000003a000007945 */ /* 0x000fe20003800000 */
[----:B0-----:R-:W-:Y:S01]  /*31c0*/  HFMA2.MMA R35, -RZ, RZ, 0, 0 ;  /* 0x00000000ff237435 */ /* 0x001fe200000001ff */
[----:B------:R-:W-:Y:S02]  /*31d0*/  MOV R36, RZ ;  /* 0x000000ff00247202 */ /* 0x000fe40000000f00 */
[----:B-1----:R-:W-:-:S13]  /*31e0*/  ISETP.GT.U32.AND P1, PT, R37, 0xff, PT ;  /* 0x000000ff2500780c */ /* 0x002fda0003f24070 */
[----:B------:R-:W-:Y:S05]  /*31f0*/  @P1 BRA `(.L_x_115) ;  /* 0x0000000000d41947 */ /* 0x000fea0003800000 */
[----:B------:R-:W-:Y:S01]  /*3200*/  ULDC UR5, c[0x0][0x10] ;  /* 0x0000040000057ab9 */ /* 0x000fe20000000800 */
[----:B-----5:R0:W-:Y:S01]  /*3210*/  STL.64 [R1+0x48], R2 ;  /* 0x0000480201007387 */ /* 0x0201e20000100a00 */
[----:B------:R-:W-:Y:S01]  /*3220*/  UIMAD UR5, UR5, UR4, UR6 ;  /* 0x00000004050572a4 */ /* 0x000fe2000f8e0206 */
[----:B------:R-:W-:Y:S02]  /*3230*/  IMAD.SHL.U32 R35, R37, 0x8, RZ ;  /* 0x0000000825237824 */ /* 0x000fe400078e00ff */
[----:B------:R1:W-:Y:S03]  /*3240*/  STL [R1+0x40], R0 ;  /* 0x0000400001007387 */ /* 0x0003e60000100800 */
[----:B------:R-:W-:Y:S02]  /*3250*/  LOP3.LUT R35, R35, 0x7fffff80, RZ, 0xc0, !PT ;  /* 0x7fffff8023237812 */ /* 0x000fe400078ec0ff */
[----:B------:R-:W-:Y:S01]  /*3260*/  MOV R34, UR5 ;  /* 0x0000000500227c02 */ /* 0x000fe20008000f00 */
[----:B0-----:R-:W0:Y:S03]  /*3270*/  LDC.64 R2, c[0x0][0x260] ;  /* 0x00009800ff027b82 */ /* 0x001e260000000a00 */
[----:B------:R-:W-:-:S02]  /*3280*/  LEA R34, R34, R35, 0xb ;  /* 0x0000002322227211 */ /* 0x000fc400078e58ff */
[----:B------:R-:W-:-:S04]  /*3290*/  LOP3.LUT R35, R37, 0xf, RZ, 0xc0, !PT ;  /* 0x0000000f25237812 */ /* 0x000fc800078ec0ff */
[----:B------:R-:W-:-:S05]  /*32a0*/  IADD3 R34, R34, R35, RZ ;  /* 0x0000002322227210 */ /* 0x000fca0007ffe0ff */
[----:B------:R-:W-:-:S05]  /*32b0*/  IMAD.SHL.U32 R42, R34, 0x2, RZ ;  /* 0x00000002222a7824 */ /* 0x000fca00078e00ff */
[C---:B------:R-:W-:Y:S02]  /*32c0*/  IADD3 R40, R42.reuse, 0x20, RZ ;  /* 0x000000202a287810 */ /* 0x040fe40007ffe0ff */
        /* <DEDUP_REMOVED lines=9> */
[----:B------:R-:W4:Y:S01]  /*3360*/  LDG.E.64 R34, desc[UR12][R34.64] ;  /* 0x0000000c22227981 */ /* 0x000f22000c1e1b00 */
[----:B------:R-:W-:Y:S01]  /*3370*/  IADD3 R43, R42, 0xc0, RZ ;  /* 0x000000c02a2b7810 */ /* 0x000fe20007ffe0ff */
[----:B--2---:R-:W-:Y:S01]  /*3380*/  FADD.FTZ R36, RZ, R36 ;  /* 0x00000024ff247221 */ /* 0x004fe20000010000 */
[----:B------:R-:W-:-:S03]  /*3390*/  FADD.FTZ R37, RZ, R37 ;  /* 0x00000025ff257221 */ /* 0x000fc60000010000 */
[----:B---3--:R-:W-:Y:S01]  /*33a0*/  FADD.FTZ R40, R40, R36 ;  /* 0x0000002428287221 */ /* 0x008fe20000010000 */
[----:B------:R-:W-:Y:S01]  /*33b0*/  FADD.FTZ R41, R41, R37 ;  /* 0x0000002529297221 */ /* 0x000fe20000010000 */
[----:B------:R-:W-:Y:S02]  /*33c0*/  IADD3 R36, R42, 0xa0, RZ ;  /* 0x000000a02a247810 */ /* 0x000fe40007ffe0ff */
[----:B----4-:R-:W-:Y:S01]  /*33d0*/  FADD.FTZ R38, R38, R40 ;  /* 0x0000002826267221 */ /* 0x010fe20000010000 */
[----:B-1----:R-:W-:Y:S02]  /*33e0*/  FADD.FTZ R0, R39, R41 ;  /* 0x0000002927007221 */ /* 0x002fe40000010000 */
[----:B------:R-:W-:-:S04]  /*33f0*/  IMAD.WIDE.U32 R36, R36, 0x4, R2 ;  /* 0x0000000424247825 */ /* 0x000fc800078e0002 */
[----:B------:R-:W-:Y:S01]  /*3400*/  FADD.FTZ R34, R34, R38 ;  /* 0x0000002622227221 */ /* 0x000fe20000010000 */
[C---:B------:R-:W-:Y:S01]  /*3410*/  VIADD R38, R42.reuse, 0x80 ;  /* 0x000000802a267836 */ /* 0x040fe20000000000 */
[----:B------:R-:W-:Y:S01]  /*3420*/  IADD3 R40, R42, 0xe0, RZ ;  /* 0x000000e02a287810 */ /* 0x000fe20007ffe0ff */
[----:B------:R-:W2:Y:S02]  /*3430*/  LDG.E.64 R36, desc[UR12][R36.64] ;  /* 0x0000000c24247981 */ /* 0x000ea4000c1e1b00 */
[----:B------:R-:W-:-:S04]  /*3440*/  IMAD.WIDE.U32 R38, R38, 0x4, R2 ;  /* 0x0000000426267825 */ /* 0x000fc800078e0002 */
[--C-:B------:R-:W-:Y:S02]  /*3450*/  IMAD.WIDE.U32 R42, R43, 0x4, R2.reuse ;  /* 0x000000042b2a7825 */ /* 0x100fe400078e0002 */
[----:B------:R-:W3:Y:S02]  /*3460*/  LDG.E.64 R38, desc[UR12][R38.64] ;  /* 0x0000000c26267981 */ /* 0x000ee4000c1e1b00 */
[----:B------:R-:W-:Y:S02]  /*3470*/  IMAD.WIDE.U32 R40, R40, 0x4, R2 ;  /* 0x0000000428287825 */ /* 0x000fe400078e0002 */
[----:B------:R-:W4:Y:S02]  /*3480*/  LDG.E.64 R42, desc[UR12][R42.64] ;  /* 0x0000000c2a2a7981 */ /* 0x000f24000c1e1b00 */
[----:B------:R-:W-:Y:S02]  /*3490*/  FADD.FTZ R35, R35, R0 ;  /* 0x0000000023237221 */ /* 0x000fe40000010000 */
[----:B------:R-:W4:Y:S04]  /*34a0*/  LDG.E.64 R40, desc[UR12][R40.64] ;  /* 0x0000000c28287981 */ /* 0x000f28000c1e1b00 */
[----:B------:R0:W5:Y:S04]  /*34b0*/  LDL.LU.64 R2, [R1+0x48] ;  /* 0x0000480001027983 */ /* 0x0001680000300a00 */
[----:B------:R0:W5:Y:S01]  /*34c0*/  LDL.LU R0, [R1+0x40] ;  /* 0x0000400001007983 */ /* 0x0001620000300800 */
[----:B---3--:R-:W-:Y:S01]  /*34d0*/  FADD.FTZ R38, R38, R34 ;  /* 0x0000002226267221 */ /* 0x008fe20000010000 */
[----:B------:R-:W-:-:S03]  /*34e0*/  FADD.FTZ R35, R39, R35 ;  /* 0x0000002327237221 */ /* 0x000fc60000010000 */
[----:B--2---:R-:W-:Y:S01]  /*34f0*/  FADD.FTZ R36, R36, R38 ;  /* 0x0000002624247221 */ /* 0x004fe20000010000 */
[----:B------:R-:W-:-:S03]  /*3500*/  FADD.FTZ R35, R37, R35 ;  /* 0x0000002325237221 */ /* 0x000fc60000010000 */
[----:B----4-:R-:W-:Y:S01]  /*3510*/  FADD.FTZ R36, R42, R36 ;  /* 0x000000242a247221 */ /* 0x010fe20000010000 */
[----:B------:R-:W-:-:S03]  /*3520*/  FADD.FTZ R35, R43, R35 ;  /* 0x000000232b237221 */ /* 0x000fc60000010000 */
[----:B------:R-:W-:Y:S01]  /*3530*/  FADD.FTZ R36, R40, R36 ;  /* 0x0000002428247221 */ /* 0x000fe20000010000 */
[----:B0-----:R-:W-:-:S07]  /*3540*/  FADD.FTZ R35, R41, R35 ;  /* 0x0000002329237221 */ /* 0x001fce0000010000 */
.L_x_115:
[----:B------:R-:W-:Y:S05]  /*3550*/  BSYNC B0 ;  /* 0x0000000000007941 */ /* 0x000fea0003800000 */
.L_x_114:
        /* <DEDUP_REMOVED lines=15> */
[----:B------:R-:W0:Y:S02]  /*3650*/  SHFL.BFLY PT, R34, R36, 0x1, 0x1f ;  /* 0x0c201f0024227f89 */ /* 0x000e2400000e0000 */
[----:B0-----:R-:W-:Y:S02]  /*3660*/  FADD.FTZ R34, R36, R34 ;  /* 0x0000002224227221 */ /* 0x001fe40000010000 */
[----:B------:R-:W0:Y:S02]  /*3670*/  SHFL.BFLY PT, R36, R35, 0x1, 0x1f ;  /* 0x0c201f0023247f89 */ /* 0x000e2400000e0000 */
[----:B0-----:R-:W-:Y:S01]  /*3680*/  FADD.FTZ R35, R35, R36 ;  /* 0x0000002423237221 */ /* 0x001fe20000010000 */
        /* <DEDUP_REMOVED lines=10> */
.L_x_117:
[----:B------:R-:W-:Y:S05]  /*3730*/  BSYNC B0 ;  /* 0x0000000000007941 */ /* 0x000fea0003800000 */
.L_x_116:
[----:B0-----:R-:W2:Y:S04]  /*3740*/  LDL.LU R34, [R1+0x2c] ;  /* 0x00002c0001227983 */ /* 0x001ea80000300800 */
[----:B------:R-:W3:Y:S04]  /*3750*/  LDL.LU R36, [R1+0x4] ;  /* 0x0000040001247983 */ /* 0x000ee80000300800 */
[----:B------:R-:W4:Y:S01]  /*3760*/  LDL.LU R37, [R1+0xc] ;  /* 0x00000c0001257983 */ /* 0x000f220000300800 */
[----:B------:R-:W0:Y:S01]  /*3770*/  S2UR UR14, SR_CgaCtaId ;  /* 0x00000000000e79c3 */ /* 0x000e220000008800 */
[----:B------:R-:W-:Y:S01]  /*3780*/  USHF.L.U32 UR5, UR9, 0x4, URZ ;  /* 0x0000000409057899 */ /* 0x000fe2000800063f */
[----:B------:R-:W-:Y:S01]  /*3790*/  SHF.L.U32 R92, R92, 0x10, RZ ;  /* 0x000000105c5c7819 */ /* 0x000fe200000006ff */
[----:B------:R-:W4:Y:S01]  /*37a0*/  LDL.LU R39, [R1+0x10] ;  /* 0x0000100001277983 */ /* 0x000f220000300800 */
[----:B------:R-:W-:Y:S01]  /*37b0*/  UMOV UR9, 0x400 ;  /* 0x0000040000097882 */ /* 0x000fe20000000000 */
[----:B------:R-:W-:-:S02]  /*37c0*/  ULOP3.LUT UR5, UR5, 0x10, URZ, 0xc0, !UPT ;  /* 0x0000001005057892 */ /* 0x000fc4000f8ec03f */
[----:B------:R-:W4:Y:S01]  /*37d0*/  LDL.LU R38, [R1] ;  /* 0x0000000001267983 */ /* 0x000f220000300800 */
[----:B------:R-:W-:-:S04]  /*37e0*/  UIADD3 UR9, UR9, 0x3480, URZ ;  /* 0x0000348009097890 */ /* 0x000fc8000fffe03f */
[----:B0-----:R-:W-:Y:S01]  /*37f0*/  ULEA UR9, UR14, UR9, 0x18 ;  /* 0x000000090e097291 */ /* 0x001fe2000f8ec03f */
[----:B------:R-:W-:Y:S02]  /*3800*/  SHF.L.U32 R49, R49, 0x10, RZ ;  /* 0x0000001031317819 */ /* 0x000fe400000006ff */
[----:B------:R-:W-:Y:S01]  /*3810*/  SHF.L.U32 R51, R51, 0x10, RZ ;  /* 0x0000001033337819 */ /* 0x000fe200000006ff */
[----:B------:R-:W-:Y:S01]  /*3820*/  IMAD.U32 R55, R55, 0x10000, RZ ;  /* 0x0001000037377824 */ /* 0x000fe200078e00ff */
[----:B------:R-:W-:Y:S01]  /*3830*/  SHF.L.U32 R65, R65, 0x10, RZ ;  /* 0x0000001041417819 */ /* 0x000fe200000006ff */
[----:B------:R-:W-:Y:S01]  /*3840*/  FADD.FTZ R49, -R32, R49 ;  /* 0x0000003120317221 */ /* 0x000fe20000010100 */
[----:B------:R-:W-:Y:S02]  /*3850*/  SHF.L.U32 R89, R89, 0x10, RZ ;  /* 0x0000001059597819 */ /* 0x000fe400000006ff */
[----:B------:R-:W-:Y:S02]  /*3860*/  SHF.L.U32 R68, R68, 0x10, RZ ;  /* 0x0000001044447819 */ /* 0x000fe400000006ff */
[----:B------:R-:W-:-:S02]  /*3870*/  SHF.L.U32 R47, R47, 0x10, RZ ;  /* 0x000000102f2f7819 */ /* 0x000fc400000006ff */
[----:B------:R-:W-:Y:S02]  /*3880*/  SHF.L.U32 R59, R59, 0x10, RZ ;  /* 0x000000103b3b7819 */ /* 0x000fe400000006ff */
[----:B------:R-:W-:Y:S02]  /*3890*/  SHF.L.U32 R63, R63, 0x10, RZ ;  /* 0x000000103f3f7819 */ /* 0x000fe400000006ff */
[----:B------:R-:W-:Y:S01]  /*38a0*/  SHF.L.U32 R67, R67, 0x10, RZ ;  /* 0x0000001043437819 */ /* 0x000fe200000006ff */
[----:B------:R-:W-:Y:S01]  /*38b0*/  IMAD.U32 R45, R45, 0x10000, RZ ;  /* 0x000100002d2d7824 */ /* 0x000fe200078e00ff */
[----:B------:R-:W-:Y:S01]  /*38c0*/  SHF.L.U32 R48, R48, 0x10, RZ ;  /* 0x0000001030307819 */ /* 0x000fe200000006ff */
[----:B------:R-:W-:Y:S01]  /*38d0*/  FADD.FTZ R65, -R32, R65 ;  /* 0x0000004120417221 */ /* 0x000fe20000010100 */
[----:B------:R-:W-:Y:S01]  /*38e0*/  SHF.L.U32 R50, R50, 0x10, RZ ;  /* 0x0000001032327819 */ /* 0x000fe200000006ff */
[----:B------:R-:W-:Y:S01]  /*38f0*/  FADD.FTZ R45, -R32, R45 ;  /* 0x0000002d202d7221 */ /* 0x000fe20000010100 */
[----:B------:R-:W-:Y:S01]  /*3900*/  SHF.L.U32 R44, R44, 0x10, RZ ;  /* 0x000000102c2c7819 */ /* 0x000fe200000006ff */
[----:B------:R-:W-:Y:S01]  /*3910*/  FADD.FTZ R48, -R32, R48 ;  /* 0x0000003020307221 */ /* 0x000fe20000010100 */
[----:B------:R-:W-:Y:S01]  /*3920*/  SHF.L.U32 R46, R46, 0x10, RZ ;  /* 0x000000102e2e7819 */ /* 0x000fe200000006ff */
[----:B------:R-:W-:Y:S02]  /*3930*/  BAR.SYNC.DEFER_BLOCKING 0x0 ;  /* 0x0000000000007b1d */ /* 0x000fe40000010000 */
[----:B------:R-:W-:-:S04]  /*3940*/  FADD.FTZ R44, -R32, R44 ;  /* 0x0000002c202c7221 */ /* 0x000fc80000010100 */
[----:B------:R-:W-:Y:S01]  /*3950*/  FMUL.FTZ R41, R12, R44 ;  /* 0x0000002c0c297220 */ /* 0x000fe20000410000 */
[----:B------:R-:W-:Y:S01]  /*3960*/  IMAD.U32 R53, R53, 0x10000, RZ ;  /* 0x0001000035357824 */ /* 0x000fe200078e00ff */
[----:B------:R-:W-:Y:S02]  /*3970*/  SHF.L.U32 R52, R52, 0x10, RZ ;  /* 0x0000001034347819 */ /* 0x000fe400000006ff */
[----:B------:R-:W-:Y:S01]  /*3980*/  SHF.L.U32 R57, R57, 0x10, RZ ;  /* 0x0000001039397819 */ /* 0x000fe200000006ff */
[----:B--2---:R-:W-:Y:S01]  /*3990*/  VIADD R34, R34, -UR5 ;  /* 0x8000000522227c36 */ /* 0x004fe20008000000 */
[----:B------:R-:W-:Y:S02]  /*39a0*/  SHF.L.U32 R54, R54, 0x10, RZ ;  /* 0x0000001036367819 */ /* 0x000fe400000006ff */
[----:B------:R-:W-:Y:S01]  /*39b0*/  SHF.L.U32 R56, R56, 0x10, RZ ;  /* 0x0000001038387819 */ /* 0x000fe200000006ff */
[----:B------:R-:W-:Y:S01]  /*39c0*/  IMAD.U32 R61, R61, 0x10000, RZ ;  /* 0x000100003d3d7824 */ /* 0x000fe200078e00ff */
[----:B------:R-:W-:Y:S01]  /*39d0*/  LEA R34, R34, UR9, 0x3 ;  /* 0x0000000922227c11 */ /* 0x000fe2000f8e18ff */
[----:B------:R-:W-:Y:S01]  /*39e0*/  IMAD.U32 R58, R58, 0x10000, RZ ;  /* 0x000100003a3a7824 */ /* 0x000fe200078e00ff */
[----:B---3--:R-:W-:Y:S01]  /*39f0*/  SHF.L.U32 R36, R36, 0x10, RZ ;  /* 0x0000001024247819 */ /* 0x008fe200000006ff */
[----:B------:R-:W-:Y:S01]  /*3a00*/  IMAD.U32 R69, R69, 0x10000, RZ ;  /* 0x0001000045457824 */ /* 0x000fe200078e00ff */
[----:B----4-:R-:W-:Y:S01]  /*3a10*/  SHF.L.U32 R37, R37, 0x10, RZ ;  /* 0x0000001025257819 */ /* 0x010fe200000006ff */
[----:B------:R-:W-:Y:S01]  /*3a20*/  ULDC.64 UR14, c[0x0][0x210] ;  /* 0x00008400000e7ab9 */ /* 0x000fe20000000a00 */
[----:B------:R-:W0:Y:S01]  /*3a30*/  LDS.64 R34, [R34] ;  /* 0x0000000022227984 */ /* 0x000e220000000a00 */
[----:B------:R-:W-:-:S04]  /*3a40*/  FADD.FTZ R36, -R32, R36 ;  /* 0x0000002420247221 */ /* 0x000fc80000010100 */
[----:B------:R-:W-:Y:S01]  /*3a50*/  FMUL.FTZ R36, R12, R36 ;  /* 0x000000240c247220 */ /* 0x000fe20000410000 */
[--C-:B0----5:R-:W-:Y:S01]  /*3a60*/  FFMA.FTZ R0, R0, R11, -R34.reuse ;  /* 0x0000000b00007223 */ /* 0x121fe20000010822 */
        /* <DEDUP_REMOVED lines=8> */
[----:B------:R-:W-:-:S02]  /*3af0*/  IMAD.U32 R23, R39, 0x10000, RZ ;  /* 0x0001000027177824 */ /* 0x000fc400078e00ff */
[-C--:B------:R-:W-:Y:S01]  /*3b00*/  FFMA.FTZ R0, R82, -R35.reuse, R0 ;  /* 0x8000002352007223 */ /* 0x080fe20000010000 */
[----:B------:R-:W-:Y:S01]  /*3b10*/  FFMA.FTZ R36, -R35, R36, R92 ;  /* 0x0000002423247223 */ /* 0x000fe2000001015c */
[----:B------:R-:W-:Y:S01]  /*3b20*/  FFMA.FTZ R43, R76, -R35, R4 ;  /* 0x800000234c2b7223 */ /* 0x000fe20000010004 */
[--C-:B------:R-:W-:Y:S01]  /*3b30*/  FFMA.FTZ R51, R23, R51, -R34.reuse ;  /* 0x0000003317337223 */ /* 0x100fe20000010822 */
[C---:B------:R-:W-:Y:S01]  /*3b40*/  FMUL.FTZ R4, R12.reuse, R49 ;  /* 0x000000310c047220 */ /* 0x040fe20000410000 */
[C---:B------:R-:W-:Y:S01]  /*3b50*/  FMUL.FTZ R0, R12.reuse, R0 ;  /* 0x000000000c007220 */ /* 0x040fe20000410000 */
[----:B------:R-:W-:Y:S01]  /*3b60*/  FMUL.FTZ R36, R12, R36 ;  /* 0x000000240c247220 */ /* 0x000fe20000410000 */
[--C-:B------:R-:W-:Y:S01]  /*3b70*/  FFMA.FTZ R89, R89, R23, -R34.reuse ;  /* 0x0000001759597223 */ /* 0x100fe20000010822 */
[C-C-:B------:R-:W-:Y:S01]  /*3b80*/  FFMA.FTZ R68, R23.reuse, R68, -R34.reuse ;  /* 0x0000004417447223 */ /* 0x140fe20000010822 */
[C-C-:B------:R-:W-:Y:S01]  /*3b90*/  FFMA.FTZ R47, R23.reuse, R47, -R34.reuse ;  /* 0x0000002f172f7223 */ /* 0x140fe20000010822 */
[C-C-:B------:R-:W-:Y:S01]  /*3ba0*/  FFMA.FTZ R55, R23.reuse, R55, -R34.reuse ;  /* 0x0000003717377223 */ /* 0x140fe20000010822 */
[C-C-:B------:R-:W-:Y:S01]  /*3bb0*/  FFMA.FTZ R59, R23.reuse, R59, -R34.reuse ;  /* 0x0000003b173b7223 */ /* 0x140fe20000010822 */
[C-C-:B------:R-:W-:Y:S01]  /*3bc0*/  FFMA.FTZ R63, R23.reuse, R63, -R34.reuse ;  /* 0x0000003f173f7223 */ /* 0x140fe20000010822 */
[----:B------:R-:W-:Y:S01]  /*3bd0*/  FFMA.FTZ R67, R23, R67, -R34 ;  /* 0x0000004317437223 */ /* 0x000fe20000010822 */
[----:B------:R-:W-:-:S02]  /*3be0*/  IMAD.U32 R23, R38, 0x10000, RZ ;  /* 0x0001000026177824 */ /* 0x000fc400078e00ff */
[----:B------:R-:W-:Y:S01]  /*3bf0*/  FFMA.FTZ R51, -R35, R4, R51 ;  /* 0x0000000423337223 */ /* 0x000fe20000010133 */
[----:B------:R-:W2:Y:S01]  /*3c00*/  LDL.LU R38, [R1+0x24] ;  /* 0x0000240001267983 */ /* 0x000ea20000300800 */
[----:B------:R-:W-:Y:S01]  /*3c10*/  FMUL.FTZ R4, R12, R65 ;  /* 0x000000410c047220 */ /* 0x000fe20000410000 */
[----:B------:R-:W-:Y:S01]  /*3c20*/  F2FP.BF16.F32.PACK_AB R0, R36, R0 ;  /* 0x000000002400723e */ /* 0x000fe200000010ff */
[----:B------:R-:W-:Y:S01]  /*3c30*/  FFMA.FTZ R39, R78, -R35, R6 ;  /* 0x800000234e277223 */ /* 0x000fe20000010006 */
[--C-:B------:R-:W-:Y:S01]  /*3c40*/  FFMA.FTZ R50, R37, R50, -R34.reuse ;  /* 0x0000003225327223 */ /* 0x100fe20000010822 */
[----:B------:R-:W3:Y:S01]  /*3c50*/  LDL.LU R36, [R1+0x28] ;  /* 0x0000280001247983 */ /* 0x000ee20000300800 */
[C---:B------:R-:W-:Y:S01]  /*3c60*/  FMUL.FTZ R6, R12.reuse, R45 ;  /* 0x0000002d0c067220 */ /* 0x040fe20000410000 */
[----:B------:R-:W-:Y:S01]  /*3c70*/  FMUL.FTZ R45, R12, R48 ;  /* 0x000000300c2d7220 */ /* 0x000fe20000410000 */
[----:B------:R-:W-:Y:S02]  /*3c80*/  FFMA.FTZ R67, -R35, R4, R67 ;  /* 0x0000000423437223 */ /* 0x000fe40000010143 */
[----:B------:R-:W4:Y:S01]  /*3c90*/  LDL.LU R4, [R1+0x1c] ;  /* 0x00001c0001047983 */ /* 0x000f220000300800 */
[----:B------:R-:W-:Y:S01]  /*3ca0*/  FFMA.FTZ R46, R37, R46, -R34 ;  /* 0x0000002e252e7223 */ /* 0x000fe20000010822 */
[----:B------:R-:W-:-:S02]  /*3cb0*/  FFMA.FTZ R45, -R35, R45, R50 ;  /* 0x0000002d232d7223 */ /* 0x000fc40000010132 */
[----:B------:R-:W4:Y:S01]  /*3cc0*/  LDL.LU R50, [R1+0x20] ;  /* 0x0000200001327983 */ /* 0x000f220000300800 */
[----:B------:R-:W-:-:S03]  /*3cd0*/  FFMA.FTZ R41, -R35, R41, R46 ;  /* 0x0000002923297223 */ /* 0x000fc6000001012e */
[----:B------:R-:W4:Y:S04]  /*3ce0*/  LDL.LU R48, [R1+0x14] ;  /* 0x0000140001307983 */ /* 0x000f280000300800 */
[----:B------:R-:W4:Y:S04]  /*3cf0*/  LDL.LU R46, [R1+0x18] ;  /* 0x00001800012e7983 */ /* 0x000f280000300800 */
[----:B------:R-:W4:Y:S01]  /*3d00*/  LDL.LU R44, [R1+0x8] ;  /* 0x00000800012c7983 */ /* 0x000f220000300800 */
[----:B------:R-:W-:Y:S01]  /*3d10*/  FADD.FTZ R53, -R32, R53 ;  /* 0x0000003520357221 */ /* 0x000fe20000010100 */
[----:B------:R-:W-:Y:S01]  /*3d20*/  FFMA.FTZ R3, R10, R3, -R34 ;  /* 0x000000030a037223 */ /* 0x000fe20000010822 */
[----:B------:R-:W-:Y:S01]  /*3d30*/  FFMA.FTZ R49, R74, -R35, R2 ;  /* 0x800000234a317223 */ /* 0x000fe20000010002 */
[----:B------:R-:W-:Y:S01]  /*3d40*/  FADD.FTZ R52, -R32, R52 ;  /* 0x0000003420347221 */ /* 0x000fe20000010100 */
[----:B------:R-:W-:Y:S01]  /*3d50*/  FMUL.FTZ R2, R12, R53 ;  /* 0x000000350c027220 */ /* 0x000fe20000410000 */
[----:B------:R-:W-:Y:S01]  /*3d60*/  SHF.L.U32 R71, R71, 0x10, RZ ;  /* 0x0000001047477819 */ /* 0x000fe200000006ff */
[----:B------:R-:W-:Y:S01]  /*3d70*/  FADD.FTZ R57, -R32, R57 ;  /* 0x0000003920397221 */ /* 0x000fe20000010100 */
[----:B------:R-:W-:-:S02]  /*3d80*/  SHF.L.U32 R70, R70, 0x10, RZ ;  /* 0x0000001046467819 */ /* 0x000fc400000006ff */
[----:B------:R-:W-:Y:S02]  /*3d90*/  SHF.L.U32 R60, R60, 0x10, RZ ;  /* 0x000000103c3c7819 */ /* 0x000fe400000006ff */
[----:B------:R-:W-:Y:S01]  /*3da0*/  SHF.L.U32 R64, R64, 0x10, RZ ;  /* 0x0000001040407819 */ /* 0x000fe200000006ff */
[----:B------:R-:W-:Y:S01]  /*3db0*/  FADD.FTZ R23, -R32, R23 ;  /* 0x0000001720177221 */ /* 0x000fe20000010100 */
[----:B------:R-:W-:Y:S01]  /*3dc0*/  FFMA.FTZ R75, R75, -R35, R3 ;  /* 0x800000234b4b7223 */ /* 0x000fe20000010003 */
[----:B------:R-:W-:Y:S01]  /*3dd0*/  FFMA.FTZ R54, R37, R54, -R34 ;  /* 0x0000003625367223 */ /* 0x000fe20000010822 */
[----:B------:R-:W-:Y:S01]  /*3de0*/  FMUL.FTZ R3, R12, R52 ;  /* 0x000000340c037220 */ /* 0x000fe20000410000 */
[----:B------:R-:W-:Y:S01]  /*3df0*/  FFMA.FTZ R55, -R35, R2, R55 ;  /* 0x0000000223377223 */ /* 0x000fe20000010137 */
[----:B------:R-:W-:Y:S01]  /*3e00*/  FADD.FTZ R56, -R32, R56 ;  /* 0x0000003820387221 */ /* 0x000fe20000010100 */
[----:B------:R-:W-:Y:S01]  /*3e10*/  FMUL.FTZ R2, R12, R57 ;  /* 0x000000390c027220 */ /* 0x000fe20000410000 */
[----:B------:R-:W-:Y:S01]  /*3e20*/  SHF.L.U32 R62, R62, 0x10, RZ ;  /* 0x000000103e3e7819 */ /* 0x000fe200000006ff */
[----:B------:R-:W-:Y:S01]  /*3e30*/  FADD.FTZ R71, -R32, R71 ;  /* 0x0000004720477221 */ /* 0x000fe20000010100 */
[----:B------:R-:W-:Y:S01]  /*3e40*/  SHF.L.U32 R66, R66, 0x10, RZ ;  /* 0x0000001042427819 */ /* 0x000fe200000006ff */
[C---:B------:R-:W-:Y:S01]  /*3e50*/  FADD.FTZ R70, -R32.reuse, R70 ;  /* 0x0000004620467221 */ /* 0x040fe20000010100 */
[C---:B------:R-:W-:Y:S01]  /*3e60*/  FADD.FTZ R60, -R32.reuse, R60 ;  /* 0x0000003c203c7221 */ /* 0x040fe20000010100 */
[C---:B------:R-:W-:Y:S01]  /*3e70*/  FADD.FTZ R61, -R32.reuse, R61 ;  /* 0x0000003d203d7221 */ /* 0x040fe20000010100 */
[----:B------:R-:W-:Y:S01]  /*3e80*/  FADD.FTZ R64, -R32, R64 ;  /* 0x0000004020407221 */ /* 0x000fe20000010100 */
[----:B------:R-:W-:Y:S01]  /*3e90*/  FFMA.FTZ R9, R9, R10, -R34 ;  /* 0x0000000a09097223 */ /* 0x000fe20000010822 */
[----:B------:R-:W-:Y:S01]  /*3ea0*/  FMUL.FTZ R32, R12, R23 ;  /* 0x000000170c207220 */ /* 0x000fe20000410000 */
[----:B------:R-:W-:Y:S01]  /*3eb0*/  FFMA.FTZ R53, -R35, R3, R54 ;  /* 0x0000000323357223 */ /* 0x000fe20000010136 */
[--C-:B------:R-:W-:Y:S01]  /*3ec0*/  FFMA.FTZ R58, R37, R58, -R34.reuse ;  /* 0x0000003a253a7223 */ /* 0x100fe20000010822 */
[--C-:B------:R-:W-:Y:S01]  /*3ed0*/  FFMA.FTZ R7, R10, R7, -R34.reuse ;  /* 0x000000070a077223 */ /* 0x100fe20000010822 */
[----:B------:R-:W-:Y:S01]  /*3ee0*/  FMUL.FTZ R3, R12, R56 ;  /* 0x000000380c037220 */ /* 0x000fe20000410000 */
[----:B------:R-:W-:Y:S01]  /*3ef0*/  FFMA.FTZ R59, -R35, R2, R59 ;  /* 0x00000002233b7223 */ /* 0x000fe2000001013b */
[C-C-:B------:R-:W-:Y:S01]  /*3f00*/  FFMA.FTZ R5, R10.reuse, R5, -R34.reuse ;  /* 0x000000050a057223 */ /* 0x140fe20000010822 */
[C-C-:B------:R-:W-:Y:S01]  /*3f10*/  FFMA.FTZ R13, R10.reuse, R13, -R34.reuse ;  /* 0x0000000d0a0d7223 */ /* 0x140fe20000010822 */
[C-C-:B------:R-:W-:Y:S01]  /*3f20*/  FFMA.FTZ R17, R10.reuse, R17, -R34.reuse ;  /* 0x000000110a117223 */ /* 0x140fe20000010822 */
[--C-:B------:R-:W-:Y:S01]  /*3f30*/  FFMA.FTZ R21, R10, R21, -R34.reuse ;  /* 0x000000150a157223 */ /* 0x100fe20000010822 */
[----:B------:R-:W-:Y:S01]  /*3f40*/  FMUL.FTZ R2, R12, R61 ;  /* 0x0000003d0c027220 */ /* 0x000fe20000410000 */
[C-C-:B------:R-:W-:Y:S01]  /*3f50*/  FFMA.FTZ R69, R37.reuse, R69, -R34.reuse ;  /* 0x0000004525457223 */ /* 0x140fe20000010822 */
[C-C-:B------:R-:W-:Y:S01]  /*3f60*/  FFMA.FTZ R62, R37.reuse, R62, -R34.reuse ;  /* 0x0000003e253e7223 */ /* 0x140fe20000010822 */
[--C-:B------:R-:W-:Y:S01]  /*3f70*/  FFMA.FTZ R66, R37, R66, -R34.reuse ;  /* 0x0000004225427223 */ /* 0x100fe20000010822 */
[----:B------:R-:W-:Y:S01]  /*3f80*/  FFMA.FTZ R10, R10, R72, -R34 ;  /* 0x000000480a0a7223 */ /* 0x000fe20000010822 */
[----:B------:R-:W-:Y:S01]  /*3f90*/  FFMA.FTZ R9, R81, -R35, R9 ;  /* 0x8000002351097223 */ /* 0x000fe20000010009 */
[----:B------:R-:W-:Y:S01]  /*3fa0*/  FFMA.FTZ R89, -R35, R32, R89 ;  /* 0x0000002023597223 */ /* 0x000fe20000010159 */
[C---:B------:R-:W-:Y:S01]  /*3fb0*/  FMUL.FTZ R34, R12.reuse, R71 ;  /* 0x000000470c227220 */ /* 0x040fe20000410000 */
[C---:B------:R-:W-:Y:S01]  /*3fc0*/  FMUL.FTZ R37, R12.reuse, R70 ;  /* 0x000000460c257220 */ /* 0x040fe20000410000 */
[----:B------:R-:W-:Y:S01]  /*3fd0*/  FFMA.FTZ R7, R79, -R35, R7 ;  /* 0x800000234f077223 */ /* 0x000fe20000010007 */
[----:B------:R-:W-:Y:S01]  /*3fe0*/  FFMA.FTZ R57, -R35, R3, R58 ;  /* 0x0000000323397223 */ /* 0x000fe2000001013a */
[----:B------:R-:W-:Y:S01]  /*3ff0*/  FFMA.FTZ R5, R77, -R35, R5 ;  /* 0x800000234d057223 */ /* 0x000fe20000010005 */
[C---:B------:R-:W-:Y:S01]  /*4000*/  FFMA.FTZ R47, -R35.reuse, R6, R47 ;  /* 0x00000006232f7223 */ /* 0x040fe2000001012f */
[C---:B------:R-:W-:Y:S01]  /*4010*/  FMUL.FTZ R3, R12.reuse, R60 ;  /* 0x0000003c0c037220 */ /* 0x040fe20000410000 */
[C---:B------:R-:W-:Y:S01]  /*4020*/  FFMA.FTZ R63, -R35.reuse, R2, R63 ;  /* 0x00000002233f7223 */ /* 0x040fe2000001013f */
[C---:B------:R-:W-:Y:S01]  /*4030*/  FMUL.FTZ R6, R12.reuse, R9 ;  /* 0x000000090c067220 */ /* 0x040fe20000410000 */
[----:B------:R-:W-:Y:S01]  /*4040*/  FMUL.FTZ R89, R12, R89 ;  /* 0x000000590c597220 */ /* 0x000fe20000410000 */
[----:B------:R-:W-:Y:S01]  /*4050*/  FFMA.FTZ R23, R80, -R35, R8 ;  /* 0x8000002350177223 */ /* 0x000fe20000010008 */
[C---:B------:R-:W-:Y:S01]  /*4060*/  FFMA.FTZ R69, -R35.reuse, R34, R69 ;  /* 0x0000002223457223 */ /* 0x040fe20000010145 */
[----:B------:R-:W-:Y:S01]  /*4070*/  FFMA.FTZ R37, -R35, R37, R68 ;  /* 0x0000002523257223 */ /* 0x000fe20000010144 */
[-C--:B------:R-:W-:Y:S01]  /*4080*/  FFMA.FTZ R11, R33, -R35.reuse, R11 ;  /* 0x80000023210b7223 */ /* 0x080fe2000001000b */
[----:B------:R-:W-:Y:S01]  /*4090*/  FFMA.FTZ R61, R20, -R35, R19 ;  /* 0x80000023143d7223 */ /* 0x000fe20000010013 */
[C---:B------:R-:W-:Y:S01]  /*40a0*/  FMUL.FTZ R33, R12.reuse, R7 ;  /* 0x000000070c217220 */ /* 0x040fe20000410000 */
[----:B------:R-:W-:Y:S01]  /*40b0*/  FFMA.FTZ R19, -R35, R3, R62 ;  /* 0x0000000323137223 */ /* 0x000fe2000001013e */
[----:B------:R-:W-:Y:S01]  /*40c0*/  FMUL.FTZ R7, R12, R5 ;  /* 0x000000050c077220 */ /* 0x000fe20000410000 */
[----:B------:R-:W-:Y:S01]  /*40d0*/  PRMT R5, R0, 0x7632, R5 ;  /* 0x0000763200057816 */ /* 0x000fe20000000005 */
[----:B------:R-:W-:Y:S01]  /*40e0*/  FFMA.FTZ R17, R18, -R35, R17 ;  /* 0x8000002312117223 */ /* 0x000fe20000010011 */
        /* <DEDUP_REMOVED lines=8> */
[----:B------:R-:W-:-:S02]  /*4170*/  F2FP.BF16.F32.PACK_AB R23, R40, R23 ;  /* 0x000000172817723e */ /* 0x000fc400000010ff */
[----:B------:R-:W-:Y:S02]  /*4180*/  F2FP.BF16.F32.PACK_AB R33, R42, R33 ;  /* 0x000000212a21723e */ /* 0x000fe400000010ff */
[----:B------:R-:W-:Y:S01]  /*4190*/  F2FP.BF16.F32.PACK_AB R18, R18, R39 ;  /* 0x000000271212723e */ /* 0x000fe200000010ff */
[-C--:B------:R-:W-:Y:S01]  /*41a0*/  FFMA.FTZ R13, R14, -R35.reuse, R13 ;  /* 0x800000230e0d7223 */ /* 0x080fe2000001000d */
[-C--:B------:R-:W-:Y:S01]  /*41b0*/  FFMA.FTZ R15, R16, -R35.reuse, R15 ;  /* 0x80000023100f7223 */ /* 0x080fe2000001000f */
[-C--:B------:R-:W-:Y:S01]  /*41c0*/  FFMA.FTZ R21, R22, -R35.reuse, R21 ;  /* 0x8000002316157223 */ /* 0x080fe20000010015 */
[----:B------:R-:W-:Y:S01]  /*41d0*/  FFMA.FTZ R9, -R35, R64, R66 ;  /* 0x0000004023097223 */ /* 0x000fe20000010142 */
[----:B------:R-:W-:Y:S01]  /*41e0*/  FFMA.FTZ R73, R73, -R35, R10 ;  /* 0x8000002349497223 */ /* 0x000fe2000001000a */
[----:B------:R-:W-:Y:S01]  /*41f0*/  PRMT R35, R23, 0x7632, R35 ;  /* 0x0000763217237816 */ /* 0x000fe20000000023 */
[----:B------:R-:W-:Y:S01]  /*4200*/  FMUL.FTZ R43, R12, R43 ;  /* 0x0000002b0c2b7220 */ /* 0x000fe20000410000 */
[----:B------:R-:W-:Y:S01]  /*4210*/  F2FP.BF16.F32.PACK_AB R34, R34, R7 ;  /* 0x000000072222723e */ /* 0x000fe200000010ff */
[C---:B------:R-:W-:Y:S01]  /*4220*/  FMUL.FTZ R14, R12.reuse, R45 ;  /* 0x0000002d0c0e7220 */ /* 0x040fe20000410000 */
[C---:B------:R-:W-:Y:S01]  /*4230*/  FMUL.FTZ R75, R12.reuse, R75 ;  /* 0x0000004b0c4b7220 */ /* 0x040fe20000410000 */
        /* <DEDUP_REMOVED lines=8> */
[----:B------:R-:W-:Y:S01]  /*42c0*/  FMUL.FTZ R22, R12, R59 ;  /* 0x0000003b0c167220 */ /* 0x000fe20000410000 */
[----:B------:R-:W-:-:S02]  /*42d0*/  F2FP.BF16.F32.PACK_AB R16, R16, R49 ;  /* 0x000000311010723e */ /* 0x000fc400000010ff */
[----:B------:R-:W-:Y:S01]  /*42e0*/  F2FP.BF16.F32.PACK_AB R13, R32, R13 ;  /* 0x0000000d200d723e */ /* 0x000fe200000010ff */
[----:B------:R-:W-:Y:S01]  /*42f0*/  FMUL.FTZ R61, R12, R61 ;  /* 0x0000003d0c3d7220 */ /* 0x000fe20000410000 */
[----:B------:R-:W-:Y:S01]  /*4300*/  F2FP.BF16.F32.PACK_AB R10, R10, R15 ;  /* 0x0000000f0a0a723e */ /* 0x000fe200000010ff */
[----:B------:R-:W-:Y:S01]  /*4310*/  FMUL.FTZ R21, R12, R21 ;  /* 0x000000150c157220 */ /* 0x000fe20000410000 */
[----:B------:R-:W-:Y:S01]  /*4320*/  F2FP.BF16.F32.PACK_AB R17, R22, R17 ;  /* 0x000000111611723e */ /* 0x000fe200000010ff */
[----:B------:R-:W-:Y:S01]  /*4330*/  FMUL.FTZ R20, R12, R63 ;  /* 0x0000003f0c147220 */ /* 0x000fe20000410000 */
[----:B------:R-:W-:Y:S01]  /*4340*/  PRMT R45, R16, 0x7632, R45 ;  /* 0x00007632102d7816 */ /* 0x000fe2000000002d */
[C---:B------:R-:W-:Y:S01]  /*4350*/  FMUL.FTZ R8, R12.reuse, R9 ;  /* 0x000000090c087220 */ /* 0x040fe20000410000 */
[C---:B------:R-:W-:Y:S01]  /*4360*/  FMUL.FTZ R11, R12.reuse, R11 ;  /* 0x0000000b0c0b7220 */ /* 0x040fe20000410000 */
[----:B------:R-:W-:Y:S01]  /*4370*/  FMUL.FTZ R9, R12, R73 ;  /* 0x000000490c097220 */ /* 0x000fe20000410000 */
[----:B------:R-:W-:-:S03]  /*4380*/  F2FP.BF16.F32.PACK_AB R20, R20, R21 ;  /* 0x000000151414723e */ /* 0x000fc600000010ff */
[----:B------:R-:W-:Y:S01]  /*4390*/  F2FP.BF16.F32.PACK_AB R8, R8, R11 ;  /* 0x0000000b0808723e */ /* 0x000fe200000010ff */
[----:B------:R-:W-:Y:S01]  /*43a0*/  ULOP3.LUT UR4, UR4, 0x1, URZ, 0x3c, !UPT ;  /* 0x0000000104047892 */ /* 0x000fe2000f8e3c3f */
[----:B------:R-:W-:Y:S01]  /*43b0*/  UMOV UR5, UR11 ;  /* 0x0000000b00057c82 */ /* 0x000fe20008000000 */
[----:B------:R-:W-:Y:S01]  /*43c0*/  UMOV UR9, UR10 ;  /* 0x0000000a00097c82 */ /* 0x000fe20008000000 */
[----:B--2---:R-:W-:Y:S01]  /*43d0*/  IADD3 R2, P1, R38, UR14, RZ ;  /* 0x0000000e26027c10 */ /* 0x004fe2000ff3e0ff */
[----:B------:R-:W-:-:S03]  /*43e0*/  FMUL.FTZ R38, R12, R19 ;  /* 0x000000130c267220 */ /* 0x000fc60000410000 */
[----:B---3--:R-:W-:Y:S02]  /*43f0*/  IADD3.X R3, R36, UR15, RZ, P1, !PT ;  /* 0x0000000f24037c10 */ /* 0x008fe40008ffe4ff */
[----:B------:R-:W-:Y:S02]  /*4400*/  PRMT R19, R6, 0x7632, R19 ;  /* 0x0000763206137816 */ /* 0x000fe40000000013 */
[----:B----4-:R-:W-:Y:S01]  /*4410*/  IADD3 R4, P1, R4, UR14, RZ ;  /* 0x0000000e04047c10 */ /* 0x010fe2000ff3e0ff */
[----:B------:R0:W-:Y:S04]  /*4420*/  STG.E.U16 desc[UR12][R2.64+0x2], R5 ;  /* 0x0000020502007986 */ /* 0x0001e8000c10150c */
[----:B------:R1:W-:Y:S01]  /*4430*/  STG.E.U16 desc[UR12][R2.64+0x4], R6 ;  /* 0x0000040602007986 */ /* 0x0003e2000c10150c */
[----:B------:R-:W-:-:S03]  /*4440*/  FMUL.FTZ R36, R12, R51 ;  /* 0x000000330c247220 */ /* 0x000fc60000410000 */
[----:B------:R2:W-:Y:S01]  /*4450*/  STG.E.U16 desc[UR12][R2.64], R0 ;  /* 0x0000000002007986 */ /* 0x0005e2000c10150c */
[----:B0-----:R-:W-:-:S03]  /*4460*/  IADD3.X R5, R50, UR15, RZ, P1, !PT ;  /* 0x0000000f32057c10 */ /* 0x001fc60008ffe4ff */
[----:B------:R0:W-:Y:S01]  /*4470*/  STG.E.U16 desc[UR12][R2.64+0x6], R19 ;  /* 0x0000061302007986 */ /* 0x0001e2000c10150c */
[----:B-1----:R-:W-:Y:S02]  /*4480*/  IADD3 R6, P1, R48, UR14, RZ ;  /* 0x0000000e30067c10 */ /* 0x002fe4000ff3e0ff */
[----:B--2---:R-:W-:Y:S02]  /*4490*/  PRMT R0, R33, 0x7632, R0 ;  /* 0x0000763221007816 */ /* 0x004fe40000000000 */
[----:B------:R-:W-:Y:S02]  /*44a0*/  IADD3.X R7, R46, UR15, RZ, P1, !PT ;  /* 0x0000000f2e077c10 */ /* 0x000fe40008ffe4ff */
[----:B0-----:R-:W-:Y:S02]  /*44b0*/  PRMT R3, R18, 0x7632, R3 ;  /* 0x0000763212037816 */ /* 0x001fe40000000003 */
[----:B------:R-:W-:Y:S01]  /*44c0*/  IADD3 R2, P1, R93, UR14, RZ ;  /* 0x0000000e5d027c10 */ /* 0x000fe2000ff3e0ff */
[----:B------:R-:W-:Y:S01]  /*44d0*/  STG.E.U16 desc[UR12][R4.64], R23 ;  /* 0x0000001704007986 */ /* 0x000fe2000c10150c */
[----:B------:R-:W-:-:S03]  /*44e0*/  F2FP.BF16.F32.PACK_AB R36, R36, R75 ;  /* 0x0000004b2424723e */ /* 0x000fc600000010ff */
[----:B------:R-:W-:Y:S04]  /*44f0*/  STG.E.U16 desc[UR12][R4.64+0x2], R35 ;  /* 0x0000022304007986 */ /* 0x000fe8000c10150c */
[----:B------:R-:W-:Y:S04]  /*4500*/  STG.E.U16 desc[UR12][R4.64+0x4], R33 ;  /* 0x0000042104007986 */ /* 0x000fe8000c10150c */
[----:B------:R0:W-:Y:S04]  /*4510*/  STG.E.U16 desc[UR12][R4.64+0x6], R0 ;  /* 0x0000060004007986 */ /* 0x0001e8000c10150c */
[----:B------:R1:W-:Y:S01]  /*4520*/  STG.E.U16 desc[UR12][R6.64+0x2], R3 ;  /* 0x0000020306007986 */ /* 0x0003e2000c10150c */
[----:B------:R-:W-:-:S02]  /*4530*/  PRMT R19, R14, 0x7632, R19 ;  /* 0x000076320e137816 */ /* 0x000fc40000000013 */
[----:B0-----:R-:W-:Y:S02]  /*4540*/  PRMT R5, R34, 0x7632, R5 ;  /* 0x0000763222057816 */ /* 0x001fe40000000005 */
[----:B-1----:R-:W-:Y:S02]  /*4550*/  IADD3.X R3, R44, UR15, RZ, P1, !PT ;  /* 0x0000000f2c037c10 */ /* 0x002fe40008ffe4ff */
[----:B------:R-:W-:Y:S02]  /*4560*/  IADD3 R90, P1, R90, UR14, RZ ;  /* 0x0000000e5a5a7c10 */ /* 0x000fe4000ff3e0ff */
[----:B------:R-:W-:Y:S02]  /*4570*/  PRMT R0, R36, 0x7632, R0 ;  /* 0x0000763224007816 */ /* 0x000fe40000000000 */
[----:B------:R-:W-:Y:S01]  /*4580*/  IADD3.X R91, R91, UR15, RZ, P1, !PT ;  /* 0x0000000f5b5b7c10 */ /* 0x000fe20008ffe4ff */
[----:B------:R-:W-:Y:S01]  /*4590*/  STG.E.U16 desc[UR12][R6.64], R18 ;  /* 0x0000001206007986 */ /* 0x000fe2000c10150c */
[----:B------:R-:W-:-:S03]  /*45a0*/  IADD3 R4, P1, R87, UR14, RZ ;  /* 0x0000000e57047c10 */ /* 0x000fc6000ff3e0ff */
[----:B------:R-:W-:Y:S04]  /*45b0*/  STG.E.U16 desc[UR12][R6.64+0x4], R34 ;  /* 0x0000042206007986 */ /* 0x000fe8000c10150c */
[----:B------:R0:W-:Y:S04]  /*45c0*/  STG.E.U16 desc[UR12][R6.64+0x6], R5 ;  /* 0x0000060506007986 */ /* 0x0001e8000c10150c */
[----:B------:R-:W-:Y:S04]  /*45d0*/  STG.E.U16 desc[UR12][R2.64], R14 ;  /* 0x0000000e02007986 */ /* 0x000fe8000c10150c */
[----:B------:R-:W-:Y:S04]  /*45e0*/  STG.E.U16 desc[UR12][R2.64+0x2], R19 ;  /* 0x0000021302007986 */ /* 0x000fe8000c10150c */
[----:B------:R-:W-:Y:S01]  /*45f0*/  STG.E.U16 desc[UR12][R2.64+0x4], R36 ;  /* 0x0000042402007986 */ /* 0x000fe2000c10150c */
[----:B0-----:R-:W-:-:S03]  /*4600*/  IADD3.X R5, R88, UR15, RZ, P1, !PT ;  /* 0x0000000f58057c10 */ /* 0x001fc60008ffe4ff */
[----:B------:R0:W-:Y:S01]  /*4610*/  STG.E.U16 desc[UR12][R2.64+0x6], R0 ;  /* 0x0000060002007986 */ /* 0x0001e2000c10150c */
[----:B------:R-:W-:Y:S01]  /*4620*/  PRMT R7, R17, 0x7632, R7 ;  /* 0x0000763211077816 */ /* 0x000fe20000000007 */
[----:B------:R-:W-:Y:S01]  /*4630*/  FMUL.FTZ R12, R12, R67 ;  /* 0x000000430c0c7220 */ /* 0x000fe20000410000 */
[----:B------:R-:W-:Y:S01]  /*4640*/  F2FP.BF16.F32.PACK_AB R38, R38, R61 ;  /* 0x0000003d2626723e */ /* 0x000fe200000010ff */
[----:B------:R-:W-:Y:S01]  /*4650*/  STG.E.U16 desc[UR12][R90.64], R16 ;  /* 0x000000105a007986 */ /* 0x000fe2000c10150c */
[----:B0-----:R-:W-:Y:S02]  /*4660*/  PRMT R3, R13, 0x7632, R3 ;  /* 0x000076320d037816 */ /* 0x001fe40000000003 */
[----:B------:R-:W-:Y:S02]  /*4670*/  PRMT R0, R10, 0x7632, R0 ;  /* 0x000076320a007816 */ /* 0x000fe40000000000 */
[----:B------:R-:W-:Y:S01]  /*4680*/  IADD3 R2, P1, R85, UR14, RZ ;  /* 0x0000000e55027c10 */ /* 0x000fe2000ff3e0ff */
[----:B------:R-:W-:Y:S04]  /*4690*/  STG.E.U16 desc[UR12][R90.64+0x2], R45 ;  /* 0x0000022d5a007986 */ /* 0x000fe8000c10150c */
[----:B------:R-:W-:Y:S04]  /*46a0*/  STG.E.U16 desc[UR12][R90.64+0x4], R13 ;  /* 0x0000040d5a007986 */ /* 0x000fe8000c10150c */
[----:B------:R0:W-:Y:S01]  /*46b0*/  STG.E.U16 desc[UR12][R90.64+0x6], R3 ;  /* 0x000006035a007986 */ /* 0x0001e2000c10150c */
[----:B------:R-:W-:-:S03]  /*46c0*/  F2FP.BF16.F32.PACK_AB R9, R12, R9 ;  /* 0x000000090c09723e */ /* 0x000fc600000010ff */
[----:B------:R-:W-:Y:S04]  /*46d0*/  STG.E.U16 desc[UR12][R4.64], R10 ;  /* 0x0000000a04007986 */ /* 0x000fe8000c10150c */
[----:B------:R1:W-:Y:S04]  /*46e0*/  STG.E.U16 desc[UR12][R4.64+0x2], R0 ;  /* 0x0000020004007986 */ /* 0x0003e8000c10150c */
[----:B------:R-:W-:Y:S01]  /*46f0*/  STG.E.U16 desc[UR12][R4.64+0x4], R17 ;  /* 0x0000041104007986 */ /* 0x000fe2000c10150c */
[----:B0-----:R-:W-:-:S03]  /*4700*/  IADD3.X R3, R86, UR15, RZ, P1, !PT ;  /* 0x0000000f56037c10 */ /* 0x001fc60008ffe4ff */
[----:B------:R0:W-:Y:S01]  /*4710*/  STG.E.U16 desc[UR12][R4.64+0x6], R7 ;  /* 0x0000060704007986 */ /* 0x0001e2000c10150c */
[----:B------:R-:W-:Y:S02]  /*4720*/  IADD3 R6, P1, R83, UR14, RZ ;  /* 0x0000000e53067c10 */ /* 0x000fe4000ff3e0ff */
[----:B-1----:R-:W-:Y:S01]  /*4730*/  PRMT R0, R20, 0x7632, R0 ;  /* 0x0000763214007816 */ /* 0x002fe20000000000 */
[----:B------:R-:W-:Y:S01]  /*4740*/  STG.E.U16 desc[UR12][R2.64], R38 ;  /* 0x0000002602007986 */ /* 0x000fe2000c10150c */
[----:B0-----:R-:W-:-:S03]  /*4750*/  PRMT R5, R38, 0x7632, R5 ;  /* 0x0000763226057816 */ /* 0x001fc60000000005 */
[----:B------:R-:W-:Y:S01]  /*4760*/  STG.E.U16 desc[UR12][R2.64+0x4], R20 ;  /* 0x0000041402007986 */ /* 0x000fe2000c10150c */
[----:B------:R-:W-:Y:S02]  /*4770*/  IADD3.X R7, R84, UR15, RZ, P1, !PT ;  /* 0x0000000f54077c10 */ /* 0x000fe40008ffe4ff */
[----:B------:R-:W-:Y:S01]  /*4780*/  PRMT R4, R9, 0x7632, R4 ;  /* 0x0000763209047816 */ /* 0x000fe20000000004 */
[----:B------:R-:W-:Y:S04]  /*4790*/  STG.E.U16 desc[UR12][R2.64+0x2], R5 ;  /* 0x0000020502007986 */ /* 0x000fe8000c10150c */
[----:B------:R0:W-:Y:S04]  /*47a0*/  STG.E.U16 desc[UR12][R2.64+0x6], R0 ;  /* 0x0000060002007986 */ /* 0x0001e8000c10150c */
[----:B------:R2:W-:Y:S01]  /*47b0*/  STG.E.U16 desc[UR12][R6.64], R8 ;  /* 0x0000000806007986 */ /* 0x0005e2000c10150c */
[----:B0-----:R-:W-:-:S03]  /*47c0*/  PRMT R3, R8, 0x7632, R3 ;  /* 0x0000763208037816 */ /* 0x001fc60000000003 */
[----:B------:R2:W-:Y:S04]  /*47d0*/  STG.E.U16 desc[UR12][R6.64+0x4], R9 ;  /* 0x0000040906007986 */ /* 0x0005e8000c10150c */
[----:B------:R2:W-:Y:S04]  /*47e0*/  STG.E.U16 desc[UR12][R6.64+0x2], R3 ;  /* 0x0000020306007986 */ /* 0x0005e8000c10150c */
[----:B------:R2:W-:Y:S01]  /*47f0*/  STG.E.U16 desc[UR12][R6.64+0x6], R4 ;  /* 0x0000060406007986 */ /* 0x0005e2000c10150c */
[----:B------:R-:W-:Y:S05]  /*4800*/  @!P0 BRA `(.L_x_118) ;  /* 0xffffffbc00348947 */ /* 0x000fea000383ffff */
.L_x_102:
[----:B------:R-:W-:Y:S02]  /*4810*/  USHF.L.U32 UR10, UR6, 0x6, URZ ;  /* 0x00000006060a7899 */ /* 0x000fe4000800063f */
[----:B------:R-:W-:Y:S02]  /*4820*/  ULOP3.LUT UR15, UR6, 0x1, URZ, 0xc0, !UPT ;  /* 0x00000001060f7892 */ /* 0x000fe4000f8ec03f */
[----:B------:R-:W-:Y:S02]  /*4830*/  ULOP3.LUT UR10, UR10, 0x7ffff80, URZ, 0xc0, !UPT ;  /* 0x07ffff800a0a7892 */ /* 0x000fe4000f8ec03f */
[----:B------:R-:W-:Y:S02]  /*4840*/  UIMAD UR11, UR15, 0x140, URZ ;  /* 0x000001400f0b78a4 */ /* 0x000fe4000f8e023f */
[----:B------:R-:W-:Y:S02]  /*4850*/  UIADD3 UR10, UR10, UR17, URZ ;  /* 0x000000110a0a7290 */ /* 0x000fe4000fffe03f */
[----:B------:R-:W-:-:S02]  /*4860*/  UIADD3 UR14, UR11, 0x140, URZ ;  /* 0x000001400b0e7890 */ /* 0x000fc4000fffe03f */
[----:B------:R-:W-:-:S04]  /*4870*/  ULEA UR10, UR10, UR11, 0x5 ;  /* 0x0000000b0a0a7291 */ /* 0x000fc8000f8e283f */
[----:B------:R-:W-:-:S06]  /*4880*/  UISETP.GE.AND UP0, UPT, UR10, UR14, UPT ;  /* 0x0000000e0a00728c */ /* 0x000fcc000bf06270 */
[----:B------:R-:W-:-:S13]  /*4890*/  PLOP3.LUT P0, PT, PT, PT, UP0, 0x80, 0x0 ;  /* 0x000000000000781c */ /* 0x000fda0003f0f008 */
[----:B------:R-:W-:Y:S05]  /*48a0*/  @P0 EXIT ;  /* 0x000000000000094d */ /* 0x000fea0003800000 */
[----:B------:R-:W1:Y:S01]  /*48b0*/  LDC.64 R18, c[0x0][0x258] ;  /* 0x00009600ff127b82 */ /* 0x000e620000000a00 */
[----:B------:R-:W3:Y:S01]  /*48c0*/  S2R R16, SR_TID.X ;  /* 0x0000000000107919 */ /* 0x000ee20000002100 */
[----:B------:R-:W-:Y:S01]  /*48d0*/  IMAD.MOV.U32 R15, RZ, RZ, -0x1 ;  /* 0xffffffffff0f7424 */ /* 0x000fe200078e00ff */
[----:B------:R-:W-:Y:S01]  /*48e0*/  HFMA2.MMA R10, -RZ, RZ, 0, 1.1920928955078125e-06 ;  /* 0x00000014ff0a7435 */ /* 0x000fe200000001ff */
[----:B-1----:R-:W-:Y:S02]  /*48f0*/  LOP3.LUT R12, RZ, R18, RZ, 0x33, !PT ;  /* 0x00000012ff0c7212 */ /* 0x002fe400078e33ff */
[----:B0-2---:R-:W-:Y:S02]  /*4900*/  LOP3.LUT R3, RZ, R19, RZ, 0x33, !PT ;  /* 0x00000013ff037212 */ /* 0x005fe400078e33ff */
[----:B------:R-:W-:-:S04]  /*4910*/  ISETP.GT.U32.AND P0, PT, R12, -0x2, PT ;  /* 0xfffffffe0c00780c */ /* 0x000fc80003f04070 */
[C---:B------:R-:W-:Y:S02]  /*4920*/  ISETP.GT.AND.EX P0, PT, R3.reuse, -0x1, PT, P0 ;  /* 0xffffffff0300780c */ /* 0x040fe40003f04300 */
[----:B---3--:R-:W-:Y:S02]  /*4930*/  SHF.R.U32.HI R14, RZ, 0x5, R16 ;  /* 0x00000005ff0e7819 */ /* 0x008fe40000011610 */
[----:B------:R-:W-:Y:S02]  /*4940*/  SEL R12, R12, 0xfffffffe, P0 ;  /* 0xfffffffe0c0c7807 */ /* 0x000fe40000000000 */
[----:B------:R-:W-:Y:S02]  /*4950*/  SEL R3, R3, 0xffffffff, P0 ;  /* 0xffffffff03037807 */ /* 0x000fe40000000000 */
[C---:B------:R-:W-:Y:S02]  /*4960*/  SHF.L.U32 R13, R12.reuse, 0x7, RZ ;  /* 0x000000070c0d7819 */ /* 0x040fe400000006ff */
[----:B------:R-:W-:-:S02]  /*4970*/  SHF.L.U64.HI R12, R12, 0x7, R3 ;  /* 0x000000070c0c7819 */ /* 0x000fc40000010203 */
[----:B------:R-:W-:Y:S02]  /*4980*/  IADD3 R7, P0, P1, -R13, -0x81, -R14 ;  /* 0xffffff7f0d077810 */ /* 0x000fe4000791e90e */
[----:B------:R-:W-:Y:S02]  /*4990*/  SHF.R.U32.HI R11, RZ, 0x4, R16 ;  /* 0x00000004ff0b7819 */ /* 0x000fe40000011610 */
[----:B------:R-:W-:Y:S02]  /*49a0*/  IADD3.X R15, ~R12, -0x1, R15, P0, P1 ;  /* 0xffffffff0c0f7810 */ /* 0x000fe400007e250f */
[----:B------:R-:W-:Y:S02]  /*49b0*/  VIADDMNMX.U32 R10, R11, R10, 0x20, !PT ;  /* 0x000000200b0a7446 */ /* 0x000fe4000780000a */
[----:B------:R-:W-:Y:S01]  /*49c0*/  LOP3.LUT R9, RZ, R11, RZ, 0x33, !PT ;  /* 0x0000000bff097212 */ /* 0x000fe200078e33ff */
[----:B------:R-:W-:Y:S01]  /*49d0*/  IMAD.WIDE.U32 R2, R15, -0x33333333, RZ ;  /* 0xcccccccd0f027825 */ /* 0x000fe200078e00ff */
[----:B------:R-:W-:-:S02]  /*49e0*/  IADD3 R50, P2, R14, 0x1e, RZ ;  /* 0x0000001e0e327810 */ /* 0x000fc40007f5e0ff */
[----:B------:R-:W-:Y:S02]  /*49f0*/  IADD3 R10, R10, R9, RZ ;  /* 0x000000090a0a7210 */ /* 0x000fe40007ffe0ff */
[----:B------:R-:W-:Y:S01]  /*4a00*/  MOV R9, UR10 ;  /* 0x0000000a00097c02 */ /* 0x000fe20008000f00 */
[----:B------:R-:W-:Y:S01]  /*4a10*/  IMAD.WIDE.U32 R4, P0, R7, -0x33333334, R2 ;  /* 0xcccccccc07047825 */ /* 0x000fe20007800002 */
[----:B------:R-:W-:-:S03]  /*4a20*/  LOP3.LUT R47, R16, 0xf, RZ, 0xc0, !PT ;  /* 0x0000000f102f7812 */ /* 0x000fc600078ec0ff */
[----:B------:R-:W-:Y:S01]  /*4a30*/  IMAD.WIDE.U32 R2, R7, -0x33333333, RZ ;  /* 0xcccccccd07027825 */ /* 0x000fe200078e00ff */
[----:B------:R-:W-:Y:S02]  /*4a40*/  IADD3.X R7, RZ, RZ, RZ, P0, !PT ;  /* 0x000000ffff077210 */ /* 0x000fe400007fe4ff */
[----:B------:R-:W-:Y:S01]  /*4a50*/  ISETP.LT.U32.AND P0, PT, R18, 0x1, PT ;  /* 0x000000011200780c */ /* 0x000fe20003f01070 */
[----:B------:R-:W-:Y:S01]  /*4a60*/  IMAD.MOV.U32 R6, RZ, RZ, R5 ;  /* 0x000000ffff067224 */ /* 0x000fe200078e0005 */
[----:B------:R-:W-:Y:S01]  /*4a70*/  IADD3 RZ, P1, R3, R4, RZ ;  /* 0x0000000403ff7210 */ /* 0x000fe20007f3e0ff */
[----:B------:R-:W-:Y:S01]  /*4a80*/  IMAD.WIDE.U32 R2, R10, -0x33333333, RZ ;  /* 0xcccccccd0a027825 */ /* 0x000fe200078e00ff */
[----:B------:R-:W-:-:S03]  /*4a90*/  ISETP.LT.AND.EX P0, PT, R19, RZ, PT, P0 ;  /* 0x000000ff1300720c */ /* 0x000fc60003f01300 */
[----:B------:R-:W-:Y:S01]  /*4aa0*/  IMAD.WIDE.U32.X R4, R15, -0x33333334, R6, P1 ;  /* 0xcccccccc0f047825 */ /* 0x000fe200008e0406 */
[----:B------:R-:W-:Y:S02]  /*4ab0*/  SEL R15, R18, 0x1, P0 ;  /* 0x00000001120f7807 */ /* 0x000fe40000000000 */
[----:B------:R-:W-:Y:S01]  /*4ac0*/  LEA.HI R2, R3, 0x1, RZ, 0x1c ;  /* 0x0000000103027811 */ /* 0x000fe200078fe0ff */
[----:B------:R-:W-:Y:S01]  /*4ad0*/  IMAD.X R45, RZ, RZ, RZ, P2 ;  /* 0x000000ffff2d7224 */ /* 0x000fe200010e06ff */
[----:B------:R-:W-:Y:S02]  /*4ae0*/  SHF.R.U64 R0, R4, 0x3, R5 ;  /* 0x0000000304007819 */ /* 0x000fe40000001205 */
[----:B------:R-:W-:Y:S02]  /*4af0*/  SEL R4, R19, RZ, P0 ;  /* 0x000000ff13047207 */ /* 0x000fe40000000000 */
[C---:B------:R-:W-:Y:S02]  /*4b00*/  IADD3 R8, P0, R14.reuse, 0xa, RZ ;  /* 0x0000000a0e087810 */ /* 0x040fe40007f1e0ff */
[----:B------:R-:W-:-:S02]  /*4b10*/  IADD3 R7, P1, R14, 0x14, RZ ;  /* 0x000000140e077810 */ /* 0x000fc40007f3e0ff */
[----:B------:R-:W-:Y:S02]  /*4b20*/  IADD3 R0, R0, 0x1, RZ ;  /* 0x0000000100007810 */ /* 0x000fe40007ffe0ff */
[----:B------:R-:W-:Y:S02]  /*4b30*/  IADD3.X R6, RZ, RZ, RZ, P0, !PT ;  /* 0x000000ffff067210 */ /* 0x000fe400007fe4ff */
[----:B------:R-:W-:Y:S02]  /*4b40*/  IADD3.X R5, RZ, RZ, RZ, P1, !PT ;  /* 0x000000ffff057210 */ /* 0x000fe40000ffe4ff */
[C---:B------:R-:W-:Y:S02]  /*4b50*/  SHF.L.U64.HI R4, R15.reuse, 0x7, R4 ;  /* 0x000000070f047819 */ /* 0x040fe40000010204 */
[----:B------:R-:W-:Y:S02]  /*4b60*/  SHF.L.U32 R3, R15, 0x7, RZ ;  /* 0x000000070f037819 */ /* 0x000fe400000006ff */
[----:B------:R-:W-:-:S02]  /*4b70*/  LOP3.LUT R2, R2, 0x3, RZ, 0xc0, !PT ;  /* 0x0000000302027812 */ /* 0x000fc400078ec0ff */
[----:B------:R-:W-:-:S07]  /*4b80*/  LOP3.LUT R0, R0, 0x3, RZ, 0xc0, !PT ;  /* 0x0000000300007812 */ /* 0x000fce00078ec0ff */
.L_x_135:
[----:B------:R-:W-:Y:S01]  /*4b90*/  ISETP.GT.U32.AND P0, PT, R3, R14, PT ;  /* 0x0000000e0300720c */ /* 0x000fe20003f04070 */
[----:B------:R-:W-:Y:S01]  /*4ba0*/  BSSY B0, `(.L_x_119) ;  /* 0x00000ae000007945 */ /* 0x000fe20003800000 */
[----:B01234-:R-:W-:Y:S01]  /*4bb0*/  MOV R17, RZ ;  /* 0x000000ff00117202 */ /* 0x01ffe20000000f00 */
[----:B------:R-:W-:Y:S01]  /*4bc0*/  IMAD.MOV.U32 R46, RZ, RZ, RZ ;  /* 0x000000ffff2e7224 */ /* 0x000fe200078e00ff */
[----:B------:R-:W-:-:S13]  /*4bd0*/  ISETP.GT.AND.EX P0, PT, R4, RZ, PT, P0 ;  /* 0x000000ff0400720c */ /* 0x000fda0003f04300 */
[----:B------:R-:W-:Y:S05]  /*4be0*/  @!P0 BRA `(.L_x_120) ;  /* 0x0000000800a48947 */ /* 0x000fea0003800000 */
[----:B------:R-:W-:Y:S01]  /*4bf0*/  ISETP.NE.U32.AND P1, PT, R0, RZ, PT ;  /* 0x000000ff0000720c */ /* 0x000fe20003f25070 */
[----:B------:R-:W-:Y:S01]  /*4c00*/  BSSY B1, `(.L_x_121) ;  /* 0x0000027000017945 */ /* 0x000fe20003800000 */
[----:B------:R-:W-:Y:S01]  /*4c10*/  IADD3 R17, P2, P3, -R13, -0x81, -R14 ;  /* 0xffffff7f0d117810 */ /* 0x000fe20007b5e90e */
[----:B------:R-:W-:Y:S01]  /*4c20*/  HFMA2.MMA R46, -RZ, RZ, 0, 0 ;  /* 0x00000000ff2e7435 */ /* 0x000fe200000001ff */
[----:B------:R-:W-:Y:S02]  /*4c30*/  ISETP.NE.AND.EX P1, PT, RZ, RZ, PT, P1 ;  /* 0x000000ffff00720c */ /* 0x000fe40003f25310 */
[----:B------:R-:W-:Y:S02]  /*4c40*/  MOV R15, 0xffffffff ;  /* 0xffffffff000f7802 */ /* 0x000fe40000000f00 */
[----:B------:R-:W-:Y:S02]  /*4c50*/  LOP3.LUT R18, R16, 0x1f, RZ, 0xc0, !PT ;  /* 0x0000001f10127812 */ /* 0x000fe400078ec0ff */
[----:B------:R-:W-:Y:S01]  /*4c60*/  ISETP.GE.U32.AND P0, PT, R17, 0x1e, PT ;  /* 0x0000001e1100780c */ /* 0x000fe20003f06070 */
[----:B------:R-:W-:Y:S01]  /*4c70*/  HFMA2.MMA R17, -RZ, RZ, 0, 0 ;  /* 0x00000000ff117435 */ /* 0x000fe200000001ff */
[----:B------:R-:W-:-:S02]  /*4c80*/  IADD3.X R15, ~R12, -0x1, R15, P2, P3 ;  /* 0xffffffff0c0f7810 */ /* 0x000fc400017e650f */
[----:B------:R-:W-:Y:S02]  /*4c90*/  IADD3 R18, P2, R18, R9, RZ ;  /* 0x0000000912127210 */ /* 0x000fe40007f5e0ff */
[----:B------:R-:W-:Y:S01]  /*4ca0*/  ISETP.GE.U32.AND.EX P0, PT, R15, RZ, PT, P0 ;  /* 0x000000ff0f00720c */ /* 0x000fe20003f06100 */
[----:B------:R-:W-:Y:S01]  /*4cb0*/  IMAD.MOV.U32 R15, RZ, RZ, RZ ;  /* 0x000000ffff0f7224 */ /* 0x000fe200078e00ff */
[----:B------:R-:W-:Y:S02]  /*4cc0*/  MOV R44, R14 ;  /* 0x0000000e002c7202 */ /* 0x000fe40000000f00 */
[----:B------:R-:W-:Y:S01]  /*4cd0*/  LEA.HI.X.SX32 R19, R9, RZ, 0x1, P2 ;  /* 0x000000ff09137211 */ /* 0x000fe200010f0eff */
[----:B------:R-:W-:Y:S08]  /*4ce0*/  @!P1 BRA `(.L_x_122) ;  /* 0x0000000000609947 */ /* 0x000ff00003800000 */
        /* <DEDUP_REMOVED lines=16> */
[----:B------:R-:W-:Y:S01]  /*4df0*/  IMAD.MOV.U32 R44, RZ, RZ, R7 ;  /* 0x000000ffff2c7224 */ /* 0x000fe200078e0007 */
[----:B------:R-:W-:Y:S02]  /*4e00*/  MOV R15, R5 ;  /* 0x00000005000f7202 */ /* 0x000fe40000000f00 */
[----:B------:R-:W-:Y:S02]  /*4e10*/  @P1 MOV R44, R50 ;  /* 0x00000032002c1202 */ /* 0x000fe40000000f00 */
[----:B------:R-:W-:Y:S01]  /*4e20*/  @P1 MOV R15, R45 ;  /* 0x0000002d000f1202 */ /* 0x000fe20000000f00 */
[----:B--2---:R-:W-:Y:S01]  /*4e30*/  FADD.FTZ R17, R17, R22 ;  /* 0x0000001611117221 */ /* 0x004fe20000010000 */
[----:B------:R-:W-:-:S03]  /*4e40*/  FADD.FTZ R46, R46, R23 ;  /* 0x000000172e2e7221 */ /* 0x000fc60000010000 */
[----:B---3--:R-:W-:Y:S01]  /*4e50*/  @P1 FADD.FTZ R17, R17, R24 ;  /* 0x0000001811111221 */ /* 0x008fe20000010000 */
[----:B------:R-:W-:-:S07]  /*4e60*/  @P1 FADD.FTZ R46, R46, R25 ;  /* 0x000000192e2e1221 */ /* 0x000fce0000010000 */
.L_x_122:
[----:B------:R-:W-:Y:S05]  /*4e70*/  BSYNC B1 ;  /* 0x0000000000017941 */ /* 0x000fea0003800000 */
.L_x_121:
[----:B------:R-:W-:Y:S05]  /*4e80*/  @!P0 BRA `(.L_x_120) ;  /* 0x0000000400fc8947 */ /* 0x000fea0003800000 */
[----:B------:R-:W-:Y:S01]  /*4e90*/  IADD3 R20, P2, -R44, R3, RZ ;  /* 0x000000032c147210 */ /* 0x000fe20007f5e1ff */
[C---:B------:R-:W-:Y:S01]  /*4ea0*/  IMAD R21, R15.reuse, 0x500, RZ ;  /* 0x000005000f157824 */ /* 0x040fe200078e02ff */
[C---:B------:R-:W-:Y:S01]  /*4eb0*/  SHF.L.U64.HI R19, R18.reuse, 0x1, R19 ;  /* 0x0000000112137819 */ /* 0x040fe20000010213 */
[----:B------:R-:W-:Y:S01]  /*4ec0*/  IMAD.SHL.U32 R18, R18, 0x2, RZ ;  /* 0x0000000212127824 */ /* 0x000fe200078e00ff */
[----:B------:R-:W-:Y:S01]  /*4ed0*/  ISETP.GT.U32.AND P1, PT, R20, 0x78, PT ;  /* 0x000000781400780c */ /* 0x000fe20003f24070 */
[----:B------:R-:W-:Y:S01]  /*4ee0*/  ULDC.64 UR4, c[0x0][0x260] ;  /* 0x0000980000047ab9 */ /* 0x000fe20000000a00 */
[----:B------:R-:W-:Y:S01]  /*4ef0*/  IADD3.X R22, ~R15, R4, RZ, P2, !PT ;  /* 0x000000040f167210 */ /* 0x000fe200017fe5ff */
[----:B------:R-:W-:Y:S01]  /*4f00*/  IMAD.WIDE.U32 R18, R44, 0x500, R18 ;  /* 0x000005002c127825 */ /* 0x000fe200078e0012 */
[----:B------:R-:W-:Y:S02]  /*4f10*/  BSSY B1, `(.L_x_123) ;  /* 0x0000043000017945 */ /* 0x000fe40003800000 */
[----:B------:R-:W-:-:S02]  /*4f20*/  ISETP.GT.AND.EX P1, PT, R22, RZ, PT, P1 ;  /* 0x000000ff1600720c */ /* 0x000fc40003f24310 */
[----:B------:R-:W-:Y:S02]  /*4f30*/  IADD3 R21, R19, R21, RZ ;  /* 0x0000001513157210 */ /* 0x000fe40007ffe0ff */
[----:B------:R-:W-:-:S04]  /*4f40*/  LEA R19, P0, R18, UR4, 0x2 ;  /* 0x0000000412137c11 */ /* 0x000fc8000f8010ff */
[----:B------:R-:W-:Y:S02]  /*4f50*/  LEA.HI.X R20, R18, UR5, R21, 0x2, P0 ;  /* 0x0000000512147c11 */ /* 0x000fe400080f1415 */
[----:B------:R-:W-:-:S04]  /*4f60*/  IADD3 R18, P0, R19, 0x1c800, RZ ;  /* 0x0001c80013127810 */ /* 0x000fc80007f1e0ff */
[----:B------:R-:W-:Y:S02]  /*4f70*/  IADD3.X R19, RZ, R20, RZ, P0, !PT ;  /* 0x00000014ff137210 */ /* 0x000fe400007fe4ff */
[----:B------:R-:W-:Y:S01]  /*4f80*/  PLOP3.LUT P0, PT, PT, PT, PT, 0x80, 0x0 ;  /* 0x000000000000781c */ /* 0x000fe20003f0f070 */
[----:B------:R-:W-:-:S12]  /*4f90*/  @!P1 BRA `(.L_x_124) ;  /* 0x0000000000e89947 */ /* 0x000fd80003800000 */
[----:B------:R-:W-:Y:S02]  /*4fa0*/  IADD3 R51, P1, R3, -0x78, RZ ;  /* 0xffffff8803337810 */ /* 0x000fe40007f3e0ff */
[----:B------:R-:W-:Y:S02]  /*4fb0*/  PLOP3.LUT P0, PT, PT, PT, PT, 0x8, 0x0 ;  /* 0x000000000000781c */ /* 0x000fe40003f0e170 */
[----:B------:R-:W-:-:S11]  /*4fc0*/  IADD3.X R58, R4, -0x1, RZ, P1, !PT ;  /* 0xffffffff043a7810 */ /* 0x000fd60000ffe4ff */
.L_x_125:
        /* <DEDUP_REMOVED lines=16> */
[----:B------:R-:W-:-:S05]  /*50d0*/  IADD3 R44, P1, R44, 0xa0, RZ ;  /* 0x000000a02c2c7810 */ /* 0x000fca0007f3e0ff */
[----:B------:R-:W-:Y:S01]  /*50e0*/  IMAD.X R15, RZ, RZ, R15, P1 ;  /* 0x000000ffff0f7224 */ /* 0x000fe200008e060f */
[----:B------:R-:W-:Y:S02]  /*50f0*/  ISETP.GE.U32.AND P1, PT, R44, R51, PT ;  /* 0x000000332c00720c */ /* 0x000fe40003f26070 */
[----:B0-----:R-:W-:Y:S02]  /*5100*/  IADD3 R18, P2, R18, 0xc8000, RZ ;  /* 0x000c800012127810 */ /* 0x001fe40007f5e0ff */
[----:B------:R-:W-:Y:S02]  /*5110*/  ISETP.GE.AND.EX P1, PT, R15, R58, PT, P1 ;  /* 0x0000003a0f00720c */ /* 0x000fe40003f26310 */
        /* <DEDUP_REMOVED lines=34> */
.L_x_124:
[----:B------:R-:W-:Y:S05]  /*5340*/  BSYNC B1 ;  /* 0x0000000000017941 */ /* 0x000fea0003800000 */
.L_x_123:
        /* <DEDUP_REMOVED lines=15> */
[----:B------:R-:W-:-:S03]  /*5440*/  PLOP3.LUT P0, PT, PT, PT, PT, 0x8, 0x0 ;  /* 0x000000000000781c */ /* 0x000fc60003f0e170 */
[----:B------:R-:W-:Y:S01]  /*5450*/  IMAD.X R15, RZ, RZ, R15, P2 ;  /* 0x000000ffff0f7224 */ /* 0x000fe200010e060f */
        /* <DEDUP_REMOVED lines=18> */
.L_x_127:
[----:B------:R-:W-:Y:S05]  /*5580*/  BSYNC B1 ;  /* 0x0000000000017941 */ /* 0x000fea0003800000 */
.L_x_126:
        /* <DEDUP_REMOVED lines=15> */
.L_x_120:
[----:B------:R-:W-:Y:S05]  /*5680*/  BSYNC B0 ;  /* 0x0000000000007941 */ /* 0x000fea0003800000 */
.L_x_119:
[----:B------:R-:W0:Y:S01]  /*5690*/  S2UR UR5, SR_CgaCtaId ;  /* 0x00000000000579c3 */ /* 0x000e220000008800 */
[----:B------:R-:W-:Y:S01]  /*56a0*/  UMOV UR4, 0x400 ;  /* 0x0000040000047882 */ /* 0x000fe20000000000 */
[----:B------:R-:W-:Y:S02]  /*56b0*/  SHF.L.U32 R15, R14, 0x1, RZ ;  /* 0x000000010e0f7819 */ /* 0x000fe400000006ff */
[----:B------:R-:W-:Y:S02]  /*56c0*/  ISETP.GT.U32.AND P0, PT, R16, 0x1ff, PT ;  /* 0x000001ff1000780c */ /* 0x000fe40003f04070 */
[----:B------:R-:W-:Y:S01]  /*56d0*/  LOP3.LUT R15, R15, 0x1f, R16, 0x78, !PT ;  /* 0x0000001f0f0f7812 */ /* 0x000fe200078e7810 */
[----:B0-----:R-:W-:-:S06]  /*56e0*/  ULEA UR4, UR5, UR4, 0x18 ;  /* 0x0000000405047291 */ /* 0x001fcc000f8ec03f */
[----:B------:R-:W-:-:S04]  /*56f0*/  LEA R18, R14, UR4, 0x7 ;  /* 0x000000040e127c11 */ /* 0x000fc8000f8e38ff */
[----:B------:R-:W-:-:S05]  /*5700*/  LEA R15, R15, R18, 0x2 ;  /* 0x000000120f0f7211 */ /* 0x000fca00078e10ff */
[----:B------:R0:W-:Y:S04]  /*5710*/  STS [R15], R17 ;  /* 0x000000110f007388 */ /* 0x0001e80000000800 */
[----:B------:R0:W-:Y:S01]  /*5720*/  STS [R15+0x500], R46 ;  /* 0x0005002e0f007388 */ /* 0x0001e20000000800 */
[----:B------:R-:W-:Y:S06]  /*5730*/  BAR.SYNC.DEFER_BLOCKING 0x0 ;  /* 0x0000000000007b1d */ /* 0x000fec0000010000 */
[----:B------:R-:W-:Y:S05]  /*5740*/  @P0 BRA `(.L_x_128) ;  /* 0x0000001000a80947 */ /* 0x000fea0003800000 */
[----:B------:R-:W-:Y:S01]  /*5750*/  ISETP.NE.AND P0, PT, R2, RZ, PT ;  /* 0x000000ff0200720c */ /* 0x000fe20003f05270 */
[----:B------:R-:W-:Y:S01]  /*5760*/  BSSY B0, `(.L_x_129) ;  /* 0x000007e000007945 */ /* 0x000fe20003800000 */
[----:B------:R-:W-:-:S11]  /*5770*/  MOV R26, R11 ;  /* 0x0000000b001a7202 */ /* 0x000fd60000000f00 */
[----:B------:R-:W-:Y:S05]  /*5780*/  @!P0 BRA `(.L_x_130) ;  /* 0x0000000400ec8947 */ /* 0x000fea0003800000 */
[----:B------:R-:W-:Y:S01]  /*5790*/  ISETP.GT.U32.AND P0, PT, R47, 0x9, PT ;  /* 0x000000092f00780c */ /* 0x000fe20003f04070 */
[----:B------:R-:W-:-:S12]  /*57a0*/  UMOV UR5, 0xffff ;  /* 0x0000ffff00057882 */ /* 0x000fd80000000000 */
[C---:B------:R-:W-:Y:S01]  /*57b0*/  @!P0 IMAD.SHL.U32 R18, R47.reuse, 0x2, RZ ;  /* 0x000000022f128824 */ /* 0x040fe200078e00ff */
[----:B------:R-:W-:Y:S02]  /*57c0*/  @!P0 SHF.R.U32.HI R11, RZ, 0x4, R16 ;  /* 0x00000004ff0b8819 */ /* 0x000fe40000011610 */
[----:B------:R-:W-:Y:S02]  /*57d0*/  @!P0 LEA R20, R47, UR4, 0x7 ;  /* 0x000000042f148c11 */ /* 0x000fe4000f8e38ff */
[----:B0-----:R-:W-:Y:S02]  /*57e0*/  @!P0 LOP3.LUT R15, R11, R18, RZ, 0x3c, !PT ;  /* 0x000000120b0f8212 */ /* 0x001fe400078e3cff */
[----:B------:R-:W-:Y:S02]  /*57f0*/  CS2R R18, SRZ ;  /* 0x0000000000127805 */ /* 0x000fe4000001ff00 */
[----:B------:R-:W-:-:S05]  /*5800*/  @!P0 LEA R15, R15, R20, 0x2 ;  /* 0x000000140f0f8211 */ /* 0x000fca00078e10ff */
[----:B------:R0:W1:Y:S04]  /*5810*/  @!P0 LDS R18, [R15] ;  /* 0x000000000f128984 */ /* 0x0000680000000800 */
[----:B------:R0:W2:Y:S01]  /*5820*/  @!P0 LDS R19, [R15+0x500] ;  /* 0x000500000f138984 */ /* 0x0000a20000000800 */
[----:B------:R-:W-:Y:S05]  /*5830*/  BRA.DIV UR5, `(.L_x_131) ;  /* 0x00000012058c7947 */ /* 0x000fea000b800000 */
[----:B0-----:R-:W-:Y:S01]  /*5840*/  MOV R15, 0xffff ;  /* 0x0000ffff000f7802 */ /* 0x001fe20000000f00 */
[----:B------:R-:W-:Y:S01]  /*5850*/  IMAD.MOV.U32 R24, RZ, RZ, 0xffff ;  /* 0x0000ffffff187424 */ /* 0x000fe200078e00ff */
[----:B------:R-:W-:Y:S01]  /*5860*/  MOV R22, 0xffff ;  /* 0x0000ffff00167802 */ /* 0x000fe20000000f00 */
[----:B------:R-:W-:Y:S01]  /*5870*/  IMAD.MOV.U32 R23, RZ, RZ, 0xffff ;  /* 0x0000ffffff177424 */ /* 0x000fe200078e00ff */
[----:B------:R-:W-:Y:S01]  /*5880*/  MOV R17, 0xffff ;  /* 0x0000ffff00117802 */ /* 0x000fe20000000f00 */
[----:B-1----:R-:W0:Y:S01]  /*5890*/  SHFL.BFLY PT, R21, R18, 0x8, 0x101f ;  /* 0x0d101f0012157f89 */ /* 0x002e2200000e0000 */
[----:B------:R-:W-:-:S03]  /*58a0*/  MOV R29, 0xffff ;  /* 0x0000ffff001d7802 */ /* 0x000fc60000000f00 */
[----:B--2---:R-:W1:Y:S01]  /*58b0*/  SHFL.BFLY PT, R20, R19, 0x8, 0x101f ;  /* 0x0d101f0013147f89 */ /* 0x004e6200000e0000 */
[----:B0-----:R-:W-:Y:S01]  /*58c0*/  FADD.FTZ R21, R21, R18 ;  /* 0x0000001215157221 */ /* 0x001fe20000010000 */
[----:B------:R-:W-:Y:S01]  /*58d0*/  MOV R18, 0xffff ;  /* 0x0000ffff00127802 */ /* 0x000fe20000000f00 */
[----:B-1----:R-:W-:-:S03]  /*58e0*/  FADD.FTZ R20, R20, R19 ;  /* 0x0000001314147221 */ /* 0x002fc60000010000 */
[----:B------:R-:W0:Y:S04]  /*58f0*/  SHFL.BFLY PT, R26, R21, 0x4, 0x101f ;  /* 0x0c901f00151a7f89 */ /* 0x000e2800000e0000 */
[----:B------:R-:W1:Y:S01]  /*5900*/  SHFL.BFLY PT, R25, R20, 0x4, 0x101f ;  /* 0x0c901f0014197f89 */ /* 0x000e6200000e0000 */
[----:B0-----:R-:W-:Y:S01]  /*5910*/  FADD.FTZ R26, R21, R26 ;  /* 0x0000001a151a7221 */ /* 0x001fe20000010000 */
[----:B-1----:R-:W-:-:S04]  /*5920*/  FADD.FTZ R25, R20, R25 ;  /* 0x0000001914197221 */ /* 0x002fc80000010000 */
[----:B------:R-:W0:Y:S04]  /*5930*/  SHFL.BFLY PT, R27, R26, 0x2, 0x101f ;  /* 0x0c501f001a1b7f89 */ /* 0x000e2800000e0000 */
[----:B------:R-:W1:Y:S01]  /*5940*/  SHFL.BFLY PT, R18, R25, 0x2, 0x101f ;  /* 0x0c501f0019127f89 */ /* 0x000e6200000e0000 */
[----:B0-----:R-:W-:Y:S01]  /*5950*/  FADD.FTZ R27, R26, R27 ;  /* 0x0000001b1a1b7221 */ /* 0x001fe20000010000 */
[----:B-1----:R-:W-:-:S04]  /*5960*/  FADD.FTZ R28, R25, R18 ;  /* 0x00000012191c7221 */ /* 0x002fc80000010000 */
[----:B------:R-:W0:Y:S04]  /*5970*/  SHFL.BFLY PT, R30, R27, 0x1, 0x101f ;  /* 0x0c301f001b1e7f89 */ /* 0x000e2800000e0000 */
[----:B------:R1:W2:Y:S02]  /*5980*/  SHFL.BFLY PT, R23, R28, 0x1, 0x101f ;  /* 0x0c301f001c177f89 */ /* 0x0002a400000e0000 */
[----:B01----:R-:W-:-:S07]  /*5990*/  FADD.FTZ R30, R27, R30 ;  /* 0x0000001e1b1e7221 */ /* 0x003fce0000010000 */
.L_x_144:
[----:B------:R-:W0:Y:S01]  /*59a0*/  LDC.64 R18, c[0x0][0x218] ;  /* 0x00008600ff127b82 */ /* 0x000e220000000a00 */
[----:B------:R-:W-:Y:S01]  /*59b0*/  ISETP.NE.AND P1, PT, R47, RZ, PT ;  /* 0x000000ff2f00720c */ /* 0x000fe20003f25270 */
[----:B--2---:R-:W-:Y:S01]  /*59c0*/  FADD.FTZ R22, R28, R23 ;  /* 0x000000171c167221 */ /* 0x004fe20000010000 */
[----:B------:R-:W-:Y:S02]  /*59d0*/  LEA.HI R15, R16, R9, RZ, 0x1c ;  /* 0x00000009100f7211 */ /* 0x000fe400078fe0ff */
[----:B------:R-:W-:Y:S02]  /*59e0*/  ISETP.NE.AND P2, PT, R2, 0x1, PT ;  /* 0x000000010200780c */ /* 0x000fe40003f45270 */
[----:B------:R-:W-:Y:S01]  /*59f0*/  LEA.HI R26, R16, 0x14, RZ, 0x1c ;  /* 0x00000014101a7811 */ /* 0x000fe200078fe0ff */
[----:B------:R-:W1:Y:S06]  /*5a00*/  LDC.64 R20, c[0x0][0x220] ;  /* 0x00008800ff147b82 */ /* 0x000e6c0000000a00 */
[----:B------:R-:W-:-:S02]  /*5a10*/  @!P1 F2FP.BF16.F32.PACK_AB R17, RZ, R30 ;  /* 0x0000001eff11923e */ /* 0x000fc400000010ff */
[----:B------:R-:W-:Y:S01]  /*5a20*/  @!P1 F2FP.BF16.F32.PACK_AB R22, RZ, R22 ;  /* 0x00000016ff16923e */ /* 0x000fe200000010ff */
[----:B0-----:R-:W-:-:S05]  /*5a30*/  IMAD.WIDE R18, R15, 0x2, R18 ;  /* 0x000000020f127825 */ /* 0x001fca00078e0212 */
[----:B------:R2:W-:Y:S01]  /*5a40*/  @!P1 STG.E.U16 desc[UR12][R18.64], R17 ;  /* 0x0000001112009986 */ /* 0x0005e2000c10150c */
[----:B-1----:R-:W-:-:S05]  /*5a50*/  IMAD.WIDE R20, R15, 0x2, R20 ;  /* 0x000000020f147825 */ /* 0x002fca00078e0214 */
[----:B------:R2:W-:Y:S01]  /*5a60*/  @!P1 STG.E.U16 desc[UR12][R20.64], R22 ;  /* 0x0000001614009986 */ /* 0x0005e2000c10150c */
[----:B------:R-:W-:Y:S05]  /*5a70*/  @!P2 BRA `(.L_x_130) ;  /* 0x000000040030a947 */ /* 0x000fea0003800000 */
[C---:B------:R-:W-:Y:S01]  /*5a80*/  @!P0 SHF.L.U32 R15, R47.reuse, 0x1, RZ ;  /* 0x000000012f0f8819 */ /* 0x040fe200000006ff */
[----:B------:R-:W-:Y:S01]  /*5a90*/  HFMA2.MMA R25, -RZ, RZ, 0, 0 ;  /* 0x00000000ff197435 */ /* 0x000fe200000001ff */
[----:B--2---:R-:W-:Y:S01]  /*5aa0*/  @!P0 LEA R17, R47, UR4, 0x7 ;  /* 0x000000042f118c11 */ /* 0x004fe2000f8e38ff */
[----:B------:R-:W-:Y:S01]  /*5ab0*/  UMOV UR5, 0xffff ;  /* 0x0000ffff00057882 */ /* 0x000fe20000000000 */
[----:B------:R-:W-:-:S04]  /*5ac0*/  @!P0 LOP3.LUT R26, R26, R15, RZ, 0x3c, !PT ;  /* 0x0000000f1a1a8212 */ /* 0x000fc800078e3cff */
[----:B------:R-:W-:Y:S01]  /*5ad0*/  @!P0 LEA R15, R26, R17, 0x2 ;  /* 0x000000111a0f8211 */ /* 0x000fe200078e10ff */
[----:B------:R-:W-:-:S04]  /*5ae0*/  IMAD.MOV.U32 R26, RZ, RZ, RZ ;  /* 0x000000ffff1a7224 */ /* 0x000fc800078e00ff */
[----:B------:R0:W1:Y:S04]  /*5af0*/  @!P0 LDS R25, [R15] ;  /* 0x000000000f198984 */ /* 0x0000680000000800 */
[----:B------:R0:W2:Y:S01]  /*5b00*/  @!P0 LDS R26, [R15+0x500] ;  /* 0x000500000f1a8984 */ /* 0x0000a20000000800 */
[----:B------:R-:W-:Y:S05]  /*5b10*/  BRA.DIV UR5, `(.L_x_132) ;  /* 0x0000001205a87947 */ /* 0x000fea000b800000 */
[----:B------:R-:W-:Y:S01]  /*5b20*/  MOV R22, 0xffff ;  /* 0x0000ffff00167802 */ /* 0x000fe20000000f00 */
[----:B------:R-:W-:Y:S01]  /*5b30*/  IMAD.MOV.U32 R24, RZ, RZ, 0xffff ;  /* 0x0000ffffff187424 */ /* 0x000fe200078e00ff */
[----:B0-----:R-:W-:Y:S02]  /*5b40*/  MOV R15, 0xffff ;  /* 0x0000ffff000f7802 */ /* 0x001fe40000000f00 */
[----:B------:R-:W-:Y:S01]  /*5b50*/  MOV R17, 0xffff ;  /* 0x0000ffff00117802 */ /* 0x000fe20000000f00 */
[----:B-1----:R-:W0:Y:S01]  /*5b60*/  SHFL.BFLY PT, R28, R25, 0x8, 0x101f ;  /* 0x0d101f00191c7f89 */ /* 0x002e2200000e0000 */
[----:B------:R-:W-:Y:S02]  /*5b70*/  MOV R34, 0xffff ;  /* 0x0000ffff00227802 */ /* 0x000fe40000000f00 */
[----:B------:R-:W-:Y:S01]  /*5b80*/  MOV R33, 0xffff ;  /* 0x0000ffff00217802 */ /* 0x000fe20000000f00 */
[----:B--2---:R-:W1:Y:S01]  /*5b90*/  SHFL.BFLY PT, R27, R26, 0x8, 0x101f ;  /* 0x0d101f001a1b7f89 */ /* 0x004e6200000e0000 */
[----:B0-----:R-:W-:Y:S01]  /*5ba0*/  FADD.FTZ R28, R28, R25 ;  /* 0x000000191c1c7221 */ /* 0x001fe20000010000 */
[----:B-1----:R-:W-:-:S04]  /*5bb0*/  FADD.FTZ R27, R27, R26 ;  /* 0x0000001a1b1b7221 */ /* 0x002fc80000010000 */
        /* <DEDUP_REMOVED lines=11> */
.L_x_154:
[----:B--2---:R-:W-:Y:S01]  /*5c70*/  FADD.FTZ R17, R25, R23 ;  /* 0x0000001719117221 */ /* 0x004fe20000010000 */
[----:B------:R-:W-:Y:S02]  /*5c80*/  @!P1 F2FP.BF16.F32.PACK_AB R15, RZ, R31 ;  /* 0x0000001fff0f923e */ /* 0x000fe400000010ff */
[----:B------:R-:W-:Y:S02]  /*5c90*/  ISETP.NE.AND P2, PT, R2, 0x2, PT ;  /* 0x000000020200780c */ /* 0x000fe40003f45270 */
[----:B------:R-:W-:Y:S01]  /*5ca0*/  @!P1 F2FP.BF16.F32.PACK_AB R17, RZ, R17 ;  /* 0x00000011ff11923e */ /* 0x000fe200000010ff */
[----:B------:R1:W-:Y:S01]  /*5cb0*/  @!P1 STG.E.U16 desc[UR12][R18.64+0x28], R15 ;  /* 0x0000280f12009986 */ /* 0x0003e2000c10150c */
[----:B------:R-:W-:-:S03]  /*5cc0*/  LEA.HI R26, R16, 0x28, RZ, 0x1c ;  /* 0x00000028101a7811 */ /* 0x000fc600078fe0ff */
[----:B------:R1:W-:Y:S06]  /*5cd0*/  @!P1 STG.E.U16 desc[UR12][R20.64+0x28], R17 ;  /* 0x0000281114009986 */ /* 0x0003ec000c10150c */
[----:B------:R-:W-:Y:S05]  /*5ce0*/  @!P2 BRA `(.L_x_130) ;  /* 0x000000000094a947 */ /* 0x000fea0003800000 */
[C---:B-1----:R-:W-:Y:S01]  /*5cf0*/  @!P0 SHF.L.U32 R15, R47.reuse, 0x1, RZ ;  /* 0x000000012f0f8819 */ /* 0x042fe200000006ff */
[----:B------:R-:W-:Y:S01]  /*5d00*/  IMAD.MOV.U32 R25, RZ, RZ, RZ ;  /* 0x000000ffff197224 */ /* 0x000fe200078e00ff */
[----:B------:R-:W-:Y:S01]  /*5d10*/  @!P0 LEA R17, R47, UR4, 0x7 ;  /* 0x000000042f118c11 */ /* 0x000fe2000f8e38ff */
[----:B------:R-:W-:Y:S01]  /*5d20*/  UMOV UR5, 0xffff ;  /* 0x0000ffff00057882 */ /* 0x000fe20000000000 */
[----:B------:R-:W-:-:S04]  /*5d30*/  @!P0 LOP3.LUT R26, R26, R15, RZ, 0x3c, !PT ;  /* 0x0000000f1a1a8212 */ /* 0x000fc800078e3cff */
[----:B------:R-:W-:Y:S01]  /*5d40*/  @!P0 LEA R15, R26, R17, 0x2 ;  /* 0x000000111a0f8211 */ /* 0x000fe200078e10ff */
[----:B------:R-:W-:-:S04]  /*5d50*/  HFMA2.MMA R26, -RZ, RZ, 0, 0 ;  /* 0x00000000ff1a7435 */ /* 0x000fc800000001ff */
[----:B------:R0:W1:Y:S06]  /*5d60*/  @!P0 LDS R25, [R15] ;  /* 0x000000000f198984 */ /* 0x00006c0000000800 */
[----:B------:R0:W2:Y:S01]  /*5d70*/  @!P0 LDS R26, [R15+0x500] ;  /* 0x000500000f1a8984 */ /* 0x0000a20000000800 */
[----:B------:R-:W-:Y:S05]  /*5d80*/  BRA.DIV UR5, `(.L_x_133) ;  /* 0x0000001205f47947 */ /* 0x000fea000b800000 */
[----:B------:R-:W-:Y:S01]  /*5d90*/  MOV R22, 0xffff ;  /* 0x0000ffff00167802 */ /* 0x000fe20000000f00 */
[----:B0-----:R-:W-:Y:S01]  /*5da0*/  IMAD.MOV.U32 R15, RZ, RZ, 0xffff ;  /* 0x0000ffffff0f7424 */ /* 0x001fe200078e00ff */
[----:B------:R-:W-:Y:S01]  /*5db0*/  MOV R17, 0xffff ;  /* 0x0000ffff00117802 */ /* 0x000fe20000000f00 */
[----:B------:R-:W-:Y:S01]  /*5dc0*/  IMAD.MOV.U32 R33, RZ, RZ, 0xffff ;  /* 0x0000ffffff217424 */ /* 0x000fe200078e00ff */
[----:B------:R-:W-:Y:S01]  /*5dd0*/  MOV R24, 0xffff ;  /* 0x0000ffff00187802 */ /* 0x000fe20000000f00 */
[----:B-1----:R-:W0:Y:S01]  /*5de0*/  SHFL.BFLY PT, R28, R25, 0x8, 0x101f ;  /* 0x0d101f00191c7f89 */ /* 0x002e2200000e0000 */
[----:B------:R-:W-:-:S03]  /*5df0*/  MOV R34, 0xffff ;  /* 0x0000ffff00227802 */ /* 0x000fc60000000f00 */
        /* <DEDUP_REMOVED lines=14> */
.L_x_164:
[----:B--2---:R-:W-:Y:S01]  /*5ee0*/  FADD.FTZ R17, R25, R23 ;  /* 0x0000001719117221 */ /* 0x004fe20000010000 */
[----:B------:R-:W-:Y:S02]  /*5ef0*/  @!P1 F2FP.BF16.F32.PACK_AB R15, RZ, R31 ;  /* 0x0000001fff0f923e */ /* 0x000fe400000010ff */
[----:B------:R-:W-:Y:S02]  /*5f00*/  LEA.HI R26, R16, 0x3c, RZ, 0x1c ;  /* 0x0000003c101a7811 */ /* 0x000fe400078fe0ff */
[----:B------:R-:W-:Y:S01]  /*5f10*/  @!P1 F2FP.BF16.F32.PACK_AB R17, RZ, R17 ;  /* 0x00000011ff11923e */ /* 0x000fe200000010ff */
[----:B------:R3:W-:Y:S04]  /*5f20*/  @!P1 STG.E.U16 desc[UR12][R18.64+0x50], R15 ;  /* 0x0000500f12009986 */ /* 0x0007e8000c10150c */
[----:B------:R3:W-:Y:S02]  /*5f30*/  @!P1 STG.E.U16 desc[UR12][R20.64+0x50], R17 ;  /* 0x0000501114009986 */ /* 0x0007e4000c10150c */
.L_x_130:
[----:B------:R-:W-:Y:S05]  /*5f40*/  BSYNC B0 ;  /* 0x0000000000007941 */ /* 0x000fea0003800000 */
.L_x_129:
[----:B------:R-:W-:-:S13]  /*5f50*/  ISETP.GE.U32.AND P0, PT, R10, 0x3c, PT ;  /* 0x0000003c0a00780c */ /* 0x000fda0003f06070 */
[----:B------:R-:W-:Y:S05]  /*5f60*/  @!P0 BRA `(.L_x_128) ;  /* 0x0000000800a08947 */ /* 0x000fea0003800000 */
[----:B------:R-:W-:Y:S02]  /*5f70*/  ISETP.GT.U32.AND P0, PT, R47, 0x9, PT ;  /* 0x000000092f00780c */ /* 0x000fe40003f04070 */
[----:B-123--:R-:W-:Y:S01]  /*5f80*/  CS2R R18, SRZ ;  /* 0x0000000000127805 */ /* 0x00efe2000001ff00 */
[----:B------:R-:W-:-:S10]  /*5f90*/  UMOV UR5, 0xffff ;  /* 0x0000ffff00057882 */ /* 0x000fd40000000000 */
[C---:B0-----:R-:W-:Y:S02]  /*5fa0*/  @!P0 SHF.L.U32 R15, R47.reuse, 0x1, RZ ;  /* 0x000000012f0f8819 */ /* 0x041fe400000006ff */
[----:B------:R-:W-:Y:S02]  /*5fb0*/  @!P0 LEA R20, R47, UR4, 0x7 ;  /* 0x000000042f148c11 */ /* 0x000fe4000f8e38ff */
[----:B------:R-:W-:-:S04]  /*5fc0*/  @!P0 LOP3.LUT R15, R26, R15, RZ, 0x3c, !PT ;  /* 0x0000000f1a0f8212 */ /* 0x000fc800078e3cff */
[----:B------:R-:W-:-:S05]  /*5fd0*/  @!P0 LEA R15, R15, R20, 0x2 ;  /* 0x000000140f0f8211 */ /* 0x000fca00078e10ff */
[----:B------:R0:W1:Y:S04]  /*5fe0*/  @!P0 LDS R18, [R15] ;  /* 0x000000000f128984 */ /* 0x0000680000000800 */
[----:B------:R0:W2:Y:S01]  /*5ff0*/  @!P0 LDS R19, [R15+0x500] ;  /* 0x000500000f138984 */ /* 0x0000a20000000800 */
[----:B------:R-:W-:Y:S05]  /*6000*/  BRA.DIV UR5, `(.L_x_134) ;  /* 0x00000016053c7947 */ /* 0x000fea000b800000 */
[C---:B------:R-:W-:Y:S01]  /*6010*/  @!P0 VIADD R25, R26.reuse, 0x14 ;  /* 0x000000141a198836 */ /* 0x040fe20000000000 */
[C---:B------:R-:W-:Y:S01]  /*6020*/  @!P0 SHF.L.U32 R28, R47.reuse, 0x1, RZ ;  /* 0x000000012f1c8819 */ /* 0x040fe200000006ff */
[----:B------:R-:W-:Y:S01]  /*6030*/  IMAD.MOV.U32 R34, RZ, RZ, 0xffff ;  /* 0x0000ffffff227424 */ /* 0x000fe200078e00ff */
[----:B------:R-:W-:Y:S01]  /*6040*/  @!P0 SHF.L.U32 R21, R47, 0x1, RZ ;  /* 0x000000012f158819 */ /* 0x000fe200000006ff */
[----:B------:R-:W-:Y:S01]  /*6050*/  IMAD.MOV.U32 R33, RZ, RZ, RZ ;  /* 0x000000ffff217224 */ /* 0x000fe200078e00ff */
[----:B------:R-:W-:Y:S01]  /*6060*/  @!P0 IADD3 R20, R26, 0x28, RZ ;  /* 0x000000281a148810 */ /* 0x000fe20007ffe0ff */
[----:B------:R-:W-:Y:S01]  /*6070*/  IMAD.MOV.U32 R17, RZ, RZ, 0xffff ;  /* 0x0000ffffff117424 */ /* 0x000fe200078e00ff */
[----:B------:R-:W-:Y:S01]  /*6080*/  @!P0 LOP3.LUT R25, R25, R28, RZ, 0x3c, !PT ;  /* 0x0000001c19198212 */ /* 0x000fe200078e3cff */
[----:B------:R-:W-:Y:S01]  /*6090*/  IMAD.MOV.U32 R39, RZ, RZ, RZ ;  /* 0x000000ffff277224 */ /* 0x000fe200078e00ff */
[----:B------:R-:W-:Y:S02]  /*60a0*/  @!P0 LEA R30, R47, UR4, 0x7 ;  /* 0x000000042f1e8c11 */ /* 0x000fe4000f8e38ff */
[----:B------:R-:W-:-:S02]  /*60b0*/  @!P0 LOP3.LUT R20, R20, R21, RZ, 0x3c, !PT ;  /* 0x0000001514148212 */ /* 0x000fc400078e3cff */
[----:B------:R-:W-:Y:S02]  /*60c0*/  @!P0 LEA R31, R47, UR4, 0x7 ;  /* 0x000000042f1f8c11 */ /* 0x000fe4000f8e38ff */
[----:B------:R-:W-:Y:S02]  /*60d0*/  @!P0 LEA R25, R25, R30, 0x2 ;  /* 0x0000001e19198211 */ /* 0x000fe400078e10ff */
[----:B0-----:R-:W-:Y:S01]  /*60e0*/  MOV R15, 0xffff ;  /* 0x0000ffff000f7802 */ /* 0x001fe20000000f00 */
[----:B------:R-:W-:Y:S01]  /*60f0*/  @!P0 IMAD R31, R20, 0x4, R31 ;  /* 0x00000004141f8824 */ /* 0x000fe200078e021f */
[----:B------:R-:W-:Y:S01]  /*6100*/  @!P0 IADD3 R20, R26, 0x3c, RZ ;  /* 0x0000003c1a148810 */ /* 0x000fe20007ffe0ff */
[----:B------:R-:W0:Y:S01]  /*6110*/  @!P0 LDS R28, [R25+0x500] ;  /* 0x00050000191c8984 */ /* 0x000e220000000800 */
[----:B------:R-:W-:Y:S02]  /*6120*/  @!P0 SHF.L.U32 R23, R47, 0x1, RZ ;  /* 0x000000012f178819 */ /* 0x000fe400000006ff */
[----:B------:R-:W-:Y:S01]  /*6130*/  MOV R22, 0xffff ;  /* 0x0000ffff00167802 */ /* 0x000fe20000000f00 */
[----:B------:R3:W-:Y:S01]  /*6140*/  @!P0 LDS R27, [R25] ;  /* 0x00000000191b8984 */ /* 0x0007e20000000800 */
[----:B------:R-:W-:-:S02]  /*6150*/  @!P0 LOP3.LUT R20, R20, R23, RZ, 0x3c, !PT ;  /* 0x0000001714148212 */ /* 0x000fc400078e3cff */
[----:B------:R-:W-:Y:S01]  /*6160*/  @!P0 LEA R37, R47, UR4, 0x7 ;  /* 0x000000042f258c11 */ /* 0x000fe2000f8e38ff */
[----:B------:R-:W-:Y:S01]  /*6170*/  @!P0 LDS R36, [R31+0x500] ;  /* 0x000500001f248984 */ /* 0x000fe20000000800 */
[----:B------:R-:W-:Y:S02]  /*6180*/  MOV R29, RZ ;  /* 0x000000ff001d7202 */ /* 0x000fe40000000f00 */
[----:B------:R-:W-:Y:S01]  /*6190*/  MOV R24, 0xffff ;  /* 0x0000ffff00187802 */ /* 0x000fe20000000f00 */
[----:B------:R4:W-:Y:S01]  /*61a0*/  @!P0 LDS R35, [R31] ;  /* 0x000000001f238984 */ /* 0x0009e20000000800 */
[----:B------:R-:W-:Y:S01]  /*61b0*/  @!P0 IMAD R37, R20, 0x4, R37 ;  /* 0x0000000414258824 */ /* 0x000fe200078e0225 */
[----:B---3--:R-:W-:Y:S01]  /*61c0*/  HFMA2.MMA R25, -RZ, RZ, 0, 0 ;  /* 0x00000000ff197435 */ /* 0x008fe200000001ff */
[----:B------:R-:W-:Y:S01]  /*61d0*/  MOV R46, 0xffff ;  /* 0x0000ffff002e7802 */ /* 0x000fe20000000f00 */
[----:B-1----:R-:W1:Y:S01]  /*61e0*/  SHFL.BFLY PT, R21, R18, 0x8, 0x101f ;  /* 0x0d101f0012157f89 */ /* 0x002e6200000e0000 */
[----:B------:R-:W-:-:S02]  /*61f0*/  MOV R41, 0xffff ;  /* 0x0000ffff00297802 */ /* 0x000fc40000000f00 */
[----:B------:R-:W-:Y:S01]  /*6200*/  MOV R43, 0xffff ;  /* 0x0000ffff002b7802 */ /* 0x000fe20000000f00 */
[----:B--2---:R-:W2:Y:S01]  /*6210*/  SHFL.BFLY PT, R23, R19, 0x8, 0x101f ;  /* 0x0d101f0013177f89 */ /* 0x004ea200000e0000 */
[----:B----4-:R-:W-:Y:S01]  /*6220*/  HFMA2.MMA R31, -RZ, RZ, 0, 0 ;  /* 0x00000000ff1f7435 */ /* 0x010fe200000001ff */
[----:B------:R-:W-:Y:S02]  /*6230*/  MOV R49, 0xffff ;  /* 0x0000ffff00317802 */ /* 0x000fe40000000f00 */
[----:B------:R-:W3:Y:S01]  /*6240*/  @!P0 LDS R42, [R37] ;  /* 0x00000000252a8984 */ /* 0x000ee20000000800 */
[----:B------:R-:W-:-:S03]  /*6250*/  MOV R51, 0xffff ;  /* 0x0000ffff00337802 */ /* 0x000fc60000000f00 */
[----:B------:R4:W5:Y:S02]  /*6260*/  @!P0 LDS R44, [R37+0x500] ;  /* 0x00050000252c8984 */ /* 0x0009640000000800 */
[----:B----4-:R-:W-:Y:S01]  /*6270*/  HFMA2.MMA R37, -RZ, RZ, 0, 0 ;  /* 0x00000000ff257435 */ /* 0x010fe200000001ff */
[----:B0-----:R-:W-:Y:S01]  /*6280*/  @!P0 MOV R29, R28 ;  /* 0x0000001c001d8202 */ /* 0x001fe20000000f00 */
[----:B-1----:R-:W-:Y:S01]  /*6290*/  FADD.FTZ R21, R21, R18 ;  /* 0x0000001215157221 */ /* 0x002fe20000010000 */
[----:B------:R-:W-:Y:S02]  /*62a0*/  MOV R28, 0xffff ;  /* 0x0000ffff001c7802 */ /* 0x000fe40000000f00 */
[----:B------:R-:W-:Y:S01]  /*62b0*/  @!P0 MOV R25, R27 ;  /* 0x0000001b00198202 */ /* 0x000fe20000000f00 */
[----:B------:R-:W0:Y:S01]  /*62c0*/  SHFL.BFLY PT, R32, R29, 0x8, 0x101f ;  /* 0x0d101f001d207f89 */ /* 0x000e2200000e0000 */
[----:B--2---:R-:W-:Y:S01]  /*62d0*/  FADD.FTZ R18, R23, R19 ;  /* 0x0000001317127221 */ /* 0x004fe20000010000 */
[----:B------:R-:W-:Y:S01]  /*62e0*/  MOV R23, 0xffff ;  /* 0x0000ffff00177802 */ /* 0x000fe20000000f00 */
[----:B------:R-:W-:Y:S01]  /*62f0*/  @!P0 IMAD.MOV.U32 R33, RZ, RZ, R36 ;  /* 0x000000ffff218224 */ /* 0x000fe200078e0024 */
[----:B------:R-:W-:Y:S01]  /*6300*/  MOV R36, 0xffff ;  /* 0x0000ffff00247802 */ /* 0x000fe20000000f00 */
[----:B------:R-:W1:Y:S01]  /*6310*/  SHFL.BFLY PT, R20, R21, 0x4, 0x101f ;  /* 0x0c901f0015147f89 */ /* 0x000e6200000e0000 */
[----:B------:R-:W-:-:S02]  /*6320*/  MOV R27, 0xffff ;  /* 0x0000ffff001b7802 */ /* 0x000fc40000000f00 */
[----:B------:R-:W-:Y:S01]  /*6330*/  @!P0 MOV R31, R35 ;  /* 0x00000023001f8202 */ /* 0x000fe20000000f00 */
[----:B------:R-:W2:Y:S01]  /*6340*/  SHFL.BFLY PT, R30, R25, 0x8, 0x101f ;  /* 0x0d101f00191e7f89 */ /* 0x000ea200000e0000 */
[----:B------:R-:W-:-:S03]  /*6350*/  MOV R35, 0xffff ;  /* 0x0000ffff00237802 */ /* 0x000fc60000000f00 */
[----:B------:R-:W4:Y:S04]  /*6360*/  SHFL.BFLY PT, R40, R33, 0x8, 0x101f ;  /* 0x0d101f0021287f89 */ /* 0x000f2800000e0000 */
[----:B------:R-:W4:Y:S01]  /*6370*/  SHFL.BFLY PT, R38, R31, 0x8, 0x101f ;  /* 0x0d101f001f267f89 */ /* 0x000f2200000e0000 */
[----:B---3--:R-:W-:Y:S01]  /*6380*/  @!P0 MOV R37, R42 ;  /* 0x0000002a00258202 */ /* 0x008fe20000000f00 */
[----:B------:R-:W-:Y:S02]  /*6390*/  IMAD.MOV.U32 R42, RZ, RZ, 0xffff ;  /* 0x0000ffffff2a7424 */ /* 0x000fe400078e00ff */
[----:B------:R-:W3:Y:S01]  /*63a0*/  SHFL.BFLY PT, R23, R18, 0x4, 0x101f ;  /* 0x0c901f0012177f89 */ /* 0x000ee200000e0000 */
[----:B-----5:R-:W-:Y:S01]  /*63b0*/  @!P0 MOV R39, R44 ;  /* 0x0000002c00278202 */ /* 0x020fe20000000f00 */
[----:B0-----:R-:W-:Y:S01]  /*63c0*/  FADD.FTZ R32, R32, R29 ;  /* 0x0000001d20207221 */ /* 0x001fe20000010000 */
[----:B------:R-:W-:Y:S01]  /*63d0*/  IMAD.MOV.U32 R44, RZ, RZ, 0xffff ;  /* 0x0000ffffff2c7424 */ /* 0x000fe200078e00ff */
[----:B------:R-:W0:Y:S01]  /*63e0*/  SHFL.BFLY PT, R46, R37, 0x8, 0x101f ;  /* 0x0d101f00252e7f89 */ /* 0x000e2200000e0000 */
[----:B------:R-:W-:Y:S01]  /*63f0*/  ISETP.NE.AND P0, PT, R47, RZ, PT ;  /* 0x000000ff2f00720c */ /* 0x000fe20003f05270 */
[----:B-1----:R-:W-:-:S02]  /*6400*/  FADD.FTZ R20, R21, R20 ;  /* 0x0000001415147221 */ /* 0x002fc40000010000 */
[----:B------:R-:W1:Y:S01]  /*6410*/  SHFL.BFLY PT, R29, R32, 0x4, 0x101f ;  /* 0x0c901f00201d7f89 */ /* 0x000e6200000e0000 */
[----:B--2---:R-:W-:-:S03]  /*6420*/  FADD.FTZ R30, R30, R25 ;  /* 0x000000191e1e7221 */ /* 0x004fc60000010000 */
[----:B------:R-:W2:Y:S01]  /*6430*/  SHFL.BFLY PT, R19, R20, 0x2, 0x101f ;  /* 0x0c501f0014137f89 */ /* 0x000ea200000e0000 */
[----:B----4-:R-:W-:-:S03]  /*6440*/  FADD.FTZ R40, R40, R33 ;  /* 0x0000002128287221 */ /* 0x010fc60000010000 */
[----:B------:R-:W4:Y:S01]  /*6450*/  SHFL.BFLY PT, R25, R30, 0x4, 0x101f ;  /* 0x0c901f001e197f89 */ /* 0x000f2200000e0000 */
[----:B------:R-:W-:-:S03]  /*6460*/  FADD.FTZ R38, R38, R31 ;  /* 0x0000001f26267221 */ /* 0x000fc60000010000 */
[----:B------:R-:W5:Y:S01]  /*6470*/  SHFL.BFLY PT, R33, R40, 0x4, 0x101f ;  /* 0x0c901f0028217f89 */ /* 0x000f6200000e0000 */
[----:B---3--:R-:W-:-:S03]  /*6480*/  FADD.FTZ R21, R18, R23 ;  /* 0x0000001712157221 */ /* 0x008fc60000010000 */
[----:B------:R-:W3:Y:S01]  /*6490*/  SHFL.BFLY PT, R31, R38, 0x4, 0x101f ;  /* 0x0c901f00261f7f89 */ /* 0x000ee200000e0000 */
[----:B------:R-:W-:-:S03]  /*64a0*/  MOV R18, 0xffff ;  /* 0x0000ffff00127802 */ /* 0x000fc60000000f00 */
[----:B------:R-:W3:Y:S01]  /*64b0*/  SHFL.BFLY PT, R44, R39, 0x8, 0x101f ;  /* 0x0d101f00272c7f89 */ /* 0x000ee200000e0000 */
[----:B0-----:R-:W-:Y:S01]  /*64c0*/  FADD.FTZ R46, R46, R37 ;  /* 0x000000252e2e7221 */ /* 0x001fe20000010000 */
[----:B------:R-:W-:Y:S02]  /*64d0*/  MOV R37, 0xffff ;  /* 0x0000ffff00257802 */ /* 0x000fe40000000f00 */
[----:B------:R-:W0:Y:S01]  /*64e0*/  SHFL.BFLY PT, R23, R21, 0x2, 0x101f ;  /* 0x0c501f0015177f89 */ /* 0x000e2200000e0000 */
[----:B-1----:R-:W-:Y:S01]  /*64f0*/  FADD.FTZ R29, R32, R29 ;  /* 0x0000001d201d7221 */ /* 0x002fe20000010000 */
[----:B------:R-:W-:Y:S02]  /*6500*/  IMAD.MOV.U32 R32, RZ, RZ, 0xffff ;  /* 0x0000ffffff207424 */ /* 0x000fe400078e00ff */
[----:B--2---:R-:W-:Y:S01]  /*6510*/  FADD.FTZ R19, R20, R19 ;  /* 0x0000001314137221 */ /* 0x004fe20000010000 */
[----:B------:R-:W-:Y:S01]  /*6520*/  MOV R20, 0xffff ;  /* 0x0000ffff00147802 */ /* 0x000fe20000000f00 */
[----:B------:R-:W1:Y:S01]  /*6530*/  SHFL.BFLY PT, R34, R29, 0x2, 0x101f ;  /* 0x0c501f001d227f89 */ /* 0x000e6200000e0000 */
[----:B----4-:R-:W-:Y:S01]  /*6540*/  FADD.FTZ R25, R30, R25 ;  /* 0x000000191e197221 */ /* 0x010fe20000010000 */
[----:B------:R-:W-:-:S02]  /*6550*/  MOV R30, 0xffff ;  /* 0x0000ffff001e7802 */ /* 0x000fc40000000f00 */
[----:B------:R-:W2:Y:S01]  /*6560*/  SHFL.BFLY PT, R37, R46, 0x4, 0x101f ;  /* 0x0c901f002e257f89 */ /* 0x000ea200000e0000 */
[----:B-----5:R-:W-:-:S03]  /*6570*/  FADD.FTZ R33, R40, R33 ;  /* 0x0000002128217221 */ /* 0x020fc60000010000 */
[----:B------:R-:W4:Y:S01]  /*6580*/  SHFL.BFLY PT, R20, R25, 0x2, 0x101f ;  /* 0x0c501f0019147f89 */ /* 0x000f2200000e0000 */
[----:B---3--:R-:W-:-:S03]  /*6590*/  FADD.FTZ R31, R38, R31 ;  /* 0x0000001f261f7221 */ /* 0x008fc60000010000 */
[----:B------:R-:W3:Y:S01]  /*65a0*/  SHFL.BFLY PT, R32, R33, 0x2, 0x101f ;  /* 0x0c501f0021207f89 */ /* 0x000ee200000e0000 */
[----:B------:R-:W-:Y:S01]  /*65b0*/  FADD.FTZ R38, R44, R39 ;  /* 0x000000272c267221 */ /* 0x000fe20000010000 */
[----:B------:R-:W-:Y:S02]  /*65c0*/  MOV R39, 0xffff ;  /* 0x0000ffff00277802 */ /* 0x000fe40000000f00 */
[----:B------:R-:W5:Y:S01]  /*65d0*/  SHFL.BFLY PT, R30, R31, 0x2, 0x101f ;  /* 0x0c501f001f1e7f89 */ /* 0x000f6200000e0000 */
[----:B0-----:R-:W-:-:S03]  /*65e0*/  FADD.FTZ R18, R21, R23 ;  /* 0x0000001715127221 */ /* 0x001fc60000010000 */
[----:B------:R-:W0:Y:S04]  /*65f0*/  SHFL.BFLY PT, R28, R19, 0x1, 0x101f ;  /* 0x0c301f00131c7f89 */ /* 0x000e2800000e0000 */
[----:B------:R-:W0:Y:S01]  /*6600*/  SHFL.BFLY PT, R39, R38, 0x4, 0x101f ;  /* 0x0c901f0026277f89 */ /* 0x000e2200000e0000 */
[----:B-1----:R-:W-:-:S03]  /*6610*/  FADD.FTZ R34, R29, R34 ;  /* 0x000000221d227221 */ /* 0x002fc60000010000 */
[----:B------:R-:W1:Y:S01]  /*6620*/  SHFL.BFLY PT, R27, R18, 0x1, 0x101f ;  /* 0x0c301f00121b7f89 */ /* 0x000e6200000e0000 */
[----:B--2---:R-:W-:Y:S01]  /*6630*/  FADD.FTZ R46, R46, R37 ;  /* 0x000000252e2e7221 */ /* 0x004fe20000010000 */
[----:B------:R-:W-:Y:S01]  /*6640*/  IADD3 R37, R26, R9, RZ ;  /* 0x000000091a257210 */ /* 0x000fe20007ffe0ff */
[----:B----4-:R-:W-:Y:S01]  /*6650*/  FADD.FTZ R25, R25, R20 ;  /* 0x0000001419197221 */ /* 0x010fe20000010000 */
[----:B------:R-:W2:Y:S01]  /*6660*/  SHFL.BFLY PT, R35, R34, 0x1, 0x101f ;  /* 0x0c301f0022237f89 */ /* 0x000ea200000e0000 */
[----:B------:R-:W4:Y:S01]  /*6670*/  @!P0 LDC.64 R20, c[0x0][0x220] ;  /* 0x00008800ff148b82 */ /* 0x000f220000000a00 */
[----:B---3--:R-:W-:Y:S02]  /*6680*/  FADD.FTZ R41, R33, R32 ;  /* 0x0000002021297221 */ /* 0x008fe40000010000 */
[----:B------:R-:W3:Y:S01]  /*6690*/  SHFL.BFLY PT, R36, R25, 0x1, 0x101f ;  /* 0x0c301f0019247f89 */ /* 0x000ee200000e0000 */
[----:B-----5:R-:W-:-:S03]  /*66a0*/  FADD.FTZ R40, R31, R30 ;  /* 0x0000001e1f287221 */ /* 0x020fc60000010000 */
[----:B------:R-:W5:Y:S01]  /*66b0*/  SHFL.BFLY PT, R42, R41, 0x1, 0x101f ;  /* 0x0c301f00292a7f89 */ /* 0x000f6200000e0000 */
[----:B------:R-:W5:Y:S01]  /*66c0*/  @!P0 LDC.64 R32, c[0x0][0x218] ;  /* 0x00008600ff208b82 */ /* 0x000f620000000a00 */
[----:B0-----:R-:W-:Y:S02]  /*66d0*/  FADD.FTZ R19, R19, R28 ;  /* 0x0000001c13137221 */ /* 0x001fe40000010000 */
[----:B------:R-:W0:Y:S01]  /*66e0*/  SHFL.BFLY PT, R43, R40, 0x1, 0x101f ;  /* 0x0c301f00282b7f89 */ /* 0x000e2200000e0000 */
[----:B------:R-:W-:-:S03]  /*66f0*/  FADD.FTZ R38, R38, R39 ;  /* 0x0000002726267221 */ /* 0x000fc60000010000 */
[----:B------:R-:W0:Y:S01]  /*6700*/  SHFL.BFLY PT, R49, R46, 0x2, 0x101f ;  /* 0x0c501f002e317f89 */ /* 0x000e2200000e0000 */
[----:B------:R-:W0:Y:S01]  /*6710*/  @!P0 LDC.64 R30, c[0x0][0x218] ;  /* 0x00008600ff1e8b82 */ /* 0x000e220000000a00 */
[----:B------:R-:W-:Y:S01]  /*6720*/  @!P0 F2FP.BF16.F32.PACK_AB R23, RZ, R19 ;  /* 0x00000013ff17823e */ /* 0x000fe200000010ff */
[----:B-1----:R-:W-:Y:S01]  /*6730*/  FADD.FTZ R39, R18, R27 ;  /* 0x0000001b12277221 */ /* 0x002fe20000010000 */
[----:B------:R-:W1:Y:S02]  /*6740*/  SHFL.BFLY PT, R51, R38, 0x2, 0x101f ;  /* 0x0c501f0026337f89 */ /* 0x000e6400000e0000 */
[----:B------:R-:W-:Y:S01]  /*6750*/  PRMT R17, R23, 0x7610, R17 ;  /* 0x0000761017117816 */ /* 0x000fe20000000011 */
[----:B--2---:R-:W-:Y:S02]  /*6760*/  FADD.FTZ R23, R34, R35 ;  /* 0x0000002322177221 */ /* 0x004fe40000010000 */
[----:B------:R-:W2:Y:S01]  /*6770*/  @!P0 LDC.64 R28, c[0x0][0x220] ;  /* 0x00008800ff1c8b82 */ /* 0x000ea20000000a00 */
[----:B------:R-:W-:Y:S01]  /*6780*/  @!P0 F2FP.BF16.F32.PACK_AB R39, RZ, R39 ;  /* 0x00000027ff27823e */ /* 0x000fe200000010ff */
[----:B----4-:R-:W-:-:S04]  /*6790*/  @!P0 IMAD.WIDE R20, R37, 0x2, R20 ;  /* 0x0000000225148825 */ /* 0x010fc800078e0214 */
[----:B---3--:R-:W-:Y:S01]  /*67a0*/  FADD.FTZ R25, R25, R36 ;  /* 0x0000002419197221 */ /* 0x008fe20000010000 */
[----:B------:R-:W-:Y:S01]  /*67b0*/  @!P0 F2FP.BF16.F32.PACK_AB R23, RZ, R23 ;  /* 0x00000017ff17823e */ /* 0x000fe200000010ff */
[----:B-----5:R-:W-:Y:S01]  /*67c0*/  FADD.FTZ R41, R41, R42 ;  /* 0x0000002a29297221 */ /* 0x020fe20000010000 */
[----:B------:R-:W3:Y:S01]  /*67d0*/  @!P0 LDC.64 R26, c[0x0][0x218] ;  /* 0x00008600ff1a8b82 */ /* 0x000ee20000000a00 */
[----:B------:R-:W-:-:S04]  /*67e0*/  @!P0 IMAD.WIDE R32, R37, 0x2, R32 ;  /* 0x0000000225208825 */ /* 0x000fc800078e0220 */
[----:B0-----:R-:W-:Y:S01]  /*67f0*/  FADD.FTZ R40, R40, R43 ;  /* 0x0000002b28287221 */ /* 0x001fe20000010000 */
[----:B------:R0:W-:Y:S01]  /*6800*/  @!P0 STG.E.U16 desc[UR12][R32.64], R17 ;  /* 0x0000001120008986 */ /* 0x0001e2000c10150c */
[----:B------:R-:W-:Y:S01]  /*6810*/  FADD.FTZ R46, R46, R49 ;  /* 0x000000312e2e7221 */ /* 0x000fe20000010000 */
[----:B------:R-:W4:Y:S01]  /*6820*/  @!P0 LDC.64 R18, c[0x0][0x220] ;  /* 0x00008800ff128b82 */ /* 0x000f220000000a00 */
[C---:B------:R-:W-:Y:S01]  /*6830*/  @!P0 IMAD.WIDE R30, R37.reuse, 0x2, R30 ;  /* 0x00000002251e8825 */ /* 0x040fe200078e021e */
[----:B------:R5:W-:Y:S01]  /*6840*/  @!P0 STG.E.U16 desc[UR12][R20.64], R39 ;  /* 0x0000002714008986 */ /* 0x000be2000c10150c */
[----:B------:R-:W-:Y:S02]  /*6850*/  @!P0 F2FP.BF16.F32.PACK_AB R15, RZ, R40 ;  /* 0x00000028ff0f823e */ /* 0x000fe400000010ff */
[----:B-1----:R-:W-:Y:S01]  /*6860*/  FADD.FTZ R38, R38, R51 ;  /* 0x0000003326267221 */ /* 0x002fe20000010000 */
[----:B--2---:R-:W-:Y:S01]  /*6870*/  @!P0 IMAD.WIDE R28, R37, 0x2, R28 ;  /* 0x00000002251c8825 */ /* 0x004fe200078e021c */
[----:B0-----:R-:W-:-:S03]  /*6880*/  MOV R17, 0xffff ;  /* 0x0000ffff00117802 */ /* 0x001fc60000000f00 */
[----:B------:R-:W-:Y:S01]  /*6890*/  IMAD.MOV.U32 R33, RZ, RZ, 0xffff ;  /* 0x0000ffffff217424 */ /* 0x000fe200078e00ff */
[----:B-----5:R-:W-:Y:S02]  /*68a0*/  @!P0 F2FP.BF16.F32.PACK_AB R21, RZ, R25 ;  /* 0x00000019ff15823e */ /* 0x020fe400000010ff */
[----:B------:R-:W-:Y:S01]  /*68b0*/  PRMT R20, R23, 0x7610, R20 ;  /* 0x0000761017147816 */ /* 0x000fe20000000014 */
[C---:B---3--:R-:W-:Y:S01]  /*68c0*/  @!P0 IMAD.WIDE R26, R37.reuse, 0x2, R26 ;  /* 0x00000002251a8825 */ /* 0x048fe200078e021a */
[----:B------:R-:W-:Y:S01]  /*68d0*/  @!P0 F2FP.BF16.F32.PACK_AB R25, RZ, R41 ;  /* 0x00000029ff19823e */ /* 0x000fe200000010ff */
[----:B------:R-:W0:Y:S04]  /*68e0*/  SHFL.BFLY PT, R33, R46, 0x1, 0x101f ;  /* 0x0c301f002e217f89 */ /* 0x000e2800000e0000 */
[----:B------:R1:W-:Y:S01]  /*68f0*/  @!P0 STG.E.U16 desc[UR12][R30.64+0x28], R21 ;  /* 0x000028151e008986 */ /* 0x0003e2000c10150c */
[----:B----4-:R-:W-:-:S03]  /*6900*/  @!P0 IMAD.WIDE R18, R37, 0x2, R18 ;  /* 0x0000000225128825 */ /* 0x010fc600078e0212 */
[----:B------:R1:W-:Y:S04]  /*6910*/  @!P0 STG.E.U16 desc[UR12][R28.64+0x28], R20 ;  /* 0x000028141c008986 */ /* 0x0003e8000c10150c */
[----:B------:R1:W-:Y:S04]  /*6920*/  @!P0 STG.E.U16 desc[UR12][R26.64+0x50], R15 ;  /* 0x0000500f1a008986 */ /* 0x0003e8000c10150c */
[----:B------:R1:W2:Y:S04]  /*6930*/  SHFL.BFLY PT, R23, R38, 0x1, 0x101f ;  /* 0x0c301f0026177f89 */ /* 0x0002a800000e0000 */
[----:B------:R1:W-:Y:S01]  /*6940*/  @!P0 STG.E.U16 desc[UR12][R18.64+0x50], R25 ;  /* 0x0000501912008986 */ /* 0x0003e2000c10150c */
[----:B0-----:R-:W-:-:S07]  /*6950*/  FADD.FTZ R33, R46, R33 ;  /* 0x000000212e217221 */ /* 0x001fce0000010000 */
.L_x_198:
[----:B-1----:R-:W0:Y:S01]  /*6960*/  @!P0 LDC.64 R18, c[0x0][0x218] ;  /* 0x00008600ff128b82 */ /* 0x002e220000000a00 */
[----:B--2---:R-:W-:Y:S01]  /*6970*/  FADD.FTZ R17, R38, R23 ;  /* 0x0000001726117221 */ /* 0x004fe20000010000 */
[----:B------:R-:W-:-:S04]  /*6980*/  @!P0 F2FP.BF16.F32.PACK_AB R15, RZ, R33 ;  /* 0x00000021ff0f823e */ /* 0x000fc800000010ff */
[----:B------:R-:W-:Y:S02]  /*6990*/  @!P0 F2FP.BF16.F32.PACK_AB R17, RZ, R17 ;  /* 0x00000011ff11823e */ /* 0x000fe400000010ff */
[----:B------:R-:W1:Y:S01]  /*69a0*/  @!P0 LDC.64 R20, c[0x0][0x220] ;  /* 0x00008800ff148b82 */ /* 0x000e620000000a00 */
[----:B0-----:R-:W-:-:S05]  /*69b0*/  @!P0 IMAD.WIDE R18, R37, 0x2, R18 ;  /* 0x0000000225128825 */ /* 0x001fca00078e0212 */
[----:B------:R4:W-:Y:S01]  /*69c0*/  @!P0 STG.E.U16 desc[UR12][R18.64+0x78], R15 ;  /* 0x0000780f12008986 */ /* 0x0009e2000c10150c */
[----:B-1----:R-:W-:-:S05]  /*69d0*/  @!P0 IMAD.WIDE R20, R37, 0x2, R20 ;  /* 0x0000000225148825 */ /* 0x002fca00078e0214 */
[----:B------:R4:W-:Y:S02]  /*69e0*/  @!P0 STG.E.U16 desc[UR12][R20.64+0x78], R17 ;  /* 0x0000781114008986 */ /* 0x0009e4000c10150c */
.L_x_128:
[----:B------:R-:W-:Y:S05]  /*69f0*/  WARPSYNC.ALL ;  /* 0x0000000000007948 */ /* 0x000fea0003800000 */
[----:B------:R-:W-:Y:S01]  /*6a00*/  UMOV UR4, 0x140 ;  /* 0x0000014000047882 */ /* 0x000fe20000000000 */
[----:B------:R-:W-:Y:S01]  /*6a10*/  IADD3 R9, R9, 0x1000, RZ ;  /* 0x0000100009097810 */ /* 0x000fe20007ffe0ff */
[----:B------:R-:W-:Y:S01]  /*6a20*/  UIMAD UR4, UR15, UR4, 0x140 ;  /* 0x000001400f0474a4 */ /* 0x000fe2000f8e0204 */
[----:B------:R-:W-:Y:S05]  /*6a30*/  BAR.SYNC.DEFER_BLOCKING 0x0 ;  /* 0x0000000000007b1d */ /* 0x000fea0000010000 */
[----:B------:R-:W-:-:S13]  /*6a40*/  ISETP.GE.AND P0, PT, R9, UR4, PT ;  /* 0x0000000409007c0c */ /* 0x000fda000bf06270 */
[----:B------:R-:W-:Y:S05]  /*6a50*/  @!P0 BRA `(.L_x_135) ;  /* 0xffffffe0004c8947 */ /* 0x000fea000383ffff */
[----:B------:R-:W-:Y:S05]  /*6a60*/  EXIT ;  /* 0x000000000000794d */ /* 0x000fea0003800000 */
.L_x_131:
[----:B------:R-:W-:Y:S01]  /*6a70*/  HFMA2.MMA R22, -RZ, RZ, 0, 0.000503063201904296875 ;  /* 0x0000101fff167435 */ /* 0x000fe200000001ff */
[----:B-1----:R-:W-:Y:S01]  /*6a80*/  MOV R24, R18 ;  /* 0x0000001200187202 */ /* 0x002fe20000000f00 */
[----:B------:R-:W-:Y:S01]  /*6a90*/  IMAD.MOV.U32 R17, RZ, RZ, 0x8 ;  /* 0x00000008ff117424 */ /* 0x000fe200078e00ff */
[----:B0-----:R-:W-:-:S08]  /*6aa0*/  MOV R15, 0xffff ;  /* 0x0000ffff000f7802 */ /* 0x001fd00000000f00 */
[----:B--2---:R-:W-:Y:S05]  /*6ab0*/  WARPSYNC.COLLECTIVE R15, `(.L_x_136) ;  /* 0x000000000f087348 */ /* 0x004fea0003c00000 */
[----:B------:R0:W1:Y:S02]  /*6ac0*/  SHFL.BFLY P2, R23, R24, R17, R22 ;  /* 0x0c00001118177389 */ /* 0x0000640000040016 */
[----:B012---:R-:W-:Y:S01]  /*6ad0*/  ENDCOLLECTIVE ;  /* 0x000000000000791b */ /* 0x007fe20003800000 */
.L_x_136:
[----:B------:R-:W-:Y:S01]  /*6ae0*/  IMAD.MOV.U32 R24, RZ, RZ, R19 ;  /* 0x000000ffff187224 */ /* 0x000fe200078e0013 */
[----:B------:R-:W-:-:S07]  /*6af0*/  MOV R21, R23 ;  /* 0x0000001700157202 */ /* 0x000fce0000000f00 */
[----:B------:R-:W-:Y:S05]  /*6b00*/  WARPSYNC.COLLECTIVE R15, `(.L_x_137) ;  /* 0x000000000f087348 */ /* 0x000fea0003c00000 */
[----:B------:R0:W1:Y:S02]  /*6b10*/  SHFL.BFLY P2, R23, R24, R17, R22 ;  /* 0x0c00001118177389 */ /* 0x0000640000040016 */
[----:B01----:R-:W-:Y:S01]  /*6b20*/  ENDCOLLECTIVE ;  /* 0x000000000000791b */ /* 0x003fe20003800000 */
.L_x_137:
[----:B------:R-:W-:Y:S01]  /*6b30*/  FADD.FTZ R21, R21, R18 ;  /* 0x0000001215157221 */ /* 0x000fe20000010000 */
[----:B------:R-:W-:-:S04]  /*6b40*/  HFMA2.MMA R17, -RZ, RZ, 0, 2.384185791015625e-07 ;  /* 0x00000004ff117435 */ /* 0x000fc800000001ff */
[----:B------:R-:W-:Y:S02]  /*6b50*/  MOV R24, R21 ;  /* 0x0000001500187202 */ /* 0x000fe40000000f00 */
[----:B------:R-:W-:-:S07]  /*6b60*/  MOV R20, R23 ;  /* 0x0000001700147202 */ /* 0x000fce0000000f00 */
[----:B------:R-:W-:Y:S05]  /*6b70*/  WARPSYNC.COLLECTIVE R15, `(.L_x_138) ;  /* 0x000000000f087348 */ /* 0x000fea0003c00000 */
[----:B------:R0:W1:Y:S02]  /*6b80*/  SHFL.BFLY P2, R23, R24, R17, R22 ;  /* 0x0c00001118177389 */ /* 0x0000640000040016 */
[----:B01----:R-:W-:Y:S01]  /*6b90*/  ENDCOLLECTIVE ;  /* 0x000000000000791b */ /* 0x003fe20003800000 */
.L_x_138:
[----:B------:R-:W-:-:S05]  /*6ba0*/  FADD.FTZ R20, R20, R19 ;  /* 0x0000001314147221 */ /* 0x000fca0000010000 */
[----:B------:R-:W-:Y:S01]  /*6bb0*/  MOV R24, R20 ;  /* 0x0000001400187202 */ /* 0x000fe20000000f00 */
[----:B------:R-:W-:-:S07]  /*6bc0*/  IMAD.MOV.U32 R26, RZ, RZ, R23 ;  /* 0x000000ffff1a7224 */ /* 0x000fce00078e0017 */
[----:B------:R-:W-:Y:S05]  /*6bd0*/  WARPSYNC.COLLECTIVE R15, `(.L_x_139) ;  /* 0x000000000f087348 */ /* 0x000fea0003c00000 */
[----:B------:R0:W1:Y:S02]  /*6be0*/  SHFL.BFLY P2, R23, R24, R17, R22 ;  /* 0x0c00001118177389 */ /* 0x0000640000040016 */
[----:B01----:R-:W-:Y:S01]  /*6bf0*/  ENDCOLLECTIVE ;  /* 0x000000000000791b */ /* 0x003fe20003800000 */
.L_x_139:
[----:B------:R-:W-:-:S05]  /*6c00*/  FADD.FTZ R26, R21, R26 ;  /* 0x0000001a151a7221 */ /* 0x000fca0000010000 */
[----:B------:R-:W-:Y:S01]  /*6c10*/  MOV R24, R26 ;  /* 0x0000001a00187202 */ /* 0x000fe20000000f00 */
[----:B------:R-:W-:Y:S01]  /*6c20*/  IMAD.MOV.U32 R17, RZ, RZ, 0x2 ;  /* 0x00000002ff117424 */ /* 0x000fe200078e00ff */
[----:B------:R-:W-:-:S07]  /*6c30*/  MOV R25, R23 ;  /* 0x0000001700197202 */ /* 0x000fce0000000f00 */
[----:B------:R-:W-:Y:S05]  /*6c40*/  WARPSYNC.COLLECTIVE R15, `(.L_x_140) ;  /* 0x000000000f087348 */ /* 0x000fea0003c00000 */
[----:B------:R0:W1:Y:S02]  /*6c50*/  SHFL.BFLY P2, R23, R24, R17, R22 ;  /* 0x0c00001118177389 */ /* 0x0000640000040016 */
[----:B01----:R-:W-:Y:S01]  /*6c60*/  ENDCOLLECTIVE ;  /* 0x000000000000791b */ /* 0x003fe20003800000 */
.L_x_140:
[----:B------:R-:W-:-:S05]  /*6c70*/  FADD.FTZ R25, R20, R25 ;  /* 0x0000001914197221 */ /* 0x000fca0000010000 */
[----:B------:R-:W-:Y:S02]  /*6c80*/  MOV R24, R25 ;  /* 0x0000001900187202 */ /* 0x000fe40000000f00 */
[----:B------:R-:W-:-:S07]  /*6c90*/  MOV R27, R23 ;  /* 0x00000017001b7202 */ /* 0x000fce0000000f00 */
[----:B------:R-:W-:Y:S05]  /*6ca0*/  WARPSYNC.COLLECTIVE R15, `(.L_x_141) ;  /* 0x000000000f087348 */ /* 0x000fea0003c00000 */
[----:B------:R0:W1:Y:S02]  /*6cb0*/  SHFL.BFLY P2, R23, R24, R17, R22 ;  /* 0x0c00001118177389 */ /* 0x0000640000040016 */
[----:B01----:R-:W-:Y:S01]  /*6cc0*/  ENDCOLLECTIVE ;  /* 0x000000000000791b */ /* 0x003fe20003800000 */
.L_x_141:
[----:B------:R-:W-:Y:S01]  /*6cd0*/  FADD.FTZ R27, R26, R27 ;  /* 0x0000001b1a1b7221 */ /* 0x000fe20000010000 */
[----:B------:R-:W-:-:S03]  /*6ce0*/  HFMA2.MMA R17, -RZ, RZ, 0, 5.9604644775390625e-08 ;  /* 0x00000001ff117435 */ /* 0x000fc600000001ff */
[----:B------:R-:W-:Y:S01]  /*6cf0*/  IMAD.MOV.U32 R24, RZ, RZ, R27 ;  /* 0x000000ffff187224 */ /* 0x000fe200078e001b */
[----:B------:R-:W-:-:S07]  /*6d00*/  MOV R18, R23 ;  /* 0x0000001700127202 */ /* 0x000fce0000000f00 */
[----:B------:R-:W-:Y:S05]  /*6d10*/  WARPSYNC.COLLECTIVE R15, `(.L_x_142) ;  /* 0x000000000f087348 */ /* 0x000fea0003c00000 */
[----:B------:R0:W1:Y:S02]  /*6d20*/  SHFL.BFLY P2, R23, R24, R17, R22 ;  /* 0x0c00001118177389 */ /* 0x0000640000040016 */
[----:B01----:R-:W-:Y:S01]  /*6d30*/  ENDCOLLECTIVE ;  /* 0x000000000000791b */ /* 0x003fe20003800000 */
.L_x_142:
[----:B------:R-:W-:-:S05]  /*6d40*/  FADD.FTZ R28, R25, R18 ;  /* 0x00000012191c7221 */ /* 0x000fca0000010000 */
[----:B------:R-:W-:Y:S02]  /*6d50*/  MOV R24, R28 ;  /* 0x0000001c00187202 */ /* 0x000fe40000000f00 */
[----:B------:R-:W-:-:S07]  /*6d60*/  MOV R30, R23 ;  /* 0x00000017001e7202 */ /* 0x000fce0000000f00 */
[----:B------:R-:W-:Y:S05]  /*6d70*/  WARPSYNC.COLLECTIVE R15, `(.L_x_143) ;  /* 0x000000000f087348 */ /* 0x000fea0003c00000 */
[----:B------:R0:W1:Y:S02]  /*6d80*/  SHFL.BFLY P2, R23, R24, R17, R22 ;  /* 0x0c00001118177389 */ /* 0x0000640000040016 */
[----:B01----:R-:W-:Y:S01]  /*6d90*/  ENDCOLLECTIVE ;  /* 0x000000000000791b */ /* 0x003fe20003800000 */
.L_x_143:
[----:B------:R-:W-:Y:S01]  /*6da0*/  FADD.FTZ R30, R27, R30 ;  /* 0x0000001e1b1e7221 */ /* 0x000fe20000010000 */
[----:B------:R-:W-:Y:S06]  /*6db0*/  BRA `(.L_x_144) ;  /* 0xffffffe800f87947 */ /* 0x000fec000383ffff */
.L_x_132:
[----:B------:R-:W-:Y:S01]  /*6dc0*/  BSSY B1, `(.L_x_145) ;  /* 0x0000008000017945 */ /* 0x000fe20003800000 */
[----:B-1----:R-:W-:Y:S01]  /*6dd0*/  IMAD.MOV.U32 R24, RZ, RZ, R25 ;  /* 0x000000ffff187224 */ /* 0x002fe200078e0019 */
[----:B------:R-:W-:Y:S02]  /*6de0*/  MOV R17, 0x8 ;  /* 0x0000000800117802 */ /* 0x000fe40000000f00 */
[----:B------:R-:W-:Y:S02]  /*6df0*/  MOV R22, 0x101f ;  /* 0x0000101f00167802 */ /* 0x000fe40000000f00 */
[----:B0-----:R-:W-:-:S07]  /*6e00*/  MOV R15, 0xffff ;  /* 0x0000ffff000f7802 */ /* 0x001fce0000000f00 */
[----:B--2---:R-:W-:Y:S05]  /*6e10*/  WARPSYNC.COLLECTIVE R15, `(.L_x_146) ;  /* 0x000000000f087348 */ /* 0x004fea0003c00000 */
[----:B------:R0:W1:Y:S02]  /*6e20*/  SHFL.BFLY P2, R23, R24, R17, R22 ;  /* 0x0c00001118177389 */ /* 0x0000640000040016 */
[----:B012---:R-:W-:Y:S01]  /*6e30*/  ENDCOLLECTIVE ;  /* 0x000000000000791b */ /* 0x007fe20003800000 */
.L_x_146:
[----:B------:R-:W-:Y:S05]  /*6e40*/  BSYNC B1 ;  /* 0x0000000000017941 */ /* 0x000fea0003800000 */
.L_x_145:
[----:B------:R-:W-:Y:S01]  /*6e50*/  HFMA2.MMA R17, -RZ, RZ, 0, 4.76837158203125e-07 ;  /* 0x00000008ff117435 */ /* 0x000fe200000001ff */
[----:B------:R-:W-:Y:S01]  /*6e60*/  MOV R24, R26 ;  /* 0x0000001a00187202 */ /* 0x000fe20000000f00 */
[----:B------:R-:W-:Y:S01]  /*6e70*/  IMAD.MOV.U32 R15, RZ, RZ, 0xffff ;  /* 0x0000ffffff0f7424 */ /* 0x000fe200078e00ff */
[----:B------:R-:W-:Y:S01]  /*6e80*/  MOV R22, 0x101f ;  /* 0x0000101f00167802 */ /* 0x000fe20000000f00 */
[----:B------:R-:W-:-:S07]  /*6e90*/  IMAD.MOV.U32 R28, RZ, RZ, R23 ;  /* 0x000000ffff1c7224 */ /* 0x000fce00078e0017 */
[----:B------:R-:W-:Y:S05]  /*6ea0*/  WARPSYNC.COLLECTIVE R15, `(.L_x_147) ;  /* 0x000000000f087348 */ /* 0x000fea0003c00000 */
[----:B------:R0:W1:Y:S02]  /*6eb0*/  SHFL.BFLY P2, R23, R24, R17, R22 ;  /* 0x0c00001118177389 */ /* 0x0000640000040016 */
[----:B01----:R-:W-:Y:S01]  /*6ec0*/  ENDCOLLECTIVE ;  /* 0x000000000000791b */ /* 0x003fe20003800000 */
.L_x_147:
[----:B------:R-:W-:Y:S01]  /*6ed0*/  FADD.FTZ R28, R28, R25 ;  /* 0x000000191c1c7221 */ /* 0x000fe20000010000 */
[----:B------:R-:W-:-:S04]  /*6ee0*/  HFMA2.MMA R17, -RZ, RZ, 0, 2.384185791015625e-07 ;  /* 0x00000004ff117435 */ /* 0x000fc800000001ff */
[----:B------:R-:W-:Y:S02]  /*6ef0*/  MOV R24, R28 ;  /* 0x0000001c00187202 */ /* 0x000fe40000000f00 */
[----:B------:R-:W-:-:S07]  /*6f00*/  MOV R27, R23 ;  /* 0x00000017001b7202 */ /* 0x000fce0000000f00 */
[----:B------:R-:W-:Y:S05]  /*6f10*/  WARPSYNC.COLLECTIVE R15, `(.L_x_148) ;  /* 0x000000000f087348 */ /* 0x000fea0003c00000 */
[----:B------:R0:W1:Y:S02]  /*6f20*/  SHFL.BFLY P2, R23, R24, R17, R22 ;  /* 0x0c00001118177389 */ /* 0x0000640000040016 */
[----:B01----:R-:W-:Y:S01]  /*6f30*/  ENDCOLLECTIVE ;  /* 0x000000000000791b */ /* 0x003fe20003800000 */
.L_x_148:
[----:B------:R-:W-:-:S05]  /*6f40*/  FADD.FTZ R27, R27, R26 ;  /* 0x0000001a1b1b7221 */ /* 0x000fca0000010000 */
[----:B------:R-:W-:Y:S01]  /*6f50*/  MOV R24, R27 ;  /* 0x0000001b00187202 */ /* 0x000fe20000000f00 */
[----:B------:R-:W-:-:S07]  /*6f60*/  IMAD.MOV.U32 R29, RZ, RZ, R23 ;  /* 0x000000ffff1d7224 */ /* 0x000fce00078e0017 */
[----:B------:R-:W-:Y:S05]  /*6f70*/  WARPSYNC.COLLECTIVE R15, `(.L_x_149) ;  /* 0x000000000f087348 */ /* 0x000fea0003c00000 */
[----:B------:R0:W1:Y:S02]  /*6f80*/  SHFL.BFLY P2, R23, R24, R17, R22 ;  /* 0x0c00001118177389 */ /* 0x0000640000040016 */
[----:B01----:R-:W-:Y:S01]  /*6f90*/  ENDCOLLECTIVE ;  /* 0x000000000000791b */ /* 0x003fe20003800000 */
.L_x_149:
[----:B------:R-:W-:-:S05]  /*6fa0*/  FADD.FTZ R29, R28, R29 ;  /* 0x0000001d1c1d7221 */ /* 0x000fca0000010000 */
[----:B------:R-:W-:Y:S01]  /*6fb0*/  MOV R24, R29 ;  /* 0x0000001d00187202 */ /* 0x000fe20000000f00 */
[----:B------:R-:W-:Y:S01]  /*6fc0*/  IMAD.MOV.U32 R17, RZ, RZ, 0x2 ;  /* 0x00000002ff117424 */ /* 0x000fe200078e00ff */
[----:B------:R-:W-:-:S07]  /*6fd0*/  MOV R30, R23 ;  /* 0x00000017001e7202 */ /* 0x000fce0000000f00 */
[----:B------:R-:W-:Y:S05]  /*6fe0*/  WARPSYNC.COLLECTIVE R15, `(.L_x_150) ;  /* 0x000000000f087348 */ /* 0x000fea0003c00000 */
[----:B------:R0:W1:Y:S02]  /*6ff0*/  SHFL.BFLY P2, R23, R24, R17, R22 ;  /* 0x0c00001118177389 */ /* 0x0000640000040016 */
[----:B01----:R-:W-:Y:S01]  /*7000*/  ENDCOLLECTIVE ;  /* 0x000000000000791b */ /* 0x003fe20003800000 */
.L_x_150:
[----:B------:R-:W-:-:S05]  /*7010*/  FADD.FTZ R30, R27, R30 ;  /* 0x0000001e1b1e7221 */ /* 0x000fca0000010000 */
[----:B------:R-:W-:Y:S02]  /*7020*/  MOV R24, R30 ;  /* 0x0000001e00187202 */ /* 0x000fe40000000f00 */
[----:B------:R-:W-:-:S07]  /*7030*/  MOV R32, R23 ;  /* 0x0000001700207202 */ /* 0x000fce0000000f00 */
[----:B------:R-:W-:Y:S05]  /*7040*/  WARPSYNC.COLLECTIVE R15, `(.L_x_151) ;  /* 0x000000000f087348 */ /* 0x000fea0003c00000 */
[----:B------:R0:W1:Y:S02]  /*7050*/  SHFL.BFLY P2, R23, R24, R17, R22 ;  /* 0x0c00001118177389 */ /* 0x0000640000040016 */
[----:B01----:R-:W-:Y:S01]  /*7060*/  ENDCOLLECTIVE ;  /* 0x000000000000791b */ /* 0x003fe20003800000 */
.L_x_151:
[----:B------:R-:W-:Y:S01]  /*7070*/  FADD.FTZ R32, R29, R32 ;  /* 0x000000201d207221 */ /* 0x000fe20000010000 */
[----:B------:R-:W-:-:S03]  /*7080*/  HFMA2.MMA R17, -RZ, RZ, 0, 5.9604644775390625e-08 ;  /* 0x00000001ff117435 */ /* 0x000fc600000001ff */
[----:B------:R-:W-:Y:S01]  /*7090*/  IMAD.MOV.U32 R24, RZ, RZ, R32 ;  /* 0x000000ffff187224 */ /* 0x000fe200078e0020 */
[----:B------:R-:W-:-:S07]  /*70a0*/  MOV R25, R23 ;  /* 0x0000001700197202 */ /* 0x000fce0000000f00 */
[----:B------:R-:W-:Y:S05]  /*70b0*/  WARPSYNC.COLLECTIVE R15, `(.L_x_152) ;  /* 0x000000000f087348 */ /* 0x000fea0003c00000 */
[----:B------:R0:W1:Y:S02]  /*70c0*/  SHFL.BFLY P2, R23, R24, R17, R22 ;  /* 0x0c00001118177389 */ /* 0x0000640000040016 */
[----:B01----:R-:W-:Y:S01]  /*70d0*/  ENDCOLLECTIVE ;  /* 0x000000000000791b */ /* 0x003fe20003800000 */
.L_x_152:
[----:B------:R-:W-:-:S05]  /*70e0*/  FADD.FTZ R25, R30, R25 ;  /* 0x000000191e197221 */ /* 0x000fca0000010000 */
[----:B------:R-:W-:Y:S02]  /*70f0*/  MOV R24, R25 ;  /* 0x0000001900187202 */ /* 0x000fe40000000f00 */
[----:B------:R-:W-:-:S07]  /*7100*/  MOV R31, R23 ;  /* 0x00000017001f7202 */ /* 0x000fce0000000f00 */
[----:B------:R-:W-:Y:S05]  /*7110*/  WARPSYNC.COLLECTIVE R15, `(.L_x_153) ;  /* 0x000000000f087348 */ /* 0x000fea0003c00000 */
[----:B------:R0:W1:Y:S02]  /*7120*/  SHFL.BFLY P2, R23, R24, R17, R22 ;  /* 0x0c00001118177389 */ /* 0x0000640000040016 */
[----:B01----:R-:W-:Y:S01]  /*7130*/  ENDCOLLECTIVE ;  /* 0x000000000000791b */ /* 0x003fe20003800000 */
.L_x_153:
[----:B------:R-:W-:Y:S01]  /*7140*/  FADD.FTZ R31, R32, R31 ;  /* 0x0000001f201f7221 */ /* 0x000fe20000010000 */
[----:B------:R-:W-:Y:S06]  /*7150*/  BRA `(.L_x_154) ;  /* 0xffffffe800c47947 */ /* 0x000fec000383ffff */
.L_x_133:
        /* <DEDUP_REMOVED lines=8> */
.L_x_156:
[----:B------:R-:W-:Y:S05]  /*71e0*/  BSYNC B1 ;  /* 0x0000000000017941 */ /* 0x000fea0003800000 */
.L_x_155:
        /* <DEDUP_REMOVED lines=8> */
.L_x_157:
[----:B------:R-:W-:Y:S01]  /*7270*/  FADD.FTZ R28, R28, R25 ;  /* 0x000000191c1c7221 */ /* 0x000fe20000010000 */
[----:B------:R-:W-:-:S04]  /*7280*/  HFMA2.MMA R17, -RZ, RZ, 0, 2.384185791015625e-07 ;  /* 0x00000004ff117435 */ /* 0x000fc800000001ff */
[----:B------:R-:W-:Y:S02]  /*7290*/  MOV R24, R28 ;  /* 0x0000001c00187202 */ /* 0x000fe40000000f00 */
[----:B------:R-:W-:-:S07]  /*72a0*/  MOV R27, R23 ;  /* 0x00000017001b7202 */ /* 0x000fce0000000f00 */
[----:B------:R-:W-:Y:S05]  /*72b0*/  WARPSYNC.COLLECTIVE R15, `(.L_x_158) ;  /* 0x000000000f087348 */ /* 0x000fea0003c00000 */
[----:B------:R0:W1:Y:S02]  /*72c0*/  SHFL.BFLY P2, R23, R24, R17, R22 ;  /* 0x0c00001118177389 */ /* 0x0000640000040016 */
[----:B01----:R-:W-:Y:S01]  /*72d0*/  ENDCOLLECTIVE ;  /* 0x000000000000791b */ /* 0x003fe20003800000 */
.L_x_158:
[----:B------:R-:W-:-:S05]  /*72e0*/  FADD.FTZ R27, R27, R26 ;  /* 0x0000001a1b1b7221 */ /* 0x000fca0000010000 */
[----:B------:R-:W-:Y:S01]  /*72f0*/  MOV R24, R27 ;  /* 0x0000001b00187202 */ /* 0x000fe20000000f00 */
[----:B------:R-:W-:-:S07]  /*7300*/  IMAD.MOV.U32 R29, RZ, RZ, R23 ;  /* 0x000000ffff1d7224 */ /* 0x000fce00078e0017 */
[----:B------:R-:W-:Y:S05]  /*7310*/  WARPSYNC.COLLECTIVE R15, `(.L_x_159) ;  /* 0x000000000f087348 */ /* 0x000fea0003c00000 */
[----:B------:R0:W1:Y:S02]  /*7320*/  SHFL.BFLY P2, R23, R24, R17, R22 ;  /* 0x0c00001118177389 */ /* 0x0000640000040016 */
[----:B01----:R-:W-:Y:S01]  /*7330*/  ENDCOLLECTIVE ;  /* 0x000000000000791b */ /* 0x003fe20003800000 */
.L_x_159:
[----:B------:R-:W-:-:S05]  /*7340*/  FADD.FTZ R29, R28, R29 ;  /* 0x0000001d1c1d7221 */ /* 0x000fca0000010000 */
[----:B------:R-:W-:Y:S01]  /*7350*/  MOV R24, R29 ;  /* 0x0000001d00187202 */ /* 0x000fe20000000f00 */
[----:B------:R-:W-:Y:S01]  /*7360*/  IMAD.MOV.U32 R17, RZ, RZ, 0x2 ;  /* 0x00000002ff117424 */ /* 0x000fe200078e00ff */
[----:B------:R-:W-:-:S07]  /*7370*/  MOV R30, R23 ;  /* 0x00000017001e7202 */ /* 0x000fce0000000f00 */
[----:B------:R-:W-:Y:S05]  /*7380*/  WARPSYNC.COLLECTIVE R15, `(.L_x_160) ;  /* 0x000000000f087348 */ /* 0x000fea0003c00000 */
[----:B------:R0:W1:Y:S02]  /*7390*/  SHFL.BFLY P2, R23, R24, R17, R22 ;  /* 0x0c00001118177389 */ /* 0x0000640000040016 */
[----:B01----:R-:W-:Y:S01]  /*73a0*/  ENDCOLLECTIVE ;  /* 0x000000000000791b */ /* 0x003fe20003800000 */
.L_x_160:
[----:B------:R-:W-:-:S05]  /*73b0*/  FADD.FTZ R30, R27, R30 ;  /* 0x0000001e1b1e7221 */ /* 0x000fca0000010000 */
[----:B------:R-:W-:Y:S02]  /*73c0*/  MOV R24, R30 ;  /* 0x0000001e00187202 */ /* 0x000fe40000000f00 */
[----:B------:R-:W-:-:S07]  /*73d0*/  MOV R32, R23 ;  /* 0x0000001700207202 */ /* 0x000fce0000000f00 */
[----:B------:R-:W-:Y:S05]  /*73e0*/  WARPSYNC.COLLECTIVE R15, `(.L_x_161) ;  /* 0x000000000f087348 */ /* 0x000fea0003c00000 */
[----:B------:R0:W1:Y:S02]  /*73f0*/  SHFL.BFLY P2, R23, R24, R17, R22 ;  /* 0x0c00001118177389 */ /* 0x0000640000040016 */
[----:B01----:R-:W-:Y:S01]  /*7400*/  ENDCOLLECTIVE ;  /* 0x000000000000791b */ /* 0x003fe20003800000 */
.L_x_161:
[----:B------:R-:W-:Y:S01]  /*7410*/  FADD.FTZ R32, R29, R32 ;  /* 0x000000201d207221 */ /* 0x000fe20000010000 */
[----:B------:R-:W-:-:S03]  /*7420*/  HFMA2.MMA R17, -RZ, RZ, 0, 5.9604644775390625e-08 ;  /* 0x00000001ff117435 */ /* 0x000fc600000001ff */
[----:B------:R-:W-:Y:S01]  /*7430*/  IMAD.MOV.U32 R24, RZ, RZ, R32 ;  /* 0x000000ffff187224 */ /* 0x000fe200078e0020 */
[----:B------:R-:W-:-:S07]  /*7440*/  MOV R25, R23 ;  /* 0x0000001700197202 */ /* 0x000fce0000000f00 */
[----:B------:R-:W-:Y:S05]  /*7450*/  WARPSYNC.COLLECTIVE R15, `(.L_x_162) ;  /* 0x000000000f087348 */ /* 0x000fea0003c00000 */
[----:B------:R0:W1:Y:S02]  /*7460*/  SHFL.BFLY P2, R23, R24, R17, R22 ;  /* 0x0c00001118177389 */ /* 0x0000640000040016 */
[----:B01----:R-:W-:Y:S01]  /*7470*/  ENDCOLLECTIVE ;  /* 0x000000000000791b */ /* 0x003fe20003800000 */
.L_x_162:
[----:B------:R-:W-:-:S05]  /*7480*/  FADD.FTZ R25, R30, R25 ;  /* 0x000000191e197221 */ /* 0x000fca0000010000 */
[----:B------:R-:W-:Y:S02]  /*7490*/  MOV R24, R25 ;  /* 0x0000001900187202 */ /* 0x000fe40000000f00 */
[----:B------:R-:W-:-:S07]  /*74a0*/  MOV R31, R23 ;  /* 0x00000017001f7202 */ /* 0x000fce0000000f00 */
[----:B------:R-:W-:Y:S05]  /*74b0*/  WARPSYNC.COLLECTIVE R15, `(.L_x_163) ;  /* 0x000000000f087348 */ /* 0x000fea0003c00000 */
[----:B------:R0:W1:Y:S02]  /*74c0*/  SHFL.BFLY P2, R23, R24, R17, R22 ;  /* 0x0c00001118177389 */ /* 0x0000640000040016 */
[----:B01----:R-:W-:Y:S01]  /*74d0*/  ENDCOLLECTIVE ;  /* 0x000000000000791b */ /* 0x003fe20003800000 */
.L_x_163:
[----:B------:R-:W-:Y:S01]  /*74e0*/  FADD.FTZ R31, R32, R31 ;  /* 0x0000001f201f7221 */ /* 0x000fe20000010000 */
[----:B------:R-:W-:Y:S06]  /*74f0*/  BRA `(.L_x_164) ;  /* 0xffffffe800787947 */ /* 0x000fec000383ffff */
.L_x_134:
[----:B------:R-:W-:Y:S01]  /*7500*/  HFMA2.MMA R17, -RZ, RZ, 0, 4.76837158203125e-07 ;  /* 0x00000008ff117435 */ /* 0x000fe200000001ff */
[----:B------:R-:W-:Y:S01]  /*7510*/  BSSY B0, `(.L_x_165) ;  /* 0x0000007000007945 */ /* 0x000fe20003800000 */
[----:B-1----:R-:W-:Y:S01]  /*7520*/  IMAD.MOV.U32 R24, RZ, RZ, R18 ;  /* 0x000000ffff187224 */ /* 0x002fe200078e0012 */
[----:B------:R-:W-:Y:S02]  /*7530*/  MOV R22, 0x101f ;  /* 0x0000101f00167802 */ /* 0x000fe40000000f00 */
[----:B0-----:R-:W-:-:S07]  /*7540*/  MOV R15, 0xffff ;  /* 0x0000ffff000f7802 */ /* 0x001fce0000000f00 */
[----:B--2---:R-:W-:Y:S05]  /*7550*/  WARPSYNC.COLLECTIVE R15, `(.L_x_166) ;  /* 0x000000000f087348 */ /* 0x004fea0003c00000 */
[----:B------:R0:W1:Y:S02]  /*7560*/  SHFL.BFLY P2, R23, R24, R17, R22 ;  /* 0x0c00001118177389 */ /* 0x0000640000040016 */
[----:B012---:R-:W-:Y:S01]  /*7570*/  ENDCOLLECTIVE ;  /* 0x000000000000791b */ /* 0x007fe20003800000 */
.L_x_166:
[----:B------:R-:W-:Y:S05]  /*7580*/  BSYNC B0 ;  /* 0x0000000000007941 */ /* 0x000fea0003800000 */
.L_x_165:
[----:B------:R-:W-:Y:S01]  /*7590*/  HFMA2.MMA R17, -RZ, RZ, 0, 4.76837158203125e-07 ;  /* 0x00000008ff117435 */ /* 0x000fe200000001ff */
[----:B------:R-:W-:Y:S01]  /*75a0*/  MOV R24, R19 ;  /* 0x0000001300187202 */ /* 0x000fe20000000f00 */
[----:B------:R-:W-:Y:S01]  /*75b0*/  IMAD.MOV.U32 R15, RZ, RZ, 0xffff ;  /* 0x0000ffffff0f7424 */ /* 0x000fe200078e00ff */
[----:B------:R-:W-:Y:S01]  /*75c0*/  MOV R22, 0x101f ;  /* 0x0000101f00167802 */ /* 0x000fe20000000f00 */
[----:B------:R-:W-:Y:S01]  /*75d0*/  IMAD.MOV.U32 R21, RZ, RZ, R23 ;  /* 0x000000ffff157224 */ /* 0x000fe200078e0017 */
[----:B------:R-:W-:Y:S01]  /*75e0*/  @!P0 SHF.L.U32 R28, R47, 0x1, RZ ;  /* 0x000000012f1c8819 */ /* 0x000fe200000006ff */
[----:B------:R-:W-:Y:S01]  /*75f0*/  HFMA2.MMA R29, -RZ, RZ, 0, 0 ;  /* 0x00000000ff1d7435 */ /* 0x000fe200000001ff */
[----:B------:R-:W-:-:S10]  /*7600*/  @!P0 IADD3 R25, R26, 0x14, RZ ;  /* 0x000000141a198810 */ /* 0x000fd40007ffe0ff */
[----:B------:R-:W-:Y:S05]  /*7610*/  WARPSYNC.COLLECTIVE R15, `(.L_x_167) ;  /* 0x000000000f087348 */ /* 0x000fea0003c00000 */
[----:B------:R0:W1:Y:S02]  /*7620*/  SHFL.BFLY P2, R23, R24, R17, R22 ;  /* 0x0c00001118177389 */ /* 0x0000640000040016 */
[----:B01----:R-:W-:Y:S01]  /*7630*/  ENDCOLLECTIVE ;  /* 0x000000000000791b */ /* 0x003fe20003800000 */
.L_x_167:
[----:B------:R-:W-:Y:S01]  /*7640*/  FADD.FTZ R21, R21, R18 ;  /* 0x0000001215157221 */ /* 0x000fe20000010000 */
[----:B------:R-:W-:Y:S01]  /*7650*/  @!P0 LEA R30, R47, UR4, 0x7 ;  /* 0x000000042f1e8c11 */ /* 0x000fe2000f8e38ff */
[----:B------:R-:W-:Y:S01]  /*7660*/  IMAD.MOV.U32 R33, RZ, RZ, RZ ;  /* 0x000000ffff217224 */ /* 0x000fe200078e00ff */
[----:B------:R-:W-:Y:S01]  /*7670*/  @!P0 LOP3.LUT R25, R25, R28, RZ, 0x3c, !PT ;  /* 0x0000001c19198212 */ /* 0x000fe200078e3cff */
[----:B------:R-:W-:Y:S01]  /*7680*/  IMAD.MOV.U32 R39, RZ, RZ, RZ ;  /* 0x000000ffff277224 */ /* 0x000fe200078e00ff */
[----:B------:R-:W-:Y:S02]  /*7690*/  @!P0 LEA R31, R47, UR4, 0x7 ;  /* 0x000000042f1f8c11 */ /* 0x000fe4000f8e38ff */
[----:B------:R-:W-:Y:S02]  /*76a0*/  @!P0 LEA R25, R25, R30, 0x2 ;  /* 0x0000001e19198211 */ /* 0x000fe400078e10ff */
[----:B------:R-:W-:-:S03]  /*76b0*/  @!P0 LEA R37, R47, UR4, 0x7 ;  /* 0x000000042f258c11 */ /* 0x000fc6000f8e38ff */
[----:B------:R-:W0:Y:S01]  /*76c0*/  @!P0 LDS R28, [R25+0x500] ;  /* 0x00050000191c8984 */ /* 0x000e220000000800 */
[----:B------:R-:W-:Y:S01]  /*76d0*/  HFMA2.MMA R17, -RZ, RZ, 0, 2.384185791015625e-07 ;  /* 0x00000004ff117435 */ /* 0x000fe200000001ff */
[----:B------:R-:W-:Y:S02]  /*76e0*/  MOV R24, R21 ;  /* 0x0000001500187202 */ /* 0x000fe40000000f00 */
[----:B------:R1:W2:Y:S01]  /*76f0*/  @!P0 LDS R27, [R25] ;  /* 0x00000000191b8984 */ /* 0x0002a20000000800 */
[----:B------:R-:W-:Y:S01]  /*7700*/  FADD.FTZ R18, R23, R19 ;  /* 0x0000001317127221 */ /* 0x000fe20000010000 */
[----:B-1----:R-:W-:-:S07]  /*7710*/  IMAD.MOV.U32 R25, RZ, RZ, RZ ;  /* 0x000000ffff197224 */ /* 0x002fce00078e00ff */
[----:B0-2---:R-:W-:Y:S05]  /*7720*/  WARPSYNC.COLLECTIVE R15, `(.L_x_168) ;  /* 0x000000000f087348 */ /* 0x005fea0003c00000 */
[----:B------:R1:W3:Y:S02]  /*7730*/  SHFL.BFLY P2, R23, R24, R17, R22 ;  /* 0x0c00001118177389 */ /* 0x0002e40000040016 */
[----:B0123--:R-:W-:Y:S01]  /*7740*/  ENDCOLLECTIVE ;  /* 0x000000000000791b */ /* 0x00ffe20003800000 */
.L_x_168:
[----:B------:R-:W-:Y:S01]  /*7750*/  MOV R24, R18 ;  /* 0x0000001200187202 */ /* 0x000fe20000000f00 */
[----:B------:R-:W-:-:S07]  /*7760*/  IMAD.MOV.U32 R20, RZ, RZ, R23 ;  /* 0x000000ffff147224 */ /* 0x000fce00078e0017 */
[----:B------:R-:W-:Y:S05]  /*7770*/  WARPSYNC.COLLECTIVE R15, `(.L_x_169) ;  /* 0x000000000f087348 */ /* 0x000fea0003c00000 */
[----:B------:R0:W1:Y:S02]  /*7780*/  SHFL.BFLY P2, R23, R24, R17, R22 ;  /* 0x0c00001118177389 */ /* 0x0000640000040016 */
[----:B01----:R-:W-:Y:S01]  /*7790*/  ENDCOLLECTIVE ;  /* 0x000000000000791b */ /* 0x003fe20003800000 */
.L_x_169:
[----:B------:R-:W-:Y:S01]  /*77a0*/  @!P0 MOV R29, R28 ;  /* 0x0000001c001d8202 */ /* 0x000fe20000000f00 */
[----:B------:R-:W-:Y:S01]  /*77b0*/  FADD.FTZ R20, R21, R20 ;  /* 0x0000001415147221 */ /* 0x000fe20000010000 */
[----:B------:R-:W-:Y:S01]  /*77c0*/  @!P0 MOV R25, R27 ;  /* 0x0000001b00198202 */ /* 0x000fe20000000f00 */
[----:B------:R-:W-:Y:S02]  /*77d0*/  HFMA2.MMA R17, -RZ, RZ, 0, 1.1920928955078125e-07 ;  /* 0x00000002ff117435 */ /* 0x000fe400000001ff */
[----:B------:R-:W-:Y:S02]  /*77e0*/  IMAD.MOV.U32 R24, RZ, RZ, R20 ;  /* 0x000000ffff187224 */ /* 0x000fe400078e0014 */
[----:B------:R-:W-:-:S07]  /*77f0*/  FADD.FTZ R21, R18, R23 ;  /* 0x0000001712157221 */ /* 0x000fce0000010000 */
[----:B------:R-:W-:Y:S05]  /*7800*/  WARPSYNC.COLLECTIVE R15, `(.L_x_170) ;  /* 0x000000000f087348 */ /* 0x000fea0003c00000 */
[----:B------:R0:W1:Y:S02]  /*7810*/  SHFL.BFLY P2, R23, R24, R17, R22 ;  /* 0x0c00001118177389 */ /* 0x0000640000040016 */
[----:B01----:R-:W-:Y:S01]  /*7820*/  ENDCOLLECTIVE ;  /* 0x000000000000791b */ /* 0x003fe20003800000 */
.L_x_170:
[----:B------:R-:W-:Y:S02]  /*7830*/  MOV R24, R21 ;  /* 0x0000001500187202 */ /* 0x000fe40000000f00 */
[----:B------:R-:W-:-:S07]  /*7840*/  MOV R19, R23 ;  /* 0x0000001700137202 */ /* 0x000fce0000000f00 */
[----:B------:R-:W-:Y:S05]  /*7850*/  WARPSYNC.COLLECTIVE R15, `(.L_x_171) ;  /* 0x000000000f087348 */ /* 0x000fea0003c00000 */
[----:B------:R0:W1:Y:S02]  /*7860*/  SHFL.BFLY P2, R23, R24, R17, R22 ;  /* 0x0c00001118177389 */ /* 0x0000640000040016 */
[----:B01----:R-:W-:Y:S01]  /*7870*/  ENDCOLLECTIVE ;  /* 0x000000000000791b */ /* 0x003fe20003800000 */
.L_x_171:
[----:B------:R-:W-:Y:S01]  /*7880*/  FADD.FTZ R19, R20, R19 ;  /* 0x0000001314137221 */ /* 0x000fe20000010000 */
[----:B------:R-:W-:Y:S01]  /*7890*/  @!P0 VIADD R20, R26, 0x28 ;  /* 0x000000281a148836 */ /* 0x000fe20000000000 */
[----:B------:R-:W-:Y:S02]  /*78a0*/  HFMA2.MMA R17, -RZ, RZ, 0, 5.9604644775390625e-08 ;  /* 0x00000001ff117435 */ /* 0x000fe400000001ff */
[----:B------:R-:W-:Y:S02]  /*78b0*/  IMAD.MOV.U32 R24, RZ, RZ, R19 ;  /* 0x000000ffff187224 */ /* 0x000fe400078e0013 */
[----:B------:R-:W-:Y:S01]  /*78c0*/  FADD.FTZ R18, R21, R23 ;  /* 0x0000001715127221 */ /* 0x000fe20000010000 */
[----:B------:R-:W-:-:S07]  /*78d0*/  @!P0 SHF.L.U32 R21, R47, 0x1, RZ ;  /* 0x000000012f158819 */ /* 0x000fce00000006ff */
[----:B------:R-:W-:Y:S05]  /*78e0*/  WARPSYNC.COLLECTIVE R15, `(.L_x_172) ;  /* 0x000000000f087348 */ /* 0x000fea0003c00000 */
[----:B------:R0:W1:Y:S02]  /*78f0*/  SHFL.BFLY P2, R23, R24, R17, R22 ;  /* 0x0c00001118177389 */ /* 0x0000640000040016 */
[----:B01----:R-:W-:Y:S01]  /*7900*/  ENDCOLLECTIVE ;  /* 0x000000000000791b */ /* 0x003fe20003800000 */
.L_x_172:
[----:B------:R-:W-:-:S04]  /*7910*/  @!P0 LOP3.LUT R20, R20, R21, RZ, 0x3c, !PT ;  /* 0x0000001514148212 */ /* 0x000fc800078e3cff */
[----:B------:R-:W-:-:S05]  /*7920*/  @!P0 LEA R31, R20, R31, 0x2 ;  /* 0x0000001f141f8211 */ /* 0x000fca00078e10ff */
[----:B------:R-:W0:Y:S01]  /*7930*/  @!P0 LDS R36, [R31+0x500] ;  /* 0x000500001f248984 */ /* 0x000e220000000800 */
[----:B------:R-:W-:-:S03]  /*7940*/  MOV R24, R18 ;  /* 0x0000001200187202 */ /* 0x000fc60000000f00 */
[----:B------:R1:W2:Y:S01]  /*7950*/  @!P0 LDS R35, [R31] ;  /* 0x000000001f238984 */ /* 0x0002a20000000800 */
[----:B------:R-:W-:Y:S01]  /*7960*/  MOV R28, R23 ;  /* 0x00000017001c7202 */ /* 0x000fe20000000f00 */
[----:B-1----:R-:W-:-:S11]  /*7970*/  HFMA2.MMA R31, -RZ, RZ, 0, 0 ;  /* 0x00000000ff1f7435 */ /* 0x002fd600000001ff */
[----:B0-2---:R-:W-:Y:S05]  /*7980*/  WARPSYNC.COLLECTIVE R15, `(.L_x_173) ;  /* 0x000000000f087348 */ /* 0x005fea0003c00000 */
[----:B------:R1:W3:Y:S02]  /*7990*/  SHFL.BFLY P2, R23, R24, R17, R22 ;  /* 0x0c00001118177389 */ /* 0x0002e40000040016 */
[----:B0123--:R-:W-:Y:S01]  /*79a0*/  ENDCOLLECTIVE ;  /* 0x000000000000791b */ /* 0x00ffe20003800000 */
.L_x_173:
[----:B------:R-:W-:Y:S01]  /*79b0*/  FADD.FTZ R19, R19, R28 ;  /* 0x0000001c13137221 */ /* 0x000fe20000010000 */
[----:B------:R-:W-:Y:S01]  /*79c0*/  HFMA2.MMA R17, -RZ, RZ, 0, 4.76837158203125e-07 ;  /* 0x00000008ff117435 */ /* 0x000fe200000001ff */
[----:B------:R-:W-:Y:S01]  /*79d0*/  MOV R24, R25 ;  /* 0x0000001900187202 */ /* 0x000fe20000000f00 */
[----:B------:R-:W-:-:S09]  /*79e0*/  IMAD.MOV.U32 R27, RZ, RZ, R23 ;  /* 0x000000ffff1b7224 */ /* 0x000fd200078e0017 */
[----:B------:R-:W-:Y:S05]  /*79f0*/  WARPSYNC.COLLECTIVE R15, `(.L_x_174) ;  /* 0x000000000f087348 */ /* 0x000fea0003c00000 */
[----:B------:R0:W1:Y:S02]  /*7a00*/  SHFL.BFLY P2, R23, R24, R17, R22 ;  /* 0x0c00001118177389 */ /* 0x0000640000040016 */
[----:B01----:R-:W-:Y:S01]  /*7a10*/  ENDCOLLECTIVE ;  /* 0x000000000000791b */ /* 0x003fe20003800000 */
.L_x_174:
[----:B------:R-:W-:Y:S02]  /*7a20*/  @!P0 MOV R33, R36 ;  /* 0x0000002400218202 */ /* 0x000fe40000000f00 */
[----:B------:R-:W-:Y:S01]  /*7a30*/  @!P0 MOV R31, R35 ;  /* 0x00000023001f8202 */ /* 0x000fe20000000f00 */
[----:B------:R-:W-:Y:S01]  /*7a40*/  IMAD.MOV.U32 R24, RZ, RZ, R29 ;  /* 0x000000ffff187224 */ /* 0x000fe200078e001d */
[----:B------:R-:W-:-:S07]  /*7a50*/  MOV R30, R23 ;  /* 0x00000017001e7202 */ /* 0x000fce0000000f00 */
[----:B------:R-:W-:Y:S05]  /*7a60*/  WARPSYNC.COLLECTIVE R15, `(.L_x_175) ;  /* 0x000000000f087348 */ /* 0x000fea0003c00000 */
[----:B------:R0:W1:Y:S02]  /*7a70*/  SHFL.BFLY P2, R23, R24, R17, R22 ;  /* 0x0c00001118177389 */ /* 0x0000640000040016 */
[----:B01----:R-:W-:Y:S01]  /*7a80*/  ENDCOLLECTIVE ;  /* 0x000000000000791b */ /* 0x003fe20003800000 */
.L_x_175:
[----:B------:R-:W-:-:S05]  /*7a90*/  FADD.FTZ R30, R30, R25 ;  /* 0x000000191e1e7221 */ /* 0x000fca0000010000 */
[----:B------:R-:W-:Y:S01]  /*7aa0*/  MOV R24, R30 ;  /* 0x0000001e00187202 */ /* 0x000fe20000000f00 */
[----:B------:R-:W-:Y:S01]  /*7ab0*/  IMAD.MOV.U32 R17, RZ, RZ, 0x4 ;  /* 0x00000004ff117424 */ /* 0x000fe200078e00ff */
[----:B------:R-:W-:-:S07]  /*7ac0*/  MOV R32, R23 ;  /* 0x0000001700207202 */ /* 0x000fce0000000f00 */
[----:B------:R-:W-:Y:S05]  /*7ad0*/  WARPSYNC.COLLECTIVE R15, `(.L_x_176) ;  /* 0x000000000f087348 */ /* 0x000fea0003c00000 */
[----:B------:R0:W1:Y:S02]  /*7ae0*/  SHFL.BFLY P2, R23, R24, R17, R22 ;  /* 0x0c00001118177389 */ /* 0x0000640000040016 */
[----:B01----:R-:W-:Y:S01]  /*7af0*/  ENDCOLLECTIVE ;  /* 0x000000000000791b */ /* 0x003fe20003800000 */
.L_x_176:
[----:B------:R-:W-:-:S05]  /*7b00*/  FADD.FTZ R32, R32, R29 ;  /* 0x0000001d20207221 */ /* 0x000fca0000010000 */
[----:B------:R-:W-:Y:S02]  /*7b10*/  MOV R24, R32 ;  /* 0x0000002000187202 */ /* 0x000fe40000000f00 */
[----:B------:R-:W-:-:S07]  /*7b20*/  MOV R25, R23 ;  /* 0x0000001700197202 */ /* 0x000fce0000000f00 */
[----:B------:R-:W-:Y:S05]  /*7b30*/  WARPSYNC.COLLECTIVE R15, `(.L_x_177) ;  /* 0x000000000f087348 */ /* 0x000fea0003c00000 */
[----:B------:R0:W1:Y:S02]  /*7b40*/  SHFL.BFLY P2, R23, R24, R17, R22 ;  /* 0x0c00001118177389 */ /* 0x0000640000040016 */
[----:B01----:R-:W-:Y:S01]  /*7b50*/  ENDCOLLECTIVE ;  /* 0x000000000000791b */ /* 0x003fe20003800000 */
.L_x_177:
[----:B------:R-:W-:Y:S01]  /*7b60*/  FADD.FTZ R25, R30, R25 ;  /* 0x000000191e197221 */ /* 0x000fe20000010000 */
[----:B------:R-:W-:-:S04]  /*7b70*/  HFMA2.MMA R17, -RZ, RZ, 0, 1.1920928955078125e-07 ;  /* 0x00000002ff117435 */ /* 0x000fc800000001ff */
[----:B------:R-:W-:Y:S02]  /*7b80*/  MOV R24, R25 ;  /* 0x0000001900187202 */ /* 0x000fe40000000f00 */
[----:B------:R-:W-:-:S07]  /*7b90*/  MOV R29, R23 ;  /* 0x00000017001d7202 */ /* 0x000fce0000000f00 */
[----:B------:R-:W-:Y:S05]  /*7ba0*/  WARPSYNC.COLLECTIVE R15, `(.L_x_178) ;  /* 0x000000000f087348 */ /* 0x000fea0003c00000 */
[----:B------:R0:W1:Y:S02]  /*7bb0*/  SHFL.BFLY P2, R23, R24, R17, R22 ;  /* 0x0c00001118177389 */ /* 0x0000640000040016 */
[----:B01----:R-:W-:Y:S01]  /*7bc0*/  ENDCOLLECTIVE ;  /* 0x000000000000791b */ /* 0x003fe20003800000 */
.L_x_178:
[----:B------:R-:W-:-:S05]  /*7bd0*/  FADD.FTZ R29, R32, R29 ;  /* 0x0000001d201d7221 */ /* 0x000fca0000010000 */
[----:B------:R-:W-:Y:S01]  /*7be0*/  MOV R24, R29 ;  /* 0x0000001d00187202 */ /* 0x000fe20000000f00 */
[----:B------:R-:W-:-:S07]  /*7bf0*/  IMAD.MOV.U32 R20, RZ, RZ, R23 ;  /* 0x000000ffff147224 */ /* 0x000fce00078e0017 */
[----:B------:R-:W-:Y:S05]  /*7c00*/  WARPSYNC.COLLECTIVE R15, `(.L_x_179) ;  /* 0x000000000f087348 */ /* 0x000fea0003c00000 */
[----:B------:R0:W1:Y:S02]  /*7c10*/  SHFL.BFLY P2, R23, R24, R17, R22 ;  /* 0x0c00001118177389 */ /* 0x0000640000040016 */
[----:B01----:R-:W-:Y:S01]  /*7c20*/  ENDCOLLECTIVE ;  /* 0x000000000000791b */ /* 0x003fe20003800000 */
.L_x_179:
[----:B------:R-:W-:Y:S01]  /*7c30*/  FADD.FTZ R25, R25, R20 ;  /* 0x0000001419197221 */ /* 0x000fe20000010000 */
[----:B------:R-:W-:-:S04]  /*7c40*/  @!P0 IADD3 R20, R26, 0x3c, RZ ;  /* 0x0000003c1a148810 */ /* 0x000fc80007ffe0ff */
[----:B------:R-:W-:Y:S01]  /*7c50*/  MOV R24, R25 ;  /* 0x0000001900187202 */ /* 0x000fe20000000f00 */
[----:B------:R-:W-:Y:S01]  /*7c60*/  IMAD.MOV.U32 R17, RZ, RZ, 0x1 ;  /* 0x00000001ff117424 */ /* 0x000fe200078e00ff */
[----:B------:R-:W-:-:S07]  /*7c70*/  MOV R34, R23 ;  /* 0x0000001700227202 */ /* 0x000fce0000000f00 */
[----:B------:R-:W-:Y:S05]  /*7c80*/  WARPSYNC.COLLECTIVE R15, `(.L_x_180) ;  /* 0x000000000f087348 */ /* 0x000fea0003c00000 */
[----:B------:R0:W1:Y:S02]  /*7c90*/  SHFL.BFLY P2, R23, R24, R17, R22 ;  /* 0x0c00001118177389 */ /* 0x0000640000040016 */
[----:B01----:R-:W-:Y:S01]  /*7ca0*/  ENDCOLLECTIVE ;  /* 0x000000000000791b */ /* 0x003fe20003800000 */
.L_x_180:
[----:B------:R-:W-:-:S05]  /*7cb0*/  FADD.FTZ R34, R29, R34 ;  /* 0x000000221d227221 */ /* 0x000fca0000010000 */
[----:B------:R-:W-:Y:S02]  /*7cc0*/  MOV R24, R34 ;  /* 0x0000002200187202 */ /* 0x000fe40000000f00 */
[----:B------:R-:W-:-:S07]  /*7cd0*/  MOV R36, R23 ;  /* 0x0000001700247202 */ /* 0x000fce0000000f00 */
[----:B------:R-:W-:Y:S05]  /*7ce0*/  WARPSYNC.COLLECTIVE R15, `(.L_x_181) ;  /* 0x000000000f087348 */ /* 0x000fea0003c00000 */
[----:B------:R0:W1:Y:S02]  /*7cf0*/  SHFL.BFLY P2, R23, R24, R17, R22 ;  /* 0x0c00001118177389 */ /* 0x0000640000040016 */
[----:B01----:R-:W-:Y:S01]  /*7d00*/  ENDCOLLECTIVE ;  /* 0x000000000000791b */ /* 0x003fe20003800000 */
.L_x_181:
[----:B------:R-:W-:Y:S01]  /*7d10*/  FADD.FTZ R25, R25, R36 ;  /* 0x0000002419197221 */ /* 0x000fe20000010000 */
[----:B------:R-:W-:Y:S01]  /*7d20*/  HFMA2.MMA R17, -RZ, RZ, 0, 4.76837158203125e-07 ;  /* 0x00000008ff117435 */ /* 0x000fe200000001ff */
[----:B------:R-:W-:Y:S01]  /*7d30*/  IMAD.MOV.U32 R24, RZ, RZ, R31 ;  /* 0x000000ffff187224 */ /* 0x000fe200078e001f */
[----:B------:R-:W-:-:S09]  /*7d40*/  MOV R35, R23 ;  /* 0x0000001700237202 */ /* 0x000fd20000000f00 */
[----:B------:R-:W-:Y:S05]  /*7d50*/  WARPSYNC.COLLECTIVE R15, `(.L_x_182) ;  /* 0x000000000f087348 */ /* 0x000fea0003c00000 */
[----:B------:R0:W1:Y:S02]  /*7d60*/  SHFL.BFLY P2, R23, R24, R17, R22 ;  /* 0x0c00001118177389 */ /* 0x0000640000040016 */
[----:B01----:R-:W-:Y:S01]  /*7d70*/  ENDCOLLECTIVE ;  /* 0x000000000000791b */ /* 0x003fe20003800000 */
.L_x_182:
[----:B------:R-:W-:Y:S02]  /*7d80*/  MOV R24, R33 ;  /* 0x0000002100187202 */ /* 0x000fe40000000f00 */
[----:B------:R-:W-:-:S07]  /*7d90*/  MOV R38, R23 ;  /* 0x0000001700267202 */ /* 0x000fce0000000f00 */
[----:B------:R-:W-:Y:S05]  /*7da0*/  WARPSYNC.COLLECTIVE R15, `(.L_x_183) ;  /* 0x000000000f087348 */ /* 0x000fea0003c00000 */
[----:B------:R0:W1:Y:S02]  /*7db0*/  SHFL.BFLY P2, R23, R24, R17, R22 ;  /* 0x0c00001118177389 */ /* 0x0000640000040016 */
[----:B01----:R-:W-:Y:S01]  /*7dc0*/  ENDCOLLECTIVE ;  /* 0x000000000000791b */ /* 0x003fe20003800000 */
.L_x_183:
[----:B------:R-:W-:Y:S01]  /*7dd0*/  FADD.FTZ R38, R38, R31 ;  /* 0x0000001f26267221 */ /* 0x000fe20000010000 */
[----:B------:R-:W-:-:S04]  /*7de0*/  HFMA2.MMA R17, -RZ, RZ, 0, 2.384185791015625e-07 ;  /* 0x00000004ff117435 */ /* 0x000fc800000001ff */
[----:B------:R-:W-:Y:S01]  /*7df0*/  MOV R24, R38 ;  /* 0x0000002600187202 */ /* 0x000fe20000000f00 */
[----:B------:R-:W-:-:S07]  /*7e00*/  IMAD.MOV.U32 R40, RZ, RZ, R23 ;  /* 0x000000ffff287224 */ /* 0x000fce00078e0017 */
[----:B------:R-:W-:Y:S05]  /*7e10*/  WARPSYNC.COLLECTIVE R15, `(.L_x_184) ;  /* 0x000000000f087348 */ /* 0x000fea0003c00000 */
[----:B------:R0:W1:Y:S02]  /*7e20*/  SHFL.BFLY P2, R23, R24, R17, R22 ;  /* 0x0c00001118177389 */ /* 0x0000640000040016 */
[----:B01----:R-:W-:Y:S01]  /*7e30*/  ENDCOLLECTIVE ;  /* 0x000000000000791b */ /* 0x003fe20003800000 */
.L_x_184:
[----:B------:R-:W-:-:S05]  /*7e40*/  FADD.FTZ R40, R40, R33 ;  /* 0x0000002128287221 */ /* 0x000fca0000010000 */
[----:B------:R-:W-:Y:S01]  /*7e50*/  MOV R24, R40 ;  /* 0x0000002800187202 */ /* 0x000fe20000000f00 */
[----:B------:R-:W-:-:S07]  /*7e60*/  IMAD.MOV.U32 R31, RZ, RZ, R23 ;  /* 0x000000ffff1f7224 */ /* 0x000fce00078e0017 */
[----:B------:R-:W-:Y:S05]  /*7e70*/  WARPSYNC.COLLECTIVE R15, `(.L_x_185) ;  /* 0x000000000f087348 */ /* 0x000fea0003c00000 */
[----:B------:R0:W1:Y:S02]  /*7e80*/  SHFL.BFLY P2, R23, R24, R17, R22 ;  /* 0x0c00001118177389 */ /* 0x0000640000040016 */
[----:B01----:R-:W-:Y:S01]  /*7e90*/  ENDCOLLECTIVE ;  /* 0x000000000000791b */ /* 0x003fe20003800000 */
.L_x_185:
[----:B------:R-:W-:Y:S01]  /*7ea0*/  FADD.FTZ R31, R38, R31 ;  /* 0x0000001f261f7221 */ /* 0x000fe20000010000 */
[----:B------:R-:W-:-:S04]  /*7eb0*/  HFMA2.MMA R17, -RZ, RZ, 0, 1.1920928955078125e-07 ;  /* 0x00000002ff117435 */ /* 0x000fc800000001ff */
[----:B------:R-:W-:Y:S02]  /*7ec0*/  MOV R24, R31 ;  /* 0x0000001f00187202 */ /* 0x000fe40000000f00 */
[----:B------:R-:W-:Y:S02]  /*7ed0*/  MOV R33, R23 ;  /* 0x0000001700217202 */ /* 0x000fe40000000f00 */
[----:B------:R-:W-:-:S03]  /*7ee0*/  @!P0 SHF.L.U32 R23, R47, 0x1, RZ ;  /* 0x000000012f178819 */ /* 0x000fc600000006ff */
[----:B------:R-:W-:Y:S01]  /*7ef0*/  FADD.FTZ R33, R40, R33 ;  /* 0x0000002128217221 */ /* 0x000fe20000010000 */
[----:B------:R-:W-:-:S07]  /*7f00*/  @!P0 LOP3.LUT R20, R20, R23, RZ, 0x3c, !PT ;  /* 0x0000001714148212 */ /* 0x000fce00078e3cff */
[----:B------:R-:W-:Y:S05]  /*7f10*/  WARPSYNC.COLLECTIVE R15, `(.L_x_186) ;  /* 0x000000000f087348 */ /* 0x000fea0003c00000 */
[----:B------:R0:W1:Y:S02]  /*7f20*/  SHFL.BFLY P2, R23, R24, R17, R22 ;  /* 0x0c00001118177389 */ /* 0x0000640000040016 */
[----:B01----:R-:W-:Y:S01]  /*7f30*/  ENDCOLLECTIVE ;  /* 0x000000000000791b */ /* 0x003fe20003800000 */
.L_x_186:
[----:B------:R-:W-:-:S05]  /*7f40*/  @!P0 IMAD R37, R20, 0x4, R37 ;  /* 0x0000000414258824 */ /* 0x000fca00078e0225 */
[----:B------:R-:W0:Y:S04]  /*7f50*/  @!P0 LDS R42, [R37] ;  /* 0x00000000252a8984 */ /* 0x000e280000000800 */
[----:B------:R1:W2:Y:S01]  /*7f60*/  @!P0 LDS R44, [R37+0x500] ;  /* 0x00050000252c8984 */ /* 0x0002a20000000800 */
[----:B------:R-:W-:Y:S01]  /*7f70*/  IMAD.MOV.U32 R24, RZ, RZ, R33 ;  /* 0x000000ffff187224 */ /* 0x000fe200078e0021 */
[----:B-1----:R-:W-:Y:S01]  /*7f80*/  HFMA2.MMA R37, -RZ, RZ, 0, 0 ;  /* 0x00000000ff257435 */ /* 0x002fe200000001ff */
[----:B------:R-:W-:-:S10]  /*7f90*/  MOV R30, R23 ;  /* 0x00000017001e7202 */ /* 0x000fd40000000f00 */
[----:B0-2---:R-:W-:Y:S05]  /*7fa0*/  WARPSYNC.COLLECTIVE R15, `(.L_x_187) ;  /* 0x000000000f087348 */ /* 0x005fea0003c00000 */
[----:B------:R1:W3:Y:S02]  /*7fb0*/  SHFL.BFLY P2, R23, R24, R17, R22 ;  /* 0x0c00001118177389 */ /* 0x0002e40000040016 */
[----:B0123--:R-:W-:Y:S01]  /*7fc0*/  ENDCOLLECTIVE ;  /* 0x000000000000791b */ /* 0x00ffe20003800000 */
.L_x_187:
[----:B------:R-:W-:Y:S01]  /*7fd0*/  FADD.FTZ R40, R31, R30 ;  /* 0x0000001e1f287221 */ /* 0x000fe20000010000 */
[----:B------:R-:W-:-:S04]  /*7fe0*/  HFMA2.MMA R17, -RZ, RZ, 0, 5.9604644775390625e-08 ;  /* 0x00000001ff117435 */ /* 0x000fc800000001ff */
[----:B------:R-:W-:Y:S02]  /*7ff0*/  MOV R24, R40 ;  /* 0x0000002800187202 */ /* 0x000fe40000000f00 */
[----:B------:R-:W-:Y:S02]  /*8000*/  @!P0 MOV R37, R42 ;  /* 0x0000002a00258202 */ /* 0x000fe40000000f00 */
[----:B------:R-:W-:-:S07]  /*8010*/  MOV R32, R23 ;  /* 0x0000001700207202 */ /* 0x000fce0000000f00 */
[----:B------:R-:W-:Y:S05]  /*8020*/  WARPSYNC.COLLECTIVE R15, `(.L_x_188) ;  /* 0x000000000f087348 */ /* 0x000fea0003c00000 */
[----:B------:R0:W1:Y:S02]  /*8030*/  SHFL.BFLY P2, R23, R24, R17, R22 ;  /* 0x0c00001118177389 */ /* 0x0000640000040016 */
[----:B01----:R-:W-:Y:S01]  /*8040*/  ENDCOLLECTIVE ;  /* 0x000000000000791b */ /* 0x003fe20003800000 */
.L_x_188:
[----:B------:R-:W-:Y:S01]  /*8050*/  @!P0 MOV R39, R44 ;  /* 0x0000002c00278202 */ /* 0x000fe20000000f00 */
[----:B------:R-:W-:Y:S01]  /*8060*/  FADD.FTZ R41, R33, R32 ;  /* 0x0000002021297221 */ /* 0x000fe20000010000 */
[----:B------:R-:W-:-:S03]  /*8070*/  ISETP.NE.AND P0, PT, R47, RZ, PT ;  /* 0x000000ff2f00720c */ /* 0x000fc60003f05270 */
[----:B------:R-:W-:-:S10]  /*8080*/  IMAD.MOV.U32 R24, RZ, RZ, R41 ;  /* 0x000000ffff187224 */ /* 0x000fd400078e0029 */
[----:B------:R-:W0:Y:S01]  /*8090*/  @!P0 LDC.64 R32, c[0x0][0x218] ;  /* 0x00008600ff208b82 */ /* 0x000e220000000a00 */
[----:B------:R-:W-:-:S07]  /*80a0*/  MOV R43, R23 ;  /* 0x00000017002b7202 */ /* 0x000fce0000000f00 */
[----:B------:R-:W1:Y:S02]  /*80b0*/  @!P0 LDC.64 R20, c[0x0][0x220] ;  /* 0x00008800ff148b82 */ /* 0x000e640000000a00 */
[----:B01----:R-:W-:Y:S05]  /*80c0*/  WARPSYNC.COLLECTIVE R15, `(.L_x_189) ;  /* 0x000000000f087348 */ /* 0x003fea0003c00000 */
[----:B------:R2:W3:Y:S02]  /*80d0*/  SHFL.BFLY P2, R23, R24, R17, R22 ;  /* 0x0c00001118177389 */ /* 0x0004e40000040016 */
[----:B0123--:R-:W-:Y:S01]  /*80e0*/  ENDCOLLECTIVE ;  /* 0x000000000000791b */ /* 0x00ffe20003800000 */
.L_x_189:
[----:B------:R-:W-:Y:S01]  /*80f0*/  FADD.FTZ R40, R40, R43 ;  /* 0x0000002b28287221 */ /* 0x000fe20000010000 */
[----:B------:R-:W0:Y:S01]  /*8100*/  @!P0 LDC.64 R30, c[0x0][0x218] ;  /* 0x00008600ff1e8b82 */ /* 0x000e220000000a00 */
[----:B------:R-:W-:Y:S01]  /*8110*/  HFMA2.MMA R17, -RZ, RZ, 0, 4.76837158203125e-07 ;  /* 0x00000008ff117435 */ /* 0x000fe200000001ff */
[----:B------:R-:W-:-:S06]  /*8120*/  MOV R24, R37 ;  /* 0x0000002500187202 */ /* 0x000fcc0000000f00 */
[----:B------:R-:W1:Y:S01]  /*8130*/  @!P0 LDC.64 R28, c[0x0][0x220] ;  /* 0x00008800ff1c8b82 */ /* 0x000e620000000a00 */
[----:B------:R-:W-:-:S07]  /*8140*/  MOV R42, R23 ;  /* 0x00000017002a7202 */ /* 0x000fce0000000f00 */
[----:B01----:R-:W-:Y:S05]  /*8150*/  WARPSYNC.COLLECTIVE R15, `(.L_x_190) ;  /* 0x000000000f087348 */ /* 0x003fea0003c00000 */
[----:B------:R2:W3:Y:S02]  /*8160*/  SHFL.BFLY P2, R23, R24, R17, R22 ;  /* 0x0c00001118177389 */ /* 0x0004e40000040016 */
[----:B0123--:R-:W-:Y:S01]  /*8170*/  ENDCOLLECTIVE ;  /* 0x000000000000791b */ /* 0x00ffe20003800000 */
.L_x_190:
[----:B------:R-:W-:Y:S01]  /*8180*/  FADD.FTZ R41, R41, R42 ;  /* 0x0000002a29297221 */ /* 0x000fe20000010000 */
[----:B------:R-:W-:Y:S01]  /*8190*/  MOV R24, R39 ;  /* 0x0000002700187202 */ /* 0x000fe20000000f00 */
[----:B------:R-:W-:-:S07]  /*81a0*/  IMAD.MOV.U32 R46, RZ, RZ, R23 ;  /* 0x000000ffff2e7224 */ /* 0x000fce00078e0017 */
[----:B------:R-:W-:Y:S05]  /*81b0*/  WARPSYNC.COLLECTIVE R15, `(.L_x_191) ;  /* 0x000000000f087348 */ /* 0x000fea0003c00000 */
[----:B------:R0:W1:Y:S02]  /*81c0*/  SHFL.BFLY P2, R23, R24, R17, R22 ;  /* 0x0c00001118177389 */ /* 0x0000640000040016 */
[----:B01----:R-:W-:Y:S01]  /*81d0*/  ENDCOLLECTIVE ;  /* 0x000000000000791b */ /* 0x003fe20003800000 */
.L_x_191:
[----:B------:R-:W-:Y:S01]  /*81e0*/  FADD.FTZ R46, R46, R37 ;  /* 0x000000252e2e7221 */ /* 0x000fe20000010000 */
[----:B------:R-:W-:-:S03]  /*81f0*/  HFMA2.MMA R17, -RZ, RZ, 0, 2.384185791015625e-07 ;  /* 0x00000004ff117435 */ /* 0x000fc600000001ff */
[----:B------:R-:W-:Y:S01]  /*8200*/  IMAD.MOV.U32 R24, RZ, RZ, R46 ;  /* 0x000000ffff187224 */ /* 0x000fe200078e002e */
[----:B------:R-:W-:-:S07]  /*8210*/  MOV R44, R23 ;  /* 0x00000017002c7202 */ /* 0x000fce0000000f00 */
[----:B------:R-:W-:Y:S05]  /*8220*/  WARPSYNC.COLLECTIVE R15, `(.L_x_192) ;  /* 0x000000000f087348 */ /* 0x000fea0003c00000 */
[----:B------:R0:W1:Y:S02]  /*8230*/  SHFL.BFLY P2, R23, R24, R17, R22 ;  /* 0x0c00001118177389 */ /* 0x0000640000040016 */
[----:B01----:R-:W-:Y:S01]  /*8240*/  ENDCOLLECTIVE ;  /* 0x000000000000791b */ /* 0x003fe20003800000 */
.L_x_192:
[----:B------:R-:W-:Y:S01]  /*8250*/  FADD.FTZ R38, R44, R39 ;  /* 0x000000272c267221 */ /* 0x000fe20000010000 */
[----:B------:R-:W-:-:S04]  /*8260*/  FADD.FTZ R44, R18, R27 ;  /* 0x0000001b122c7221 */ /* 0x000fc80000010000 */
[----:B------:R-:W-:Y:S02]  /*8270*/  MOV R24, R38 ;  /* 0x0000002600187202 */ /* 0x000fe40000000f00 */
[----:B------:R-:W-:-:S07]  /*8280*/  MOV R37, R23 ;  /* 0x0000001700257202 */ /* 0x000fce0000000f00 */
[----:B------:R-:W-:Y:S05]  /*8290*/  WARPSYNC.COLLECTIVE R15, `(.L_x_193) ;  /* 0x000000000f087348 */ /* 0x000fea0003c00000 */
[----:B------:R0:W1:Y:S02]  /*82a0*/  SHFL.BFLY P2, R23, R24, R17, R22 ;  /* 0x0c00001118177389 */ /* 0x0000640000040016 */
[----:B01----:R-:W-:Y:S01]  /*82b0*/  ENDCOLLECTIVE ;  /* 0x000000000000791b */ /* 0x003fe20003800000 */
.L_x_193:
[----:B------:R-:W-:Y:S01]  /*82c0*/  FADD.FTZ R46, R46, R37 ;  /* 0x000000252e2e7221 */ /* 0x000fe20000010000 */
[----:B------:R-:W-:Y:S02]  /*82d0*/  IMAD.IADD R37, R26, 0x1, R9 ;  /* 0x000000011a257824 */ /* 0x000fe400078e0209 */
[----:B------:R-:W0:Y:S02]  /*82e0*/  @!P0 LDC.64 R26, c[0x0][0x218] ;  /* 0x00008600ff1a8b82 */ /* 0x000e240000000a00 */
[----:B------:R-:W-:-:S04]  /*82f0*/  @!P0 IMAD.WIDE R32, R37, 0x2, R32 ;  /* 0x0000000225208825 */ /* 0x000fc800078e0220 */
[C---:B------:R-:W-:Y:S01]  /*8300*/  @!P0 IMAD.WIDE R20, R37.reuse, 0x2, R20 ;  /* 0x0000000225148825 */ /* 0x040fe200078e0214 */
[----:B------:R-:W-:Y:S01]  /*8310*/  HFMA2.MMA R17, -RZ, RZ, 0, 1.1920928955078125e-07 ;  /* 0x00000002ff117435 */ /* 0x000fe200000001ff */
[----:B------:R-:W-:Y:S02]  /*8320*/  MOV R24, R46 ;  /* 0x0000002e00187202 */ /* 0x000fe40000000f00 */
[----:B------:R-:W-:-:S04]  /*8330*/  @!P0 IMAD.WIDE R30, R37, 0x2, R30 ;  /* 0x00000002251e8825 */ /* 0x000fc800078e021e */
[----:B------:R-:W-:-:S04]  /*8340*/  @!P0 IMAD.WIDE R28, R37, 0x2, R28 ;  /* 0x00000002251c8825 */ /* 0x000fc800078e021c */
[----:B------:R-:W-:-:S07]  /*8350*/  IMAD.MOV.U32 R39, RZ, RZ, R23 ;  /* 0x000000ffff277224 */ /* 0x000fce00078e0017 */
[----:B0-----:R-:W-:Y:S05]  /*8360*/  WARPSYNC.COLLECTIVE R15, `(.L_x_194) ;  /* 0x000000000f087348 */ /* 0x001fea0003c00000 */
[----:B------:R1:W2:Y:S02]  /*8370*/  SHFL.BFLY P2, R23, R24, R17, R22 ;  /* 0x0c00001118177389 */ /* 0x0002a40000040016 */
[----:B012---:R-:W-:Y:S01]  /*8380*/  ENDCOLLECTIVE ;  /* 0x000000000000791b */ /* 0x007fe20003800000 */
.L_x_194:
[----:B------:R-:W-:Y:S01]  /*8390*/  FADD.FTZ R38, R38, R39 ;  /* 0x0000002726267221 */ /* 0x000fe20000010000 */
[----:B------:R-:W-:Y:S01]  /*83a0*/  @!P0 F2FP.BF16.F32.PACK_AB R39, RZ, R44 ;  /* 0x0000002cff27823e */ /* 0x000fe200000010ff */
[----:B------:R-:W-:-:S03]  /*83b0*/  @!P0 IMAD.WIDE R26, R37, 0x2, R26 ;  /* 0x00000002251a8825 */ /* 0x000fc600078e021a */
[----:B------:R-:W-:Y:S02]  /*83c0*/  MOV R24, R38 ;  /* 0x0000002600187202 */ /* 0x000fe40000000f00 */
[----:B------:R-:W-:Y:S02]  /*83d0*/  MOV R49, R23 ;  /* 0x0000001700317202 */ /* 0x000fe40000000f00 */
[----:B------:R-:W-:Y:S02]  /*83e0*/  @!P0 F2FP.BF16.F32.PACK_AB R23, RZ, R19 ;  /* 0x00000013ff17823e */ /* 0x000fe400000010ff */
[----:B------:R-:W0:Y:S01]  /*83f0*/  @!P0 LDC.64 R18, c[0x0][0x220] ;  /* 0x00008800ff128b82 */ /* 0x000e220000000a00 */
[----:B------:R-:W-:Y:S01]  /*8400*/  FADD.FTZ R46, R46, R49 ;  /* 0x000000312e2e7221 */ /* 0x000fe20000010000 */
[----:B------:R-:W-:-:S07]  /*8410*/  PRMT R44, R23, 0x7610, R44 ;  /* 0x00007610172c7816 */ /* 0x000fce000000002c */
[----:B0-----:R-:W-:Y:S05]  /*8420*/  WARPSYNC.COLLECTIVE R15, `(.L_x_195) ;  /* 0x000000000f087348 */ /* 0x001fea0003c00000 */
[----:B------:R1:W2:Y:S02]  /*8430*/  SHFL.BFLY P2, R23, R24, R17, R22 ;  /* 0x0c00001118177389 */ /* 0x0002a40000040016 */
[----:B012---:R-:W-:Y:S01]  /*8440*/  ENDCOLLECTIVE ;  /* 0x000000000000791b */ /* 0x007fe20003800000 */
.L_x_195:
[----:B------:R0:W-:Y:S04]  /*8450*/  @!P0 STG.E.U16 desc[UR12][R32.64], R44 ;  /* 0x0000002c20008986 */ /* 0x0001e8000c10150c */
[----:B------:R1:W-:Y:S01]  /*8460*/  @!P0 STG.E.U16 desc[UR12][R20.64], R39 ;  /* 0x0000002714008986 */ /* 0x0003e2000c10150c */
[----:B------:R-:W-:Y:S01]  /*8470*/  @!P0 F2FP.BF16.F32.PACK_AB R15, RZ, R40 ;  /* 0x00000028ff0f823e */ /* 0x000fe200000010ff */
[----:B------:R-:W-:Y:S01]  /*8480*/  IMAD.MOV.U32 R17, RZ, RZ, 0x1 ;  /* 0x00000001ff117424 */ /* 0x000fe200078e00ff */
[----:B------:R-:W-:Y:S02]  /*8490*/  MOV R24, R46 ;  /* 0x0000002e00187202 */ /* 0x000fe40000000f00 */
[----:B0-----:R-:W-:Y:S02]  /*84a0*/  PRMT R32, R15, 0x7610, R32 ;  /* 0x000076100f207816 */ /* 0x001fe40000000020 */
[----:B------:R-:W-:Y:S01]  /*84b0*/  MOV R15, 0xffff ;  /* 0x0000ffff000f7802 */ /* 0x000fe20000000f00 */
[----:B------:R-:W-:Y:S01]  /*84c0*/  @!P0 IMAD.WIDE R18, R37, 0x2, R18 ;  /* 0x0000000225128825 */ /* 0x000fe200078e0212 */
[----:B-1----:R-:W-:-:S02]  /*84d0*/  @!P0 F2FP.BF16.F32.PACK_AB R21, RZ, R25 ;  /* 0x00000019ff15823e */ /* 0x002fc400000010ff */
[----:B------:R-:W-:Y:S01]  /*84e0*/  MOV R51, R23 ;  /* 0x0000001700337202 */ /* 0x000fe20000000f00 */
[----:B------:R-:W-:Y:S01]  /*84f0*/  FADD.FTZ R23, R34, R35 ;  /* 0x0000002322177221 */ /* 0x000fe20000010000 */
[----:B------:R-:W-:Y:S01]  /*8500*/  @!P0 F2FP.BF16.F32.PACK_AB R25, RZ, R41 ;  /* 0x00000029ff19823e */ /* 0x000fe200000010ff */
[----:B------:R0:W-:Y:S02]  /*8510*/  @!P0 STG.E.U16 desc[UR12][R30.64+0x28], R21 ;  /* 0x000028151e008986 */ /* 0x0001e4000c10150c */
[----:B------:R-:W-:Y:S01]  /*8520*/  FADD.FTZ R38, R38, R51 ;  /* 0x0000003326267221 */ /* 0x000fe20000010000 */
[----:B------:R-:W-:-:S04]  /*8530*/  @!P0 F2FP.BF16.F32.PACK_AB R23, RZ, R23 ;  /* 0x00000017ff17823e */ /* 0x000fc800000010ff */
[----:B------:R-:W-:-:S07]  /*8540*/  PRMT R20, R23, 0x7610, R20 ;  /* 0x0000761017147816 */ /* 0x000fce0000000014 */
[----:B0-----:R-:W-:Y:S05]  /*8550*/  WARPSYNC.COLLECTIVE R15, `(.L_x_196) ;  /* 0x000000000f087348 */ /* 0x001fea0003c00000 */
[----:B------:R1:W2:Y:S02]  /*8560*/  SHFL.BFLY P2, R23, R24, R17, R22 ;  /* 0x0c00001118177389 */ /* 0x0002a40000040016 */
[----:B012---:R-:W-:Y:S01]  /*8570*/  ENDCOLLECTIVE ;  /* 0x000000000000791b */ /* 0x007fe20003800000 */
.L_x_196:
[----:B------:R0:W-:Y:S04]  /*8580*/  @!P0 STG.E.U16 desc[UR12][R28.64+0x28], R20 ;  /* 0x000028141c008986 */ /* 0x0001e8000c10150c */
[----:B------:R0:W-:Y:S04]  /*8590*/  @!P0 STG.E.U16 desc[UR12][R26.64+0x50], R32 ;  /* 0x000050201a008986 */ /* 0x0001e8000c10150c */
[----:B------:R0:W-:Y:S01]  /*85a0*/  @!P0 STG.E.U16 desc[UR12][R18.64+0x50], R25 ;  /* 0x0000501912008986 */ /* 0x0001e2000c10150c */
[----:B------:R-:W-:Y:S02]  /*85b0*/  MOV R24, R38 ;  /* 0x0000002600187202 */ /* 0x000fe40000000f00 */
[----:B------:R-:W-:-:S07]  /*85c0*/  MOV R33, R23 ;  /* 0x0000001700217202 */ /* 0x000fce0000000f00 */
[----:B0-----:R-:W-:Y:S05]  /*85d0*/  WARPSYNC.COLLECTIVE R15, `(.L_x_197) ;  /* 0x000000000f087348 */ /* 0x001fea0003c00000 */
[----:B------:R1:W2:Y:S02]  /*85e0*/  SHFL.BFLY P2, R23, R24, R17, R22 ;  /* 0x0c00001118177389 */ /* 0x0002a40000040016 */
[----:B012---:R-:W-:Y:S01]  /*85f0*/  ENDCOLLECTIVE ;  /* 0x000000000000791b */ /* 0x007fe20003800000 */
.L_x_197:
[----:B------:R-:W-:Y:S01]  /*8600*/  FADD.FTZ R33, R46, R33 ;  /* 0x000000212e217221 */ /* 0x000fe20000010000 */
[----:B------:R-:W-:Y:S06]  /*8610*/  BRA `(.L_x_198) ;  /* 0xffffffe000d07947 */ /* 0x000fec000383ffff */
.L_x_199:
        /* <DEDUP_REMOVED lines=14> */
.L_x_1813:


//--------------------- .text._ZN13group_norm_v218gn_bwd_cuda_kernelI13__nv_bfloat16Li320ELi3ELi32ELi20ELi4096ELb0ELb1ELi32ELi320ELi320ELi4ELb1ELi2ELb0ELb0ELNS_15WgradSyncMethodE3ENS_16CompileConditionILi900EEEEEvPT_S6_S6_PKS5_S8_S8_S8_PKfflPfPj --------------------------
	.section	.text._ZN13group_norm_v218gn_bwd_cuda_kernelI13__nv_bfloat16Li320ELi3ELi32ELi20ELi4096ELb0ELb1ELi32ELi320ELi320ELi4ELb1ELi2ELb0ELb0ELNS_15WgradSyncMethodE3ENS_16CompileConditionILi900EEEEEvPT_S6_S6_PKS5_S8_S8_S8_PKfflPfPj,"ax",@progbits
	.align	128
        .global         _ZN13group_norm_v218gn_bwd_cuda_kernelI13__nv_bfloat16Li320ELi3ELi32ELi20ELi4096ELb0ELb1ELi32ELi320ELi320ELi4ELb1ELi2ELb0ELb0ELNS_15WgradSyncMethodE3ENS_16CompileConditionILi900EEEEEvPT_S6_S6_PKS5_S8_S8_S8_PKfflPfPj
        .type           _ZN13group_norm_v218gn_bwd_cuda_kernelI13__nv_bfloat16Li320ELi3ELi32ELi20ELi4096ELb0ELb1ELi32ELi320ELi320ELi4ELb1ELi2ELb0ELb0ELNS_15WgradSyncMethodE3ENS_16CompileConditionILi900EEEEEvPT_S6_S6_PKS5_S8_S8_S8_PKfflPfPj,@function
        .size           _ZN13group_norm_v218gn_bwd_cuda_kernelI13__nv_bfloat16Li320ELi3ELi32ELi20ELi4096ELb0ELb1ELi32ELi320ELi320ELi4ELb1ELi2ELb0ELb0ELNS_15WgradSyncMethodE3ENS_16CompileConditionILi900EEEEEvPT_S6_S6_PKS5_S8_S8_S8_PKfflPfPj,(.L_x_1814 - _ZN13group_norm_v218gn_bwd_cuda_kernelI13__nv_bfloat16Li320ELi3ELi32ELi20ELi4096ELb0ELb1ELi32ELi320ELi320ELi4ELb1ELi2ELb0ELb0ELNS_15WgradSyncMethodE3ENS_16CompileConditionILi900EEEEEvPT_S6_S6_PKS5_S8_S8_S8_PKfflPfPj)
        .other          _ZN13group_norm_v218gn_bwd_cuda_kernelI13__nv_bfloat16Li320ELi3ELi32ELi20ELi4096ELb0ELb1ELi32ELi320ELi320ELi4ELb1ELi2ELb0ELb0ELNS_15WgradSyncMethodE3ENS_16CompileConditionILi900EEEEEvPT_S6_S6_PKS5_S8_S8_S8_PKfflPfPj,@"STO_CUDA_ENTRY STV_DEFAULT"
_ZN13group_norm_v218gn_bwd_cuda_kernelI13__nv_bfloat16Li320ELi3ELi32ELi20ELi4096ELb0ELb1ELi32ELi320ELi320ELi4ELb1ELi2ELb0ELb0ELNS_15WgradSyncMethodE3ENS_16CompileConditionILi900EEEEEvPT_S6_S6_PKS5_S8_S8_S8_PKfflPfPj:
.text._ZN13group_norm_v218gn_bwd_cuda_kernelI13__nv_bfloat16Li320ELi3ELi32ELi20ELi4096ELb0ELb1ELi32ELi320ELi320ELi4ELb1ELi2ELb0ELb0ELNS_15WgradSyncMethodE3ENS_16CompileConditionILi900EEEEEvPT_S6_S6_PKS5_S8_S8_S8_PKfflPfPj:
        /* <DEDUP_REMOVED lines=32> */
.L_x_202:
[----:B------:R-:W2:Y:S04]  /*0200*/  LD.E.STRONG.GPU R0, desc[UR12][R2.64] ;  /* 0x0000000c02007980 */ /* 0x000ea8000c10f900 */
[----:B--2---:R-:W-:Y:S01]  /*0210*/  CCTL.IVALL ;  /* 0x00000000ff00798f */ /* 0x004fe20002000000 */
[----:B------:R-:W-:Y:S05]  /*0220*/  YIELD ;  /* 0x0000000000007946 */ /* 0x000fea0003800000 */
[----:B-----5:R-:W-:-:S04]  /*0230*/  LOP3.LUT R0, R0, R5, RZ, 0x3c, !PT ;  /* 0x0000000500007212 */ /* 0x020fc800078e3cff */
[----:B------:R-:W-:-:S13]  /*0240*/  ISETP.GT.AND P0, PT, R0, -0x1, PT ;  /* 0xffffffff0000780c */ /* 0x000fda0003f04270 */
[----:B------:R-:W-:Y:S05]  /*0250*/  @P0 BRA `(.L_x_202) ;  /* 0xfffffffc00e80947 */ /* 0x000fea000383ffff */
.L_x_201:
[----:B------:R-:W-:Y:S05]  /*0260*/  WARPSYNC.ALL ;  /* 0x0000000000007948 */ /* 0x000fea0003800000 */
[----:B------:R-:W-:Y:S06]  /*0270*/  BAR.SYNC.DEFER_BLOCKING 0x0 ;  /* 0x0000000000007b1d */ /* 0x000fec0000010000 */
[----:B------:R-:W-:Y:S05]  /*0280*/  BRA `(.L_x_203) ;  /* 0x0000004c00707947 */ /* 0x000fea0003800000 */
.L_x_200:
[----:B------:R-:W0:Y:S01]  /*0290*/  S2R R9, SR_TID.X ;  /* 0x0000000000097919 */ /* 0x000e220000002100 */
[----:B------:R-:W1:Y:S01]  /*02a0*/  S2UR UR8, SR_CgaCtaId ;  /* 0x00000000000879c3 */ /* 0x000e620000008800 */
[----:B------:R-:W-:Y:S01]  /*02b0*/  UMOV UR4, 0x400 ;  /* 0x0000040000047882 */ /* 0x000fe20000000000 */
[----:B------:R-:W-:Y:S01]  /*02c0*/  CS2R R10, SRZ ;  /* 0x00000000000a7805 */ /* 0x000fe2000001ff00 */
[----:B------:R-:W-:Y:S01]  /*02d0*/  UIADD3 UR4, UR4, 0x2800, URZ ;  /* 0x0000280004047890 */ /* 0x000fe2000fffe03f */
[----:B------:R-:W-:-:S03]  /*02e0*/  CS2R R12, SRZ ;  /* 0x00000000000c7805 */ /* 0x000fc6000001ff00 */
        /* <DEDUP_REMOVED lines=28> */
[----:B------:R1:W-:Y:S04]  /*04b0*/  STL [R1+0xb4], R0 ;  /* 0x0000b40001007387 */ /* 0x0003e80000100800 */
[----:B------:R1:W-:Y:S04]  /*04c0*/  STL [R1+0x28], RZ ;  /* 0x000028ff01007387 */ /* 0x0003e80000100800 */
[----:B------:R1:W-:Y:S04]  /*04d0*/  STL [R1+0x38], RZ ;  /* 0x000038ff01007387 */ /* 0x0003e80000100800 */
[----:B------:R1:W-:Y:S04]  /*04e0*/  STL [R1+0x24], RZ ;  /* 0x000024ff01007387 */ /* 0x0003e80000100800 */
[----:B------:R1:W-:Y:S02]  /*04f0*/  STL [R1+0x34], RZ ;  /* 0x000034ff01007387 */ /* 0x0003e40000100800 */
.L_x_219:
[----:B-1----:R-:W0:Y:S01]  /*0500*/  S2R R0, SR_TID.X ;  /* 0x0000000000007919 */ /* 0x002e220000002100 */
[----:B------:R-:W-:Y:S01]  /*0510*/  ULOP3.LUT UR10, UR9, 0x1, URZ, 0xc0, !UPT ;  /* 0x00000001090a7892 */ /* 0x000fe2000f8ec03f */
[----:B--2---:R-:W1:Y:S01]  /*0520*/  LDC.64 R4, c[0x0][0x238] ;  /* 0x00008e00ff047b82 */ /* 0x004e620000000a00 */
[----:B------:R-:W-:Y:S02]  /*0530*/  USHF.R.U64 UR11, UR9, 0x1, UR5 ;  /* 0x00000001090b7899 */ /* 0x000fe40008001205 */
[----:B------:R-:W-:Y:S02]  /*0540*/  UIMAD UR14, UR10, 0x140, URZ ;  /* 0x000001400a0e78a4 */ /* 0x000fe4000f8e023f */
[----:B------:R-:W-:Y:S02]  /*0550*/  USHF.L.U32 UR10, UR17, 0x5, URZ ;  /* 0x00000005110a7899 */ /* 0x000fe4000800063f */
[----:B------:R-:W-:Y:S01]  /*0560*/  USHF.R.U32.HI UR15, URZ, 0x1, UR5 ;  /* 0x000000013f0f7899 */ /* 0x000fe20008011605 */
[----:B------:R-:W-:Y:S01]  /*0570*/  IMAD.U32 R9, RZ, RZ, UR11 ;  /* 0x0000000bff097e24 */ /* 0x000fe2000f8e00ff */
[----:B------:R-:W-:Y:S01]  /*0580*/  ULOP3.LUT UR10, UR10, 0xfe0, URZ, 0xc0, !UPT ;  /* 0x00000fe00a0a7892 */ /* 0x000fe2000f8ec03f */
[----:B------:R-:W-:-:S03]  /*0590*/  ULDC.64 UR18, c[0x0][0x248] ;  /* 0x0000920000127ab9 */ /* 0x000fc60000000a00 */
[----:B------:R-:W-:Y:S01]  /*05a0*/  MOV R18, UR15 ;  /* 0x0000000f00127c02 */ /* 0x000fe20008000f00 */
[----:B0-----:R-:W-:-:S05]  /*05b0*/  IMAD.WIDE.U32 R6, R0, -0x33333333, RZ ;  /* 0xcccccccd00067825 */ /* 0x001fca00078e00ff */
[----:B------:R-:W-:-:S05]  /*05c0*/  SHF.R.U32.HI R6, RZ, 0x6, R7 ;  /* 0x00000006ff067819 */ /* 0x000fca0000011607 */
[C---:B------:R-:W-:Y:S01]  /*05d0*/  IMAD R7, R6.reuse, -0x50, R0 ;  /* 0xffffffb006077824 */ /* 0x040fe200078e0200 */
[----:B------:R-:W-:Y:S01]  /*05e0*/  IADD3 R0, R6, UR10, RZ ;  /* 0x0000000a06007c10 */ /* 0x000fe2000fffe0ff */
[----:B------:R-:W-:-:S03]  /*05f0*/  UIMAD UR10, UR15, 0x280000, URZ ;  /* 0x002800000f0a78a4 */ /* 0x000fc6000f8e023f */
[----:B------:R-:W-:Y:S01]  /*0600*/  LEA R16, R7, UR14, 0x2 ;  /* 0x0000000e07107c11 */ /* 0x000fe2000f8e10ff */
[----:B------:R-:W-:-:S03]  /*0610*/  IMAD R0, R0, 0x280, RZ ;  /* 0x0000028000007824 */ /* 0x000fc600078e02ff */
[----:B------:R-:W-:Y:S01]  /*0620*/  SHF.R.S32.HI R17, RZ, 0x1f, R16 ;  /* 0x0000001fff117819 */ /* 0x000fe20000011410 */
[----:B------:R-:W-:-:S05]  /*0630*/  IMAD.WIDE.U32 R2, R16, -0x33333333, RZ ;  /* 0xcccccccd10027825 */ /* 0x000fca00078e00ff */
[----:B------:R-:W-:Y:S01]  /*0640*/  SHF.R.U32.HI R8, RZ, 0x4, R3 ;  /* 0x00000004ff087819 */ /* 0x000fe20000011603 */
[----:B------:R-:W-:-:S03]  /*0650*/  IMAD.WIDE.U32 R2, R9, 0x280000, R16 ;  /* 0x0028000009027825 */ /* 0x000fc600078e0010 */
[----:B------:R-:W-:Y:S01]  /*0660*/  LEA R15, P0, R9, R8, 0x5 ;  /* 0x00000008090f7211 */ /* 0x000fe200078028ff */
[----:B------:R0:W-:Y:S01]  /*0670*/  STL [R1+0xb0], R8 ;  /* 0x0000b00801007387 */ /* 0x0001e20000100800 */
[----:B------:R-:W-:Y:S01]  /*0680*/  VIADD R3, R3, UR10 ;  /* 0x0000000a03037c36 */ /* 0x000fe20008000000 */
[----:B------:R-:W-:Y:S01]  /*0690*/  ULDC.64 UR10, c[0x0][0x230] ;  /* 0x00008c00000a7ab9 */ /* 0x000fe20000000a00 */
[----:B------:R-:W-:Y:S01]  /*06a0*/  LEA.HI.X R18, R9, RZ, R18, 0x5, P0 ;  /* 0x000000ff09127211 */ /* 0x000fe200000f2c12 */
[----:B-1----:R-:W-:Y:S01]  /*06b0*/  IMAD.WIDE R16, R16, 0x2, R4 ;  /* 0x0000000210107825 */ /* 0x002fe200078e0204 */
[----:B------:R-:W-:-:S04]  /*06c0*/  LEA R14, P0, R15, UR18, 0x3 ;  /* 0x000000120f0e7c11 */ /* 0x000fc8000f8018ff */
[----:B------:R-:W-:Y:S01]  /*06d0*/  LEA.HI.X R15, R15, UR19, R18, 0x3, P0 ;  /* 0x000000130f0f7c11 */ /* 0x000fe200080f1c12 */
[----:B------:R-:W-:Y:S01]  /*06e0*/  ULDC.64 UR18, c[0x0][0x228] ;  /* 0x00008a0000127ab9 */ /* 0x000fe20000000a00 */
[C---:B0-----:R-:W-:Y:S01]  /*06f0*/  IADD3 R8, P1, R0.reuse, R2, RZ ;  /* 0x0000000200087210 */ /* 0x041fe20007f3e0ff */
[----:B------:R-:W-:Y:S01]  /*0700*/  VIADD R5, R0, 0xa00 ;  /* 0x00000a0000057836 */ /* 0x000fe20000000000 */
[----:B------:R-:W2:Y:S02]  /*0710*/  LDG.E.64.CONSTANT R16, desc[UR12][R16.64] ;  /* 0x0000000c10107981 */ /* 0x000ea4000c1e9b00 */
[----:B------:R-:W-:Y:S02]  /*0720*/  IADD3.X R9, RZ, R3, RZ, P1, !PT ;  /* 0x00000003ff097210 */ /* 0x000fe40000ffe4ff */
[C---:B------:R-:W-:Y:S01]  /*0730*/  SHF.L.U32 R20, R8.reuse, 0x1, RZ ;  /* 0x0000000108147819 */ /* 0x040fe200000006ff */
[----:B------:R-:W3:Y:S01]  /*0740*/  LDG.E.64.CONSTANT R14, desc[UR12][R14.64] ;  /* 0x0000000c0e0e7981 */ /* 0x000ee2000c1e9b00 */
[----:B------:R-:W-:-:S02]  /*0750*/  SHF.L.U64.HI R22, R8, 0x1, R9 ;  /* 0x0000000108167819 */ /* 0x000fc40000010209 */
[----:B------:R-:W-:-:S03]  /*0760*/  IADD3 R18, P0, R20, UR10, RZ ;  /* 0x0000000a14127c10 */ /* 0x000fc6000ff1e0ff */
[----:B------:R-:W-:Y:S01]  /*0770*/  STL [R1+0xac], R22 ;  /* 0x0000ac1601007387 */ /* 0x000fe20000100800 */
[----:B------:R-:W-:-:S03]  /*0780*/  IADD3.X R19, R22, UR11, RZ, P0, !PT ;  /* 0x0000000b16137c10 */ /* 0x000fc600087fe4ff */
[----:B------:R0:W-:Y:S04]  /*0790*/  STL [R1+0x80], R20 ;  /* 0x0000801401007387 */ /* 0x0001e80000100800 */
[----:B------:R-:W4:Y:S01]  /*07a0*/  LDG.E.64.CONSTANT R18, desc[UR12][R18.64] ;  /* 0x0000000c12127981 */ /* 0x000f22000c1e9b00 */
[----:B0-----:R-:W-:-:S04]  /*07b0*/  IADD3 R20, P1, R20, UR18, RZ ;  /* 0x0000001214147c10 */ /* 0x001fc8000ff3e0ff */
[----:B------:R-:W-:Y:S02]  /*07c0*/  IADD3.X R21, R22, UR19, RZ, P1, !PT ;  /* 0x0000001316157c10 */ /* 0x000fe40008ffe4ff */
[----:B------:R-:W-:-:S04]  /*07d0*/  IADD3 R5, P0, R5, R2, RZ ;  /* 0x0000000205057210 */ /* 0x000fc80007f1e0ff */
[----:B------:R-:W4:Y:S01]  /*07e0*/  LDG.E.64.CONSTANT R20, desc[UR12][R20.64] ;  /* 0x0000000c14147981 */ /* 0x000f22000c1e9b00 */
[----:B------:R-:W-:Y:S02]  /*07f0*/  IADD3.X R4, RZ, R3, RZ, P0, !PT ;  /* 0x00000003ff047210 */ /* 0x000fe400007fe4ff */
[C---:B------:R-:W-:Y:S02]  /*0800*/  SHF.L.U32 R24, R5.reuse, 0x1, RZ ;  /* 0x0000000105187819 */ /* 0x040fe400000006ff */
[----:B------:R-:W-:Y:S02]  /*0810*/  SHF.L.U64.HI R26, R5, 0x1, R4 ;  /* 0x00000001051a7819 */ /* 0x000fe40000010204 */
[----:B------:R-:W-:Y:S01]  /*0820*/  IADD3 R22, P0, R24, UR10, RZ ;  /* 0x0000000a18167c10 */ /* 0x000fe2000ff1e0ff */
[----:B------:R0:W-:Y:S03]  /*0830*/  STL [R1+0xa4], R24 ;  /* 0x0000a41801007387 */ /* 0x0001e60000100800 */
[----:B------:R-:W-:Y:S01]  /*0840*/  IADD3.X R23, R26, UR11, RZ, P0, !PT ;  /* 0x0000000b1a177c10 */ /* 0x000fe200087fe4ff */
[----:B------:R-:W-:-:S05]  /*0850*/  VIADD R5, R0, 0x1400 ;  /* 0x0000140000057836 */ /* 0x000fca0000000000 */
[----:B------:R-:W4:Y:S01]  /*0860*/  LDG.E.64.CONSTANT R22, desc[UR12][R22.64] ;  /* 0x0000000c16167981 */ /* 0x000f22000c1e9b00 */
[----:B0-----:R-:W-:-:S04]  /*0870*/  IADD3 R24, P0, R24, UR18, RZ ;  /* 0x0000001218187c10 */ /* 0x001fc8000ff1e0ff */
[----:B------:R-:W-:-:S06]  /*0880*/  IADD3.X R25, R26, UR19, RZ, P0, !PT ;  /* 0x000000131a197c10 */ /* 0x000fcc00087fe4ff */
[----:B------:R-:W4:Y:S01]  /*0890*/  LDG.E.64.CONSTANT R24, desc[UR12][R24.64] ;  /* 0x0000000c18187981 */ /* 0x000f22000c1e9b00 */
[----:B------:R-:W-:-:S04]  /*08a0*/  IADD3 R5, P0, R5, R2, RZ ;  /* 0x0000000205057210 */ /* 0x000fc80007f1e0ff */
[----:B------:R-:W-:Y:S02]  /*08b0*/  IADD3.X R4, RZ, R3, RZ, P0, !PT ;  /* 0x00000003ff047210 */ /* 0x000fe400007fe4ff */
[C---:B------:R-:W-:Y:S01]  /*08c0*/  SHF.L.U32 R28, R5.reuse, 0x1, RZ ;  /* 0x00000001051c7819 */ /* 0x040fe200000006ff */
[----:B------:R0:W-:Y:S01]  /*08d0*/  STL [R1+0xa8], R26 ;  /* 0x0000a81a01007387 */ /* 0x0001e20000100800 */
[----:B------:R-:W-:-:S03]  /*08e0*/  SHF.L.U64.HI R30, R5, 0x1, R4 ;  /* 0x00000001051e7819 */ /* 0x000fc60000010204 */
[----:B------:R1:W-:Y:S01]  /*08f0*/  STL [R1+0x9c], R28 ;  /* 0x00009c1c01007387 */ /* 0x0003e20000100800 */
[----:B0-----:R-:W-:-:S04]  /*0900*/  IADD3 R26, P0, R28, UR10, RZ ;  /* 0x0000000a1c1a7c10 */ /* 0x001fc8000ff1e0ff */
[----:B------:R-:W-:Y:S02]  /*0910*/  IADD3.X R27, R30, UR11, RZ, P0, !PT ;  /* 0x0000000b1e1b7c10 */ /* 0x000fe400087fe4ff */
[----:B-1----:R-:W-:-:S04]  /*0920*/  IADD3 R28, P1, R28, UR18, RZ ;  /* 0x000000121c1c7c10 */ /* 0x002fc8000ff3e0ff */
[----:B------:R-:W4:Y:S01]  /*0930*/  LDG.E.64.CONSTANT R26, desc[UR12][R26.64] ;  /* 0x0000000c1a1a7981 */ /* 0x000f22000c1e9b00 */
[----:B------:R-:W-:Y:S01]  /*0940*/  IADD3.X R29, R30, UR19, RZ, P1, !PT ;  /* 0x000000131e1d7c10 */ /* 0x000fe20008ffe4ff */
[----:B------:R-:W-:-:S05]  /*0950*/  VIADD R5, R0, 0x1e00 ;  /* 0x00001e0000057836 */ /* 0x000fca0000000000 */
[----:B------:R-:W4:Y:S01]  /*0960*/  LDG.E.64.CONSTANT R28, desc[UR12][R28.64] ;  /* 0x0000000c1c1c7981 */ /* 0x000f22000c1e9b00 */
[----:B------:R-:W-:-:S04]  /*0970*/  IADD3 R5, P0, R5, R2, RZ ;  /* 0x0000000205057210 */ /* 0x000fc80007f1e0ff */
[----:B------:R-:W-:Y:S02]  /*0980*/  IADD3.X R4, RZ, R3, RZ, P0, !PT ;  /* 0x00000003ff047210 */ /* 0x000fe400007fe4ff */
[C---:B------:R-:W-:Y:S01]  /*0990*/  SHF.L.U32 R32, R5.reuse, 0x1, RZ ;  /* 0x0000000105207819 */ /* 0x040fe200000006ff */
[----:B------:R0:W-:Y:S01]  /*09a0*/  STL [R1+0xa0], R30 ;  /* 0x0000a01e01007387 */ /* 0x0001e20000100800 */
[----:B------:R-:W-:-:S03]  /*09b0*/  SHF.L.U64.HI R34, R5, 0x1, R4 ;  /* 0x0000000105227819 */ /* 0x000fc60000010204 */
[----:B------:R1:W-:Y:S01]  /*09c0*/  STL [R1+0x94], R32 ;  /* 0x0000942001007387 */ /* 0x0003e20000100800 */
[C---:B0-----:R-:W-:Y:S02]  /*09d0*/  IADD3 R30, P0, R32.reuse, UR10, RZ ;  /* 0x0000000a201e7c10 */ /* 0x041fe4000ff1e0ff */
[----:B-1----:R-:W-:Y:S02]  /*09e0*/  IADD3 R32, P1, R32, UR18, RZ ;  /* 0x0000001220207c10 */ /* 0x002fe4000ff3e0ff */
[C---:B------:R-:W-:Y:S02]  /*09f0*/  IADD3.X R31, R34.reuse, UR11, RZ, P0, !PT ;  /* 0x0000000b221f7c10 */ /* 0x040fe400087fe4ff */
[----:B------:R-:W-:-:S04]  /*0a00*/  IADD3.X R33, R34, UR19, RZ, P1, !PT ;  /* 0x0000001322217c10 */ /* 0x000fc80008ffe4ff */
[----:B------:R-:W4:Y:S01]  /*0a10*/  LDG.E.64.CONSTANT R30, desc[UR12][R30.64] ;  /* 0x0000000c1e1e7981 */ /* 0x000f22000c1e9b00 */
[----:B------:R-:W-:-:S03]  /*0a20*/  VIADD R5, R0, 0x2800 ;  /* 0x0000280000057836 */ /* 0x000fc60000000000 */
[----:B------:R-:W4:Y:S02]  /*0a30*/  LDG.E.64.CONSTANT R32, desc[UR12][R32.64] ;  /* 0x0000000c20207981 */ /* 0x000f24000c1e9b00 */
        /* <DEDUP_REMOVED lines=9> */
[----:B------:R-:W-:Y:S01]  /*0ad0*/  IADD3.X R37, R38, UR19, RZ, P1, !PT ;  /* 0x0000001326257c10 */ /* 0x000fe20008ffe4ff */
[----:B------:R-:W4:Y:S05]  /*0ae0*/  LDG.E.64.CONSTANT R34, desc[UR12][R34.64] ;  /* 0x0000000c22227981 */ /* 0x000f2a000c1e9b00 */
[----:B------:R-:W4:Y:S01]  /*0af0*/  LDG.E.64.CONSTANT R36, desc[UR12][R36.64] ;  /* 0x0000000c24247981 */ /* 0x000f22000c1e9b00 */
[----:B------:R-:W-:-:S05]  /*0b00*/  VIADD R5, R0, 0x3200 ;  /* 0x0000320000057836 */ /* 0x000fca0000000000 */
[----:B------:R-:W-:Y:S01]  /*0b10*/  IADD3 R5, P0, R5, R2, RZ ;  /* 0x0000000205057210 */ /* 0x000fe20007f1e0ff */
[----:B------:R0:W-:Y:S03]  /*0b20*/  STL [R1+0x90], R38 ;  /* 0x0000902601007387 */ /* 0x0001e60000100800 */
[----:B------:R-:W-:Y:S02]  /*0b30*/  IADD3.X R4, RZ, R3, RZ, P0, !PT ;  /* 0x00000003ff047210 */ /* 0x000fe400007fe4ff */
[C---:B------:R-:W-:Y:S02]  /*0b40*/  SHF.L.U32 R40, R5.reuse, 0x1, RZ ;  /* 0x0000000105287819 */ /* 0x040fe400000006ff */
[----:B------:R-:W-:Y:S02]  /*0b50*/  SHF.L.U64.HI R42, R5, 0x1, R4 ;  /* 0x00000001052a7819 */ /* 0x000fe40000010204 */
[----:B0-----:R-:W-:-:S04]  /*0b60*/  IADD3 R38, P0, R40, UR10, RZ ;  /* 0x0000000a28267c10 */ /* 0x001fc8000ff1e0ff */
[----:B------:R-:W-:-:S06]  /*0b70*/  IADD3.X R39, R42, UR11, RZ, P0, !PT ;  /* 0x0000000b2a277c10 */ /* 0x000fcc00087fe4ff */
[----:B------:R-:W4:Y:S01]  /*0b80*/  LDG.E.64.CONSTANT R38, desc[UR12][R38.64] ;  /* 0x0000000c26267981 */ /* 0x000f22000c1e9b00 */
[----:B------:R-:W-:-:S03]  /*0b90*/  VIADD R4, R0, 0x3c00 ;  /* 0x00003c0000047836 */ /* 0x000fc60000000000 */
[----:B------:R0:W-:Y:S02]  /*0ba0*/  STL [R1+0x84], R40 ;  /* 0x0000842801007387 */ /* 0x0001e40000100800 */
[----:B------:R-:W-:-:S04]  /*0bb0*/  IADD3 R4, P0, R4, R2, RZ ;  /* 0x0000000204047210 */ /* 0x000fc80007f1e0ff */
[----:B------:R-:W-:Y:S02]  /*0bc0*/  IADD3.X R5, RZ, R3, RZ, P0, !PT ;  /* 0x00000003ff057210 */ /* 0x000fe400007fe4ff */
[----:B------:R-:W-:Y:S02]  /*0bd0*/  SHF.L.U32 R44, R4, 0x1, RZ ;  /* 0x00000001042c7819 */ /* 0x000fe400000006ff */
[----:B0-----:R-:W-:Y:S01]  /*0be0*/  IADD3 R40, P1, R40, UR18, RZ ;  /* 0x0000001228287c10 */ /* 0x001fe2000ff3e0ff */
[----:B------:R0:W-:Y:S01]  /*0bf0*/  STL [R1+0x88], R42 ;  /* 0x0000882a01007387 */ /* 0x0001e20000100800 */
[----:B------:R-:W-:Y:S01]  /*0c00*/  SHF.L.U64.HI R46, R4, 0x1, R5 ;  /* 0x00000001042e7819 */ /* 0x000fe20000010205 */
[----:B------:R-:W-:Y:S01]  /*0c10*/  VIADD R0, R0, 0x4600 ;  /* 0x0000460000007836 */ /* 0x000fe20000000000 */
[----:B------:R-:W-:Y:S01]  /*0c20*/  IADD3.X R41, R42, UR19, RZ, P1, !PT ;  /* 0x000000132a297c10 */ /* 0x000fe20008ffe4ff */
[----:B------:R1:W-:Y:S01]  /*0c30*/  STL [R1+0x78], R44 ;  /* 0x0000782c01007387 */ /* 0x0003e20000100800 */
[----:B0-----:R-:W-:Y:S01]  /*0c40*/  IADD3 R42, P0, R44, UR10, RZ ;  /* 0x0000000a2c2a7c10 */ /* 0x001fe2000ff1e0ff */
[----:B------:R-:W-:-:S03]  /*0c50*/  IMAD.MOV.U32 R53, RZ, RZ, 0x28 ;  /* 0x00000028ff357424 */ /* 0x000fc600078e00ff */
[----:B------:R-:W4:Y:S01]  /*0c60*/  LDG.E.64.CONSTANT R40, desc[UR12][R40.64] ;  /* 0x0000000c28287981 */ /* 0x000f22000c1e9b00 */
[----:B------:R-:W-:Y:S02]  /*0c70*/  IADD3.X R43, R46, UR11, RZ, P0, !PT ;  /* 0x0000000b2e2b7c10 */ /* 0x000fe400087fe4ff */
[----:B------:R-:W-:Y:S02]  /*0c80*/  IADD3 R0, P0, R0, R2, RZ ;  /* 0x0000000200007210 */ /* 0x000fe40007f1e0ff */
[----:B-1----:R-:W-:Y:S02]  /*0c90*/  IADD3 R44, P1, R44, UR18, RZ ;  /* 0x000000122c2c7c10 */ /* 0x002fe4000ff3e0ff */
[----:B------:R-:W-:Y:S01]  /*0ca0*/  SHF.L.U32 R5, R0, 0x1, RZ ;  /* 0x0000000100057819 */ /* 0x000fe200000006ff */
[----:B------:R0:W-:Y:S01]  /*0cb0*/  STL [R1+0x7c], R46 ;  /* 0x00007c2e01007387 */ /* 0x0001e20000100800 */
[----:B------:R-:W-:Y:S02]  /*0cc0*/  IADD3.X R45, R46, UR19, RZ, P1, !PT ;  /* 0x000000132e2d7c10 */ /* 0x000fe40008ffe4ff */
[----:B------:R-:W-:Y:S01]  /*0cd0*/  IADD3.X R3, RZ, R3, RZ, P0, !PT ;  /* 0x00000003ff037210 */ /* 0x000fe200007fe4ff */
[----:B------:R1:W-:Y:S01]  /*0ce0*/  STL [R1+0x70], R5 ;  /* 0x0000700501007387 */ /* 0x0003e20000100800 */
[----:B------:R-:W-:Y:S01]  /*0cf0*/  IADD3 R48, P1, R5, UR18, RZ ;  /* 0x0000001205307c10 */ /* 0x000fe2000ff3e0ff */
[----:B------:R-:W-:-:S02]  /*0d00*/  IMAD R7, R7, R53, UR8 ;  /* 0x0000000807077e24 */ /* 0x000fc4000f8e0235 */
[----:B------:R-:W4:Y:S01]  /*0d10*/  LDG.E.64.CONSTANT R42, desc[UR12][R42.64] ;  /* 0x0000000c2a2a7981 */ /* 0x000f22000c1e9b00 */
[----:B0-----:R-:W-:Y:S01]  /*0d20*/  IADD3 R46, P0, R5, UR10, RZ ;  /* 0x0000000a052e7c10 */ /* 0x001fe2000ff1e0ff */
[----:B------:R-:W-:Y:S01]  /*0d30*/  ULDC UR10, c[0x0][0x250] ;  /* 0x00009400000a7ab9 */ /* 0x000fe20000000800 */
[----:B------:R-:W-:Y:S01]  /*0d40*/  SHF.L.U64.HI R4, R0, 0x1, R3 ;  /* 0x0000000100047819 */ /* 0x000fe20000010203 */
[----:B------:R-:W4:Y:S01]  /*0d50*/  LDG.E.64.CONSTANT R44, desc[UR12][R44.64] ;  /* 0x0000000c2c2c7981 */ /* 0x000f22000c1e9b00 */
[----:B------:R-:W-:Y:S02]  /*0d60*/  LEA R6, R6, R7, 0x3 ;  /* 0x0000000706067211 */ /* 0x000fe400078e18ff */
[C---:B------:R-:W-:Y:S01]  /*0d70*/  IADD3.X R47, R4.reuse, UR11, RZ, P0, !PT ;  /* 0x0000000b042f7c10 */ /* 0x040fe200087fe4ff */
[----:B------:R0:W-:Y:S01]  /*0d80*/  STL [R1+0x74], R4 ;  /* 0x0000740401007387 */ /* 0x0001e20000100800 */
[----:B------:R-:W-:-:S04]  /*0d90*/  IADD3.X R49, R4, UR19, RZ, P1, !PT ;  /* 0x0000001304317c10 */ /* 0x000fc80008ffe4ff */
[----:B------:R-:W4:Y:S04]  /*0da0*/  LDG.E.64.CONSTANT R46, desc[UR12][R46.64] ;  /* 0x0000000c2e2e7981 */ /* 0x000f28000c1e9b00 */
[----:B------:R-:W4:Y:S01]  /*0db0*/  LDG.E.64.CONSTANT R48, desc[UR12][R48.64] ;  /* 0x0000000c30307981 */ /* 0x000f22000c1e9b00 */
[----:B---3--:R-:W-:-:S06]  /*0dc0*/  FADD.FTZ R2, R15, UR10 ;  /* 0x0000000a0f027e21 */ /* 0x008fcc0008010000 */
[----:B------:R-:W3:Y:S01]  /*0dd0*/  MUFU.RSQ R2, R2 ;  /* 0x0000000200027308 */ /* 0x000ee20000001400 */
[C---:B--2---:R-:W-:Y:S02]  /*0de0*/  PRMT R9, R16.reuse, 0x7632, R9 ;  /* 0x0000763210097816 */ /* 0x044fe40000000009 */
[----:B------:R-:W-:Y:S02]  /*0df0*/  SHF.L.U32 R3, R16, 0x10, RZ ;  /* 0x0000001010037819 */ /* 0x000fe400000006ff */
[C---:B----4-:R-:W-:Y:S02]  /*0e00*/  PRMT R52, R18.reuse, 0x7632, R52 ;  /* 0x0000763212347816 */ /* 0x050fe40000000034 */
[----:B------:R-:W-:-:S03]  /*0e10*/  SHF.L.U32 R50, R18, 0x10, RZ ;  /* 0x0000001012327819 */ /* 0x000fc600000006ff */
[----:B------:R-:W-:Y:S02]  /*0e20*/  IMAD.U32 R52, R52, 0x10000, RZ ;  /* 0x0001000034347824 */ /* 0x000fe400078e00ff */
[C---:B------:R-:W-:Y:S01]  /*0e30*/  FADD.FTZ R50, -R14.reuse, R50 ;  /* 0x000000320e327221 */ /* 0x040fe20000010100 */
[----:B------:R-:W-:Y:S01]  /*0e40*/  IMAD.U32 R9, R9, 0x10000, RZ ;  /* 0x0001000009097824 */ /* 0x000fe200078e00ff */
[C---:B------:R-:W-:Y:S01]  /*0e50*/  SHF.L.U32 R15, R19.reuse, 0x10, RZ ;  /* 0x00000010130f7819 */ /* 0x040fe200000006ff */
[----:B------:R-:W-:Y:S01]  /*0e60*/  FADD.FTZ R52, -R14, R52 ;  /* 0x000000340e347221 */ /* 0x000fe20000010100 */
[----:B---3--:R-:W-:Y:S01]  /*0e70*/  FMUL.FTZ R57, R2, R50 ;  /* 0x0000003202397220 */ /* 0x008fe20000410000 */
[C---:B------:R-:W-:Y:S02]  /*0e80*/  SHF.L.U32 R0, R20.reuse, 0x10, RZ ;  /* 0x0000001014007819 */ /* 0x040fe400000006ff */
[----:B------:R-:W-:Y:S02]  /*0e90*/  PRMT R8, R20, 0x7632, R8 ;  /* 0x0000763214087816 */ /* 0x000fe40000000008 */
[----:B------:R-:W-:Y:S01]  /*0ea0*/  PRMT R54, R19, 0x7632, R54 ;  /* 0x0000763213367816 */ /* 0x000fe20000000036 */
[----:B-1----:R-:W-:Y:S01]  /*0eb0*/  FMUL.FTZ R5, R0, R3 ;  /* 0x0000000300057220 */ /* 0x002fe20000410000 */
[----:B------:R-:W-:Y:S01]  /*0ec0*/  SHF.L.U32 R8, R8, 0x10, RZ ;  /* 0x0000001008087819 */ /* 0x000fe200000006ff */
[----:B------:R-:W-:Y:S01]  /*0ed0*/  FMUL.FTZ R52, R2, R52 ;  /* 0x0000003402347220 */ /* 0x000fe20000410000 */
[----:B0-----:R-:W-:Y:S01]  /*0ee0*/  SHF.L.U32 R4, R17, 0x10, RZ ;  /* 0x0000001011047819 */ /* 0x001fe200000006ff */
[----:B------:R-:W-:Y:S01]  /*0ef0*/  FFMA.FTZ R5, R57, R5, RZ ;  /* 0x0000000539057223 */ /* 0x000fe200000100ff */
[----:B------:R-:W-:-:S02]  /*0f00*/  IMAD.U32 R56, R21, 0x10000, RZ ;  /* 0x0001000015387824 */ /* 0x000fc400078e00ff */
[----:B------:R-:W-:Y:S01]  /*0f10*/  FMUL.FTZ R51, R8, R9 ;  /* 0x0000000908337220 */ /* 0x000fe20000410000 */
[----:B------:R-:W-:Y:S01]  /*0f20*/  FADD.FTZ R15, -R14, R15 ;  /* 0x0000000f0e0f7221 */ /* 0x000fe20000010100 */
[----:B------:R-:W-:Y:S01]  /*0f30*/  PRMT R50, R17, 0x7632, R50 ;  /* 0x0000763211327816 */ /* 0x000fe20000000032 */
[----:B------:R0:W-:Y:S01]  /*0f40*/  STL [R1+0xc8], R16 ;  /* 0x0000c81001007387 */ /* 0x0001e20000100800 */
[----:B------:R-:W-:Y:S02]  /*0f50*/  PRMT R7, R21, 0x7632, R7 ;  /* 0x0000763215077816 */ /* 0x000fe40000000007 */
[----:B------:R-:W-:Y:S01]  /*0f60*/  SHF.L.U32 R54, R54, 0x10, RZ ;  /* 0x0000001036367819 */ /* 0x000fe200000006ff */
[----:B------:R-:W-:Y:S01]  /*0f70*/  STL [R1+0xcc], R18 ;  /* 0x0000cc1201007387 */ /* 0x000fe20000100800 */
[----:B------:R-:W-:Y:S01]  /*0f80*/  FFMA.FTZ R51, R52, R51, R5 ;  /* 0x0000003334337223 */ /* 0x000fe20000010005 */
[----:B------:R-:W-:Y:S01]  /*0f90*/  FMUL.FTZ R5, R56, R4 ;  /* 0x0000000438057220 */ /* 0x000fe20000410000 */
[----:B------:R-:W-:Y:S01]  /*0fa0*/  SHF.L.U32 R7, R7, 0x10, RZ ;  /* 0x0000001007077819 */ /* 0x000fe200000006ff */
[----:B------:R-:W-:Y:S01]  /*0fb0*/  STL [R1+0xd0], R20 ;  /* 0x0000d01401007387 */ /* 0x000fe20000100800 */
[----:B------:R-:W-:-:S02]  /*0fc0*/  IMAD.U32 R50, R50, 0x10000, RZ ;  /* 0x0001000032327824 */ /* 0x000fc400078e00ff */
[----:B0-----:R-:W-:Y:S01]  /*0fd0*/  FMUL.FTZ R16, R2, R15 ;  /* 0x0000000f02107220 */ /* 0x001fe20000410000 */
[----:B------:R-:W-:Y:S01]  /*0fe0*/  FADD.FTZ R54, -R14, R54 ;  /* 0x000000360e367221 */ /* 0x000fe20000010100 */
[----:B------:R-:W-:Y:S04]  /*0ff0*/  STL [R1+0x48], R57 ;  /* 0x0000483901007387 */ /* 0x000fe80000100800 */
[----:B------:R-:W-:Y:S01]  /*1000*/  STL [R1+0x14], R56 ;  /* 0x0000143801007387 */ /* 0x000fe20000100800 */
[----:B------:R-:W-:-:S03]  /*1010*/  FFMA.FTZ R51, R16, R5, R51 ;  /* 0x0000000510337223 */ /* 0x000fc60000010033 */
[----:B------:R-:W-:Y:S01]  /*1020*/  STL [R1+0xd4], R19 ;  /* 0x0000d41301007387 */ /* 0x000fe20000100800 */
[----:B------:R-:W-:Y:S01]  /*1030*/  FMUL.FTZ R5, R7, R50 ;  /* 0x0000003207057220 */ /* 0x000fe20000410000 */
[----:B------:R-:W-:Y:S02]  /*1040*/  FFMA.FTZ R10, R52, R8, R10 ;  /* 0x00000008340a7223 */ /* 0x000fe4000001000a */
[----:B------:R0:W-:Y:S01]  /*1050*/  STL [R1+0x50], R6 ;  /* 0x0000500601007387 */ /* 0x0001e20000100800 */
[C---:B------:R-:W-:Y:S02]  /*1060*/  SHF.L.U32 R53, R22.reuse, 0x10, RZ ;  /* 0x0000001016357819 */ /* 0x040fe400000006ff */
[----:B------:R-:W-:Y:S01]  /*1070*/  PRMT R52, R22, 0x7632, R52 ;  /* 0x0000763216347816 */ /* 0x000fe20000000034 */
[----:B------:R1:W-:Y:S01]  /*1080*/  STL [R1+0x6c], R16 ;  /* 0x00006c1001007387 */ /* 0x0003e20000100800 */
[----:B0-----:R-:W-:Y:S01]  /*1090*/  FADD.FTZ R6, R8, R11 ;  /* 0x0000000b08067221 */ /* 0x001fe20000010000 */
[----:B------:R-:W-:Y:S01]  /*10a0*/  FMUL.FTZ R11, R2, R54 ;  /* 0x00000036020b7220 */ /* 0x000fe20000410000 */
[----:B------:R-:W-:Y:S01]  /*10b0*/  FFMA.FTZ R15, R0, R3, RZ ;  /* 0x00000003000f7223 */ /* 0x000fe200000100ff */
[----:B------:R-:W-:-:S02]  /*10c0*/  SHF.L.U32 R52, R52, 0x10, RZ ;  /* 0x0000001034347819 */ /* 0x000fc400000006ff */
[----:B------:R-:W-:Y:S01]  /*10d0*/  FFMA.FTZ R51, R11, R5, R51 ;  /* 0x000000050b337223 */ /* 0x000fe20000010033 */
[C---:B------:R-:W-:Y:S01]  /*10e0*/  PRMT R5, R24.reuse, 0x7632, R5 ;  /* 0x0000763218057816 */ /* 0x040fe20000000005 */
[----:B-1----:R-:W-:Y:S02]  /*10f0*/  IMAD.U32 R16, R24, 0x10000, RZ ;  /* 0x0001000018107824 */ /* 0x002fe400078e00ff */
[----:B------:R-:W-:Y:S01]  /*1100*/  FADD.FTZ R53, -R14, R53 ;  /* 0x000000350e357221 */ /* 0x000fe20000010100 */
[----:B------:R0:W-:Y:S01]  /*1110*/  STL [R1+0xd8], R17 ;  /* 0x0000d81101007387 */ /* 0x0001e20000100800 */
[----:B------:R-:W-:Y:S01]  /*1120*/  FFMA.FTZ R15, R8, R9, R15 ;  /* 0x00000009080f7223 */ /* 0x000fe2000001000f */
[----:B------:R-:W-:Y:S01]  /*1130*/  SHF.L.U32 R5, R5, 0x10, RZ ;  /* 0x0000001005057819 */ /* 0x000fe200000006ff */
[----:B------:R-:W-:Y:S01]  /*1140*/  FMUL.FTZ R8, R3, R16 ;  /* 0x0000001003087220 */ /* 0x000fe20000410000 */
[----:B------:R-:W-:Y:S01]  /*1150*/  FADD.FTZ R52, -R14, R52 ;  /* 0x000000340e347221 */ /* 0x000fe20000010100 */
[C---:B------:R-:W-:Y:S01]  /*1160*/  IMAD.U32 R54, R23.reuse, 0x10000, RZ ;  /* 0x0001000017367824 */ /* 0x040fe200078e00ff */
[----:B------:R-:W-:Y:S01]  /*1170*/  PRMT R55, R23, 0x7632, R55 ;  /* 0x0000763217377816 */ /* 0x000fe20000000037 */
[----:B------:R-:W-:Y:S01]  /*1180*/  FFMA.FTZ R12, R11, R7, R12 ;  /* 0x000000070b0c7223 */ /* 0x000fe2000001000c */
[C---:B0-----:R-:W-:Y:S01]  /*1190*/  FMUL.FTZ R17, R2.reuse, R53 ;  /* 0x0000003502117220 */ /* 0x041fe20000410000 */
[----:B------:R-:W-:Y:S01]  /*11a0*/  FMUL.FTZ R11, R9, R5 ;  /* 0x00000005090b7220 */ /* 0x000fe20000410000 */
[----:B------:R-:W-:Y:S01]  /*11b0*/  FMUL.FTZ R52, R2, R52 ;  /* 0x0000003402347220 */ /* 0x000fe20000410000 */
[----:B------:R-:W-:Y:S01]  /*11c0*/  SHF.L.U32 R61, R25, 0x10, RZ ;  /* 0x00000010193d7819 */ /* 0x000fe200000006ff */
[----:B------:R-:W-:Y:S01]  /*11d0*/  FFMA.FTZ R51, R17, R8, R51 ;  /* 0x0000000811337223 */ /* 0x000fe20000010033 */
[----:B------:R-:W-:Y:S01]  /*11e0*/  PRMT R8, R25, 0x7632, R8 ;  /* 0x0000763219087816 */ /* 0x000fe20000000008 */
[----:B------:R-:W-:Y:S01]  /*11f0*/  FADD.FTZ R54, -R14, R54 ;  /* 0x000000360e367221 */ /* 0x000fe20000010100 */
[----:B------:R-:W-:Y:S01]  /*1200*/  SHF.L.U32 R55, R55, 0x10, RZ ;  /* 0x0000001037377819 */ /* 0x000fe200000006ff */
[----:B------:R-:W-:Y:S01]  /*1210*/  STL [R1+0xdc], R21 ;  /* 0x0000dc1501007387 */ /* 0x000fe20000100800 */
[----:B------:R-:W-:Y:S01]  /*1220*/  FFMA.FTZ R51, R52, R11, R51 ;  /* 0x0000000b34337223 */ /* 0x000fe20000010033 */
[----:B------:R-:W-:Y:S01]  /*1230*/  FMUL.FTZ R53, R4, R61 ;  /* 0x0000003d04357220 */ /* 0x000fe20000410000 */
[----:B------:R-:W-:Y:S01]  /*1240*/  FFMA.FTZ R11, R56, R4, R15 ;  /* 0x00000004380b7223 */ /* 0x000fe2000001000f */
[----:B------:R0:W-:Y:S01]  /*1250*/  STL [R1+0x118], R0 ;  /* 0x0001180001007387 */ /* 0x0001e20000100800 */
[----:B------:R-:W-:-:S02]  /*1260*/  IMAD.U32 R8, R8, 0x10000, RZ ;  /* 0x0001000008087824 */ /* 0x000fc400078e00ff */
[----:B------:R-:W-:Y:S01]  /*1270*/  FADD.FTZ R15, -R14, R55 ;  /* 0x000000370e0f7221 */ /* 0x000fe20000010100 */
[C---:B------:R-:W-:Y:S01]  /*1280*/  FADD.FTZ R57, R7.reuse, R13 ;  /* 0x0000000d07397221 */ /* 0x040fe20000010000 */
[C---:B0-----:R-:W-:Y:S02]  /*1290*/  FMUL.FTZ R0, R2.reuse, R54 ;  /* 0x0000003602007220 */ /* 0x041fe40000410000 */
[----:B------:R-:W-:Y:S02]  /*12a0*/  FMUL.FTZ R13, R2, R15 ;  /* 0x0000000f020d7220 */ /* 0x000fe40000410000 */
[----:B------:R-:W-:Y:S01]  /*12b0*/  FFMA.FTZ R51, R0, R53, R51 ;  /* 0x0000003500337223 */ /* 0x000fe20000010033 */
[----:B------:R-:W-:Y:S01]  /*12c0*/  FMUL.FTZ R53, R50, R8 ;  /* 0x0000000832357220 */ /* 0x000fe20000410000 */
[----:B------:R-:W-:Y:S01]  /*12d0*/  FFMA.FTZ R11, R7, R50, R11 ;  /* 0x00000032070b7223 */ /* 0x000fe2000001000b */
[----:B------:R-:W-:Y:S01]  /*12e0*/  FFMA.FTZ R7, R52, R5, R10 ;  /* 0x0000000534077223 */ /* 0x000fe2000001000a */
[C---:B------:R-:W-:Y:S01]  /*12f0*/  SHF.L.U32 R10, R26.reuse, 0x10, RZ ;  /* 0x000000101a0a7819 */ /* 0x040fe200000006ff */
[C---:B------:R-:W-:Y:S01]  /*1300*/  FFMA.FTZ R15, R13.reuse, R8, R12 ;  /* 0x000000080d0f7223 */ /* 0x040fe2000001000c */
[----:B------:R-:W-:Y:S01]  /*1310*/  FFMA.FTZ R51, R13, R53, R51 ;  /* 0x000000350d337223 */ /* 0x000fe20000010033 */
[----:B------:R-:W-:Y:S01]  /*1320*/  PRMT R13, R26, 0x7632, R13 ;  /* 0x000076321a0d7816 */ /* 0x000fe2000000000d */
[----:B------:R-:W-:Y:S01]  /*1330*/  STL [R1+0xe0], R22 ;  /* 0x0000e01601007387 */ /* 0x000fe20000100800 */
[----:B------:R-:W-:-:S03]  /*1340*/  FADD.FTZ R12, -R14, R10 ;  /* 0x0000000a0e0c7221 */ /* 0x000fc60000010100 */
[----:B------:R-:W-:Y:S01]  /*1350*/  STL [R1], R16 ;  /* 0x0000001001007387 */ /* 0x000fe20000100800 */
[----:B------:R-:W-:-:S03]  /*1360*/  IMAD.U32 R10, R13, 0x10000, RZ ;  /* 0x000100000d0a7824 */ /* 0x000fc600078e00ff */
[----:B------:R-:W-:Y:S01]  /*1370*/  STL [R1+0xe4], R24 ;  /* 0x0000e41801007387 */ /* 0x000fe20000100800 */
[C---:B------:R-:W-:Y:S01]  /*1380*/  PRMT R52, R28.reuse, 0x7632, R52 ;  /* 0x000076321c347816 */ /* 0x040fe20000000034 */
[----:B------:R-:W-:Y:S02]  /*1390*/  FFMA.FTZ R13, R3, R16, R11 ;  /* 0x00000010030d7223 */ /* 0x000fe4000001000b */
[----:B------:R-:W-:Y:S01]  /*13a0*/  STL [R1+0x68], R17 ;  /* 0x0000681101007387 */ /* 0x000fe20000100800 */
[----:B------:R-:W-:-:S03]  /*13b0*/  SHF.L.U32 R60, R28, 0x10, RZ ;  /* 0x000000101c3c7819 */ /* 0x000fc600000006ff */
[----:B------:R-:W-:Y:S04]  /*13c0*/  STL [R1+0xe8], R23 ;  /* 0x0000e81701007387 */ /* 0x000fe80000100800 */
[----:B------:R-:W-:Y:S01]  /*13d0*/  STL [R1+0xec], R25 ;  /* 0x0000ec1901007387 */ /* 0x000fe20000100800 */
[----:B------:R-:W-:-:S03]  /*13e0*/  SHF.L.U32 R52, R52, 0x10, RZ ;  /* 0x0000001034347819 */ /* 0x000fc600000006ff */
[----:B------:R-:W-:Y:S01]  /*13f0*/  STL [R1+0x64], R0 ;  /* 0x0000640001007387 */ /* 0x000fe20000100800 */
[----:B------:R-:W-:Y:S01]  /*1400*/  FADD.FTZ R6, R6, R5 ;  /* 0x0000000506067221 */ /* 0x000fe20000010000 */
[----:B------:R-:W-:Y:S02]  /*1410*/  FFMA.FTZ R13, R9, R5, R13 ;  /* 0x00000005090d7223 */ /* 0x000fe4000001000d */
[----:B------:R-:W-:Y:S01]  /*1420*/  STL [R1+0xf0], R26 ;  /* 0x0000f01a01007387 */ /* 0x000fe20000100800 */
[----:B------:R-:W-:Y:S01]  /*1430*/  FMUL.FTZ R11, R3, R60 ;  /* 0x0000003c030b7220 */ /* 0x000fe20000410000 */
[C---:B------:R-:W-:Y:S02]  /*1440*/  SHF.L.U32 R5, R27.reuse, 0x10, RZ ;  /* 0x000000101b057819 */ /* 0x040fe400000006ff */
[----:B------:R0:W-:Y:S01]  /*1450*/  STL [R1+0xf4], R28 ;  /* 0x0000f41c01007387 */ /* 0x0001e20000100800 */
[----:B------:R-:W-:Y:S01]  /*1460*/  PRMT R53, R27, 0x7632, R53 ;  /* 0x000076321b357816 */ /* 0x000fe20000000035 */
[----:B------:R-:W-:-:S02]  /*1470*/  IMAD.U32 R59, R29, 0x10000, RZ ;  /* 0x000100001d3b7824 */ /* 0x000fc400078e00ff */
[----:B------:R-:W-:Y:S01]  /*1480*/  FADD.FTZ R5, -R14, R5 ;  /* 0x000000050e057221 */ /* 0x000fe20000010100 */
[----:B0-----:R-:W-:Y:S01]  /*1490*/  FMUL.FTZ R28, R2, R12 ;  /* 0x0000000c021c7220 */ /* 0x001fe20000410000 */
[----:B------:R-:W-:Y:S01]  /*14a0*/  FADD.FTZ R12, -R14, R10 ;  /* 0x0000000a0e0c7221 */ /* 0x000fe20000010100 */
[----:B------:R-:W-:Y:S01]  /*14b0*/  FMUL.FTZ R10, R9, R52 ;  /* 0x00000034090a7220 */ /* 0x000fe20000410000 */
[----:B------:R-:W-:Y:S01]  /*14c0*/  SHF.L.U32 R53, R53, 0x10, RZ ;  /* 0x0000001035357819 */ /* 0x000fe200000006ff */
[--C-:B------:R-:W-:Y:S01]  /*14d0*/  FFMA.FTZ R11, R28, R11, R51.reuse ;  /* 0x0000000b1c0b7223 */ /* 0x100fe20000010033 */
[C---:B------:R-:W-:Y:S01]  /*14e0*/  FMUL.FTZ R12, R2.reuse, R12 ;  /* 0x0000000c020c7220 */ /* 0x040fe20000410000 */
[----:B------:R-:W-:Y:S01]  /*14f0*/  PRMT R51, R29, 0x7632, R51 ;  /* 0x000076321d337816 */ /* 0x000fe20000000033 */
[----:B------:R-:W-:Y:S02]  /*1500*/  FMUL.FTZ R26, R2, R5 ;  /* 0x00000005021a7220 */ /* 0x000fe40000410000 */
[----:B------:R-:W-:Y:S01]  /*1510*/  FFMA.FTZ R11, R12, R10, R11 ;  /* 0x0000000a0c0b7223 */ /* 0x000fe2000001000b */
[----:B------:R-:W-:Y:S01]  /*1520*/  SHF.L.U32 R51, R51, 0x10, RZ ;  /* 0x0000001033337819 */ /* 0x000fe200000006ff */
[C---:B------:R-:W-:Y:S01]  /*1530*/  FMUL.FTZ R10, R4.reuse, R59 ;  /* 0x0000003b040a7220 */ /* 0x040fe20000410000 */
[----:B------:R-:W-:Y:S01]  /*1540*/  FFMA.FTZ R13, R4, R61, R13 ;  /* 0x0000003d040d7223 */ /* 0x000fe2000001000d */
[----:B------:R-:W-:Y:S01]  /*1550*/  FADD.FTZ R5, -R14, R53 ;  /* 0x000000350e057221 */ /* 0x000fe20000010100 */
[----:B------:R-:W-:Y:S01]  /*1560*/  FADD.FTZ R57, R57, R8 ;  /* 0x0000000839397221 */ /* 0x000fe20000010000 */
[----:B------:R-:W-:Y:S01]  /*1570*/  FFMA.FTZ R11, R26, R10, R11 ;  /* 0x0000000a1a0b7223 */ /* 0x000fe2000001000b */
[----:B------:R-:W-:Y:S01]  /*1580*/  FFMA.FTZ R8, R50, R8, R13 ;  /* 0x0000000832087223 */ /* 0x000fe2000001000d */
[----:B------:R-:W-:Y:S01]  /*1590*/  FMUL.FTZ R5, R2, R5 ;  /* 0x0000000502057220 */ /* 0x000fe20000410000 */
[----:B------:R-:W-:Y:S01]  /*15a0*/  FMUL.FTZ R10, R50, R51 ;  /* 0x00000033320a7220 */ /* 0x000fe20000410000 */
[----:B------:R-:W-:Y:S01]  /*15b0*/  FFMA.FTZ R7, R12, R52, R7 ;  /* 0x000000340c077223 */ /* 0x000fe20000010007 */
[C---:B------:R-:W-:Y:S01]  /*15c0*/  PRMT R13, R30.reuse, 0x7632, R13 ;  /* 0x000076321e0d7816 */ /* 0x040fe2000000000d */
[----:B------:R-:W-:-:S02]  /*15d0*/  IMAD.U32 R12, R30, 0x10000, RZ ;  /* 0x000100001e0c7824 */ /* 0x000fc400078e00ff */
[----:B------:R-:W-:Y:S01]  /*15e0*/  FFMA.FTZ R11, R5, R10, R11 ;  /* 0x0000000a050b7223 */ /* 0x000fe2000001000b */
[C---:B------:R-:W-:Y:S01]  /*15f0*/  PRMT R10, R32.reuse, 0x7632, R10 ;  /* 0x00007632200a7816 */ /* 0x040fe2000000000a */
[----:B------:R-:W-:Y:S01]  /*1600*/  FFMA.FTZ R8, R3, R60, R8 ;  /* 0x0000003c03087223 */ /* 0x000fe20000010008 */
[----:B------:R-:W-:Y:S01]  /*1610*/  SHF.L.U32 R58, R32, 0x10, RZ ;  /* 0x00000010203a7819 */ /* 0x000fe200000006ff */
[----:B------:R-:W-:Y:S01]  /*1620*/  FADD.FTZ R12, -R14, R12 ;  /* 0x0000000c0e0c7221 */ /* 0x000fe20000010100 */
[----:B------:R-:W-:Y:S01]  /*1630*/  SHF.L.U32 R13, R13, 0x10, RZ ;  /* 0x000000100d0d7819 */ /* 0x000fe200000006ff */
[----:B------:R-:W-:Y:S01]  /*1640*/  FADD.FTZ R6, R6, R52 ;  /* 0x0000003406067221 */ /* 0x000fe20000010000 */
[----:B------:R-:W-:Y:S01]  /*1650*/  FFMA.FTZ R15, R5, R51, R15 ;  /* 0x00000033050f7223 */ /* 0x000fe2000001000f */
[----:B------:R-:W-:Y:S01]  /*1660*/  FFMA.FTZ R52, R9, R52, R8 ;  /* 0x0000003409347223 */ /* 0x000fe20000010008 */
[----:B------:R-:W-:Y:S02]  /*1670*/  IMAD.U32 R10, R10, 0x10000, RZ ;  /* 0x000100000a0a7824 */ /* 0x000fe400078e00ff */
[----:B------:R-:W-:Y:S01]  /*1680*/  FMUL.FTZ R5, R3, R58 ;  /* 0x0000003a03057220 */ /* 0x000fe20000410000 */
[----:B------:R-:W-:Y:S01]  /*1690*/  FMUL.FTZ R25, R2, R12 ;  /* 0x0000000c02197220 */ /* 0x000fe20000410000 */
[----:B------:R-:W-:Y:S01]  /*16a0*/  FADD.FTZ R13, -R14, R13 ;  /* 0x0000000d0e0d7221 */ /* 0x000fe20000010100 */
[----:B------:R-:W-:-:S02]  /*16b0*/  SHF.L.U32 R8, R31, 0x10, RZ ;  /* 0x000000101f087819 */ /* 0x000fc400000006ff */
[----:B------:R-:W-:Y:S01]  /*16c0*/  PRMT R53, R31, 0x7632, R53 ;  /* 0x000076321f357816 */ /* 0x000fe20000000035 */
[----:B------:R-:W-:Y:S01]  /*16d0*/  FFMA.FTZ R11, R25, R5, R11 ;  /* 0x00000005190b7223 */ /* 0x000fe2000001000b */
[----:B------:R-:W-:Y:S01]  /*16e0*/  FMUL.FTZ R12, R9, R10 ;  /* 0x0000000a090c7220 */ /* 0x000fe20000410000 */
[----:B------:R-:W-:Y:S01]  /*16f0*/  FMUL.FTZ R13, R2, R13 ;  /* 0x0000000d020d7220 */ /* 0x000fe20000410000 */
[C---:B------:R-:W-:Y:S01]  /*1700*/  SHF.L.U32 R56, R33.reuse, 0x10, RZ ;  /* 0x0000001021387819 */ /* 0x040fe200000006ff */
[----:B------:R-:W-:Y:S01]  /*1710*/  FADD.FTZ R8, -R14, R8 ;  /* 0x000000080e087221 */ /* 0x000fe20000010100 */
[----:B------:R-:W-:Y:S01]  /*1720*/  PRMT R5, R33, 0x7632, R5 ;  /* 0x0000763221057816 */ /* 0x000fe20000000005 */
[----:B------:R-:W-:Y:S02]  /*1730*/  IMAD.U32 R53, R53, 0x10000, RZ ;  /* 0x0001000035357824 */ /* 0x000fe400078e00ff */
[----:B------:R-:W-:Y:S01]  /*1740*/  FFMA.FTZ R11, R13, R12, R11 ;  /* 0x0000000c0d0b7223 */ /* 0x000fe2000001000b */
[----:B------:R-:W-:Y:S01]  /*1750*/  FMUL.FTZ R12, R4, R56 ;  /* 0x00000038040c7220 */ /* 0x000fe20000410000 */
[----:B------:R-:W-:Y:S01]  /*1760*/  SHF.L.U32 R5, R5, 0x10, RZ ;  /* 0x0000001005057819 */ /* 0x000fe200000006ff */
[----:B------:R-:W-:Y:S01]  /*1770*/  FMUL.FTZ R23, R2, R8 ;  /* 0x0000000802177220 */ /* 0x000fe20000410000 */
[----:B------:R-:W-:Y:S01]  /*1780*/  FADD.FTZ R8, -R14, R53 ;  /* 0x000000350e087221 */ /* 0x000fe20000010100 */
[----:B------:R-:W-:-:S02]  /*1790*/  FFMA.FTZ R52, R4, R59, R52 ;  /* 0x0000003b04347223 */ /* 0x000fc40000010034 */
[----:B------:R-:W-:Y:S01]  /*17a0*/  FFMA.FTZ R11, R23, R12, R11 ;  /* 0x0000000c170b7223 */ /* 0x000fe2000001000b */
[----:B------:R-:W-:Y:S01]  /*17b0*/  FMUL.FTZ R8, R2, R8 ;  /* 0x0000000802087220 */ /* 0x000fe20000410000 */
[C---:B------:R-:W-:Y:S01]  /*17c0*/  FMUL.FTZ R12, R50.reuse, R5 ;  /* 0x00000005320c7220 */ /* 0x040fe20000410000 */
[----:B------:R-:W-:Y:S01]  /*17d0*/  FADD.FTZ R57, R57, R51 ;  /* 0x0000003339397221 */ /* 0x000fe20000010000 */
[----:B------:R-:W-:Y:S01]  /*17e0*/  FFMA.FTZ R51, R50, R51, R52 ;  /* 0x0000003332337223 */ /* 0x000fe20000010034 */
[----:B------:R-:W-:Y:S01]  /*17f0*/  SHF.L.U32 R52, R34, 0x10, RZ ;  /* 0x0000001022347819 */ /* 0x000fe200000006ff */
[C---:B------:R-:W-:Y:S01]  /*1800*/  FFMA.FTZ R15, R8.reuse, R5, R15 ;  /* 0x00000005080f7223 */ /* 0x040fe2000001000f */
[----:B------:R-:W-:Y:S01]  /*1810*/  FFMA.FTZ R11, R8, R12, R11 ;  /* 0x0000000c080b7223 */ /* 0x000fe2000001000b */
[----:B------:R-:W-:Y:S01]  /*1820*/  PRMT R8, R34, 0x7632, R8 ;  /* 0x0000763222087816 */ /* 0x000fe20000000008 */
[C---:B------:R-:W-:Y:S01]  /*1830*/  IMAD.U32 R55, R36.reuse, 0x10000, RZ ;  /* 0x0001000024377824 */ /* 0x040fe200078e00ff */
[----:B------:R-:W-:Y:S01]  /*1840*/  PRMT R12, R36, 0x7632, R12 ;  /* 0x00007632240c7816 */ /* 0x000fe2000000000c */
[----:B------:R-:W-:Y:S01]  /*1850*/  FADD.FTZ R52, -R14, R52 ;  /* 0x000000340e347221 */ /* 0x000fe20000010100 */
[----:B------:R-:W-:Y:S01]  /*1860*/  SHF.L.U32 R8, R8, 0x10, RZ ;  /* 0x0000001008087819 */ /* 0x000fe200000006ff */
[----:B------:R-:W-:Y:S01]  /*1870*/  FFMA.FTZ R51, R3, R58, R51 ;  /* 0x0000003a03337223 */ /* 0x000fe20000010033 */
[----:B------:R-:W-:Y:S01]  /*1880*/  FFMA.FTZ R7, R13, R10, R7 ;  /* 0x0000000a0d077223 */ /* 0x000fe20000010007 */
[----:B------:R-:W-:Y:S01]  /*1890*/  FADD.FTZ R6, R6, R10 ;  /* 0x0000000a06067221 */ /* 0x000fe20000010000 */
[----:B------:R-:W-:Y:S01]  /*18a0*/  FMUL.FTZ R13, R3, R55 ;  /* 0x00000037030d7220 */ /* 0x000fe20000410000 */
[----:B------:R-:W-:Y:S01]  /*18b0*/  FMUL.FTZ R24, R2, R52 ;  /* 0x0000003402187220 */ /* 0x000fe20000410000 */
[----:B------:R-:W-:Y:S01]  /*18c0*/  FFMA.FTZ R10, R9, R10, R51 ;  /* 0x0000000a090a7223 */ /* 0x000fe20000010033 */
[----:B------:R-:W-:Y:S01]  /*18d0*/  SHF.L.U32 R12, R12, 0x10, RZ ;  /* 0x000000100c0c7819 */ /* 0x000fe200000006ff */
[----:B------:R-:W-:Y:S01]  /*18e0*/  FADD.FTZ R51, -R14, R8 ;  /* 0x000000080e337221 */ /* 0x000fe20000010100 */
[----:B------:R-:W-:-:S02]  /*18f0*/  IMAD.U32 R8, R35, 0x10000, RZ ;  /* 0x0001000023087824 */ /* 0x000fc400078e00ff */
[----:B------:R-:W-:Y:S01]  /*1900*/  FFMA.FTZ R11, R24, R13, R11 ;  /* 0x0000000d180b7223 */ /* 0x000fe2000001000b */
[----:B------:R-:W-:Y:S01]  /*1910*/  FFMA.FTZ R10, R4, R56, R10 ;  /* 0x00000038040a7223 */ /* 0x000fe2000001000a */
[----:B------:R-:W-:Y:S01]  /*1920*/  FMUL.FTZ R13, R9, R12 ;  /* 0x0000000c090d7220 */ /* 0x000fe20000410000 */
[----:B------:R-:W-:Y:S01]  /*1930*/  FMUL.FTZ R51, R2, R51 ;  /* 0x0000003302337220 */ /* 0x000fe20000410000 */
[----:B------:R-:W-:Y:S01]  /*1940*/  SHF.L.U32 R54, R37, 0x10, RZ ;  /* 0x0000001025367819 */ /* 0x000fe200000006ff */
[----:B------:R-:W-:Y:S01]  /*1950*/  FADD.FTZ R8, -R14, R8 ;  /* 0x000000080e087221 */ /* 0x000fe20000010100 */
[----:B------:R-:W-:Y:S01]  /*1960*/  FADD.FTZ R57, R57, R5 ;  /* 0x0000000539397221 */ /* 0x000fe20000010000 */
[--C-:B------:R-:W-:Y:S01]  /*1970*/  FFMA.FTZ R5, R50, R5, R10.reuse ;  /* 0x0000000532057223 */ /* 0x100fe2000001000a */
[----:B------:R-:W-:Y:S01]  /*1980*/  PRMT R10, R35, 0x7632, R10 ;  /* 0x00007632230a7816 */ /* 0x000fe2000000000a */
[----:B------:R-:W-:Y:S01]  /*1990*/  FFMA.FTZ R11, R51, R13, R11 ;  /* 0x0000000d330b7223 */ /* 0x000fe2000001000b */
[----:B------:R-:W-:Y:S01]  /*19a0*/  FMUL.FTZ R13, R4, R54 ;  /* 0x00000036040d7220 */ /* 0x000fe20000410000 */
[----:B------:R-:W-:Y:S01]  /*19b0*/  FMUL.FTZ R22, R2, R8 ;  /* 0x0000000802167220 */ /* 0x000fe20000410000 */
[----:B------:R-:W-:-:S03]  /*19c0*/  SHF.L.U32 R10, R10, 0x10, RZ ;  /* 0x000000100a0a7819 */ /* 0x000fc600000006ff */
[----:B------:R-:W-:Y:S01]  /*19d0*/  FFMA.FTZ R11, R22, R13, R11 ;  /* 0x0000000d160b7223 */ /* 0x000fe2000001000b */
[----:B------:R-:W-:Y:S01]  /*19e0*/  FFMA.FTZ R13, R3, R55, R5 ;  /* 0x00000037030d7223 */ /* 0x000fe20000010005 */
[----:B------:R-:W-:Y:S01]  /*19f0*/  PRMT R52, R37, 0x7632, R52 ;  /* 0x0000763225347816 */ /* 0x000fe20000000034 */
[-C--:B------:R-:W-:Y:S01]  /*1a00*/  FFMA.FTZ R7, R51, R12.reuse, R7 ;  /* 0x0000000c33077223 */ /* 0x080fe20000010007 */
[----:B------:R-:W-:Y:S01]  /*1a10*/  FADD.FTZ R10, -R14, R10 ;  /* 0x0000000a0e0a7221 */ /* 0x000fe20000010100 */
[----:B------:R-:W-:Y:S01]  /*1a20*/  FADD.FTZ R6, R6, R12 ;  /* 0x0000000c06067221 */ /* 0x000fe20000010000 */
[----:B------:R-:W-:Y:S01]  /*1a30*/  FFMA.FTZ R12, R9, R12, R13 ;  /* 0x0000000c090c7223 */ /* 0x000fe2000001000d */
[----:B------:R-:W-:Y:S01]  /*1a40*/  STL [R1+0x60], R28 ;  /* 0x0000601c01007387 */ /* 0x000fe20000100800 */
[----:B------:R-:W-:Y:S01]  /*1a50*/  SHF.L.U32 R8, R52, 0x10, RZ ;  /* 0x0000001034087819 */ /* 0x000fe200000006ff */
[----:B------:R-:W-:Y:S02]  /*1a60*/  FMUL.FTZ R10, R2, R10 ;  /* 0x0000000a020a7220 */ /* 0x000fe40000410000 */
[----:B------:R-:W-:Y:S01]  /*1a70*/  STL [R1+0xf8], R28 ;  /* 0x0000f81c01007387 */ /* 0x000fe20000100800 */
[----:B------:R-:W-:-:S03]  /*1a80*/  FFMA.FTZ R12, R4, R54, R12 ;  /* 0x00000036040c7223 */ /* 0x000fc6000001000c */
[----:B------:R-:W-:Y:S01]  /*1a90*/  STL [R1+0xfc], R27 ;  /* 0x0000fc1b01007387 */ /* 0x000fe20000100800 */
[----:B------:R-:W-:-:S03]  /*1aa0*/  FMUL.FTZ R5, R50, R8 ;  /* 0x0000000832057220 */ /* 0x000fc60000410000 */
[----:B------:R-:W-:Y:S01]  /*1ab0*/  STL [R1+0x100], R29 ;  /* 0x0001001d01007387 */ /* 0x000fe20000100800 */
[-C--:B------:R-:W-:Y:S01]  /*1ac0*/  FFMA.FTZ R0, R10, R8.reuse, R15 ;  /* 0x000000080a007223 */ /* 0x080fe2000001000f */
[----:B------:R-:W-:Y:S02]  /*1ad0*/  FADD.FTZ R57, R57, R8 ;  /* 0x0000000839397221 */ /* 0x000fe40000010000 */
[----:B------:R-:W-:Y:S01]  /*1ae0*/  STL [R1+0x108], R61 ;  /* 0x0001083d01007387 */ /* 0x000fe20000100800 */
[----:B------:R-:W-:Y:S02]  /*1af0*/  IMAD.U32 R13, R38, 0x10000, RZ ;  /* 0x00010000260d7824 */ /* 0x000fe400078e00ff */
[----:B------:R-:W-:Y:S01]  /*1b00*/  FFMA.FTZ R8, R50, R8, R12 ;  /* 0x0000000832087223 */ /* 0x000fe2000001000c */
[----:B------:R-:W-:Y:S01]  /*1b10*/  STL [R1+0x5c], R26 ;  /* 0x00005c1a01007387 */ /* 0x000fe20000100800 */
[----:B------:R-:W-:-:S03]  /*1b20*/  IMAD.U32 R12, R39, 0x10000, RZ ;  /* 0x00010000270c7824 */ /* 0x000fc600078e00ff */
[----:B------:R-:W-:Y:S04]  /*1b30*/  STL [R1+0x104], R26 ;  /* 0x0001041a01007387 */ /* 0x000fe80000100800 */
[----:B------:R-:W-:Y:S01]  /*1b40*/  STL [R1+0x10c], R30 ;  /* 0x00010c1e01007387 */ /* 0x000fe20000100800 */
[----:B------:R-:W-:-:S03]  /*1b50*/  FADD.FTZ R13, -R14, R13 ;  /* 0x0000000d0e0d7221 */ /* 0x000fc60000010100 */
[----:B------:R-:W-:Y:S01]  /*1b60*/  STL [R1+0x110], R32 ;  /* 0x0001102001007387 */ /* 0x000fe20000100800 */
[----:B------:R-:W-:-:S03]  /*1b70*/  FADD.FTZ R12, -R14, R12 ;  /* 0x0000000c0e0c7221 */ /* 0x000fc60000010100 */
[----:B------:R-:W-:Y:S04]  /*1b80*/  STL [R1+0x114], R60 ;  /* 0x0001143c01007387 */ /* 0x000fe80000100800 */
[----:B------:R-:W-:Y:S04]  /*1b90*/  STL [R1+0x58], R25 ;  /* 0x0000581901007387 */ /* 0x000fe80000100800 */
[----:B------:R-:W-:Y:S01]  /*1ba0*/  STL [R1+0x11c], R25 ;  /* 0x00011c1901007387 */ /* 0x000fe20000100800 */
[----:B------:R-:W-:-:S03]  /*1bb0*/  FMUL.FTZ R21, R2, R13 ;  /* 0x0000000d02157220 */ /* 0x000fc60000410000 */
[----:B------:R-:W-:Y:S01]  /*1bc0*/  STL [R1+0x120], R31 ;  /* 0x0001201f01007387 */ /* 0x000fe20000100800 */
[----:B------:R-:W-:-:S03]  /*1bd0*/  FMUL.FTZ R17, R2, R12 ;  /* 0x0000000c02117220 */ /* 0x000fc60000410000 */
[----:B------:R-:W-:Y:S04]  /*1be0*/  STL [R1+0x124], R33 ;  /* 0x0001242101007387 */ /* 0x000fe80000100800 */
[----:B------:R0:W-:Y:S04]  /*1bf0*/  STL [R1+0x128], R59 ;  /* 0x0001283b01007387 */ /* 0x0001e80000100800 */
[----:B------:R-:W-:Y:S04]  /*1c00*/  STL [R1+0x54], R23 ;  /* 0x0000541701007387 */ /* 0x000fe80000100800 */
[----:B------:R1:W-:Y:S04]  /*1c10*/  STL [R1+0x12c], R23 ;  /* 0x00012c1701007387 */ /* 0x0003e80000100800 */
[----:B------:R2:W-:Y:S04]  /*1c20*/  STL [R1+0x130], R34 ;  /* 0x0001302201007387 */ /* 0x0005e80000100800 */
[----:B------:R-:W-:Y:S04]  /*1c30*/  STL [R1+0x4c], R24 ;  /* 0x00004c1801007387 */ /* 0x000fe80000100800 */
[----:B------:R-:W-:Y:S04]  /*1c40*/  STL [R1+0x44], R22 ;  /* 0x0000441601007387 */ /* 0x000fe80000100800 */
[----:B------:R-:W-:Y:S04]  /*1c50*/  STL [R1+0x40], R21 ;  /* 0x0000401501007387 */ /* 0x000fe80000100800 */
[----:B------:R-:W-:Y:S04]  /*1c60*/  STL [R1+0x3c], R17 ;  /* 0x00003c1101007387 */ /* 0x000fe80000100800 */
[----:B0-----:R-:W3:Y:S01]  /*1c70*/  LDL.LU R59, [R1+0x50] ;  /* 0x00005000013b7983 */ /* 0x001ee20000300800 */
[----:B------:R-:W-:Y:S01]  /*1c80*/  PRMT R51, R38, 0x7632, R51 ;  /* 0x0000763226337816 */ /* 0x000fe20000000033 */
[----:B------:R-:W-:Y:S01]  /*1c90*/  FFMA.FTZ R11, R10, R5, R11 ;  /* 0x000000050a0b7223 */ /* 0x000fe2000001000b */
[----:B------:R-:W-:-:S02]  /*1ca0*/  SHF.L.U32 R15, R40, 0x10, RZ ;  /* 0x00000010280f7819 */ /* 0x000fc400000006ff */
[----:B------:R-:W-:Y:S02]  /*1cb0*/  SHF.L.U32 R51, R51, 0x10, RZ ;  /* 0x0000001033337819 */ /* 0x000fe400000006ff */
[----:B------:R-:W-:Y:S01]  /*1cc0*/  PRMT R10, R40, 0x7632, R10 ;  /* 0x00007632280a7816 */ /* 0x000fe2000000000a */
[----:B------:R-:W-:Y:S01]  /*1cd0*/  FMUL.FTZ R5, R3, R15 ;  /* 0x0000000f03057220 */ /* 0x000fe20000410000 */
[----:B------:R-:W-:Y:S01]  /*1ce0*/  PRMT R13, R39, 0x7632, R13 ;  /* 0x00007632270d7816 */ /* 0x000fe2000000000d */
[----:B------:R-:W-:Y:S01]  /*1cf0*/  FADD.FTZ R51, -R14, R51 ;  /* 0x000000330e337221 */ /* 0x000fe20000010100 */
[----:B------:R-:W-:Y:S01]  /*1d00*/  SHF.L.U32 R10, R10, 0x10, RZ ;  /* 0x000000100a0a7819 */ /* 0x000fe200000006ff */
[----:B------:R-:W-:Y:S01]  /*1d10*/  FFMA.FTZ R11, R21, R5, R11 ;  /* 0x00000005150b7223 */ /* 0x000fe2000001000b */
[C---:B------:R-:W-:Y:S01]  /*1d20*/  SHF.L.U32 R5, R41.reuse, 0x10, RZ ;  /* 0x0000001029057819 */ /* 0x040fe200000006ff */
[----:B------:R-:W-:Y:S01]  /*1d30*/  FMUL.FTZ R51, R2, R51 ;  /* 0x0000003302337220 */ /* 0x000fe20000410000 */
[----:B------:R-:W-:Y:S01]  /*1d40*/  PRMT R53, R41, 0x7632, R53 ;  /* 0x0000763229357816 */ /* 0x000fe20000000035 */
[-C--:B------:R-:W-:Y:S01]  /*1d50*/  FMUL.FTZ R52, R9, R10.reuse ;  /* 0x0000000a09347220 */ /* 0x080fe20000410000 */
[----:B------:R-:W-:Y:S01]  /*1d60*/  SHF.L.U32 R13, R13, 0x10, RZ ;  /* 0x000000100d0d7819 */ /* 0x000fe200000006ff */
[----:B------:R-:W-:Y:S01]  /*1d70*/  FFMA.FTZ R33, R51, R10, R7 ;  /* 0x0000000a33217223 */ /* 0x000fe20000010007 */
[----:B------:R-:W-:Y:S01]  /*1d80*/  SHF.L.U32 R53, R53, 0x10, RZ ;  /* 0x0000001035357819 */ /* 0x000fe200000006ff */
[----:B------:R-:W-:Y:S01]  /*1d90*/  FFMA.FTZ R11, R51, R52, R11 ;  /* 0x00000034330b7223 */ /* 0x000fe2000001000b */
[----:B------:R-:W-:Y:S01]  /*1da0*/  FMUL.FTZ R7, R4, R5 ;  /* 0x0000000504077220 */ /* 0x000fe20000410000 */
[----:B------:R-:W-:Y:S01]  /*1db0*/  FADD.FTZ R13, -R14, R13 ;  /* 0x0000000d0e0d7221 */ /* 0x000fe20000010100 */
[----:B------:R-:W-:-:S02]  /*1dc0*/  IMAD.U32 R12, R42, 0x10000, RZ ;  /* 0x000100002a0c7824 */ /* 0x000fc400078e00ff */
        /* <DEDUP_REMOVED lines=8> */
[----:B------:R-:W-:Y:S01]  /*1e50*/  FADD.FTZ R12, -R14, R12 ;  /* 0x0000000c0e0c7221 */ /* 0x000fe20000010100 */
[----:B------:R-:W-:Y:S01]  /*1e60*/  FFMA.FTZ R8, R9, R10, R8 ;  /* 0x0000000a09087223 */ /* 0x000fe20000010008 */
[----:B------:R-:W-:Y:S01]  /*1e70*/  FMUL.FTZ R10, R3, R6 ;  /* 0x00000006030a7220 */ /* 0x000fe20000410000 */
[----:B------:R-:W-:Y:S01]  /*1e80*/  SHF.L.U32 R7, R7, 0x10, RZ ;  /* 0x0000001007077819 */ /* 0x000fe200000006ff */
[----:B------:R-:W-:Y:S01]  /*1e90*/  FMUL.FTZ R19, R2, R12 ;  /* 0x0000000c02137220 */ /* 0x000fe20000410000 */
[----:B------:R-:W-:Y:S01]  /*1ea0*/  FFMA.FTZ R8, R4, R5, R8 ;  /* 0x0000000504087223 */ /* 0x000fe20000010008 */
[----:B------:R-:W-:-:S02]  /*1eb0*/  PRMT R51, R44, 0x7632, R51 ;  /* 0x000076322c337816 */ /* 0x000fc40000000033 */
[----:B------:R-:W-:Y:S01]  /*1ec0*/  FFMA.FTZ R11, R19, R10, R11 ;  /* 0x0000000a130b7223 */ /* 0x000fe2000001000b */
[-C--:B------:R-:W-:Y:S01]  /*1ed0*/  FFMA.FTZ R12, R50, R53.reuse, R8 ;  /* 0x00000035320c7223 */ /* 0x080fe20000010008 */
[----:B------:R-:W-:Y:S01]  /*1ee0*/  FADD.FTZ R7, -R14, R7 ;  /* 0x000000070e077221 */ /* 0x000fe20000010100 */
[C---:B------:R-:W-:Y:S01]  /*1ef0*/  PRMT R10, R43.reuse, 0x7632, R10 ;  /* 0x000076322b0a7816 */ /* 0x040fe2000000000a */
[----:B------:R-:W-:Y:S01]  /*1f00*/  IMAD.U32 R8, R43, 0x10000, RZ ;  /* 0x000100002b087824 */ /* 0x000fe200078e00ff */
[----:B------:R-:W-:Y:S01]  /*1f10*/  SHF.L.U32 R51, R51, 0x10, RZ ;  /* 0x0000001033337819 */ /* 0x000fe200000006ff */
[----:B------:R-:W-:Y:S01]  /*1f20*/  FFMA.FTZ R25, R13, R53, R0 ;  /* 0x000000350d197223 */ /* 0x000fe20000010000 */
[----:B------:R-:W-:Y:S01]  /*1f30*/  FADD.FTZ R0, R57, R53 ;  /* 0x0000003539007221 */ /* 0x000fe20000010000 */
[----:B------:R-:W-:Y:S01]  /*1f40*/  FMUL.FTZ R57, R2, R7 ;  /* 0x0000000702397220 */ /* 0x000fe20000410000 */
[----:B------:R-:W-:Y:S01]  /*1f50*/  SHF.L.U32 R10, R10, 0x10, RZ ;  /* 0x000000100a0a7819 */ /* 0x000fe200000006ff */
[----:B------:R-:W-:Y:S01]  /*1f60*/  FADD.FTZ R8, -R14, R8 ;  /* 0x000000080e087221 */ /* 0x000fe20000010100 */
[----:B------:R-:W-:Y:S01]  /*1f70*/  PRMT R52, R45, 0x7632, R52 ;  /* 0x000076322d347816 */ /* 0x000fe20000000034 */
[----:B------:R-:W-:Y:S01]  /*1f80*/  FMUL.FTZ R13, R9, R51 ;  /* 0x00000033090d7220 */ /* 0x000fe20000410000 */
[----:B------:R-:W-:Y:S01]  /*1f90*/  SHF.L.U32 R7, R45, 0x10, RZ ;  /* 0x000000102d077819 */ /* 0x000fe200000006ff */
[----:B------:R-:W-:Y:S01]  /*1fa0*/  FMUL.FTZ R20, R2, R8 ;  /* 0x0000000802147220 */ /* 0x000fe20000410000 */
[----:B------:R-:W-:Y:S01]  /*1fb0*/  SHF.L.U32 R52, R52, 0x10, RZ ;  /* 0x0000001034347819 */ /* 0x000fe200000006ff */
[----:B------:R-:W-:Y:S01]  /*1fc0*/  FADD.FTZ R10, -R14, R10 ;  /* 0x0000000a0e0a7221 */ /* 0x000fe20000010100 */
[----:B------:R-:W-:Y:S01]  /*1fd0*/  FFMA.FTZ R11, R57, R13, R11 ;  /* 0x0000000d390b7223 */ /* 0x000fe2000001000b */
[----:B------:R-:W-:-:S02]  /*1fe0*/  FMUL.FTZ R8, R4, R7 ;  /* 0x0000000704087220 */ /* 0x000fc40000410000 */
[----:B------:R-:W-:Y:S01]  /*1ff0*/  FMUL.FTZ R53, R2, R10 ;  /* 0x0000000a02357220 */ /* 0x000fe20000410000 */
[----:B------:R-:W-:Y:S01]  /*2000*/  FMUL.FTZ R10, R50, R52 ;  /* 0x00000034320a7220 */ /* 0x000fe20000410000 */
[--C-:B------:R-:W-:Y:S01]  /*2010*/  FFMA.FTZ R8, R20, R8, R11.reuse ;  /* 0x0000000814087223 */ /* 0x100fe2000001000b */
[----:B------:R-:W-:Y:S01]  /*2020*/  FFMA.FTZ R12, R3, R6, R12 ;  /* 0x00000006030c7223 */ /* 0x000fe2000001000c */
[C---:B------:R-:W-:Y:S02]  /*2030*/  PRMT R11, R46.reuse, 0x7632, R11 ;  /* 0x000076322e0b7816 */ /* 0x040fe4000000000b */
[----:B------:R-:W-:Y:S01]  /*2040*/  FFMA.FTZ R16, R53, R10, R8 ;  /* 0x0000000a35107223 */ /* 0x000fe20000010008 */
[----:B------:R-:W-:Y:S02]  /*2050*/  IMAD.U32 R10, R46, 0x10000, RZ ;  /* 0x000100002e0a7824 */ /* 0x000fe400078e00ff */
[----:B------:R-:W-:Y:S01]  /*2060*/  FFMA.FTZ R12, R9, R51, R12 ;  /* 0x00000033090c7223 */ /* 0x000fe2000001000c */
[----:B------:R-:W-:Y:S01]  /*2070*/  SHF.L.U32 R11, R11, 0x10, RZ ;  /* 0x000000100b0b7819 */ /* 0x000fe200000006ff */
[----:B------:R-:W-:Y:S01]  /*2080*/  FADD.FTZ R10, -R14, R10 ;  /* 0x0000000a0e0a7221 */ /* 0x000fe20000010100 */
[----:B------:R-:W-:Y:S01]  /*2090*/  SHF.L.U32 R8, R48, 0x10, RZ ;  /* 0x0000001030087819 */ /* 0x000fe200000006ff */
[----:B------:R-:W-:Y:S01]  /*20a0*/  FFMA.FTZ R12, R4, R7, R12 ;  /* 0x00000007040c7223 */ /* 0x000fe2000001000c */
[----:B------:R-:W-:Y:S01]  /*20b0*/  PRMT R13, R48, 0x7632, R13 ;  /* 0x00007632300d7816 */ /* 0x000fe2000000000d */
[----:B------:R-:W-:Y:S01]  /*20c0*/  FMUL.FTZ R18, R2, R10 ;  /* 0x0000000a02127220 */ /* 0x000fe20000410000 */
[----:B------:R-:W-:Y:S01]  /*20d0*/  FADD.FTZ R11, -R14, R11 ;  /* 0x0000000b0e0b7221 */ /* 0x000fe20000010100 */
[----:B------:R-:W-:Y:S01]  /*20e0*/  FMUL.FTZ R10, R3, R8 ;  /* 0x00000008030a7220 */ /* 0x000fe20000410000 */
[----:B------:R-:W-:Y:S01]  /*20f0*/  SHF.L.U32 R13, R13, 0x10, RZ ;  /* 0x000000100d0d7819 */ /* 0x000fe200000006ff */
[----:B------:R-:W-:Y:S01]  /*2100*/  FFMA.FTZ R12, R50, R52, R12 ;  /* 0x00000034320c7223 */ /* 0x000fe2000001000c */
[----:B------:R-:W-:Y:S01]  /*2110*/  FMUL.FTZ R61, R2, R11 ;  /* 0x0000000b023d7220 */ /* 0x000fe20000410000 */
[----:B------:R-:W-:-:S02]  /*2120*/  FFMA.FTZ R16, R18, R10, R16 ;  /* 0x0000000a12107223 */ /* 0x000fc40000010010 */
[----:B------:R-:W-:Y:S01]  /*2130*/  FFMA.FTZ R11, R3, R8, R12 ;  /* 0x00000008030b7223 */ /* 0x000fe2000001000c */
[----:B------:R-:W-:-:S03]  /*2140*/  FMUL.FTZ R10, R9, R13 ;  /* 0x0000000d090a7220 */ /* 0x000fc60000410000 */
[----:B------:R-:W-:Y:S01]  /*2150*/  FFMA.FTZ R26, R9, R13, R11 ;  /* 0x0000000d091a7223 */ /* 0x000fe2000001000b */
[----:B------:R-:W-:Y:S01]  /*2160*/  FFMA.FTZ R11, R61, R10, R16 ;  /* 0x0000000a3d0b7223 */ /* 0x000fe20000010010 */
[----:B------:R-:W-:Y:S01]  /*2170*/  IMAD.U32 R10, R47, 0x10000, RZ ;  /* 0x000100002f0a7824 */ /* 0x000fe200078e00ff */
[----:B------:R-:W-:-:S03]  /*2180*/  SHF.L.U32 R9, R49, 0x10, RZ ;  /* 0x0000001031097819 */ /* 0x000fc600000006ff */
[----:B------:R-:W-:-:S04]  /*2190*/  FADD.FTZ R10, -R14, R10 ;  /* 0x0000000a0e0a7221 */ /* 0x000fc80000010100 */
[----:B------:R-:W-:Y:S01]  /*21a0*/  FMUL.FTZ R16, R2, R10 ;  /* 0x0000000a02107220 */ /* 0x000fe20000410000 */
[----:B------:R-:W-:-:S04]  /*21b0*/  FMUL.FTZ R10, R4, R9 ;  /* 0x00000009040a7220 */ /* 0x000fc80000410000 */
[----:B-1----:R-:W-:Y:S01]  /*21c0*/  FFMA.FTZ R23, R16, R10, R11 ;  /* 0x0000000a10177223 */ /* 0x002fe2000001000b */
[----:B------:R-:W-:Y:S02]  /*21d0*/  PRMT R10, R47, 0x7632, R10 ;  /* 0x000076322f0a7816 */ /* 0x000fe4000000000a */
[----:B------:R-:W-:Y:S02]  /*21e0*/  PRMT R12, R49, 0x7632, R12 ;  /* 0x00007632310c7816 */ /* 0x000fe4000000000c */
[----:B------:R-:W-:Y:S01]  /*21f0*/  SHF.L.U32 R11, R10, 0x10, RZ ;  /* 0x000000100a0b7819 */ /* 0x000fe200000006ff */
[----:B------:R-:W-:Y:S01]  /*2200*/  FFMA.FTZ R10, R4, R9, R26 ;  /* 0x00000009040a7223 */ /* 0x000fe2000001001a */
[----:B------:R-:W-:-:S03]  /*2210*/  SHF.L.U32 R12, R12, 0x10, RZ ;  /* 0x000000100c0c7819 */ /* 0x000fc600000006ff */
[----:B--2---:R-:W-:Y:S01]  /*2220*/  FADD.FTZ R34, -R14, R11 ;  /* 0x0000000b0e227221 */ /* 0x004fe20000010100 */
[----:B------:R-:W-:Y:S01]  /*2230*/  STL [R1+0x30], R19 ;  /* 0x0000301301007387 */ /* 0x000fe20000100800 */
[CC--:B------:R-:W-:Y:S01]  /*2240*/  FFMA.FTZ R10, R50.reuse, R12.reuse, R10 ;  /* 0x0000000c320a7223 */ /* 0x0c0fe2000001000a */
[----:B------:R-:W-:Y:S01]  /*2250*/  FMUL.FTZ R11, R50, R12 ;  /* 0x0000000c320b7220 */ /* 0x000fe20000410000 */
[----:B------:R-:W-:Y:S01]  /*2260*/  FMUL.FTZ R50, R2, R34 ;  /* 0x0000002202327220 */ /* 0x000fe20000410000 */
[----:B------:R-:W-:Y:S04]  /*2270*/  STL [R1+0x2c], R20 ;  /* 0x00002c1401007387 */ /* 0x000fe80000100800 */
[----:B------:R-:W-:Y:S01]  /*2280*/  STL [R1+0x20], R18 ;  /* 0x0000201201007387 */ /* 0x000fe20000100800 */
[----:B------:R-:W-:-:S03]  /*2290*/  FFMA.FTZ R11, R50, R11, R23 ;  /* 0x0000000b320b7223 */ /* 0x000fc60000010017 */
[----:B------:R-:W2:Y:S04]  /*22a0*/  LDL R29, [R1+0x48] ;  /* 0x00004800011d7983 */ /* 0x000ea80000100800 */
[----:B------:R-:W4:Y:S04]  /*22b0*/  LDL R30, [R1+0x14] ;  /* 0x00001400011e7983 */ /* 0x000f280000100800 */
[----:B------:R-:W2:Y:S04]  /*22c0*/  LDL R27, [R1] ;  /* 0x00000000011b7983 */ /* 0x000ea80000100800 */
[----:B------:R-:W2:Y:S04]  /*22d0*/  LDL R28, [R1+0x64] ;  /* 0x00006400011c7983 */ /* 0x000ea80000100800 */
[----:B------:R-:W-:Y:S04]  /*22e0*/  STL [R1+0x1c], R16 ;  /* 0x00001c1001007387 */ /* 0x000fe80000100800 */
[----:B------:R-:W2:Y:S04]  /*22f0*/  LDL.LU R26, [R1+0x28] ;  /* 0x00002800011a7983 */ /* 0x000ea80000300800 */
[----:B------:R-:W2:Y:S04]  /*2300*/  LDL.LU R60, [R1+0x24] ;  /* 0x00002400013c7983 */ /* 0x000ea80000300800 */
[----:B------:R-:W4:Y:S04]  /*2310*/  LDL.LU R32, [R1+0x34] ;  /* 0x0000340001207983 */ /* 0x000f280000300800 */
[----:B------:R0:W5:Y:S04]  /*2320*/  LDL.LU R34, [R1+0x130] ;  /* 0x0001300001227983 */ /* 0x0001680000300800 */
[----:B------:R-:W2:Y:S01]  /*2330*/  LDL.LU R23, [R1+0x12c] ;  /* 0x00012c0001177983 */ /* 0x000ea20000300800 */
[----:B------:R-:W-:Y:S01]  /*2340*/  FFMA.FTZ R53, R53, R52, R25 ;  /* 0x0000003435357223 */ /* 0x000fe20000010019 */
[----:B------:R-:W-:-:S02]  /*2350*/  FADD.FTZ R52, R0, R52 ;  /* 0x0000003400347221 */ /* 0x000fc40000010000 */
[----:B---3--:R1:W-:Y:S04]  /*2360*/  STS.64 [R59], R10 ;  /* 0x0000000a3b007388 */ /* 0x0083e80000000a00 */
[----:B-1----:R-:W3:Y:S01]  /*2370*/  LDL.LU R59, [R1+0x128] ;  /* 0x00012800013b7983 */ /* 0x002ee20000300800 */
[----:B------:R-:W-:Y:S01]  /*2380*/  FFMA.FTZ R10, R57, R51, R33 ;  /* 0x00000033390a7223 */ /* 0x000fe20000010021 */
[----:B------:R-:W-:Y:S02]  /*2390*/  FADD.FTZ R11, R31, R51 ;  /* 0x000000331f0b7221 */ /* 0x000fe40000010000 */
[----:B------:R0:W5:Y:S04]  /*23a0*/  LDL.LU R33, [R1+0x124] ;  /* 0x0001240001217983 */ /* 0x0001680000300800 */
[----:B------:R-:W4:Y:S04]  /*23b0*/  LDL R57, [R1+0x6c] ;  /* 0x00006c0001397983 */ /* 0x000f280000100800 */
[----:B------:R0:W5:Y:S04]  /*23c0*/  LDL.LU R31, [R1+0x120] ;  /* 0x00012000011f7983 */ /* 0x0001680000300800 */
[----:B------:R-:W2:Y:S04]  /*23d0*/  LDL.LU R51, [R1+0x38] ;  /* 0x0000380001337983 */ /* 0x000ea80000300800 */
[----:B------:R-:W3:Y:S04]  /*23e0*/  LDL.LU R25, [R1+0x11c] ;  /* 0x00011c0001197983 */ /* 0x000ee80000300800 */
[----:B------:R-:W3:Y:S01]  /*23f0*/  LDL.LU R0, [R1+0x118] ;  /* 0x0001180001007983 */ /* 0x000ee20000300800 */
[----:B------:R-:W-:Y:S01]  /*2400*/  FADD.FTZ R11, R11, R13 ;  /* 0x0000000d0b0b7221 */ /* 0x000fe20000010000 */
[----:B------:R-:W-:Y:S01]  /*2410*/  FFMA.FTZ R10, R61, R13, R10 ;  /* 0x0000000d3d0a7223 */ /* 0x000fe2000001000a */
[----:B------:R-:W-:Y:S01]  /*2420*/  FADD.FTZ R13, R52, R12 ;  /* 0x0000000c340d7221 */ /* 0x000fe20000010000 */
[----:B------:R-:W-:Y:S01]  /*2430*/  UIADD3 UR10, UP0, UR9, 0x2, URZ ;  /* 0x00000002090a7890 */ /* 0x000fe2000ff1e03f */
[----:B------:R-:W-:Y:S01]  /*2440*/  BAR.SYNC.DEFER_BLOCKING 0x0 ;  /* 0x0000000000007b1d */ /* 0x000fe20000010000 */
[----:B----4-:R-:W-:Y:S01]  /*2450*/  FFMA.FTZ R57, R57, R30, R32 ;  /* 0x0000001e39397223 */ /* 0x010fe20000010020 */
[----:B--2---:R-:W-:Y:S01]  /*2460*/  FADD.FTZ R51, R30, R51 ;  /* 0x000000331e337221 */ /* 0x004fe20000010000 */
[----:B---3--:R-:W-:-:S03]  /*2470*/  FFMA.FTZ R29, R29, R0, R60 ;  /* 0x000000001d1d7223 */ /* 0x008fc6000001003c */
[----:B------:R-:W2:Y:S04]  /*2480*/  LDL.LU R60, [R1+0x114] ;  /* 0x00011400013c7983 */ /* 0x000ea80000300800 */
[----:B------:R0:W5:Y:S04]  /*2490*/  LDL.LU R32, [R1+0x110] ;  /* 0x0001100001207983 */ /* 0x0001680000300800 */
[----:B------:R0:W5:Y:S04]  /*24a0*/  LDL.LU R30, [R1+0x10c] ;  /* 0x00010c00011e7983 */ /* 0x0001680000300800 */
[----:B------:R-:W3:Y:S04]  /*24b0*/  LDL.LU R61, [R1+0x108] ;  /* 0x00010800013d7983 */ /* 0x000ee80000300800 */
[----:B------:R-:W4:Y:S01]  /*24c0*/  LDL R52, [R1+0x68] ;  /* 0x0000680001347983 */ /* 0x000f220000100800 */
[----:B------:R-:W-:Y:S01]  /*24d0*/  FADD.FTZ R26, R0, R26 ;  /* 0x0000001a001a7221 */ /* 0x000fe20000010000 */
[----:B------:R-:W-:-:S03]  /*24e0*/  FFMA.FTZ R12, R50, R12, R53 ;  /* 0x0000000c320c7223 */ /* 0x000fc60000010035 */
[----:B------:R-:W-:Y:S02]  /*24f0*/  FADD.FTZ R50, R26, R27 ;  /* 0x0000001b1a327221 */ /* 0x000fe40000010000 */
[----:B------:R-:W2:Y:S01]  /*2500*/  LDL.LU R26, [R1+0x104] ;  /* 0x00010400011a7983 */ /* 0x000ea20000300800 */
[----:B---3--:R-:W-:Y:S01]  /*2510*/  FFMA.FTZ R57, R28, R61, R57 ;  /* 0x0000003d1c397223 */ /* 0x008fe20000010039 */
[----:B----4-:R-:W-:Y:S02]  /*2520*/  FFMA.FTZ R52, R52, R27, R29 ;  /* 0x0000001b34347223 */ /* 0x010fe4000001001d */
[----:B------:R0:W5:Y:S04]  /*2530*/  LDL.LU R29, [R1+0x100] ;  /* 0x00010000011d7983 */ /* 0x0001680000300800 */
[----:B------:R0:W5:Y:S04]  /*2540*/  LDL.LU R27, [R1+0xfc] ;  /* 0x0000fc00011b7983 */ /* 0x0001680000300800 */
[----:B------:R-:W3:Y:S01]  /*2550*/  LDL.LU R28, [R1+0xf8] ;  /* 0x0000f800011c7983 */ /* 0x000ee20000300800 */
[----:B------:R-:W-:Y:S01]  /*2560*/  FADD.FTZ R51, R51, R61 ;  /* 0x0000003d33337221 */ /* 0x000fe20000010000 */
[----:B--2---:R-:W-:Y:S01]  /*2570*/  FADD.FTZ R50, R50, R60 ;  /* 0x0000003c32327221 */ /* 0x004fe20000010000 */
[----:B------:R-:W-:-:S02]  /*2580*/  FFMA.FTZ R57, R26, R59, R57 ;  /* 0x0000003b1a397223 */ /* 0x000fc40000010039 */
[----:B------:R-:W-:Y:S01]  /*2590*/  FADD.FTZ R51, R51, R59 ;  /* 0x0000003b33337221 */ /* 0x000fe20000010000 */
[----:B------:R-:W-:Y:S01]  /*25a0*/  FADD.FTZ R50, R50, R58 ;  /* 0x0000003a32327221 */ /* 0x000fe20000010000 */
[----:B------:R-:W-:Y:S02]  /*25b0*/  FFMA.FTZ R57, R23, R56, R57 ;  /* 0x0000003817397223 */ /* 0x000fe40000010039 */
[----:B------:R-:W-:Y:S01]  /*25c0*/  FADD.FTZ R51, R51, R56 ;  /* 0x0000003833337221 */ /* 0x000fe20000010000 */
[----:B------:R-:W-:Y:S01]  /*25d0*/  FADD.FTZ R50, R50, R55 ;  /* 0x0000003732327221 */ /* 0x000fe20000010000 */
[----:B------:R-:W-:Y:S02]  /*25e0*/  FFMA.FTZ R57, R22, R54, R57 ;  /* 0x0000003616397223 */ /* 0x000fe40000010039 */
[----:B------:R-:W-:Y:S01]  /*25f0*/  FADD.FTZ R51, R51, R54 ;  /* 0x0000003633337221 */ /* 0x000fe20000010000 */
[----:B------:R-:W-:Y:S01]  /*2600*/  FADD.FTZ R50, R50, R15 ;  /* 0x0000000f32327221 */ /* 0x000fe20000010000 */
[----:B------:R-:W-:-:S02]  /*2610*/  FFMA.FTZ R57, R17, R5, R57 ;  /* 0x0000000511397223 */ /* 0x000fc40000010039 */
[----:B------:R-:W-:Y:S01]  /*2620*/  FADD.FTZ R51, R51, R5 ;  /* 0x0000000533337221 */ /* 0x000fe20000010000 */
[----:B------:R-:W1:Y:S01]  /*2630*/  S2R R53, SR_TID.X ;  /* 0x0000000000357919 */ /* 0x000e620000002100 */
[----:B------:R-:W-:Y:S01]  /*2640*/  FADD.FTZ R50, R50, R6 ;  /* 0x0000000632327221 */ /* 0x000fe20000010000 */
[----:B------:R-:W-:Y:S01]  /*2650*/  FFMA.FTZ R57, R20, R7, R57 ;  /* 0x0000000714397223 */ /* 0x000fe20000010039 */
[----:B------:R-:W-:Y:S02]  /*2660*/  FADD.FTZ R51, R51, R7 ;  /* 0x0000000733337221 */ /* 0x000fe40000010000 */
[----:B------:R-:W-:Y:S01]  /*2670*/  FADD.FTZ R50, R50, R8 ;  /* 0x0000000832327221 */ /* 0x000fe20000010000 */
[----:B------:R-:W-:Y:S01]  /*2680*/  UIADD3.X UR11, URZ, UR5, URZ, UP0, !UPT ;  /* 0x000000053f0b7290 */ /* 0x000fe200087fe43f */
[----:B------:R-:W-:Y:S01]  /*2690*/  FADD.FTZ R51, R51, R9 ;  /* 0x0000000933337221 */ /* 0x000fe20000010000 */
[----:B------:R-:W-:Y:S01]  /*26a0*/  FFMA.FTZ R57, R16, R9, R57 ;  /* 0x0000000910397223 */ /* 0x000fe20000010039 */
[----:B------:R-:W-:-:S04]  /*26b0*/  UISETP.GE.U32.AND UP0, UPT, UR10, UR16, UPT ;  /* 0x000000100a00728c */ /* 0x000fc8000bf06070 */
[----:B------:R-:W-:-:S06]  /*26c0*/  UISETP.GE.AND.EX UP0, UPT, UR11, UR7, UPT, UP0 ;  /* 0x000000070b00728c */ /* 0x000fcc000bf06300 */
[----:B------:R-:W-:Y:S02]  /*26d0*/  PLOP3.LUT P0, PT, PT, PT, UP0, 0x80, 0x0 ;  /* 0x000000000000781c */ /* 0x000fe40003f0f008 */
[----:B-1----:R-:W-:Y:S01]  /*26e0*/  ISETP.GT.U32.AND P1, PT, R53, 0x3f, PT ;  /* 0x0000003f3500780c */ /* 0x002fe20003f24070 */
[----:B---3--:R-:W-:Y:S02]  /*26f0*/  FFMA.FTZ R52, R28, R60, R52 ;  /* 0x0000003c1c347223 */ /* 0x008fe40000010034 */
[----:B------:R0:W5:Y:S02]  /*2700*/  LDL.LU R28, [R1+0xf4] ;  /* 0x0000f400011c7983 */ /* 0x0001640000300800 */
[----:B------:R-:W-:Y:S02]  /*2710*/  FFMA.FTZ R52, R25, R58, R52 ;  /* 0x0000003a19347223 */ /* 0x000fe40000010034 */
[----:B------:R0:W5:Y:S02]  /*2720*/  LDL.LU R26, [R1+0xf0] ;  /* 0x0000f000011a7983 */ /* 0x0001640000300800 */
[----:B------:R-:W-:-:S02]  /*2730*/  FFMA.FTZ R52, R24, R55, R52 ;  /* 0x0000003718347223 */ /* 0x000fc40000010034 */
[----:B------:R0:W5:Y:S02]  /*2740*/  LDL.LU R25, [R1+0xec] ;  /* 0x0000ec0001197983 */ /* 0x0001640000300800 */
[----:B------:R-:W-:Y:S02]  /*2750*/  FFMA.FTZ R52, R21, R15, R52 ;  /* 0x0000000f15347223 */ /* 0x000fe40000010034 */
[----:B------:R0:W5:Y:S02]  /*2760*/  LDL.LU R23, [R1+0xe8] ;  /* 0x0000e80001177983 */ /* 0x0001640000300800 */
[----:B------:R-:W-:Y:S02]  /*2770*/  FFMA.FTZ R52, R19, R6, R52 ;  /* 0x0000000613347223 */ /* 0x000fe40000010034 */
[----:B------:R0:W5:Y:S04]  /*2780*/  LDL.LU R24, [R1+0xe4] ;  /* 0x0000e40001187983 */ /* 0x0001680000300800 */
[----:B------:R0:W5:Y:S01]  /*2790*/  LDL.LU R22, [R1+0xe0] ;  /* 0x0000e00001167983 */ /* 0x0001620000300800 */
[----:B------:R-:W-:-:S03]  /*27a0*/  FFMA.FTZ R52, R18, R8, R52 ;  /* 0x0000000812347223 */ /* 0x000fc60000010034 */
[----:B------:R0:W5:Y:S04]  /*27b0*/  LDL.LU R21, [R1+0xdc] ;  /* 0x0000dc0001157983 */ /* 0x0001680000300800 */
[----:B------:R0:W5:Y:S04]  /*27c0*/  LDL.LU R17, [R1+0xd8] ;  /* 0x0000d80001117983 */ /* 0x0001680000300800 */
[----:B------:R0:W5:Y:S04]  /*27d0*/  LDL.LU R19, [R1+0xd4] ;  /* 0x0000d40001137983 */ /* 0x0001680000300800 */
[----:B------:R0:W5:Y:S04]  /*27e0*/  LDL.LU R20, [R1+0xd0] ;  /* 0x0000d00001147983 */ /* 0x0001680000300800 */
[----:B------:R0:W5:Y:S04]  /*27f0*/  LDL.LU R18, [R1+0xcc] ;  /* 0x0000cc0001127983 */ /* 0x0001680000300800 */
[----:B------:R0:W5:Y:S04]  /*2800*/  LDL.LU R16, [R1+0xc8] ;  /* 0x0000c80001107983 */ /* 0x0001680000300800 */
[----:B------:R0:W-:Y:S04]  /*2810*/  STL [R1+0x28], R50 ;  /* 0x0000283201007387 */ /* 0x0001e80000100800 */
[----:B------:R0:W-:Y:S04]  /*2820*/  STL [R1+0x38], R51 ;  /* 0x0000383301007387 */ /* 0x0001e80000100800 */
[----:B------:R0:W-:Y:S04]  /*2830*/  STL [R1+0x34], R57 ;  /* 0x0000343901007387 */ /* 0x0001e80000100800 */
[----:B------:R0:W-:Y:S01]  /*2840*/  STL [R1+0x24], R52 ;  /* 0x0000243401007387 */ /* 0x0001e20000100800 */
[----:B------:R-:W-:Y:S05]  /*2850*/  @!P0 BRA `(.L_x_204) ;  /* 0x0000000400008947 */ /* 0x000fea0003800000 */
[----:B------:R-:W1:Y:S01]  /*2860*/  S2UR UR15, SR_CgaCtaId ;  /* 0x00000000000f79c3 */ /* 0x000e620000008800 */
[----:B------:R-:W-:Y:S01]  /*2870*/  UMOV UR5, 0x400 ;  /* 0x0000040000057882 */ /* 0x000fe20000000000 */
[----:B------:R2:W-:Y:S04]  /*2880*/  STL.64 [R1+0xd0], R4 ;  /* 0x0000d00401007387 */ /* 0x0005e80000100a00 */
[----:B------:R3:W-:Y:S01]  /*2890*/  STL.64 [R1+0xc8], R2 ;  /* 0x0000c80201007387 */ /* 0x0007e20000100a00 */
[----:B--2---:R-:W-:Y:S01]  /*28a0*/  MOV R5, R51 ;  /* 0x0000003300057202 */ /* 0x004fe20000000f00 */
[----:B0-----:R-:W-:Y:S02]  /*28b0*/  IMAD.SHL.U32 R51, R53, 0x2, RZ ;  /* 0x0000000235337824 */ /* 0x001fe400078e00ff */
[----:B------:R-:W-:Y:S01]  /*28c0*/  IMAD.MOV.U32 R4, RZ, RZ, R57 ;  /* 0x000000ffff047224 */ /* 0x000fe200078e0039 */
[----:B---3--:R-:W-:-:S02]  /*28d0*/  MOV R3, R50 ;  /* 0x0000003200037202 */ /* 0x008fc40000000f00 */
[----:B------:R-:W-:Y:S02]  /*28e0*/  LOP3.LUT R51, R51, 0x18, RZ, 0xc0, !PT ;  /* 0x0000001833337812 */ /* 0x000fe400078ec0ff */
[----:B------:R-:W-:Y:S01]  /*28f0*/  MOV R2, R52 ;  /* 0x0000003400027202 */ /* 0x000fe20000000f00 */
[----:B-1----:R-:W-:-:S06]  /*2900*/  ULEA UR5, UR15, UR5, 0x18 ;  /* 0x000000050f057291 */ /* 0x002fcc000f8ec03f */
[----:B------:R-:W-:Y:S02]  /*2910*/  LEA R50, R53, UR5, 0x5 ;  /* 0x0000000535327c11 */ /* 0x000fe4000f8e28ff */
[----:B------:R-:W2:Y:S02]  /*2920*/  LDL R53, [R1+0xbc] ;  /* 0x0000bc0001357983 */ /* 0x000ea40000100800 */
[----:B------:R-:W-:-:S05]  /*2930*/  IADD3 R52, R50, R51, RZ ;  /* 0x0000003332347210 */ /* 0x000fca0007ffe0ff */
[----:B------:R0:W-:Y:S02]  /*2940*/  STS.64 [R52], R2 ;  /* 0x0000000234007388 */ /* 0x0001e40000000a00 */
[----:B0-----:R-:W-:Y:S02]  /*2950*/  LOP3.LUT R52, R51, 0x8, RZ, 0x3c, !PT ;  /* 0x0000000833347812 */ /* 0x001fe400078e3cff */
[----:B------:R-:W3:Y:S02]  /*2960*/  LDL R3, [R1+0xb8] ;  /* 0x0000b80001037983 */ /* 0x000ee40000100800 */
[----:B------:R-:W-:-:S05]  /*2970*/  IADD3 R52, R50, R52, RZ ;  /* 0x0000003432347210 */ /* 0x000fca0007ffe0ff */
[----:B------:R0:W-:Y:S02]  /*2980*/  STS.64 [R52], R10 ;  /* 0x0000000a34007388 */ /* 0x0001e40000000a00 */
[----:B0-----:R-:W-:Y:S02]  /*2990*/  LOP3.LUT R52, R51, 0x10, RZ, 0x3c, !PT ;  /* 0x0000001033347812 */ /* 0x001fe400078e3cff */
[----:B------:R-:W0:Y:S02]  /*29a0*/  S2R R51, SR_TID.X ;  /* 0x0000000000337919 */ /* 0x000e240000002100 */
[----:B------:R-:W-:-:S05]  /*29b0*/  IADD3 R52, R50, R52, RZ ;  /* 0x0000003432347210 */ /* 0x000fca0007ffe0ff */
[----:B------:R1:W-:Y:S04]  /*29c0*/  STS.64 [R52], R4 ;  /* 0x0000000434007388 */ /* 0x0003e80000000a00 */
[----:B-1----:R1:W5:Y:S04]  /*29d0*/  LDL.LU.64 R4, [R1+0xd0] ;  /* 0x0000d00001047983 */ /* 0x0023680000300a00 */
[----:B------:R-:W4:Y:S04]  /*29e0*/  LDL R52, [R1+0xc0] ;  /* 0x0000c00001347983 */ /* 0x000f280000100800 */
[----:B------:R-:W3:Y:S01]  /*29f0*/  LDL R2, [R1+0xb4] ;  /* 0x0000b40001027983 */ /* 0x000ee20000100800 */
[----:B0-----:R-:W-:-:S04]  /*2a00*/  SHF.R.S32.HI R57, RZ, 0x1f, R51 ;  /* 0x0000001fff397819 */ /* 0x001fc80000011433 */
[----:B------:R-:W-:Y:S01]  /*2a10*/  LEA.HI R57, R57, R51, RZ, 0x2 ;  /* 0x0000003339397211 */ /* 0x000fe200078f10ff */
[----:B------:R-:W-:-:S03]  /*2a20*/  IMAD.SHL.U32 R51, R51, 0x2, RZ ;  /* 0x0000000233337824 */ /* 0x000fc600078e00ff */
[----:B------:R-:W-:Y:S02]  /*2a30*/  SHF.R.S32.HI R57, RZ, 0x2, R57 ;  /* 0x00000002ff397819 */ /* 0x000fe40000011439 */
[----:B------:R-:W-:Y:S02]  /*2a40*/  LOP3.LUT R51, R51, 0x18, RZ, 0xc0, !PT ;  /* 0x0000001833337812 */ /* 0x000fe400078ec0ff */
[----:B------:R-:W-:Y:S01]  /*2a50*/  LEA R57, R57, UR5, 0x5 ;  /* 0x0000000539397c11 */ /* 0x000fe2000f8e28ff */
[----:B------:R-:W-:Y:S01]  /*2a60*/  USHF.R.U32.HI UR5, URZ, 0x1, UR6 ;  /* 0x000000013f057899 */ /* 0x000fe20008011606 */
[----:B------:R-:W-:-:S03]  /*2a70*/  LOP3.LUT R51, R51, 0x18, RZ, 0x3c, !PT ;  /* 0x0000001833337812 */ /* 0x000fc600078e3cff */
[----:B------:R-:W-:Y:S01]  /*2a80*/  USHF.L.U32 UR5, UR5, 0x7, URZ ;  /* 0x0000000705057899 */ /* 0x000fe2000800063f */
[----:B------:R-:W-:-:S03]  /*2a90*/  IADD3 R51, R50, R51, RZ ;  /* 0x0000003332337210 */ /* 0x000fc60007ffe0ff */
[----:B------:R-:W-:Y:S02]  /*2aa0*/  ULOP3.LUT UR5, UR5, 0xffffff80, UR17, 0xe2, !UPT ;  /* 0xffffff8005057892 */ /* 0x000fe4000f8ee211 */
[----:B------:R-:W-:Y:S01]  /*2ab0*/  STS.64 [R51], R12 ;  /* 0x0000000c33007388 */ /* 0x000fe20000000a00 */
[----:B------:R-:W-:Y:S01]  /*2ac0*/  BAR.SYNC.DEFER_BLOCKING 0x0 ;  /* 0x0000000000007b1d */ /* 0x000fe20000010000 */
[-C--:B----4-:R-:W-:Y:S02]  /*2ad0*/  LEA R50, R52, R57.reuse, 0x3 ;  /* 0x0000003934327211 */ /* 0x090fe400078e18ff */
[----:B--2---:R-:W-:-:S04]  /*2ae0*/  LEA R52, R53, R57, 0x3 ;  /* 0x0000003935347211 */ /* 0x004fc800078e18ff */
[----:B------:R-:W0:Y:S04]  /*2af0*/  LDS.64 R50, [R50] ;  /* 0x0000000032327984 */ /* 0x000e280000000a00 */
[----:B------:R-:W2:Y:S01]  /*2b00*/  LDS.64 R52, [R52+0xa00] ;  /* 0x000a000034347984 */ /* 0x000ea20000000a00 */
[----:B0-----:R-:W-:Y:S01]  /*2b10*/  FADD.FTZ R50, RZ, R50 ;  /* 0x00000032ff327221 */ /* 0x001fe20000010000 */
[----:B------:R-:W-:-:S03]  /*2b20*/  FADD.FTZ R51, RZ, R51 ;  /* 0x00000033ff337221 */ /* 0x000fc60000010000 */
[----:B--2---:R-:W-:Y:S01]  /*2b30*/  FADD.FTZ R52, R50, R52 ;  /* 0x0000003432347221 */ /* 0x004fe20000010000 */
[----:B---3--:R-:W-:Y:S02]  /*2b40*/  IMAD R50, R3, 0x8, R57 ;  /* 0x0000000803327824 */ /* 0x008fe400078e0239 */
[----:B------:R-:W-:-:S04]  /*2b50*/  FADD.FTZ R53, R51, R53 ;  /* 0x0000003533357221 */ /* 0x000fc80000010000 */
[----:B------:R-:W0:Y:S02]  /*2b60*/  LDS.64 R50, [R50+0x1400] ;  /* 0x0014000032327984 */ /* 0x000e240000000a00 */
[----:B0-----:R-:W-:Y:S01]  /*2b70*/  FADD.FTZ R52, R52, R50 ;  /* 0x0000003234347221 */ /* 0x001fe20000010000 */
[----:B------:R-:W-:Y:S01]  /*2b80*/  LEA R50, R2, R57, 0x3 ;  /* 0x0000003902327211 */ /* 0x000fe200078e18ff */
[----:B------:R-:W-:Y:S01]  /*2b90*/  FADD.FTZ R53, R53, R51 ;  /* 0x0000003335357221 */ /* 0x000fe20000010000 */
[----:B------:R-:W0:Y:S01]  /*2ba0*/  S2R R57, SR_TID.X ;  /* 0x0000000000397919 */ /* 0x000e220000002100 */
[----:B------:R-:W2:Y:S03]  /*2bb0*/  LDC.64 R2, c[0x0][0x260] ;  /* 0x00009800ff027b82 */ /* 0x000ea60000000a00 */
[----:B------:R-:W3:Y:S02]  /*2bc0*/  LDS.64 R50, [R50+0x1e00] ;  /* 0x001e000032327984 */ /* 0x000ee40000000a00 */
[----:B---3--:R-:W-:Y:S01]  /*2bd0*/  FADD.FTZ R50, R52, R50 ;  /* 0x0000003234327221 */ /* 0x008fe20000010000 */
[----:B------:R-:W-:Y:S01]  /*2be0*/  MOV R52, UR5 ;  /* 0x0000000500347c02 */ /* 0x000fe20008000f00 */
[----:B------:R-:W-:-:S04]  /*2bf0*/  FADD.FTZ R51, R53, R51 ;  /* 0x0000003335337221 */ /* 0x000fc80000010000 */
[----:B0-----:R-:W-:-:S05]  /*2c00*/  IMAD R52, R52, 0x280, R57 ;  /* 0x0000028034347824 */ /* 0x001fca00078e0239 */
[----:B------:R-:W-:-:S05]  /*2c10*/  IADD3 R52, R52, UR14, RZ ;  /* 0x0000000e34347c10 */ /* 0x000fca000fffe0ff */
[----:B------:R-:W-:-:S04]  /*2c20*/  IMAD.SHL.U32 R52, R52, 0x2, RZ ;  /* 0x0000000234347824 */ /* 0x000fc800078e00ff */
[----:B--2---:R-:W-:Y:S02]  /*2c30*/  IMAD.WIDE.U32 R52, R52, 0x4, R2 ;  /* 0x0000000434347825 */ /* 0x004fe400078e0002 */
[----:B------:R1:W5:Y:S04]  /*2c40*/  LDL.LU.64 R2, [R1+0xc8] ;  /* 0x0000c80001027983 */ /* 0x0003680000300a00 */
[----:B------:R1:W-:Y:S02]  /*2c50*/  STG.E.64 desc[UR12][R52.64+0x10000], R50 ;  /* 0x0100003234007986 */ /* 0x0003e4000c101b0c */
.L_x_204:
[----:B------:R-:W-:Y:S01]  /*2c60*/  BSSY B0, `(.L_x_205) ;  /* 0x0000047000007945 */ /* 0x000fe20003800000 */
[----:B01----:R-:W-:-:S03]  /*2c70*/  CS2R R50, SRZ ;  /* 0x0000000000327805 */ /* 0x003fc6000001ff00 */
[----:B------:R-:W-:Y:S05]  /*2c80*/  @P1 BRA `(.L_x_206) ;  /* 0x0000000400101947 */ /* 0x000fea0003800000 */
[----:B------:R-:W0:Y:S01]  /*2c90*/  S2R R53, SR_TID.X ;  /* 0x0000000000357919 */ /* 0x000e220000002100 */
[----:B------:R-:W-:Y:S01]  /*2ca0*/  USHF.L.U32 UR5, UR9, 0x4, URZ ;  /* 0x0000000409057899 */ /* 0x000fe2000800063f */
[----:B------:R-:W-:Y:S01]  /*2cb0*/  HFMA2.MMA R50, -RZ, RZ, 0, 1.1920928955078125e-06 ;  /* 0x00000014ff327435 */ /* 0x000fe200000001ff */
[----:B------:R-:W-:Y:S01]  /*2cc0*/  MOV R51, 0x28 ;  /* 0x0000002800337802 */ /* 0x000fe20000000f00 */
[----:B------:R1:W-:Y:S01]  /*2cd0*/  STL [R1+0xc8], R0 ;  /* 0x0000c80001007387 */ /* 0x0003e20000100800 */
[----:B------:R-:W-:-:S06]  /*2ce0*/  ULOP3.LUT UR5, UR5, 0x10, URZ, 0xc0, !UPT ;  /* 0x0000001005057892 */ /* 0x000fcc000f8ec03f */
[----:B0-----:R-:W-:-:S05]  /*2cf0*/  LEA.HI R57, R53, UR5, RZ, 0x1e ;  /* 0x0000000535397c11 */ /* 0x001fca000f8ff0ff */
[----:B------:R-:W-:-:S05]  /*2d00*/  IMAD R57, R57, R50, -UR14 ;  /* 0x8000000e39397e24 */ /* 0x000fca000f8e0232 */
[----:B------:R-:W-:-:S04]  /*2d10*/  SHF.R.S32.HI R50, RZ, 0x1f, R57 ;  /* 0x0000001fff327819 */ /* 0x000fc80000011439 */
[----:B------:R-:W-:-:S04]  /*2d20*/  LEA.HI R50, R50, R57, RZ, 0x2 ;  /* 0x0000003932327211 */ /* 0x000fc800078f10ff */
[----:B------:R-:W-:-:S05]  /*2d30*/  SHF.R.S32.HI R50, RZ, 0x2, R50 ;  /* 0x00000002ff327819 */ /* 0x000fca0000011432 */
[----:B------:R-:W-:Y:S01]  /*2d40*/  IMAD R50, R50, R51, UR8 ;  /* 0x0000000832327e24 */ /* 0x000fe2000f8e0233 */
[----:B------:R-:W-:-:S04]  /*2d50*/  IADD3 R51, R57, 0x4, RZ ;  /* 0x0000000439337810 */ /* 0x000fc80007ffe0ff */
[----:B------:R-:W-:-:S04]  /*2d60*/  SHF.R.S32.HI R52, RZ, 0x1f, R51 ;  /* 0x0000001fff347819 */ /* 0x000fc80000011433 */
[----:B------:R-:W-:Y:S01]  /*2d70*/  LEA.HI R52, R52, R51, RZ, 0x2 ;  /* 0x0000003334347211 */ /* 0x000fe200078f10ff */
[----:B------:R-:W-:-:S03]  /*2d80*/  IMAD.MOV.U32 R51, RZ, RZ, 0x28 ;  /* 0x00000028ff337424 */ /* 0x000fc600078e00ff */
[----:B------:R-:W-:-:S05]  /*2d90*/  SHF.R.S32.HI R52, RZ, 0x2, R52 ;  /* 0x00000002ff347819 */ /* 0x000fca0000011434 */
[----:B------:R-:W-:Y:S01]  /*2da0*/  IMAD R52, R52, R51, UR8 ;  /* 0x0000000834347e24 */ /* 0x000fe2000f8e0233 */
[----:B------:R-:W-:-:S04]  /*2db0*/  SHF.L.U32 R51, R53, 0x3, RZ ;  /* 0x0000000335337819 */ /* 0x000fc800000006ff */
[----:B-1----:R-:W-:-:S04]  /*2dc0*/  LOP3.LUT R0, R51, 0x18, RZ, 0xc0, !PT ;  /* 0x0000001833007812 */ /* 0x002fc800078ec0ff */
[----:B------:R-:W-:Y:S02]  /*2dd0*/  IADD3 R50, R50, R0, RZ ;  /* 0x0000000032327210 */ /* 0x000fe40007ffe0ff */
[----:B------:R-:W-:-:S04]  /*2de0*/  IADD3 R52, R0, R52, RZ ;  /* 0x0000003400347210 */ /* 0x000fc80007ffe0ff */
[----:B------:R-:W0:Y:S04]  /*2df0*/  LDS.64 R50, [R50] ;  /* 0x0000000032327984 */ /* 0x000e280000000a00 */
[----:B------:R-:W1:Y:S01]  /*2e00*/  LDS.64 R52, [R52] ;  /* 0x0000000034347984 */ /* 0x000e620000000a00 */
[----:B0-----:R-:W-:Y:S01]  /*2e10*/  FADD.FTZ R50, RZ, R50 ;  /* 0x00000032ff327221 */ /* 0x001fe20000010000 */
[----:B------:R-:W-:-:S03]  /*2e20*/  FADD.FTZ R51, RZ, R51 ;  /* 0x00000033ff337221 */ /* 0x000fc60000010000 */
[----:B-1----:R-:W-:Y:S01]  /*2e30*/  FADD.FTZ R0, R50, R52 ;  /* 0x0000003432007221 */ /* 0x002fe20000010000 */
[----:B------:R-:W-:Y:S01]  /*2e40*/  FADD.FTZ R52, R51, R53 ;  /* 0x0000003533347221 */ /* 0x000fe20000010000 */
[----:B------:R-:W-:Y:S01]  /*2e50*/  VIADD R50, R57, 0x8 ;  /* 0x0000000839327836 */ /* 0x000fe20000000000 */
[----:B------:R-:W0:Y:S04]  /*2e60*/  S2R R53, SR_TID.X ;  /* 0x0000000000357919 */ /* 0x000e280000002100 */
[----:B------:R-:W-:-:S04]  /*2e70*/  SHF.R.S32.HI R51, RZ, 0x1f, R50 ;  /* 0x0000001fff337819 */ /* 0x000fc80000011432 */
[----:B------:R-:W-:-:S04]  /*2e80*/  LEA.HI R51, R51, R50, RZ, 0x2 ;  /* 0x0000003233337211 */ /* 0x000fc800078f10ff */
[----:B------:R-:W-:Y:S02]  /*2e90*/  SHF.R.S32.HI R51, RZ, 0x2, R51 ;  /* 0x00000002ff337819 */ /* 0x000fe40000011433 */
[----:B0-----:R-:W-:Y:S01]  /*2ea0*/  SHF.L.U32 R50, R53, 0x3, RZ ;  /* 0x0000000335327819 */ /* 0x001fe200000006ff */
[----:B------:R-:W-:-:S03]  /*2eb0*/  HFMA2.MMA R53, -RZ, RZ, 0, 2.384185791015625e-06 ;  /* 0x00000028ff357435 */ /* 0x000fc600000001ff */
[----:B------:R-:W-:-:S07]  /*2ec0*/  LOP3.LUT R50, R50, 0x18, RZ, 0xc0, !PT ;  /* 0x0000001832327812 */ /* 0x000fce00078ec0ff */
[----:B------:R-:W-:-:S05]  /*2ed0*/  IMAD R51, R51, R53, UR8 ;  /* 0x0000000833337e24 */ /* 0x000fca000f8e0235 */
[----:B------:R-:W-:-:S06]  /*2ee0*/  IADD3 R51, R50, R51, RZ ;  /* 0x0000003332337210 */ /* 0x000fcc0007ffe0ff */
[----:B------:R-:W0:Y:S02]  /*2ef0*/  LDS.64 R50, [R51] ;  /* 0x0000000033327984 */ /* 0x000e240000000a00 */
[----:B0-----:R-:W-:Y:S02]  /*2f00*/  FADD.FTZ R53, R0, R50 ;  /* 0x0000003200357221 */ /* 0x001fe40000010000 */
[----:B------:R0:W5:Y:S01]  /*2f10*/  LDL.LU R0, [R1+0xc8] ;  /* 0x0000c80001007983 */ /* 0x0001620000300800 */
[C---:B------:R-:W-:Y:S02]  /*2f20*/  VIADD R50, R57.reuse, 0xc ;  /* 0x0000000c39327836 */ /* 0x040fe40000000000 */
[----:B------:R-:W-:Y:S01]  /*2f30*/  FADD.FTZ R52, R52, R51 ;  /* 0x0000003334347221 */ /* 0x000fe20000010000 */
[----:B------:R-:W-:Y:S02]  /*2f40*/  VIADD R57, R57, 0x10 ;  /* 0x0000001039397836 */ /* 0x000fe40000000000 */
[----:B------:R-:W-:-:S04]  /*2f50*/  SHF.R.S32.HI R51, RZ, 0x1f, R50 ;  /* 0x0000001fff337819 */ /* 0x000fc80000011432 */
[----:B------:R-:W-:Y:S02]  /*2f60*/  LEA.HI R51, R51, R50, RZ, 0x2 ;  /* 0x0000003233337211 */ /* 0x000fe400078f10ff */
[----:B------:R-:W-:Y:S02]  /*2f70*/  MOV R50, 0x28 ;  /* 0x0000002800327802 */ /* 0x000fe40000000f00 */
[----:B------:R-:W-:-:S05]  /*2f80*/  SHF.R.S32.HI R51, RZ, 0x2, R51 ;  /* 0x00000002ff337819 */ /* 0x000fca0000011433 */
[----:B------:R-:W-:Y:S02]  /*2f90*/  IMAD R51, R51, R50, UR8 ;  /* 0x0000000833337e24 */ /* 0x000fe4000f8e0232 */
[----:B------:R-:W1:Y:S02]  /*2fa0*/  S2R R50, SR_TID.X ;  /* 0x0000000000327919 */ /* 0x000e640000002100 */
[----:B-1----:R-:W-:-:S04]  /*2fb0*/  SHF.L.U32 R50, R50, 0x3, RZ ;  /* 0x0000000332327819 */ /* 0x002fc800000006ff */
[----:B------:R-:W-:-:S04]  /*2fc0*/  LOP3.LUT R50, R50, 0x18, RZ, 0xc0, !PT ;  /* 0x0000001832327812 */ /* 0x000fc800078ec0ff */
[----:B------:R-:W-:-:S06]  /*2fd0*/  IADD3 R51, R50, R51, RZ ;  /* 0x0000003332337210 */ /* 0x000fcc0007ffe0ff */
[----:B------:R-:W1:Y:S02]  /*2fe0*/  LDS.64 R50, [R51] ;  /* 0x0000000033327984 */ /* 0x000e640000000a00 */
[----:B-1----:R-:W-:Y:S01]  /*2ff0*/  FADD.FTZ R52, R52, R51 ;  /* 0x0000003334347221 */ /* 0x002fe20000010000 */
[----:B------:R-:W-:Y:S01]  /*3000*/  FADD.FTZ R53, R53, R50 ;  /* 0x0000003235357221 */ /* 0x000fe20000010000 */
[----:B------:R-:W1:Y:S01]  /*3010*/  S2R R51, SR_TID.X ;  /* 0x0000000000337919 */ /* 0x000e620000002100 */
[----:B------:R-:W-:-:S04]  /*3020*/  SHF.R.S32.HI R50, RZ, 0x1f, R57 ;  /* 0x0000001fff327819 */ /* 0x000fc80000011439 */
[----:B------:R-:W-:-:S04]  /*3030*/  LEA.HI R50, R50, R57, RZ, 0x2 ;  /* 0x0000003932327211 */ /* 0x000fc800078f10ff */
[----:B------:R-:W-:Y:S02]  /*3040*/  SHF.R.S32.HI R50, RZ, 0x2, R50 ;  /* 0x00000002ff327819 */ /* 0x000fe40000011432 */
[----:B-1----:R-:W-:Y:S01]  /*3050*/  SHF.L.U32 R57, R51, 0x3, RZ ;  /* 0x0000000333397819 */ /* 0x002fe200000006ff */
[----:B------:R-:W-:-:S03]  /*3060*/  HFMA2.MMA R51, -RZ, RZ, 0, 2.384185791015625e-06 ;  /* 0x00000028ff337435 */ /* 0x000fc600000001ff */
[----:B------:R-:W-:-:S07]  /*3070*/  LOP3.LUT R57, R57, 0x18, RZ, 0xc0, !PT ;  /* 0x0000001839397812 */ /* 0x000fce00078ec0ff */
[----:B------:R-:W-:-:S05]  /*3080*/  IMAD R50, R50, R51, UR8 ;  /* 0x0000000832327e24 */ /* 0x000fca000f8e0233 */
[----:B------:R-:W-:-:S06]  /*3090*/  IADD3 R50, R57, R50, RZ ;  /* 0x0000003239327210 */ /* 0x000fcc0007ffe0ff */
[----:B------:R-:W1:Y:S02]  /*30a0*/  LDS.64 R50, [R50] ;  /* 0x0000000032327984 */ /* 0x000e640000000a00 */
[----:B-1----:R-:W-:Y:S01]  /*30b0*/  FADD.FTZ R50, R53, R50 ;  /* 0x0000003235327221 */ /* 0x002fe20000010000 */
[----:B0-----:R-:W-:-:S07]  /*30c0*/  FADD.FTZ R51, R52, R51 ;  /* 0x0000003334337221 */ /* 0x001fce0000010000 */
.L_x_206:
[----:B------:R-:W-:Y:S05]  /*30d0*/  BSYNC B0 ;  /* 0x0000000000007941 */ /* 0x000fea0003800000 */
.L_x_205:
[----:B------:R-:W0:Y:S01]  /*30e0*/  SHFL.BFLY PT, R53, R50, 0x2, 0x1f ;  /* 0x0c401f0032357f89 */ /* 0x000e2200000e0000 */
[----:B-----5:R-:W-:Y:S01]  /*30f0*/  PRMT R16, R16, 0x7632, R16 ;  /* 0x0000763210107816 */ /* 0x020fe20000000010 */
        /* <DEDUP_REMOVED lines=26> */
.L_x_208:
[----:B------:R-:W-:Y:S05]  /*32a0*/  BSYNC B0 ;  /* 0x0000000000007941 */ /* 0x000fea0003800000 */
.L_x_207:
[----:B------:R-:W-:Y:S01]  /*32b0*/  PRMT R18, R18, 0x7632, R18 ;  /* 0x0000763212127816 */ /* 0x000fe20000000012 */
[----:B------:R-:W-:Y:S01]  /*32c0*/  UISETP.GE.U32.AND UP0, UPT, UR10, UR16, UPT ;  /* 0x000000100a00728c */ /* 0x000fe2000bf06070 */
[----:B0-----:R-:W-:Y:S02]  /*32d0*/  PRMT R17, R19, 0x7632, R17 ;  /* 0x0000763213117816 */ /* 0x001fe40000000011 */
[----:B------:R-:W-:Y:S01]  /*32e0*/  PRMT R16, R20, 0x7632, R16 ;  /* 0x0000763214107816 */ /* 0x000fe20000000010 */
[----:B------:R0:W-:Y:S01]  /*32f0*/  STL.S16 [R1+0xc], R18 ;  /* 0x00000c1201007387 */ /* 0x0001e20000100600 */
[----:B------:R-:W-:Y:S01]  /*3300*/  UISETP.GE.AND.EX UP0, UPT, UR11, UR7, UPT, UP0 ;  /* 0x000000070b00728c */ /* 0x000fe2000bf06300 */
[----:B------:R-:W-:Y:S02]  /*3310*/  PRMT R57, R21, 0x7632, R57 ;  /* 0x0000763215397816 */ /* 0x000fe40000000039 */
[----:B------:R0:W-:Y:S01]  /*3320*/  STL.S16 [R1+0x8], R17 ;  /* 0x0000081101007387 */ /* 0x0001e20000100600 */
[----:B------:R-:W-:-:S02]  /*3330*/  PRMT R53, R22, 0x7632, R53 ;  /* 0x0000763216357816 */ /* 0x000fc40000000035 */
[----:B------:R-:W-:Y:S01]  /*3340*/  PLOP3.LUT P1, PT, PT, PT, UP0, 0x80, 0x0 ;  /* 0x000000000000781c */ /* 0x000fe20003f2f008 */
[----:B------:R0:W-:Y:S01]  /*3350*/  STL.S16 [R1+0x4], R16 ;  /* 0x0000041001007387 */ /* 0x0001e20000100600 */
        /* <DEDUP_REMOVED lines=42> */
.L_x_211:
[----:B------:R-:W2:Y:S04]  /*3600*/  LD.E.STRONG.GPU R19, desc[UR12][R16.64] ;  /* 0x0000000c10137980 */ /* 0x000ea8000c10f900 */
[----:B--2---:R-:W-:Y:S01]  /*3610*/  CCTL.IVALL ;  /* 0x00000000ff00798f */ /* 0x004fe20002000000 */
[----:B------:R-:W-:Y:S05]  /*3620*/  YIELD ;  /* 0x0000000000007946 */ /* 0x000fea0003800000 */
[----:B-----5:R-:W-:-:S04]  /*3630*/  LOP3.LUT R19, R19, R18, RZ, 0x3c, !PT ;  /* 0x0000001213137212 */ /* 0x020fc800078e3cff */
[----:B------:R-:W-:-:S13]  /*3640*/  ISETP.GT.AND P1, PT, R19, -0x1, PT ;  /* 0xffffffff1300780c */ /* 0x000fda0003f24270 */
[----:B------:R-:W-:Y:S05]  /*3650*/  @P1 BRA `(.L_x_211) ;  /* 0xfffffffc00e81947 */ /* 0x000fea000383ffff */
.L_x_210:
[----:B------:R-:W-:Y:S05]  /*3660*/  WARPSYNC.ALL ;  /* 0x0000000000007948 */ /* 0x000fea0003800000 */
[----:B------:R-:W-:Y:S06]  /*3670*/  BAR.SYNC.DEFER_BLOCKING 0x0 ;  /* 0x0000000000007b1d */ /* 0x000fec0000010000 */
[----:B------:R-:W-:Y:S05]  /*3680*/  BRA `(.L_x_212) ;  /* 0x0000000000687947 */ /* 0x000fea0003800000 */
.L_x_209:
        /* <DEDUP_REMOVED lines=18> */
.L_x_214:
[----:B------:R-:W2:Y:S04]  /*37b0*/  LD.E.STRONG.GPU R19, desc[UR12][R16.64] ;  /* 0x0000000c10137980 */ /* 0x000ea8000c10f900 */
[----:B--2---:R-:W-:Y:S01]  /*37c0*/  CCTL.IVALL ;  /* 0x00000000ff00798f */ /* 0x004fe20002000000 */
[----:B------:R-:W-:Y:S05]  /*37d0*/  YIELD ;  /* 0x0000000000007946 */ /* 0x000fea0003800000 */
[----:B-----5:R-:W-:-:S04]  /*37e0*/  LOP3.LUT R19, R19, R18, RZ, 0x3c, !PT ;  /* 0x0000001213137212 */ /* 0x020fc800078e3cff */
[----:B------:R-:W-:-:S13]  /*37f0*/  ISETP.GT.AND P1, PT, R19, -0x1, PT ;  /* 0xffffffff1300780c */ /* 0x000fda0003f24270 */
[----:B------:R-:W-:Y:S05]  /*3800*/  @P1 BRA `(.L_x_214) ;  /* 0xfffffffc00e81947 */ /* 0x000fea000383ffff */
.L_x_213:
[----:B------:R-:W-:Y:S05]  /*3810*/  WARPSYNC.ALL ;  /* 0x0000000000007948 */ /* 0x000fea0003800000 */
[----:B------:R-:W-:Y:S06]  /*3820*/  BAR.SYNC.DEFER_BLOCKING 0x0 ;  /* 0x0000000000007b1d */ /* 0x000fec0000010000 */
.L_x_212:
[----:B------:R-:W1:Y:S01]  /*3830*/  S2R R18, SR_TID.X ;  /* 0x0000000000127919 */ /* 0x000e620000002100 */
[----:B------:R-:W-:Y:S01]  /*3840*/  BSSY B0, `(.L_x_215) ;  /* 0x0000039000007945 */ /* 0x000fe20003800000 */
[----:B0-----:R-:W-:Y:S02]  /*3850*/  CS2R R16, SRZ ;  /* 0x0000000000107805 */ /* 0x001fe4000001ff00 */
[----:B-1----:R-:W-:-:S13]  /*3860*/  ISETP.GT.U32.AND P1, PT, R18, 0xff, PT ;  /* 0x000000ff1200780c */ /* 0x002fda0003f24070 */
[----:B------:R-:W-:Y:S05]  /*3870*/  @P1 BRA `(.L_x_216) ;  /* 0x0000000000d41947 */ /* 0x000fea0003800000 */
[----:B------:R-:W-:Y:S01]  /*3880*/  ULDC UR5, c[0x0][0x10] ;  /* 0x0000040000057ab9 */ /* 0x000fe20000000800 */
[----:B------:R0:W-:Y:S01]  /*3890*/  STL.64 [R1+0xd0], R2 ;  /* 0x0000d00201007387 */ /* 0x0001e20000100a00 */
[----:B------:R-:W-:Y:S01]  /*38a0*/  UIMAD UR5, UR5, UR4, UR6 ;  /* 0x00000004050572a4 */ /* 0x000fe2000f8e0206 */
[----:B------:R-:W-:Y:S02]  /*38b0*/  SHF.L.U32 R17, R18, 0x3, RZ ;  /* 0x0000000312117819 */ /* 0x000fe400000006ff */
[----:B------:R1:W-:Y:S02]  /*38c0*/  STL [R1+0xc8], R0 ;  /* 0x0000c80001007387 */ /* 0x0003e40000100800 */
[----:B------:R-:W-:Y:S02]  /*38d0*/  LOP3.LUT R17, R17, 0x7fffff80, RZ, 0xc0, !PT ;  /* 0x7fffff8011117812 */ /* 0x000fe400078ec0ff */
[----:B------:R-:W-:Y:S01]  /*38e0*/  MOV R16, UR5 ;  /* 0x0000000500107c02 */ /* 0x000fe20008000f00 */
[----:B0-----:R-:W0:Y:S04]  /*38f0*/  LDC.64 R2, c[0x0][0x260] ;  /* 0x00009800ff027b82 */ /* 0x001e280000000a00 */
[----:B------:R-:W-:Y:S01]  /*3900*/  IMAD R16, R16, 0x800, R17 ;  /* 0x0000080010107824 */ /* 0x000fe200078e0211 */
[----:B------:R-:W-:-:S04]  /*3910*/  LOP3.LUT R17, R18, 0xf, RZ, 0xc0, !PT ;  /* 0x0000000f12117812 */ /* 0x000fc800078ec0ff */
[----:B------:R-:W-:-:S04]  /*3920*/  IADD3 R16, R16, R17, RZ ;  /* 0x0000001110107210 */ /* 0x000fc80007ffe0ff */
[----:B------:R-:W-:-:S04]  /*3930*/  SHF.L.U32 R24, R16, 0x1, RZ ;  /* 0x0000000110187819 */ /* 0x000fc800000006ff */
[C---:B------:R-:W-:Y:S01]  /*3940*/  IADD3 R22, R24.reuse, 0x20, RZ ;  /* 0x0000002018167810 */ /* 0x040fe20007ffe0ff */
[C---:B------:R-:W-:Y:S01]  /*3950*/  VIADD R20, R24.reuse, 0x40 ;  /* 0x0000004018147836 */ /* 0x040fe20000000000 */
[C---:B------:R-:W-:Y:S01]  /*3960*/  IADD3 R16, R24.reuse, 0x60, RZ ;  /* 0x0000006018107810 */ /* 0x040fe20007ffe0ff */
[----:B0-----:R-:W-:-:S04]  /*3970*/  IMAD.WIDE.U32 R18, R24, 0x4, R2 ;  /* 0x0000000418127825 */ /* 0x001fc800078e0002 */
[--C-:B------:R-:W-:Y:S02]  /*3980*/  IMAD.WIDE.U32 R22, R22, 0x4, R2.reuse ;  /* 0x0000000416167825 */ /* 0x100fe400078e0002 */
[----:B------:R-:W2:Y:S02]  /*3990*/  LDG.E.64 R18, desc[UR12][R18.64] ;  /* 0x0000000c12127981 */ /* 0x000ea4000c1e1b00 */
[--C-:B------:R-:W-:Y:S02]  /*39a0*/  IMAD.WIDE.U32 R20, R20, 0x4, R2.reuse ;  /* 0x0000000414147825 */ /* 0x100fe400078e0002 */
[----:B------:R-:W3:Y:S02]  /*39b0*/  LDG.E.64 R22, desc[UR12][R22.64] ;  /* 0x0000000c16167981 */ /* 0x000ee4000c1e1b00 */
[----:B------:R-:W-:Y:S02]  /*39c0*/  IMAD.WIDE.U32 R16, R16, 0x4, R2 ;  /* 0x0000000410107825 */ /* 0x000fe400078e0002 */
[----:B------:R-:W4:Y:S04]  /*39d0*/  LDG.E.64 R20, desc[UR12][R20.64] ;  /* 0x0000000c14147981 */ /* 0x000f28000c1e1b00 */
[----:B------:R-:W4:Y:S01]  /*39e0*/  LDG.E.64 R16, desc[UR12][R16.64] ;  /* 0x0000000c10107981 */ /* 0x000f22000c1e1b00 */
[----:B------:R-:W-:-:S02]  /*39f0*/  VIADD R25, R24, 0xc0 ;  /* 0x000000c018197836 */ /* 0x000fc40000000000 */
        /* <DEDUP_REMOVED lines=9> */
[C---:B------:R-:W-:Y:S02]  /*3a90*/  IADD3 R20, R24.reuse, 0x80, RZ ;  /* 0x0000008018147810 */ /* 0x040fe40007ffe0ff */
        /* <DEDUP_REMOVED lines=19> */
.L_x_216:
[----:B------:R-:W-:Y:S05]  /*3bd0*/  BSYNC B0 ;  /* 0x0000000000007941 */ /* 0x000fea0003800000 */
.L_x_215:
        /* <DEDUP_REMOVED lines=29> */
.L_x_218:
[----:B------:R-:W-:Y:S05]  /*3db0*/  BSYNC B0 ;  /* 0x0000000000007941 */ /* 0x000fea0003800000 */
.L_x_217:
[----:B0-----:R-:W2:Y:S04]  /*3dc0*/  LDL.LU R16, [R1+0xb0] ;  /* 0x0000b00001107983 */ /* 0x001ea80000300800 */
[----:B------:R-:W3:Y:S04]  /*3dd0*/  LDL.LU R18, [R1+0xc] ;  /* 0x00000c0001127983 */ /* 0x000ee80000300800 */
[----:B------:R-:W4:Y:S04]  /*3de0*/  LDL.LU R20, [R1+0x4] ;  /* 0x0000040001147983 */ /* 0x000f280000300800 */
[----:B------:R-:W4:Y:S04]  /*3df0*/  LDL.LU R19, [R1+0x10] ;  /* 0x0000100001137983 */ /* 0x000f280000300800 */
[----:B------:R-:W4:Y:S01]  /*3e00*/  LDL.LU R22, [R1+0x48] ;  /* 0x0000480001167983 */ /* 0x000f220000300800 */
[----:B------:R-:W0:Y:S01]  /*3e10*/  S2UR UR14, SR_CgaCtaId ;  /* 0x00000000000e79c3 */ /* 0x000e220000008800 */
[----:B------:R-:W-:-:S02]  /*3e20*/  USHF.L.U32 UR5, UR9, 0x4, URZ ;  /* 0x0000000409057899 */ /* 0x000fc4000800063f */
[----:B------:R-:W4:Y:S01]  /*3e30*/  LDL.LU R21, [R1] ;  /* 0x0000000001157983 */ /* 0x000f220000300800 */
[----:B------:R-:W-:Y:S01]  /*3e40*/  UMOV UR9, 0x400 ;  /* 0x0000040000097882 */ /* 0x000fe20000000000 */
[----:B------:R-:W-:Y:S02]  /*3e50*/  ULOP3.LUT UR5, UR5, 0x10, URZ, 0xc0, !UPT ;  /* 0x0000001005057892 */ /* 0x000fe4000f8ec03f */
[----:B------:R-:W-:Y:S01]  /*3e60*/  UIADD3 UR9, UR9, 0x3480, URZ ;  /* 0x0000348009097890 */ /* 0x000fe2000fffe03f */
[----:B------:R-:W4:Y:S03]  /*3e70*/  LDL.LU R23, [R1+0x14] ;  /* 0x0000140001177983 */ /* 0x000f260000300800 */
[----:B0-----:R-:W-:Y:S01]  /*3e80*/  ULEA UR9, UR14, UR9, 0x18 ;  /* 0x000000090e097291 */ /* 0x001fe2000f8ec03f */
[----:B------:R-:W-:Y:S01]  /*3e90*/  BAR.SYNC.DEFER_BLOCKING 0x0 ;  /* 0x0000000000007b1d */ /* 0x000fe20000010000 */
[----:B------:R-:W-:Y:S01]  /*3ea0*/  SHF.L.U32 R57, R57, 0x10, RZ ;  /* 0x0000001039397819 */ /* 0x000fe200000006ff */
[----:B------:R-:W-:Y:S01]  /*3eb0*/  IMAD.U32 R29, R29, 0x10000, RZ ;  /* 0x000100001d1d7824 */ /* 0x000fe200078e00ff */
[----:B------:R-:W-:Y:S01]  /*3ec0*/  SHF.L.U32 R50, R50, 0x10, RZ ;  /* 0x0000001032327819 */ /* 0x000fe200000006ff */
[----:B------:R-:W-:Y:S01]  /*3ed0*/  IMAD.U32 R45, R45, 0x10000, RZ ;  /* 0x000100002d2d7824 */ /* 0x000fe200078e00ff */
[----:B------:R-:W-:-:S02]  /*3ee0*/  SHF.L.U32 R33, R33, 0x10, RZ ;  /* 0x0000001021217819 */ /* 0x000fc400000006ff */
[----:B------:R-:W-:Y:S02]  /*3ef0*/  SHF.L.U32 R37, R37, 0x10, RZ ;  /* 0x0000001025257819 */ /* 0x000fe400000006ff */
[----:B------:R-:W-:Y:S02]  /*3f00*/  SHF.L.U32 R41, R41, 0x10, RZ ;  /* 0x0000001029297819 */ /* 0x000fe400000006ff */
[----:B------:R-:W-:Y:S01]  /*3f10*/  SHF.L.U32 R49, R49, 0x10, RZ ;  /* 0x0000001031317819 */ /* 0x000fe200000006ff */
[----:B------:R-:W-:Y:S01]  /*3f20*/  IMAD.U32 R32, R32, 0x10000, RZ ;  /* 0x0001000020207824 */ /* 0x000fe200078e00ff */
[----:B------:R-:W-:Y:S01]  /*3f30*/  SHF.L.U32 R51, R51, 0x10, RZ ;  /* 0x0000001033337819 */ /* 0x000fe200000006ff */
[----:B------:R-:W-:Y:S01]  /*3f40*/  IMAD.U32 R48, R48, 0x10000, RZ ;  /* 0x0001000030307824 */ /* 0x000fe200078e00ff */
[----:B------:R-:W-:Y:S02]  /*3f50*/  SHF.L.U32 R28, R28, 0x10, RZ ;  /* 0x000000101c1c7819 */ /* 0x000fe400000006ff */
[----:B------:R-:W-:-:S02]  /*3f60*/  SHF.L.U32 R36, R36, 0x10, RZ ;  /* 0x0000001024247819 */ /* 0x000fc400000006ff */
[----:B------:R-:W-:Y:S02]  /*3f70*/  SHF.L.U32 R40, R40, 0x10, RZ ;  /* 0x0000001028287819 */ /* 0x000fe400000006ff */
[----:B------:R-:W-:Y:S01]  /*3f80*/  SHF.L.U32 R44, R44, 0x10, RZ ;  /* 0x000000102c2c7819 */ /* 0x000fe200000006ff */
[----:B------:R-:W-:Y:S01]  /*3f90*/  IMAD.U32 R52, R52, 0x10000, RZ ;  /* 0x0001000034347824 */ /* 0x000fe200078e00ff */
[----:B------:R-:W-:Y:S01]  /*3fa0*/  SHF.L.U32 R26, R26, 0x10, RZ ;  /* 0x000000101a1a7819 */ /* 0x000fe200000006ff */
[----:B------:R-:W-:Y:S01]  /*3fb0*/  IMAD.U32 R31, R31, 0x10000, RZ ;  /* 0x000100001f1f7824 */ /* 0x000fe200078e00ff */
[----:B------:R-:W-:Y:S02]  /*3fc0*/  SHF.L.U32 R53, R53, 0x10, RZ ;  /* 0x0000001035357819 */ /* 0x000fe400000006ff */
[----:B--2---:R-:W-:Y:S01]  /*3fd0*/  IADD3 R16, R16, -UR5, RZ ;  /* 0x8000000510107c10 */ /* 0x004fe2000fffe0ff */
[----:B------:R-:W-:Y:S01]  /*3fe0*/  IMAD.U32 R39, R39, 0x10000, RZ ;  /* 0x0001000027277824 */ /* 0x000fe200078e00ff */
[----:B------:R-:W-:Y:S01]  /*3ff0*/  SHF.L.U32 R27, R27, 0x10, RZ ;  /* 0x000000101b1b7819 */ /* 0x000fe200000006ff */
[----:B------:R-:W-:Y:S01]  /*4000*/  IMAD.U32 R47, R47, 0x10000, RZ ;  /* 0x000100002f2f7824 */ /* 0x000fe200078e00ff */
[----:B------:R-:W-:Y:S01]  /*4010*/  LEA R16, R16, UR9, 0x3 ;  /* 0x0000000910107c11 */ /* 0x000fe2000f8e18ff */
[----:B------:R-:W-:-:S05]  /*4020*/  ULDC.64 UR14, c[0x0][0x210] ;  /* 0x00008400000e7ab9 */ /* 0x000fca0000000a00 */
[----:B------:R-:W0:Y:S01]  /*4030*/  LDS.64 R16, [R16] ;  /* 0x0000000010107984 */ /* 0x000e220000000a00 */
[----:B---3--:R-:W-:Y:S01]  /*4040*/  SHF.L.U32 R18, R18, 0x10, RZ ;  /* 0x0000001012127819 */ /* 0x008fe200000006ff */
[----:B----4-:R-:W-:Y:S01]  /*4050*/  IMAD.U32 R20, R20, 0x10000, RZ ;  /* 0x0001000014147824 */ /* 0x010fe200078e00ff */
[----:B------:R-:W-:-:S03]  /*4060*/  SHF.L.U32 R19, R19, 0x10, RZ ;  /* 0x0000001013137819 */ /* 0x000fc600000006ff */
[----:B------:R-:W-:-:S04]  /*4070*/  FADD.FTZ R18, -R14, R18 ;  /* 0x000000120e127221 */ /* 0x000fc80000010100 */
[----:B-----5:R-:W-:Y:S01]  /*4080*/  FMUL.FTZ R18, R2, R18 ;  /* 0x0000001202127220 */ /* 0x020fe20000410000 */
[--C-:B0-----:R-:W-:Y:S01]  /*4090*/  FFMA.FTZ R0, R0, R3, -R16.reuse ;  /* 0x0000000300007223 */ /* 0x101fe20000010810 */
[----:B------:R-:W-:-:S03]  /*40a0*/  FFMA.FTZ R20, R20, R19, -R16 ;  /* 0x0000001314147223 */ /* 0x000fc60000010810 */
[----:B------:R-:W-:Y:S01]  /*40b0*/  FFMA.FTZ R0, R22, -R17, R0 ;  /* 0x8000001116007223 */ /* 0x000fe20000010000 */
[----:B------:R-:W-:Y:S01]  /*40c0*/  FFMA.FTZ R18, -R17, R18, R20 ;  /* 0x0000001211127223 */ /* 0x000fe20000010114 */
[----:B------:R-:W2:Y:S02]  /*40d0*/  LDL.LU R22, [R1+0x18] ;  /* 0x0000180001167983 */ /* 0x000ea40000300800 */
[C---:B------:R-:W-:Y:S01]  /*40e0*/  FMUL.FTZ R0, R2.reuse, R0 ;  /* 0x0000000002007220 */ /* 0x040fe20000410000 */
[----:B------:R-:W-:-:S05]  /*40f0*/  FMUL.FTZ R18, R2, R18 ;  /* 0x0000001202127220 */ /* 0x000fca0000410000 */
[----:B------:R-:W-:Y:S01]  /*4100*/  F2FP.BF16.F32.PACK_AB R0, R18, R0 ;  /* 0x000000001200723e */ /* 0x000fe200000010ff */
[C-C-:B------:R-:W-:Y:S02]  /*4110*/  FFMA.FTZ R18, R3.reuse, R21, -R16.reuse ;  /* 0x0000001503127223 */ /* 0x140fe40000010810 */
[----:B------:R-:W3:Y:S01]  /*4120*/  LDL.LU R21, [R1+0x8] ;  /* 0x0000080001157983 */ /* 0x000ee20000300800 */
[C-C-:B------:R-:W-:Y:S01]  /*4130*/  FFMA.FTZ R60, R3.reuse, R60, -R16.reuse ;  /* 0x0000003c033c7223 */ /* 0x140fe20000010810 */
[C-C-:B------:R-:W-:Y:S01]  /*4140*/  FFMA.FTZ R58, R3.reuse, R58, -R16.reuse ;  /* 0x0000003a033a7223 */ /* 0x140fe20000010810 */
[C-C-:B------:R-:W-:Y:S01]  /*4150*/  FFMA.FTZ R55, R3.reuse, R55, -R16.reuse ;  /* 0x0000003703377223 */ /* 0x140fe20000010810 */
[C-C-:B------:R-:W-:Y:S01]  /*4160*/  FFMA.FTZ R15, R3.reuse, R15, -R16.reuse ;  /* 0x0000000f030f7223 */ /* 0x140fe20000010810 */
[C-C-:B------:R-:W-:Y:S01]  /*4170*/  FFMA.FTZ R6, R3.reuse, R6, -R16.reuse ;  /* 0x0000000603067223 */ /* 0x140fe20000010810 */
[--C-:B------:R-:W-:Y:S01]  /*4180*/  FFMA.FTZ R3, R3, R8, -R16.reuse ;  /* 0x0000000803037223 */ /* 0x100fe20000010810 */
[--C-:B------:R-:W-:Y:S01]  /*4190*/  FFMA.FTZ R8, R23, R4, -R16.reuse ;  /* 0x0000000417087223 */ /* 0x100fe20000010810 */
[C-C-:B------:R-:W-:Y:S01]  /*41a0*/  FFMA.FTZ R61, R4.reuse, R61, -R16.reuse ;  /* 0x0000003d043d7223 */ /* 0x140fe20000010810 */
[C-C-:B------:R-:W-:Y:S01]  /*41b0*/  FFMA.FTZ R59, R4.reuse, R59, -R16.reuse ;  /* 0x0000003b043b7223 */ /* 0x140fe20000010810 */
[C-C-:B------:R-:W-:Y:S01]  /*41c0*/  FFMA.FTZ R56, R4.reuse, R56, -R16.reuse ;  /* 0x0000003804387223 */ /* 0x140fe20000010810 */
[C-C-:B------:R-:W-:Y:S01]  /*41d0*/  FFMA.FTZ R54, R4.reuse, R54, -R16.reuse ;  /* 0x0000003604367223 */ /* 0x140fe20000010810 */
[C-C-:B------:R-:W-:Y:S01]  /*41e0*/  FFMA.FTZ R5, R4.reuse, R5, -R16.reuse ;  /* 0x0000000504057223 */ /* 0x140fe20000010810 */
[C-C-:B------:R-:W-:Y:S01]  /*41f0*/  FFMA.FTZ R7, R4.reuse, R7, -R16.reuse ;  /* 0x0000000704077223 */ /* 0x140fe20000010810 */
[----:B------:R-:W-:Y:S01]  /*4200*/  FFMA.FTZ R4, R4, R9, -R16 ;  /* 0x0000000904047223 */ /* 0x000fe20000010810 */
[----:B------:R-:W4:Y:S01]  /*4210*/  LDL.LU R23, [R1+0x6c] ;  /* 0x00006c0001177983 */ /* 0x000f220000300800 */
[----:B--2---:R-:W-:-:S05]  /*4220*/  SHF.L.U32 R9, R22, 0x10, RZ ;  /* 0x0000001016097819 */ /* 0x004fca00000006ff */
[--C-:B------:R-:W-:Y:S01]  /*4230*/  FFMA.FTZ R57, R57, R9, -R16.reuse ;  /* 0x0000000939397223 */ /* 0x100fe20000010810 */
[C-C-:B------:R-:W-:Y:S01]  /*4240*/  FFMA.FTZ R50, R9.reuse, R50, -R16.reuse ;  /* 0x0000003209327223 */ /* 0x140fe20000010810 */
[C-C-:B------:R-:W-:Y:S01]  /*4250*/  FFMA.FTZ R29, R9.reuse, R29, -R16.reuse ;  /* 0x0000001d091d7223 */ /* 0x140fe20000010810 */
[C-C-:B------:R-:W-:Y:S01]  /*4260*/  FFMA.FTZ R33, R9.reuse, R33, -R16.reuse ;  /* 0x0000002109217223 */ /* 0x140fe20000010810 */
[C-C-:B------:R-:W-:Y:S01]  /*4270*/  FFMA.FTZ R37, R9.reuse, R37, -R16.reuse ;  /* 0x0000002509257223 */ /* 0x140fe20000010810 */
[C-C-:B------:R-:W-:Y:S01]  /*4280*/  FFMA.FTZ R41, R9.reuse, R41, -R16.reuse ;  /* 0x0000002909297223 */ /* 0x140fe20000010810 */
[C-C-:B------:R-:W-:Y:S01]  /*4290*/  FFMA.FTZ R45, R9.reuse, R45, -R16.reuse ;  /* 0x0000002d092d7223 */ /* 0x140fe20000010810 */
[--C-:B------:R-:W-:Y:S01]  /*42a0*/  FFMA.FTZ R49, R9, R49, -R16.reuse ;  /* 0x0000003109317223 */ /* 0x100fe20000010810 */
[----:B---3--:R-:W-:Y:S02]  /*42b0*/  SHF.L.U32 R9, R21, 0x10, RZ ;  /* 0x0000001015097819 */ /* 0x008fe400000006ff */
[----:B------:R-:W2:Y:S01]  /*42c0*/  LDL.LU R21, [R1+0x68] ;  /* 0x0000680001157983 */ /* 0x000ea20000300800 */
[C-C-:B------:R-:W-:Y:S01]  /*42d0*/  FFMA.FTZ R51, R19.reuse, R51, -R16.reuse ;  /* 0x0000003313337223 */ /* 0x140fe20000010810 */
[C-C-:B------:R-:W-:Y:S01]  /*42e0*/  FFMA.FTZ R28, R19.reuse, R28, -R16.reuse ;  /* 0x0000001c131c7223 */ /* 0x140fe20000010810 */
[C-C-:B------:R-:W-:Y:S01]  /*42f0*/  FFMA.FTZ R32, R19.reuse, R32, -R16.reuse ;  /* 0x0000002013207223 */ /* 0x140fe20000010810 */
[C-C-:B------:R-:W-:Y:S01]  /*4300*/  FFMA.FTZ R36, R19.reuse, R36, -R16.reuse ;  /* 0x0000002413247223 */ /* 0x140fe20000010810 */
[C-C-:B------:R-:W-:Y:S01]  /*4310*/  FFMA.FTZ R40, R19.reuse, R40, -R16.reuse ;  /* 0x0000002813287223 */ /* 0x140fe20000010810 */
[C-C-:B------:R-:W-:Y:S01]  /*4320*/  FFMA.FTZ R44, R19.reuse, R44, -R16.reuse ;  /* 0x0000002c132c7223 */ /* 0x140fe20000010810 */
[----:B------:R-:W-:Y:S01]  /*4330*/  FFMA.FTZ R48, R19, R48, -R16 ;  /* 0x0000003013307223 */ /* 0x000fe20000010810 */
[----:B------:R-:W3:Y:S04]  /*4340*/  LDL.LU R22, [R1+0x64] ;  /* 0x0000640001167983 */ /* 0x000ee80000300800 */
[----:B------:R-:W4:Y:S04]  /*4350*/  LDL.LU R19, [R1+0x60] ;  /* 0x0000600001137983 */ /* 0x000f280000300800 */
[----:B------:R-:W3:Y:S01]  /*4360*/  LDL.LU R16, [R1+0x5c] ;  /* 0x00005c0001107983 */ /* 0x000ee20000300800 */
[----:B--2---:R-:W-:-:S03]  /*4370*/  FFMA.FTZ R18, R21, -R17, R18 ;  /* 0x8000001115127223 */ /* 0x004fc60000010012 */
[----:B------:R-:W2:Y:S01]  /*4380*/  LDL.LU R21, [R1+0x58] ;  /* 0x0000580001157983 */ /* 0x000ea20000300800 */
[C---:B------:R-:W-:Y:S01]  /*4390*/  FADD.FTZ R52, -R14.reuse, R52 ;  /* 0x000000340e347221 */ /* 0x040fe20000010100 */
[----:B------:R-:W-:-:S03]  /*43a0*/  FADD.FTZ R26, -R14, R26 ;  /* 0x0000001a0e1a7221 */ /* 0x000fc60000010100 */
[C---:B------:R-:W-:Y:S01]  /*43b0*/  FMUL.FTZ R52, R2.reuse, R52 ;  /* 0x0000003402347220 */ /* 0x040fe20000410000 */
[----:B------:R-:W-:Y:S01]  /*43c0*/  FMUL.FTZ R26, R2, R26 ;  /* 0x0000001a021a7220 */ /* 0x000fe20000410000 */
[----:B------:R-:W-:Y:S02]  /*43d0*/  SHF.L.U32 R30, R30, 0x10, RZ ;  /* 0x000000101e1e7819 */ /* 0x000fe400000006ff */
[----:B------:R-:W-:Y:S01]  /*43e0*/  SHF.L.U32 R34, R34, 0x10, RZ ;  /* 0x0000001022227819 */ /* 0x000fe200000006ff */
[----:B----4-:R-:W-:Y:S01]  /*43f0*/  FFMA.FTZ R60, R19, -R17, R60 ;  /* 0x80000011133c7223 */ /* 0x010fe2000001003c */
[----:B------:R-:W-:Y:S01]  /*4400*/  SHF.L.U32 R35, R35, 0x10, RZ ;  /* 0x0000001023237819 */ /* 0x000fe200000006ff */
[----:B------:R-:W-:Y:S01]  /*4410*/  FFMA.FTZ R50, -R17, R52, R50 ;  /* 0x0000003411327223 */ /* 0x000fe20000010132 */
[----:B------:R-:W-:Y:S01]  /*4420*/  SHF.L.U32 R38, R38, 0x10, RZ ;  /* 0x0000001026267819 */ /* 0x000fe200000006ff */
[----:B------:R-:W4:Y:S01]  /*4430*/  LDL.LU R19, [R1+0x54] ;  /* 0x0000540001137983 */ /* 0x000f220000300800 */
[----:B------:R-:W-:-:S02]  /*4440*/  SHF.L.U32 R42, R42, 0x10, RZ ;  /* 0x000000102a2a7819 */ /* 0x000fc400000006ff */
[----:B------:R-:W-:Y:S02]  /*4450*/  SHF.L.U32 R43, R43, 0x10, RZ ;  /* 0x000000102b2b7819 */ /* 0x000fe400000006ff */
[----:B------:R-:W-:Y:S01]  /*4460*/  SHF.L.U32 R46, R46, 0x10, RZ ;  /* 0x000000102e2e7819 */ /* 0x000fe200000006ff */
[----:B------:R-:W-:Y:S01]  /*4470*/  FFMA.FTZ R26, -R17, R26, R28 ;  /* 0x0000001a111a7223 */ /* 0x000fe2000001011c */
[----:B------:R-:W4:Y:S01]  /*4480*/  LDL.LU R52, [R1+0x4c] ;  /* 0x00004c0001347983 */ /* 0x000f220000300800 */
[C---:B------:R-:W-:Y:S01]  /*4490*/  FADD.FTZ R9, -R14.reuse, R9 ;  /* 0x000000090e097221 */ /* 0x040fe20000010100 */
[C---:B------:R-:W-:Y:S02]  /*44a0*/  FADD.FTZ R53, -R14.reuse, R53 ;  /* 0x000000350e357221 */ /* 0x040fe40000010100 */
[----:B------:R-:W4:Y:S01]  /*44b0*/  LDL.LU R28, [R1+0x44] ;  /* 0x00004400011c7983 */ /* 0x000f220000300800 */
[C---:B------:R-:W-:Y:S01]  /*44c0*/  FADD.FTZ R27, -R14.reuse, R27 ;  /* 0x0000001b0e1b7221 */ /* 0x040fe20000010100 */
[C---:B------:R-:W-:Y:S01]  /*44d0*/  FADD.FTZ R30, -R14.reuse, R30 ;  /* 0x0000001e0e1e7221 */ /* 0x040fe20000010100 */
[C---:B------:R-:W-:Y:S01]  /*44e0*/  FADD.FTZ R31, -R14.reuse, R31 ;  /* 0x0000001f0e1f7221 */ /* 0x040fe20000010100 */
[----:B------:R-:W4:Y:S01]  /*44f0*/  LDL.LU R25, [R1+0x40] ;  /* 0x0000400001197983 */ /* 0x000f220000300800 */
[C---:B------:R-:W-:Y:S01]  /*4500*/  FADD.FTZ R34, -R14.reuse, R34 ;  /* 0x000000220e227221 */ /* 0x040fe20000010100 */
[C---:B------:R-:W-:Y:S01]  /*4510*/  FADD.FTZ R35, -R14.reuse, R35 ;  /* 0x000000230e237221 */ /* 0x040fe20000010100 */
[C---:B------:R-:W-:Y:S01]  /*4520*/  FADD.FTZ R38, -R14.reuse, R38 ;  /* 0x000000260e267221 */ /* 0x040fe20000010100 */
[C---:B------:R-:W-:Y:S01]  /*4530*/  FADD.FTZ R39, -R14.reuse, R39 ;  /* 0x000000270e277221 */ /* 0x040fe20000010100 */
[C---:B------:R-:W-:Y:S01]  /*4540*/  FADD.FTZ R42, -R14.reuse, R42 ;  /* 0x0000002a0e2a7221 */ /* 0x040fe20000010100 */
[C---:B------:R-:W-:Y:S01]  /*4550*/  FADD.FTZ R43, -R14.reuse, R43 ;  /* 0x0000002b0e2b7221 */ /* 0x040fe20000010100 */
[C---:B------:R-:W-:Y:S01]  /*4560*/  FADD.FTZ R46, -R14.reuse, R46 ;  /* 0x0000002e0e2e7221 */ /* 0x040fe20000010100 */
[----:B------:R-:W-:Y:S01]  /*4570*/  FADD.FTZ R47, -R14, R47 ;  /* 0x0000002f0e2f7221 */ /* 0x000fe20000010100 */
[----:B------:R-:W4:Y:S01]  /*4580*/  LDL.LU R24, [R1+0x3c] ;  /* 0x00003c0001187983 */ /* 0x000f220000300800 */
[-C--:B---3--:R-:W-:Y:S01]  /*4590*/  FFMA.FTZ R59, R16, -R17.reuse, R59 ;  /* 0x80000011103b7223 */ /* 0x088fe2000001003b */
[----:B------:R-:W-:-:S02]  /*45a0*/  FFMA.FTZ R8, R23, -R17, R8 ;  /* 0x8000001117087223 */ /* 0x000fc40000010008 */
[----:B------:R-:W3:Y:S01]  /*45b0*/  LDL.LU R14, [R1+0x30] ;  /* 0x00003000010e7983 */ /* 0x000ee20000300800 */
[----:B------:R-:W-:-:S03]  /*45c0*/  FFMA.FTZ R61, R22, -R17, R61 ;  /* 0x80000011163d7223 */ /* 0x000fc6000001003d */
[----:B------:R-:W3:Y:S04]  /*45d0*/  LDL.LU R16, [R1+0x2c] ;  /* 0x00002c0001107983 */ /* 0x000ee80000300800 */
[----:B------:R-:W3:Y:S04]  /*45e0*/  LDL.LU R23, [R1+0x20] ;  /* 0x0000200001177983 */ /* 0x000ee80000300800 */
[----:B------:R-:W3:Y:S01]  /*45f0*/  LDL.LU R22, [R1+0x80] ;  /* 0x0000800001167983 */ /* 0x000ee20000300800 */
[----:B--2---:R-:W-:-:S03]  /*4600*/  FFMA.FTZ R58, R21, -R17, R58 ;  /* 0x80000011153a7223 */ /* 0x004fc6000001003a */
[----:B------:R-:W2:Y:S01]  /*4610*/  LDL.LU R21, [R1+0x1c] ;  /* 0x00001c0001157983 */ /* 0x000ea20000300800 */
[----:B----4-:R-:W-:-:S03]  /*4620*/  FFMA.FTZ R56, R19, -R17, R56 ;  /* 0x8000001113387223 */ /* 0x010fc60000010038 */
[----:B------:R-:W4:Y:S01]  /*4630*/  LDL.LU R19, [R1+0xac] ;  /* 0x0000ac0001137983 */ /* 0x000f220000300800 */
[-C--:B------:R-:W-:Y:S01]  /*4640*/  FFMA.FTZ R5, R24, -R17.reuse, R5 ;  /* 0x8000001118057223 */ /* 0x080fe20000010005 */
[----:B--2---:R-:W-:Y:S02]  /*4650*/  FFMA.FTZ R4, R21, -R17, R4 ;  /* 0x8000001115047223 */ /* 0x004fe40000010004 */
[----:B------:R-:W2:Y:S04]  /*4660*/  LDL.LU R21, [R1+0xa4] ;  /* 0x0000a40001157983 */ /* 0x000ea80000300800 */
[----:B------:R-:W2:Y:S01]  /*4670*/  LDL.LU R24, [R1+0xa8] ;  /* 0x0000a80001187983 */ /* 0x000ea20000300800 */
[C---:B------:R-:W-:Y:S01]  /*4680*/  FMUL.FTZ R9, R2.reuse, R9 ;  /* 0x0000000902097220 */ /* 0x040fe20000410000 */
[C---:B------:R-:W-:Y:S01]  /*4690*/  FMUL.FTZ R53, R2.reuse, R53 ;  /* 0x0000003502357220 */ /* 0x040fe20000410000 */
[----:B------:R-:W-:-:S02]  /*46a0*/  FMUL.FTZ R27, R2, R27 ;  /* 0x0000001b021b7220 */ /* 0x000fc40000410000 */
[----:B------:R-:W-:Y:S01]  /*46b0*/  FFMA.FTZ R9, -R17, R9, R57 ;  /* 0x0000000911097223 */ /* 0x000fe20000010139 */
[C---:B------:R-:W-:Y:S01]  /*46c0*/  FMUL.FTZ R30, R2.reuse, R30 ;  /* 0x0000001e021e7220 */ /* 0x040fe20000410000 */
        /* <DEDUP_REMOVED lines=9> */
[-C--:B------:R-:W-:Y:S01]  /*4760*/  FFMA.FTZ R15, R25, -R17.reuse, R15 ;  /* 0x80000011190f7223 */ /* 0x080fe2000001000f */
[-C--:B---3--:R-:W-:Y:S01]  /*4770*/  FFMA.FTZ R14, R14, -R17.reuse, R6 ;  /* 0x800000110e0e7223 */ /* 0x088fe20000010006 */
[----:B------:R-:W-:Y:S01]  /*4780*/  FFMA.FTZ R3, R23, -R17, R3 ;  /* 0x8000001117037223 */ /* 0x000fe20000010003 */
[C---:B------:R-:W-:Y:S01]  /*4790*/  FMUL.FTZ R8, R2.reuse, R8 ;  /* 0x0000000802087220 */ /* 0x040fe20000410000 */
[----:B------:R-:W-:Y:S01]  /*47a0*/  FMUL.FTZ R9, R2, R9 ;  /* 0x0000000902097220 */ /* 0x000fe20000410000 */
[----:B------:R-:W-:Y:S01]  /*47b0*/  IADD3 R6, P1, R22, UR14, RZ ;  /* 0x0000000e16067c10 */ /* 0x000fe2000ff3e0ff */
[----:B------:R-:W3:Y:S01]  /*47c0*/  LDL.LU R25, [R1+0x9c] ;  /* 0x00009c0001197983 */ /* 0x000ee20000300800 */
[C---:B------:R-:W-:Y:S01]  /*47d0*/  FFMA.FTZ R51, -R17.reuse, R53, R51 ;  /* 0x0000003511337223 */ /* 0x040fe20000010133 */
[C---:B------:R-:W-:Y:S01]  /*47e0*/  FFMA.FTZ R27, -R17.reuse, R27, R29 ;  /* 0x0000001b111b7223 */ /* 0x040fe2000001011d */
[C---:B------:R-:W-:Y:S01]  /*47f0*/  FFMA.FTZ R30, -R17.reuse, R30, R32 ;  /* 0x0000001e111e7223 */ /* 0x040fe20000010120 */
[C---:B------:R-:W-:Y:S01]  /*4800*/  FFMA.FTZ R31, -R17.reuse, R31, R33 ;  /* 0x0000001f111f7223 */ /* 0x040fe20000010121 */
[-C--:B------:R-:W-:Y:S01]  /*4810*/  FFMA.FTZ R55, R52, -R17.reuse, R55 ;  /* 0x8000001134377223 */ /* 0x080fe20000010037 */
[C---:B------:R-:W-:Y:S01]  /*4820*/  FFMA.FTZ R34, -R17.reuse, R34, R36 ;  /* 0x0000002211227223 */ /* 0x040fe20000010124 */
[----:B------:R-:W-:Y:S01]  /*4830*/  FFMA.FTZ R54, R28, -R17, R54 ;  /* 0x800000111c367223 */ /* 0x000fe20000010036 */
[C---:B------:R-:W-:Y:S01]  /*4840*/  FFMA.FTZ R35, -R17.reuse, R35, R37 ;  /* 0x0000002311237223 */ /* 0x040fe20000010125 */
[C---:B------:R-:W-:Y:S01]  /*4850*/  FFMA.FTZ R38, -R17.reuse, R38, R40 ;  /* 0x0000002611267223 */ /* 0x040fe20000010128 */
[C---:B------:R-:W-:Y:S01]  /*4860*/  FFMA.FTZ R39, -R17.reuse, R39, R41 ;  /* 0x0000002711277223 */ /* 0x040fe20000010129 */
[C---:B------:R-:W-:Y:S01]  /*4870*/  FFMA.FTZ R42, -R17.reuse, R42, R44 ;  /* 0x0000002a112a7223 */ /* 0x040fe2000001012c */
[----:B------:R-:W-:Y:S01]  /*4880*/  FFMA.FTZ R16, R16, -R17, R7 ;  /* 0x8000001110107223 */ /* 0x000fe20000010007 */
[C---:B------:R-:W-:Y:S01]  /*4890*/  FFMA.FTZ R43, -R17.reuse, R43, R45 ;  /* 0x0000002b112b7223 */ /* 0x040fe2000001012d */
[C---:B------:R-:W-:Y:S01]  /*48a0*/  FFMA.FTZ R46, -R17.reuse, R46, R48 ;  /* 0x0000002e112e7223 */ /* 0x040fe20000010130 */
[----:B------:R-:W-:Y:S01]  /*48b0*/  FFMA.FTZ R47, -R17, R47, R49 ;  /* 0x0000002f112f7223 */ /* 0x000fe20000010131 */
[C---:B------:R-:W-:Y:S01]  /*48c0*/  FMUL.FTZ R17, R2.reuse, R3 ;  /* 0x0000000302117220 */ /* 0x040fe20000410000 */
[----:B------:R-:W-:Y:S01]  /*48d0*/  F2FP.BF16.F32.PACK_AB R8, R9, R8 ;  /* 0x000000080908723e */ /* 0x000fe200000010ff */
[----:B------:R-:W3:Y:S01]  /*48e0*/  LDL.LU R23, [R1+0xa0] ;  /* 0x0000a00001177983 */ /* 0x000ee20000300800 */
[----:B----4-:R-:W-:Y:S01]  /*48f0*/  IADD3.X R7, R19, UR15, RZ, P1, !PT ;  /* 0x0000000f13077c10 */ /* 0x010fe20008ffe4ff */
[----:B------:R-:W-:Y:S01]  /*4900*/  FMUL.FTZ R18, R2, R18 ;  /* 0x0000001202127220 */ /* 0x000fe20000410000 */
[----:B------:R-:W-:Y:S01]  /*4910*/  PRMT R3, R0, 0x7632, R3 ;  /* 0x0000763200037816 */ /* 0x000fe20000000003 */
        /* <DEDUP_REMOVED lines=27> */
[----:B------:R-:W-:-:S02]  /*4ad0*/  PRMT R5, R8, 0x7632, R5 ;  /* 0x0000763208057816 */ /* 0x000fc40000000005 */
[----:B------:R-:W-:Y:S01]  /*4ae0*/  F2FP.BF16.F32.PACK_AB R18, R51, R18 ;  /* 0x000000123312723e */ /* 0x000fe200000010ff */
[----:B------:R0:W-:Y:S03]  /*4af0*/  STG.E.U16 desc[UR12][R6.64+0x2], R3 ;  /* 0x0000020306007986 */ /* 0x0001e6000c10150c */
[----:B------:R-:W-:Y:S01]  /*4b00*/  PRMT R20, R18, 0x7632, R20 ;  /* 0x0000763212147816 */ /* 0x000fe20000000014 */
[----:B------:R-:W-:Y:S04]  /*4b10*/  STG.E.U16 desc[UR12][R6.64], R0 ;  /* 0x0000000006007986 */ /* 0x000fe8000c10150c */
[----:B------:R-:W-:Y:S04]  /*4b20*/  STG.E.U16 desc[UR12][R6.64+0x4], R8 ;  /* 0x0000040806007986 */ /* 0x000fe8000c10150c */
[----:B------:R-:W-:Y:S01]  /*4b30*/  STG.E.U16 desc[UR12][R6.64+0x6], R5 ;  /* 0x0000060506007986 */ /* 0x000fe2000c10150c */
[----:B--2---:R-:W-:-:S03]  /*4b40*/  IADD3 R2, P1, R21, UR14, RZ ;  /* 0x0000000e15027c10 */ /* 0x004fc6000ff3e0ff */
[----:B------:R-:W2:Y:S01]  /*4b50*/  LDL.LU R21, [R1+0x98] ;  /* 0x0000980001157983 */ /* 0x000ea20000300800 */
[----:B0-----:R-:W-:-:S03]  /*4b60*/  IADD3.X R3, R24, UR15, RZ, P1, !PT ;  /* 0x0000000f18037c10 */ /* 0x001fc60008ffe4ff */
[----:B------:R-:W2:Y:S04]  /*4b70*/  LDL.LU R24, [R1+0x8c] ;  /* 0x00008c0001187983 */ /* 0x000ea80000300800 */
[----:B------:R0:W-:Y:S04]  /*4b80*/  STG.E.U16 desc[UR12][R2.64], R18 ;  /* 0x0000001202007986 */ /* 0x0001e8000c10150c */
[----:B0-----:R-:W2:Y:S01]  /*4b90*/  LDL.LU R18, [R1+0x90] ;  /* 0x0000900001127983 */ /* 0x001ea20000300800 */
[----:B------:R-:W-:Y:S02]  /*4ba0*/  F2FP.BF16.F32.PACK_AB R50, R50, R61 ;  /* 0x0000003d3232723e */ /* 0x000fe400000010ff */
[----:B---3--:R-:W-:-:S02]  /*4bb0*/  IADD3 R4, P1, R25, UR14, RZ ;  /* 0x0000000e19047c10 */ /* 0x008fc4000ff3e0ff */
[----:B------:R-:W-:Y:S02]  /*4bc0*/  PRMT R0, R50, 0x7632, R0 ;  /* 0x0000763232007816 */ /* 0x000fe40000000000 */
[----:B------:R-:W-:Y:S02]  /*4bd0*/  F2FP.BF16.F32.PACK_AB R26, R26, R60 ;  /* 0x0000003c1a1a723e */ /* 0x000fe400000010ff */
[----:B------:R-:W-:Y:S01]  /*4be0*/  F2FP.BF16.F32.PACK_AB R27, R27, R59 ;  /* 0x0000003b1b1b723e */ /* 0x000fe200000010ff */
[----:B------:R-:W-:Y:S01]  /*4bf0*/  STG.E.U16 desc[UR12][R2.64+0x2], R20 ;  /* 0x0000021402007986 */ /* 0x000fe2000c10150c */
[----:B------:R-:W-:Y:S02]  /*4c00*/  PRMT R7, R26, 0x7632, R7 ;  /* 0x000076321a077816 */ /* 0x000fe40000000007 */
[----:B------:R-:W-:Y:S01]  /*4c10*/  PRMT R6, R27, 0x7632, R6 ;  /* 0x000076321b067816 */ /* 0x000fe20000000006 */
[----:B------:R-:W-:Y:S04]  /*4c20*/  STG.E.U16 desc[UR12][R2.64+0x4], R50 ;  /* 0x0000043202007986 */ /* 0x000fe8000c10150c */
[----:B------:R4:W-:Y:S01]  /*4c30*/  STG.E.U16 desc[UR12][R2.64+0x6], R0 ;  /* 0x0000060002007986 */ /* 0x0009e2000c10150c */
[----:B------:R-:W-:-:S03]  /*4c40*/  IADD3.X R5, R23, UR15, RZ, P1, !PT ;  /* 0x0000000f17057c10 */ /* 0x000fc60008ffe4ff */
[----:B------:R-:W3:Y:S01]  /*4c50*/  LDL.LU R23, [R1+0x84] ;  /* 0x0000840001177983 */ /* 0x000ee20000300800 */
[----:B------:R-:W-:-:S03]  /*4c60*/  F2FP.BF16.F32.PACK_AB R30, R30, R58 ;  /* 0x0000003a1e1e723e */ /* 0x000fc600000010ff */
[----:B------:R-:W-:Y:S04]  /*4c70*/  STG.E.U16 desc[UR12][R4.64], R26 ;  /* 0x0000001a04007986 */ /* 0x000fe8000c10150c */
[----:B------:R-:W-:Y:S04]  /*4c80*/  STG.E.U16 desc[UR12][R4.64+0x2], R7 ;  /* 0x0000020704007986 */ /* 0x000fe8000c10150c */
[----:B------:R-:W-:Y:S04]  /*4c90*/  STG.E.U16 desc[UR12][R4.64+0x4], R27 ;  /* 0x0000041b04007986 */ /* 0x000fe8000c10150c */
[----:B------:R0:W-:Y:S01]  /*4ca0*/  STG.E.U16 desc[UR12][R4.64+0x6], R6 ;  /* 0x0000060604007986 */ /* 0x0001e2000c10150c */
[----:B------:R-:W-:-:S02]  /*4cb0*/  PRMT R8, R30, 0x7632, R8 ;  /* 0x000076321e087816 */ /* 0x000fc40000000008 */
[----:B----4-:R-:W-:Y:S02]  /*4cc0*/  IADD3 R2, P1, R22, UR14, RZ ;  /* 0x0000000e16027c10 */ /* 0x010fe4000ff3e0ff */
[----:B------:R-:W4:Y:S02]  /*4cd0*/  LDL.LU R22, [R1+0x88] ;  /* 0x0000880001167983 */ /* 0x000f240000300800 */
[----:B--2---:R-:W-:Y:S02]  /*4ce0*/  IADD3.X R3, R21, UR15, RZ, P1, !PT ;  /* 0x0000000f15037c10 */ /* 0x004fe40008ffe4ff */
[----:B------:R-:W2:Y:S01]  /*4cf0*/  LDL.LU R21, [R1+0x78] ;  /* 0x0000780001157983 */ /* 0x000ea20000300800 */
[----:B0-----:R-:W-:-:S03]  /*4d00*/  IADD3 R4, P1, R24, UR14, RZ ;  /* 0x0000000e18047c10 */ /* 0x001fc6000ff3e0ff */
[----:B------:R-:W2:Y:S04]  /*4d10*/  LDL.LU R20, [R1+0x7c] ;  /* 0x00007c0001147983 */ /* 0x000ea80000300800 */
[----:B------:R0:W-:Y:S01]  /*4d20*/  STG.E.U16 desc[UR12][R2.64+0x2], R8 ;  /* 0x0000020802007986 */ /* 0x0001e2000c10150c */
[----:B------:R-:W-:-:S03]  /*4d30*/  IADD3.X R5, R18, UR15, RZ, P1, !PT ;  /* 0x0000000f12057c10 */ /* 0x000fc60008ffe4ff */
[----:B------:R-:W2:Y:S04]  /*4d40*/  LDL.LU R18, [R1+0x70] ;  /* 0x0000700001127983 */ /* 0x000ea80000300800 */
[----:B0-----:R-:W2:Y:S01]  /*4d50*/  LDL.LU R8, [R1+0x74] ;  /* 0x0000740001087983 */ /* 0x001ea20000300800 */
[----:B------:R-:W-:Y:S02]  /*4d60*/  F2FP.BF16.F32.PACK_AB R31, R31, R56 ;  /* 0x000000381f1f723e */ /* 0x000fe400000010ff */
[----:B------:R-:W-:Y:S02]  /*4d70*/  F2FP.BF16.F32.PACK_AB R34, R34, R55 ;  /* 0x000000372222723e */ /* 0x000fe400000010ff */
[----:B------:R-:W-:Y:S02]  /*4d80*/  PRMT R0, R31, 0x7632, R0 ;  /* 0x000076321f007816 */ /* 0x000fe40000000000 */
[----:B------:R-:W-:Y:S01]  /*4d90*/  F2FP.BF16.F32.PACK_AB R35, R35, R54 ;  /* 0x000000362323723e */ /* 0x000fe200000010ff */
[----:B------:R-:W-:Y:S01]  /*4da0*/  STG.E.U16 desc[UR12][R2.64], R30 ;  /* 0x0000001e02007986 */ /* 0x000fe2000c10150c */
[----:B------:R-:W-:-:S03]  /*4db0*/  PRMT R7, R34, 0x7632, R7 ;  /* 0x0000763222077816 */ /* 0x000fc60000000007 */
[----:B------:R-:W-:Y:S01]  /*4dc0*/  STG.E.U16 desc[UR12][R2.64+0x4], R31 ;  /* 0x0000041f02007986 */ /* 0x000fe2000c10150c */
[----:B------:R-:W-:-:S03]  /*4dd0*/  F2FP.BF16.F32.PACK_AB R15, R38, R15 ;  /* 0x0000000f260f723e */ /* 0x000fc600000010ff */
[----:B------:R0:W-:Y:S01]  /*4de0*/  STG.E.U16 desc[UR12][R2.64+0x6], R0 ;  /* 0x0000060002007986 */ /* 0x0001e2000c10150c */
[----:B------:R-:W-:Y:S02]  /*4df0*/  F2FP.BF16.F32.PACK_AB R9, R39, R9 ;  /* 0x000000092709723e */ /* 0x000fe400000010ff */
[----:B---3--:R-:W-:Y:S01]  /*4e00*/  IADD3 R6, P1, R23, UR14, RZ ;  /* 0x0000000e17067c10 */ /* 0x008fe2000ff3e0ff */
[----:B------:R-:W-:Y:S01]  /*4e10*/  STG.E.U16 desc[UR12][R4.64], R34 ;  /* 0x0000002204007986 */ /* 0x000fe2000c10150c */
[----:B0-----:R-:W-:-:S03]  /*4e20*/  PRMT R3, R35, 0x7632, R3 ;  /* 0x0000763223037816 */ /* 0x001fc60000000003 */
[----:B------:R4:W-:Y:S01]  /*4e30*/  STG.E.U16 desc[UR12][R4.64+0x2], R7 ;  /* 0x0000020704007986 */ /* 0x0009e2000c10150c */
[----:B------:R-:W-:-:S03]  /*4e40*/  PRMT R0, R15, 0x7632, R0 ;  /* 0x000076320f007816 */ /* 0x000fc60000000000 */
[----:B------:R-:W-:Y:S01]  /*4e50*/  STG.E.U16 desc[UR12][R4.64+0x4], R35 ;  /* 0x0000042304007986 */ /* 0x000fe2000c10150c */
[----:B------:R-:W-:-:S03]  /*4e60*/  F2FP.BF16.F32.PACK_AB R14, R42, R14 ;  /* 0x0000000e2a0e723e */ /* 0x000fc600000010ff */
[----:B------:R0:W-:Y:S01]  /*4e70*/  STG.E.U16 desc[UR12][R4.64+0x6], R3 ;  /* 0x0000060304007986 */ /* 0x0001e2000c10150c */
[----:B------:R-:W-:Y:S02]  /*4e80*/  F2FP.BF16.F32.PACK_AB R16, R43, R16 ;  /* 0x000000102b10723e */ /* 0x000fe400000010ff */
[----:B------:R-:W-:Y:S02]  /*4e90*/  F2FP.BF16.F32.PACK_AB R17, R46, R17 ;  /* 0x000000112e11723e */ /* 0x000fe400000010ff */
[----:B----4-:R-:W-:Y:S02]  /*4ea0*/  IADD3.X R7, R22, UR15, RZ, P1, !PT ;  /* 0x0000000f16077c10 */ /* 0x010fe40008ffe4ff */
[----:B0-----:R-:W-:-:S03]  /*4eb0*/  PRMT R5, R9, 0x7632, R5 ;  /* 0x0000763209057816 */ /* 0x001fc60000000005 */
[----:B------:R-:W-:Y:S01]  /*4ec0*/  STG.E.U16 desc[UR12][R6.64], R15 ;  /* 0x0000000f06007986 */ /* 0x000fe2000c10150c */
[----:B------:R-:W-:-:S03]  /*4ed0*/  F2FP.BF16.F32.PACK_AB R19, R47, R19 ;  /* 0x000000132f13723e */ /* 0x000fc600000010ff */
[----:B------:R0:W-:Y:S04]  /*4ee0*/  STG.E.U16 desc[UR12][R6.64+0x2], R0 ;  /* 0x0000020006007986 */ /* 0x0001e8000c10150c */
[----:B------:R-:W-:Y:S04]  /*4ef0*/  STG.E.U16 desc[UR12][R6.64+0x4], R9 ;  /* 0x0000040906007986 */ /* 0x000fe8000c10150c */
[----:B------:R1:W-:Y:S01]  /*4f00*/  STG.E.U16 desc[UR12][R6.64+0x6], R5 ;  /* 0x0000060506007986 */ /* 0x0003e2000c10150c */
[----:B0-----:R-:W-:Y:S02]  /*4f10*/  PRMT R0, R16, 0x7632, R0 ;  /* 0x0000763210007816 */ /* 0x001fe40000000000 */
[----:B-1----:R-:W-:-:S02]  /*4f20*/  PRMT R7, R14, 0x7632, R7 ;  /* 0x000076320e077816 */ /* 0x002fc40000000007 */
[----:B------:R-:W-:Y:S01]  /*4f30*/  PRMT R6, R19, 0x7632, R6 ;  /* 0x0000763213067816 */ /* 0x000fe20000000006 */
[----:B------:R-:W-:Y:S01]  /*4f40*/  ULOP3.LUT UR4, UR4, 0x1, URZ, 0x3c, !UPT ;  /* 0x0000000104047892 */ /* 0x000fe2000f8e3c3f */
[----:B------:R-:W-:Y:S01]  /*4f50*/  UMOV UR5, UR11 ;  /* 0x0000000b00057c82 */ /* 0x000fe20008000000 */
[----:B------:R-:W-:Y:S01]  /*4f60*/  UMOV UR9, UR10 ;  /* 0x0000000a00097c82 */ /* 0x000fe20008000000 */
[----:B--2---:R-:W-:-:S04]  /*4f70*/  IADD3 R2, P1, R21, UR14, RZ ;  /* 0x0000000e15027c10 */ /* 0x004fc8000ff3e0ff */
[----:B------:R-:W-:-:S05]  /*4f80*/  IADD3.X R3, R20, UR15, RZ, P1, !PT ;  /* 0x0000000f14037c10 */ /* 0x000fca0008ffe4ff */
[----:B------:R-:W-:Y:S04]  /*4f90*/  STG.E.U16 desc[UR12][R2.64], R14 ;  /* 0x0000000e02007986 */ /* 0x000fe8000c10150c */
[----:B------:R-:W-:Y:S04]  /*4fa0*/  STG.E.U16 desc[UR12][R2.64+0x2], R7 ;  /* 0x0000020702007986 */ /* 0x000fe8000c10150c */
[----:B------:R-:W-:Y:S01]  /*4fb0*/  STG.E.U16 desc[UR12][R2.64+0x4], R16 ;  /* 0x0000041002007986 */ /* 0x000fe2000c10150c */
[----:B------:R-:W-:-:S03]  /*4fc0*/  IADD3 R4, P1, R18, UR14, RZ ;  /* 0x0000000e12047c10 */ /* 0x000fc6000ff3e0ff */
[----:B------:R0:W-:Y:S01]  /*4fd0*/  STG.E.U16 desc[UR12][R2.64+0x6], R0 ;  /* 0x0000060002007986 */ /* 0x0001e2000c10150c */
[----:B------:R-:W-:Y:S02]  /*4fe0*/  IADD3.X R5, R8, UR15, RZ, P1, !PT ;  /* 0x0000000f08057c10 */ /* 0x000fe40008ffe4ff */
[----:B0-----:R-:W-:-:S03]  /*4ff0*/  PRMT R3, R17, 0x7632, R3 ;  /* 0x0000763211037816 */ /* 0x001fc60000000003 */
[----:B------:R2:W-:Y:S04]  /*5000*/  STG.E.U16 desc[UR12][R4.64], R17 ;  /* 0x0000001104007986 */ /* 0x0005e8000c10150c */
[----:B------:R2:W-:Y:S04]  /*5010*/  STG.E.U16 desc[UR12][R4.64+0x2], R3 ;  /* 0x0000020304007986 */ /* 0x0005e8000c10150c */
[----:B------:R2:W-:Y:S04]  /*5020*/  STG.E.U16 desc[UR12][R4.64+0x4], R19 ;  /* 0x0000041304007986 */ /* 0x0005e8000c10150c */
[----:B------:R2:W-:Y:S01]  /*5030*/  STG.E.U16 desc[UR12][R4.64+0x6], R6 ;  /* 0x0000060604007986 */ /* 0x0005e2000c10150c */
[----:B------:R-:W-:Y:S05]  /*5040*/  @!P0 BRA `(.L_x_219) ;  /* 0xffffffb4002c8947 */ /* 0x000fea000383ffff */
.L_x_203:
        /* <DEDUP_REMOVED lines=10> */
[----:B------:R-:W0:Y:S01]  /*50f0*/  LDC.64 R14, c[0x0][0x258] ;  /* 0x00009600ff0e7b82 */ /* 0x000e220000000a00 */
[----:B------:R-:W1:Y:S01]  /*5100*/  S2R R56, SR_TID.X ;  /* 0x0000000000387919 */ /* 0x000e620000002100 */
[----:B--2---:R-:W-:Y:S01]  /*5110*/  HFMA2.MMA R5, -RZ, RZ, 0, 1.1920928955078125e-06 ;  /* 0x00000014ff057435 */ /* 0x004fe200000001ff */
[----:B0-----:R-:W-:Y:S02]  /*5120*/  LOP3.LUT R3, RZ, R14, RZ, 0x33, !PT ;  /* 0x0000000eff037212 */ /* 0x001fe400078e33ff */
[----:B------:R-:W-:Y:S02]  /*5130*/  LOP3.LUT R4, RZ, R15, RZ, 0x33, !PT ;  /* 0x0000000fff047212 */ /* 0x000fe400078e33ff */
[----:B------:R-:W-:-:S04]  /*5140*/  ISETP.GT.U32.AND P0, PT, R3, -0x2, PT ;  /* 0xfffffffe0300780c */ /* 0x000fc80003f04070 */
[C---:B------:R-:W-:Y:S02]  /*5150*/  ISETP.GT.AND.EX P0, PT, R4.reuse, -0x1, PT, P0 ;  /* 0xffffffff0400780c */ /* 0x040fe40003f04300 */
[----:B-1----:R-:W-:Y:S02]  /*5160*/  SHF.R.U32.HI R0, RZ, 0x5, R56 ;  /* 0x00000005ff007819 */ /* 0x002fe40000011638 */
[----:B------:R-:W-:Y:S02]  /*5170*/  SEL R3, R3, 0xfffffffe, P0 ;  /* 0xfffffffe03037807 */ /* 0x000fe40000000000 */
[----:B------:R-:W-:Y:S02]  /*5180*/  SEL R4, R4, 0xffffffff, P0 ;  /* 0xffffffff04047807 */ /* 0x000fe40000000000 */
[C---:B------:R-:W-:Y:S02]  /*5190*/  SHF.L.U32 R2, R3.reuse, 0x7, RZ ;  /* 0x0000000703027819 */ /* 0x040fe400000006ff */
[----:B------:R-:W-:-:S02]  /*51a0*/  SHF.L.U64.HI R3, R3, 0x7, R4 ;  /* 0x0000000703037819 */ /* 0x000fc40000010204 */
[----:B------:R-:W-:Y:S02]  /*51b0*/  MOV R4, 0xffffffff ;  /* 0xffffffff00047802 */ /* 0x000fe40000000f00 */
[----:B------:R-:W-:-:S04]  /*51c0*/  IADD3 R11, P0, P1, -R2, -0x81, -R0 ;  /* 0xffffff7f020b7810 */ /* 0x000fc8000791e900 */
[----:B------:R-:W-:Y:S02]  /*51d0*/  IADD3.X R13, ~R3, -0x1, R4, P0, P1 ;  /* 0xffffffff030d7810 */ /* 0x000fe400007e2504 */
[----:B------:R-:W-:-:S03]  /*51e0*/  SHF.R.U32.HI R4, RZ, 0x4, R56 ;  /* 0x00000004ff047819 */ /* 0x000fc60000011638 */
[----:B------:R-:W-:Y:S01]  /*51f0*/  IMAD.WIDE.U32 R6, R13, -0x33333333, RZ ;  /* 0xcccccccd0d067825 */ /* 0x000fe200078e00ff */
[----:B------:R-:W-:Y:S02]  /*5200*/  VIADDMNMX.U32 R5, R4, R5, 0x20, !PT ;  /* 0x0000002004057446 */ /* 0x000fe40007800005 */
[----:B------:R-:W-:Y:S01]  /*5210*/  LOP3.LUT R10, RZ, R4, RZ, 0x33, !PT ;  /* 0x00000004ff0a7212 */ /* 0x000fe200078e33ff */
[----:B------:R-:W-:-:S03]  /*5220*/  IMAD.WIDE.U32 R8, P0, R11, -0x33333334, R6 ;  /* 0xcccccccc0b087825 */ /* 0x000fc60007800006 */
[----:B------:R-:W-:Y:S01]  /*5230*/  IADD3 R5, R5, R10, RZ ;  /* 0x0000000a05057210 */ /* 0x000fe20007ffe0ff */
[----:B------:R-:W-:Y:S01]  /*5240*/  IMAD.WIDE.U32 R6, R11, -0x33333333, RZ ;  /* 0xcccccccd0b067825 */ /* 0x000fe200078e00ff */
[----:B------:R-:W-:-:S03]  /*5250*/  MOV R10, R9 ;  /* 0x00000009000a7202 */ /* 0x000fc60000000f00 */
[----:B------:R-:W-:Y:S01]  /*5260*/  IMAD.X R11, RZ, RZ, RZ, P0 ;  /* 0x000000ffff0b7224 */ /* 0x000fe200000e06ff */
[----:B------:R-:W-:Y:S01]  /*5270*/  IADD3 RZ, P1, R7, R8, RZ ;  /* 0x0000000807ff7210 */ /* 0x000fe20007f3e0ff */
[----:B------:R-:W-:Y:S01]  /*5280*/  IMAD.WIDE.U32 R6, R5, -0x33333333, RZ ;  /* 0xcccccccd05067825 */ /* 0x000fe200078e00ff */
[----:B------:R-:W-:Y:S02]  /*5290*/  ISETP.LT.U32.AND P0, PT, R14, 0x1, PT ;  /* 0x000000010e00780c */ /* 0x000fe40003f01070 */
[----:B------:R-:W-:Y:S01]  /*52a0*/  MOV R6, UR10 ;  /* 0x0000000a00067c02 */ /* 0x000fe20008000f00 */
[----:B------:R-:W-:Y:S01]  /*52b0*/  IMAD.WIDE.U32.X R8, R13, -0x33333334, R10, P1 ;  /* 0xcccccccc0d087825 */ /* 0x000fe200008e040a */
[----:B------:R-:W-:Y:S02]  /*52c0*/  ISETP.LT.AND.EX P0, PT, R15, RZ, PT, P0 ;  /* 0x000000ff0f00720c */ /* 0x000fe40003f01300 */
[----:B------:R-:W-:Y:S02]  /*52d0*/  LEA.HI R50, R7, 0x1, RZ, 0x1c ;  /* 0x0000000107327811 */ /* 0x000fe400078fe0ff */
[----:B------:R-:W-:-:S02]  /*52e0*/  SHF.R.U64 R51, R8, 0x3, R9 ;  /* 0x0000000308337819 */ /* 0x000fc40000001209 */
[----:B------:R-:W-:Y:S02]  /*52f0*/  SEL R49, R14, 0x1, P0 ;  /* 0x000000010e317807 */ /* 0x000fe40000000000 */
[----:B------:R-:W-:Y:S02]  /*5300*/  SEL R48, R15, RZ, P0 ;  /* 0x000000ff0f307207 */ /* 0x000fe40000000000 */
[C---:B------:R-:W-:Y:S02]  /*5310*/  IADD3 R7, P0, R0.reuse, 0xa, RZ ;  /* 0x0000000a00077810 */ /* 0x040fe40007f1e0ff */
[C---:B------:R-:W-:Y:S02]  /*5320*/  IADD3 R8, P1, R0.reuse, 0x14, RZ ;  /* 0x0000001400087810 */ /* 0x040fe40007f3e0ff */
[----:B------:R-:W-:Y:S01]  /*5330*/  IADD3 R9, P2, R0, 0x1e, RZ ;  /* 0x0000001e00097810 */ /* 0x000fe20007f5e0ff */
[----:B------:R-:W-:Y:S01]  /*5340*/  IMAD.X R11, RZ, RZ, RZ, P0 ;  /* 0x000000ffff0b7224 */ /* 0x000fe200000e06ff */
[----:B------:R-:W-:-:S02]  /*5350*/  IADD3 R51, R51, 0x1, RZ ;  /* 0x0000000133337810 */ /* 0x000fc40007ffe0ff */
[C---:B------:R-:W-:Y:S01]  /*5360*/  SHF.L.U64.HI R48, R49.reuse, 0x7, R48 ;  /* 0x0000000731307819 */ /* 0x040fe20000010230 */
[----:B------:R-:W-:Y:S01]  /*5370*/  IMAD.SHL.U32 R49, R49, 0x80, RZ ;  /* 0x0000008031317824 */ /* 0x000fe200078e00ff */
[----:B------:R-:W-:Y:S02]  /*5380*/  LOP3.LUT R10, R56, 0xf, RZ, 0xc0, !PT ;  /* 0x0000000f380a7812 */ /* 0x000fe400078ec0ff */
[----:B------:R-:W-:Y:S02]  /*5390*/  IADD3.X R12, RZ, RZ, RZ, P1, !PT ;  /* 0x000000ffff0c7210 */ /* 0x000fe40000ffe4ff */
[----:B------:R-:W-:Y:S02]  /*53a0*/  IADD3.X R13, RZ, RZ, RZ, P2, !PT ;  /* 0x000000ffff0d7210 */ /* 0x000fe400017fe4ff */
[----:B------:R-:W-:Y:S02]  /*53b0*/  LOP3.LUT R50, R50, 0x3, RZ, 0xc0, !PT ;  /* 0x0000000332327812 */ /* 0x000fe400078ec0ff */
[----:B------:R-:W-:-:S07]  /*53c0*/  LOP3.LUT R51, R51, 0x3, RZ, 0xc0, !PT ;  /* 0x0000000333337812 */ /* 0x000fce00078ec0ff */
.L_x_236:
[----:B------:R-:W-:Y:S01]  /*53d0*/  ISETP.GT.U32.AND P0, PT, R49, R0, PT ;  /* 0x000000003100720c */ /* 0x000fe20003f04070 */
[----:B------:R-:W-:Y:S01]  /*53e0*/  BSSY B0, `(.L_x_220) ;  /* 0x00000ad000007945 */ /* 0x000fe20003800000 */
[----:B0-----:R-:W-:Y:S02]  /*53f0*/  MOV R52, RZ ;  /* 0x000000ff00347202 */ /* 0x001fe40000000f00 */
[----:B------:R-:W-:Y:S02]  /*5400*/  ISETP.GT.AND.EX P0, PT, R48, RZ, PT, P0 ;  /* 0x000000ff3000720c */ /* 0x000fe40003f04300 */
[----:B------:R-:W-:-:S11]  /*5410*/  MOV R55, RZ ;  /* 0x000000ff00377202 */ /* 0x000fd60000000f00 */
[----:B-1234-:R-:W-:Y:S05]  /*5420*/  @!P0 BRA `(.L_x_221) ;  /* 0x0000000800a08947 */ /* 0x01efea0003800000 */
[----:B------:R-:W-:Y:S01]  /*5430*/  ISETP.NE.U32.AND P1, PT, R51, RZ, PT ;  /* 0x000000ff3300720c */ /* 0x000fe20003f25070 */
[----:B------:R-:W-:Y:S01]  /*5440*/  BSSY B1, `(.L_x_222) ;  /* 0x0000026000017945 */ /* 0x000fe20003800000 */
[----:B------:R-:W-:Y:S01]  /*5450*/  IADD3 R15, P2, P3, -R2, -0x81, -R0 ;  /* 0xffffff7f020f7810 */ /* 0x000fe20007b5e900 */
[----:B------:R-:W-:Y:S01]  /*5460*/  IMAD.MOV.U32 R55, RZ, RZ, RZ ;  /* 0x000000ffff377224 */ /* 0x000fe200078e00ff */
[----:B------:R-:W-:Y:S02]  /*5470*/  ISETP.NE.AND.EX P1, PT, RZ, RZ, PT, P1 ;  /* 0x000000ffff00720c */ /* 0x000fe40003f25310 */
[----:B------:R-:W-:Y:S02]  /*5480*/  CS2R R52, SRZ ;  /* 0x0000000000347805 */ /* 0x000fe4000001ff00 */
[----:B------:R-:W-:Y:S02]  /*5490*/  MOV R14, 0xffffffff ;  /* 0xffffffff000e7802 */ /* 0x000fe40000000f00 */
[----:B------:R-:W-:-:S02]  /*54a0*/  ISETP.GE.U32.AND P0, PT, R15, 0x1e, PT ;  /* 0x0000001e0f00780c */ /* 0x000fc40003f06070 */
[----:B------:R-:W-:Y:S02]  /*54b0*/  IADD3.X R14, ~R3, -0x1, R14, P2, P3 ;  /* 0xffffffff030e7810 */ /* 0x000fe400017e650e */
[----:B------:R-:W-:Y:S02]  /*54c0*/  LOP3.LUT R15, R56, 0x1f, RZ, 0xc0, !PT ;  /* 0x0000001f380f7812 */ /* 0x000fe400078ec0ff */
[----:B------:R-:W-:Y:S02]  /*54d0*/  ISETP.GE.U32.AND.EX P0, PT, R14, RZ, PT, P0 ;  /* 0x000000ff0e00720c */ /* 0x000fe40003f06100 */
[----:B------:R-:W-:Y:S02]  /*54e0*/  IADD3 R14, P2, R15, R6, RZ ;  /* 0x000000060f0e7210 */ /* 0x000fe40007f5e0ff */
        /* <DEDUP_REMOVED lines=10> */
[----:B------:R-:W-:Y:S01]  /*5590*/  ISETP.NE.AND.EX P1, PT, RZ, RZ, PT, P1 ;  /* 0x000000ffff00720c */ /* 0x000fe20003f25310 */
[----:B--2---:R-:W-:Y:S01]  /*55a0*/  FADD.FTZ R55, RZ, R53 ;  /* 0x00000035ff377221 */ /* 0x004fe20000010000 */
[----:B------:R-:W-:Y:S01]  /*55b0*/  FADD.FTZ R52, RZ, R52 ;  /* 0x00000034ff347221 */ /* 0x000fe20000010000 */
[----:B------:R-:W-:-:S10]  /*55c0*/  MOV R53, R11 ;  /* 0x0000000b00357202 */ /* 0x000fd40000000f00 */
        /* <DEDUP_REMOVED lines=13> */
.L_x_223:
[----:B------:R-:W-:Y:S05]  /*56a0*/  BSYNC B1 ;  /* 0x0000000000017941 */ /* 0x000fea0003800000 */
.L_x_222:
        /* <DEDUP_REMOVED lines=21> */
.L_x_226:
        /* <DEDUP_REMOVED lines=55> */
.L_x_225:
[----:B------:R-:W-:Y:S05]  /*5b70*/  BSYNC B1 ;  /* 0x0000000000017941 */ /* 0x000fea0003800000 */
.L_x_224:
        /* <DEDUP_REMOVED lines=35> */
.L_x_228:
[----:B------:R-:W-:Y:S05]  /*5db0*/  BSYNC B1 ;  /* 0x0000000000017941 */ /* 0x000fea0003800000 */
.L_x_227:
        /* <DEDUP_REMOVED lines=15> */
.L_x_221:
[----:B------:R-:W-:Y:S05]  /*5eb0*/  BSYNC B0 ;  /* 0x0000000000007941 */ /* 0x000fea0003800000 */
.L_x_220:
        /* <DEDUP_REMOVED lines=21> */
[----:B------:R-:W-:-:S04]  /*6010*/  @!P0 LOP3.LUT R15, R4, R15, RZ, 0x3c, !PT ;  /* 0x0000000f040f8212 */ /* 0x000fc800078e3cff */
[----:B------:R-:W-:Y:S02]  /*6020*/  @!P0 LEA R16, R15, R16, 0x2 ;  /* 0x000000100f108211 */ /* 0x000fe400078e10ff */
[----:B0-----:R-:W-:-:S06]  /*6030*/  CS2R R14, SRZ ;  /* 0x00000000000e7805 */ /* 0x001fcc000001ff00 */
[----:B------:R0:W1:Y:S04]  /*6040*/  @!P0 LDS R14, [R16] ;  /* 0x00000000100e8984 */ /* 0x0000680000000800 */
[----:B------:R0:W2:Y:S01]  /*6050*/  @!P0 LDS R15, [R16+0x500] ;  /* 0x00050000100f8984 */ /* 0x0000a20000000800 */
[----:B------:R-:W-:Y:S05]  /*6060*/  BRA.DIV UR5, `(.L_x_232) ;  /* 0x0000001205b07947 */ /* 0x000fea000b800000 */
[----:B------:R-:W-:Y:S01]  /*6070*/  MOV R21, 0xffff ;  /* 0x0000ffff00157802 */ /* 0x000fe20000000f00 */
[----:B------:R-:W-:Y:S01]  /*6080*/  IMAD.MOV.U32 R22, RZ, RZ, 0xffff ;  /* 0x0000ffffff167424 */ /* 0x000fe200078e00ff */
[----:B------:R-:W-:Y:S01]  /*6090*/  MOV R20, 0xffff ;  /* 0x0000ffff00147802 */ /* 0x000fe20000000f00 */
[----:B------:R-:W-:Y:S01]  /*60a0*/  IMAD.MOV.U32 R26, RZ, RZ, 0xffff ;  /* 0x0000ffffff1a7424 */ /* 0x000fe200078e00ff */
[----:B------:R-:W-:Y:S01]  /*60b0*/  MOV R23, 0xffff ;  /* 0x0000ffff00177802 */ /* 0x000fe20000000f00 */
[----:B-1----:R-:W1:Y:S01]  /*60c0*/  SHFL.BFLY PT, R17, R14, 0x8, 0x101f ;  /* 0x0d101f000e117f89 */ /* 0x002e6200000e0000 */
[----:B------:R-:W-:Y:S02]  /*60d0*/  MOV R25, 0xffff ;  /* 0x0000ffff00197802 */ /* 0x000fe40000000f00 */
[----:B------:R-:W-:Y:S01]  /*60e0*/  MOV R24, 0xffff ;  /* 0x0000ffff00187802 */ /* 0x000fe20000000f00 */
[----:B0-2---:R-:W0:Y:S01]  /*60f0*/  SHFL.BFLY PT, R16, R15, 0x8, 0x101f ;  /* 0x0d101f000f107f89 */ /* 0x005e2200000e0000 */
[----:B-1----:R-:W-:Y:S01]  /*6100*/  FADD.FTZ R17, R17, R14 ;  /* 0x0000000e11117221 */ /* 0x002fe20000010000 */
[----:B0-----:R-:W-:-:S04]  /*6110*/  FADD.FTZ R16, R16, R15 ;  /* 0x0000000f10107221 */ /* 0x001fc80000010000 */
[----:B------:R-:W0:Y:S01]  /*6120*/  SHFL.BFLY PT, R18, R17, 0x4, 0x101f ;  /* 0x0c901f0011127f89 */ /* 0x000e2200000e0000 */
[----:B------:R-:W-:-:S03]  /*6130*/  MOV R15, 0xffff ;  /* 0x0000ffff000f7802 */ /* 0x000fc60000000f00 */
        /* <DEDUP_REMOVED lines=10> */
.L_x_245:
[----:B------:R-:W0:Y:S01]  /*61e0*/  LDC.64 R16, c[0x0][0x218] ;  /* 0x00008600ff107b82 */ /* 0x000e220000000a00 */
[----:B------:R-:W-:Y:S01]  /*61f0*/  ISETP.NE.AND P1, PT, R10, RZ, PT ;  /* 0x000000ff0a00720c */ /* 0x000fe20003f25270 */
[----:B--2---:R-:W-:Y:S01]  /*6200*/  FADD.FTZ R30, R14, R30 ;  /* 0x0000001e0e1e7221 */ /* 0x004fe20000010000 */
[----:B------:R-:W-:Y:S02]  /*6210*/  LEA.HI R15, R56, R6, RZ, 0x1c ;  /* 0x00000006380f7211 */ /* 0x000fe400078fe0ff */
[----:B------:R-:W-:-:S03]  /*6220*/  ISETP.NE.AND P2, PT, R50, 0x1, PT ;  /* 0x000000013200780c */ /* 0x000fc60003f45270 */
[----:B------:R-:W1:Y:S06]  /*6230*/  LDC.64 R18, c[0x0][0x220] ;  /* 0x00008800ff127b82 */ /* 0x000e6c0000000a00 */
[----:B------:R-:W-:Y:S02]  /*6240*/  @!P1 F2FP.BF16.F32.PACK_AB R14, RZ, R20 ;  /* 0x00000014ff0e923e */ /* 0x000fe400000010ff */
[----:B------:R-:W-:Y:S01]  /*6250*/  @!P1 F2FP.BF16.F32.PACK_AB R20, RZ, R30 ;  /* 0x0000001eff14923e */ /* 0x000fe200000010ff */
[----:B0-----:R-:W-:-:S05]  /*6260*/  IMAD.WIDE R16, R15, 0x2, R16 ;  /* 0x000000020f107825 */ /* 0x001fca00078e0210 */
[----:B------:R2:W-:Y:S01]  /*6270*/  @!P1 STG.E.U16 desc[UR12][R16.64], R14 ;  /* 0x0000000e10009986 */ /* 0x0005e2000c10150c */
[----:B-1----:R-:W-:Y:S01]  /*6280*/  IMAD.WIDE R18, R15, 0x2, R18 ;  /* 0x000000020f127825 */ /* 0x002fe200078e0212 */
[----:B------:R-:W-:-:S04]  /*6290*/  LEA.HI R15, R56, 0x14, RZ, 0x1c ;  /* 0x00000014380f7811 */ /* 0x000fc800078fe0ff */
[----:B------:R2:W-:Y:S01]  /*62a0*/  @!P1 STG.E.U16 desc[UR12][R18.64], R20 ;  /* 0x0000001412009986 */ /* 0x0005e2000c10150c */
[----:B------:R-:W-:Y:S05]  /*62b0*/  @!P2 BRA `(.L_x_231) ;  /* 0x000000040040a947 */ /* 0x000fea0003800000 */
[C---:B--2---:R-:W-:Y:S01]  /*62c0*/  @!P0 SHF.L.U32 R14, R10.reuse, 0x1, RZ ;  /* 0x000000010a0e8819 */ /* 0x044fe200000006ff */
[----:B------:R-:W-:Y:S01]  /*62d0*/  UMOV UR5, 0xffff ;  /* 0x0000ffff00057882 */ /* 0x000fe20000000000 */
[----:B------:R-:W-:Y:S02]  /*62e0*/  @!P0 LEA R20, R10, UR4, 0x7 ;  /* 0x000000040a148c11 */ /* 0x000fe4000f8e38ff */
[----:B------:R-:W-:-:S04]  /*62f0*/  @!P0 LOP3.LUT R15, R15, R14, RZ, 0x3c, !PT ;  /* 0x0000000e0f0f8212 */ /* 0x000fc800078e3cff */
[----:B------:R-:W-:Y:S02]  /*6300*/  @!P0 LEA R20, R15, R20, 0x2 ;  /* 0x000000140f148211 */ /* 0x000fe400078e10ff */
[----:B------:R-:W-:-:S06]  /*6310*/  CS2R R14, SRZ ;  /* 0x00000000000e7805 */ /* 0x000fcc000001ff00 */
[----:B------:R0:W1:Y:S04]  /*6320*/  @!P0 LDS R14, [R20] ;  /* 0x00000000140e8984 */ /* 0x0000680000000800 */
[----:B------:R0:W2:Y:S01]  /*6330*/  @!P0 LDS R15, [R20+0x500] ;  /* 0x00050000140f8984 */ /* 0x0000a20000000800 */
[----:B------:R-:W-:Y:S05]  /*6340*/  BRA.DIV UR5, `(.L_x_233) ;  /* 0x0000001205cc7947 */ /* 0x000fea000b800000 */
        /* <DEDUP_REMOVED lines=8> */
[----:B------:R-:W-:Y:S01]  /*63d0*/  MOV R32, 0xffff ;  /* 0x0000ffff00207802 */ /* 0x000fe20000000f00 */
        /* <DEDUP_REMOVED lines=14> */
.L_x_255:
[----:B--2---:R-:W-:Y:S01]  /*64c0*/  FADD.FTZ R15, R14, R30 ;  /* 0x0000001e0e0f7221 */ /* 0x004fe20000010000 */
[----:B------:R-:W-:Y:S02]  /*64d0*/  @!P1 F2FP.BF16.F32.PACK_AB R14, RZ, R24 ;  /* 0x00000018ff0e923e */ /* 0x000fe400000010ff */
[----:B------:R-:W-:Y:S02]  /*64e0*/  ISETP.NE.AND P2, PT, R50, 0x2, PT ;  /* 0x000000023200780c */ /* 0x000fe40003f45270 */
[----:B------:R-:W-:Y:S01]  /*64f0*/  @!P1 F2FP.BF16.F32.PACK_AB R15, RZ, R15 ;  /* 0x0000000fff0f923e */ /* 0x000fe200000010ff */
[----:B------:R1:W-:Y:S03]  /*6500*/  @!P1 STG.E.U16 desc[UR12][R16.64+0x28], R14 ;  /* 0x0000280e10009986 */ /* 0x0003e6000c10150c */
[----:B------:R-:W-:Y:S02]  /*6510*/  PRMT R20, R15, 0x7610, R20 ;  /* 0x000076100f147816 */ /* 0x000fe40000000014 */
[----:B------:R-:W-:-:S03]  /*6520*/  LEA.HI R15, R56, 0x28, RZ, 0x1c ;  /* 0x00000028380f7811 */ /* 0x000fc600078fe0ff */
[----:B------:R1:W-:Y:S02]  /*6530*/  @!P1 STG.E.U16 desc[UR12][R18.64+0x28], R20 ;  /* 0x0000281412009986 */ /* 0x0003e4000c10150c */
[----:B------:R-:W-:Y:S05]  /*6540*/  @!P2 BRA `(.L_x_231) ;  /* 0x00000000009ca947 */ /* 0x000fea0003800000 */
[C---:B-1----:R-:W-:Y:S01]  /*6550*/  @!P0 IMAD.SHL.U32 R14, R10.reuse, 0x2, RZ ;  /* 0x000000020a0e8824 */ /* 0x042fe200078e00ff */
[----:B------:R-:W-:Y:S01]  /*6560*/  @!P0 LEA R20, R10, UR4, 0x7 ;  /* 0x000000040a148c11 */ /* 0x000fe2000f8e38ff */
[----:B------:R-:W-:-:S03]  /*6570*/  UMOV UR5, 0xffff ;  /* 0x0000ffff00057882 */ /* 0x000fc60000000000 */
[----:B------:R-:W-:-:S04]  /*6580*/  @!P0 LOP3.LUT R15, R15, R14, RZ, 0x3c, !PT ;  /* 0x0000000e0f0f8212 */ /* 0x000fc800078e3cff */
[----:B------:R-:W-:Y:S02]  /*6590*/  @!P0 LEA R20, R15, R20, 0x2 ;  /* 0x000000140f148211 */ /* 0x000fe400078e10ff */
[----:B------:R-:W-:-:S06]  /*65a0*/  CS2R R14, SRZ ;  /* 0x00000000000e7805 */ /* 0x000fcc000001ff00 */
        /* <DEDUP_REMOVED lines=26> */
.L_x_265:
[----:B--2---:R-:W-:Y:S01]  /*6750*/  FADD.FTZ R15, R14, R30 ;  /* 0x0000001e0e0f7221 */ /* 0x004fe20000010000 */
[----:B------:R-:W-:-:S04]  /*6760*/  @!P1 F2FP.BF16.F32.PACK_AB R14, RZ, R24 ;  /* 0x00000018ff0e923e */ /* 0x000fc800000010ff */
[----:B------:R-:W-:Y:S01]  /*6770*/  @!P1 F2FP.BF16.F32.PACK_AB R15, RZ, R15 ;  /* 0x0000000fff0f923e */ /* 0x000fe200000010ff */
[----:B------:R3:W-:Y:S03]  /*6780*/  @!P1 STG.E.U16 desc[UR12][R16.64+0x50], R14 ;  /* 0x0000500e10009986 */ /* 0x0007e6000c10150c */
[----:B------:R-:W-:Y:S02]  /*6790*/  PRMT R20, R15, 0x7610, R20 ;  /* 0x000076100f147816 */ /* 0x000fe40000000014 */
[----:B------:R-:W-:-:S03]  /*67a0*/  LEA.HI R15, R56, 0x3c, RZ, 0x1c ;  /* 0x0000003c380f7811 */ /* 0x000fc600078fe0ff */
[----:B------:R3:W-:Y:S04]  /*67b0*/  @!P1 STG.E.U16 desc[UR12][R18.64+0x50], R20 ;  /* 0x0000501412009986 */ /* 0x0007e8000c10150c */
.L_x_231:
[----:B------:R-:W-:Y:S05]  /*67c0*/  BSYNC B0 ;  /* 0x0000000000007941 */ /* 0x000fea0003800000 */
.L_x_230:
[----:B------:R-:W-:-:S13]  /*67d0*/  ISETP.GE.U32.AND P0, PT, R5, 0x3c, PT ;  /* 0x0000003c0500780c */ /* 0x000fda0003f06070 */
[----:B------:R-:W-:Y:S05]  /*67e0*/  @!P0 BRA `(.L_x_229) ;  /* 0x0000000800b08947 */ /* 0x000fea0003800000 */
[----:B------:R-:W-:Y:S01]  /*67f0*/  ISETP.GT.U32.AND P0, PT, R10, 0x9, PT ;  /* 0x000000090a00780c */ /* 0x000fe20003f04070 */
[----:B-123--:R-:W-:Y:S01]  /*6800*/  HFMA2.MMA R16, -RZ, RZ, 0, 0 ;  /* 0x00000000ff107435 */ /* 0x00efe200000001ff */
[----:B------:R-:W-:-:S11]  /*6810*/  UMOV UR5, 0xffff ;  /* 0x0000ffff00057882 */ /* 0x000fd60000000000 */
[C---:B0-----:R-:W-:Y:S02]  /*6820*/  @!P0 SHF.L.U32 R14, R10.reuse, 0x1, RZ ;  /* 0x000000010a0e8819 */ /* 0x041fe400000006ff */
[----:B------:R-:W-:Y:S02]  /*6830*/  @!P0 LEA R17, R10, UR4, 0x7 ;  /* 0x000000040a118c11 */ /* 0x000fe4000f8e38ff */
[----:B------:R-:W-:-:S05]  /*6840*/  @!P0 LOP3.LUT R14, R15, R14, RZ, 0x3c, !PT ;  /* 0x0000000e0f0e8212 */ /* 0x000fca00078e3cff */
[----:B------:R-:W-:Y:S01]  /*6850*/  @!P0 IMAD R17, R14, 0x4, R17 ;  /* 0x000000040e118824 */ /* 0x000fe200078e0211 */
[----:B------:R-:W-:-:S04]  /*6860*/  MOV R14, RZ ;  /* 0x000000ff000e7202 */ /* 0x000fc80000000f00 */
[----:B------:R0:W1:Y:S04]  /*6870*/  @!P0 LDS R16, [R17] ;  /* 0x0000000011108984 */ /* 0x0000680000000800 */
[----:B------:R0:W2:Y:S01]  /*6880*/  @!P0 LDS R14, [R17+0x500] ;  /* 0x00050000110e8984 */ /* 0x0000a20000000800 */
[----:B------:R-:W-:Y:S05]  /*6890*/  BRA.DIV UR5, `(.L_x_235) ;  /* 0x0000001605487947 */ /* 0x000fea000b800000 */
[C---:B------:R-:W-:Y:S01]  /*68a0*/  @!P0 SHF.L.U32 R19, R10.reuse, 0x1, RZ ;  /* 0x000000010a138819 */ /* 0x040fe200000006ff */
[C---:B------:R-:W-:Y:S01]  /*68b0*/  @!P0 IMAD.SHL.U32 R22, R10.reuse, 0x2, RZ ;  /* 0x000000020a168824 */ /* 0x040fe200078e00ff */
[C---:B------:R-:W-:Y:S01]  /*68c0*/  @!P0 IADD3 R18, R15.reuse, 0x14, RZ ;  /* 0x000000140f128810 */ /* 0x040fe20007ffe0ff */
[----:B0-----:R-:W-:Y:S01]  /*68d0*/  IMAD.MOV.U32 R17, RZ, RZ, 0xffff ;  /* 0x0000ffffff117424 */ /* 0x001fe200078e00ff */
[----:B------:R-:W-:Y:S01]  /*68e0*/  @!P0 LEA R23, R10, UR4, 0x7 ;  /* 0x000000040a178c11 */ /* 0x000fe2000f8e38ff */
[----:B------:R-:W-:Y:S01]  /*68f0*/  IMAD.MOV.U32 R32, RZ, RZ, RZ ;  /* 0x000000ffff207224 */ /* 0x000fe200078e00ff */
[----:B------:R-:W-:Y:S01]  /*6900*/  @!P0 LOP3.LUT R18, R18, R19, RZ, 0x3c, !PT ;  /* 0x0000001312128212 */ /* 0x000fe200078e3cff */
[----:B------:R-:W-:Y:S01]  /*6910*/  IMAD.MOV.U32 R40, RZ, RZ, 0xffff ;  /* 0x0000ffffff287424 */ /* 0x000fe200078e00ff */
[----:B------:R-:W-:Y:S01]  /*6920*/  @!P0 IADD3 R21, R15, 0x28, RZ ;  /* 0x000000280f158810 */ /* 0x000fe20007ffe0ff */
[----:B-1----:R-:W0:Y:S01]  /*6930*/  SHFL.BFLY PT, R17, R16, 0x8, 0x101f ;  /* 0x0d101f0010117f89 */ /* 0x002e2200000e0000 */
[----:B------:R-:W-:-:S02]  /*6940*/  @!P0 LEA R18, R18, R23, 0x2 ;  /* 0x0000001712128211 */ /* 0x000fc400078e10ff */
[----:B------:R-:W-:Y:S02]  /*6950*/  @!P0 LOP3.LUT R21, R21, R22, RZ, 0x3c, !PT ;  /* 0x0000001615158212 */ /* 0x000fe400078e3cff */
[C---:B------:R-:W-:Y:S01]  /*6960*/  @!P0 LEA R24, R10.reuse, UR4, 0x7 ;  /* 0x000000040a188c11 */ /* 0x040fe2000f8e38ff */
[----:B------:R-:W1:Y:S01]  /*6970*/  @!P0 LDS R20, [R18] ;  /* 0x0000000012148984 */ /* 0x000e620000000800 */
[----:B------:R-:W-:Y:S02]  /*6980*/  @!P0 IADD3 R23, R15, 0x3c, RZ ;  /* 0x0000003c0f178810 */ /* 0x000fe40007ffe0ff */
[----:B------:R-:W-:Y:S02]  /*6990*/  @!P0 LEA R22, R21, R24, 0x2 ;  /* 0x0000001815168211 */ /* 0x000fe400078e10ff */
[----:B------:R3:W-:Y:S01]  /*69a0*/  @!P0 LDS R21, [R18+0x500] ;  /* 0x0005000012158984 */ /* 0x0007e20000000800 */
[C---:B------:R-:W-:Y:S02]  /*69b0*/  @!P0 SHF.L.U32 R24, R10.reuse, 0x1, RZ ;  /* 0x000000010a188819 */ /* 0x040fe400000006ff */
[----:B------:R-:W-:Y:S01]  /*69c0*/  @!P0 LEA R30, R10, UR4, 0x7 ;  /* 0x000000040a1e8c11 */ /* 0x000fe2000f8e38ff */
[----:B------:R-:W-:Y:S01]  /*69d0*/  @!P0 LDS R38, [R22+0x500] ;  /* 0x0005000016268984 */ /* 0x000fe20000000800 */
[----:B------:R-:W-:-:S02]  /*69e0*/  @!P0 LOP3.LUT R23, R23, R24, RZ, 0x3c, !PT ;  /* 0x0000001817178212 */ /* 0x000fc400078e3cff */
[----:B------:R-:W-:Y:S01]  /*69f0*/  MOV R27, 0xffff ;  /* 0x0000ffff001b7802 */ /* 0x000fe20000000f00 */
[----:B------:R-:W-:Y:S01]  /*6a00*/  @!P0 LDS R37, [R22] ;  /* 0x0000000016258984 */ /* 0x000fe20000000800 */
[----:B------:R-:W-:Y:S02]  /*6a10*/  @!P0 LEA R39, R23, R30, 0x2 ;  /* 0x0000001e17278211 */ /* 0x000fe400078e10ff */
[----:B------:R-:W-:Y:S01]  /*6a20*/  MOV R23, RZ ;  /* 0x000000ff00177202 */ /* 0x000fe20000000f00 */
[----:B--2---:R-:W2:Y:S01]  /*6a30*/  SHFL.BFLY PT, R30, R14, 0x8, 0x101f ;  /* 0x0d101f000e1e7f89 */ /* 0x004ea200000e0000 */
[----:B------:R-:W-:Y:S01]  /*6a40*/  MOV R29, 0xffff ;  /* 0x0000ffff001d7802 */ /* 0x000fe20000000f00 */
[----:B0-----:R-:W-:Y:S01]  /*6a50*/  FADD.FTZ R25, R17, R16 ;  /* 0x0000001011197221 */ /* 0x001fe20000010000 */
[----:B------:R-:W-:Y:S01]  /*6a60*/  MOV R24, RZ ;  /* 0x000000ff00187202 */ /* 0x000fe20000000f00 */
[----:B------:R-:W-:Y:S01]  /*6a70*/  @!P0 LDS R22, [R39] ;  /* 0x0000000027168984 */ /* 0x000fe20000000800 */
[----:B------:R-:W-:Y:S01]  /*6a80*/  IMAD.MOV.U32 R16, RZ, RZ, 0xffff ;  /* 0x0000ffffff107424 */ /* 0x000fe200078e00ff */
[----:B------:R-:W-:-:S02]  /*6a90*/  MOV R34, RZ ;  /* 0x000000ff00227202 */ /* 0x000fc40000000f00 */
[----:B------:R-:W-:Y:S02]  /*6aa0*/  MOV R35, 0xffff ;  /* 0x0000ffff00237802 */ /* 0x000fe40000000f00 */
[----:B---3--:R-:W-:Y:S01]  /*6ab0*/  MOV R18, RZ ;  /* 0x000000ff00127202 */ /* 0x008fe20000000f00 */
[----:B------:R-:W0:Y:S01]  /*6ac0*/  SHFL.BFLY PT, R16, R25, 0x4, 0x101f ;  /* 0x0c901f0019107f89 */ /* 0x000e2200000e0000 */
[----:B------:R-:W-:Y:S02]  /*6ad0*/  MOV R28, 0xffff ;  /* 0x0000ffff001c7802 */ /* 0x000fe40000000f00 */
[----:B------:R-:W-:Y:S02]  /*6ae0*/  MOV R26, 0xffff ;  /* 0x0000ffff001a7802 */ /* 0x000fe40000000f00 */
[----:B------:R-:W-:Y:S02]  /*6af0*/  MOV R41, 0xffff ;  /* 0x0000ffff00297802 */ /* 0x000fe40000000f00 */
[----:B------:R-:W-:Y:S01]  /*6b00*/  MOV R43, 0xffff ;  /* 0x0000ffff002b7802 */ /* 0x000fe20000000f00 */
[----:B-1----:R-:W-:-:S02]  /*6b10*/  @!P0 IMAD.MOV.U32 R32, RZ, RZ, R20 ;  /* 0x000000ffff208224 */ /* 0x002fc400078e0014 */
[----:B--2---:R-:W-:Y:S01]  /*6b20*/  FADD.FTZ R17, R30, R14 ;  /* 0x0000000e1e117221 */ /* 0x004fe20000010000 */
[----:B------:R1:W-:Y:S01]  /*6b30*/  @!P0 LDS R20, [R39+0x500] ;  /* 0x0005000027148984 */ /* 0x0003e20000000800 */
[----:B------:R-:W-:Y:S02]  /*6b40*/  MOV R30, 0xffff ;  /* 0x0000ffff001e7802 */ /* 0x000fe40000000f00 */
[----:B------:R-:W-:Y:S01]  /*6b50*/  @!P0 MOV R34, R21 ;  /* 0x0000001500228202 */ /* 0x000fe20000000f00 */
[----:B------:R-:W2:Y:S01]  /*6b60*/  SHFL.BFLY PT, R31, R32, 0x8, 0x101f ;  /* 0x0d101f00201f7f89 */ /* 0x000ea200000e0000 */
[----:B------:R-:W-:Y:S02]  /*6b70*/  MOV R21, RZ ;  /* 0x000000ff00157202 */ /* 0x000fe40000000f00 */
[----:B------:R-:W-:Y:S01]  /*6b80*/  @!P0 MOV R23, R38 ;  /* 0x0000002600178202 */ /* 0x000fe20000000f00 */
[----:B------:R-:W3:Y:S01]  /*6b90*/  SHFL.BFLY PT, R33, R34, 0x8, 0x101f ;  /* 0x0d101f0022217f89 */ /* 0x000ee200000e0000 */
[----:B------:R-:W-:Y:S01]  /*6ba0*/  MOV R38, 0xffff ;  /* 0x0000ffff00267802 */ /* 0x000fe20000000f00 */
[----:B0-----:R-:W-:Y:S01]  /*6bb0*/  FADD.FTZ R19, R25, R16 ;  /* 0x0000001019137221 */ /* 0x001fe20000010000 */
[----:B------:R-:W-:Y:S01]  /*6bc0*/  @!P0 MOV R24, R37 ;  /* 0x0000002500188202 */ /* 0x000fe20000000f00 */
[----:B------:R-:W-:Y:S01]  /*6bd0*/  IMAD.MOV.U32 R37, RZ, RZ, 0xffff ;  /* 0x0000ffffff257424 */ /* 0x000fe200078e00ff */
[----:B------:R-:W0:Y:S01]  /*6be0*/  SHFL.BFLY PT, R30, R17, 0x4, 0x101f ;  /* 0x0c901f00111e7f89 */ /* 0x000e2200000e0000 */
[----:B-1----:R-:W-:-:S03]  /*6bf0*/  MOV R39, 0xffff ;  /* 0x0000ffff00277802 */ /* 0x002fc60000000f00 */
[----:B------:R-:W1:Y:S01]  /*6c00*/  SHFL.BFLY PT, R38, R23, 0x8, 0x101f ;  /* 0x0d101f0017267f89 */ /* 0x000e6200000e0000 */
[----:B------:R-:W-:Y:S01]  /*6c10*/  @!P0 IMAD.MOV.U32 R21, RZ, RZ, R22 ;  /* 0x000000ffff158224 */ /* 0x000fe200078e0016 */
[----:B------:R-:W-:Y:S02]  /*6c20*/  MOV R22, 0xffff ;  /* 0x0000ffff00167802 */ /* 0x000fe40000000f00 */
[----:B------:R-:W4:Y:S04]  /*6c30*/  SHFL.BFLY PT, R37, R24, 0x8, 0x101f ;  /* 0x0d101f0018257f89 */ /* 0x000f2800000e0000 */
[----:B------:R-:W5:Y:S01]  /*6c40*/  SHFL.BFLY PT, R42, R21, 0x8, 0x101f ;  /* 0x0d101f00152a7f89 */ /* 0x000f6200000e0000 */
[----:B--2---:R-:W-:-:S03]  /*6c50*/  FADD.FTZ R31, R31, R32 ;  /* 0x000000201f1f7221 */ /* 0x004fc60000010000 */
[----:B------:R-:W2:Y:S01]  /*6c60*/  SHFL.BFLY PT, R16, R19, 0x2, 0x101f ;  /* 0x0c501f0013107f89 */ /* 0x000ea200000e0000 */
[----:B---3--:R-:W-:Y:S01]  /*6c70*/  FADD.FTZ R33, R33, R34 ;  /* 0x0000002221217221 */ /* 0x008fe20000010000 */
[----:B------:R-:W-:Y:S01]  /*6c80*/  MOV R34, 0xffff ;  /* 0x0000ffff00227802 */ /* 0x000fe20000000f00 */
[----:B0-----:R-:W-:Y:S01]  /*6c90*/  FADD.FTZ R14, R17, R30 ;  /* 0x0000001e110e7221 */ /* 0x001fe20000010000 */
[----:B------:R-:W-:Y:S02]  /*6ca0*/  MOV R17, 0xffff ;  /* 0x0000ffff00117802 */ /* 0x000fe40000000f00 */
[----:B------:R-:W-:Y:S01]  /*6cb0*/  @!P0 MOV R18, R20 ;  /* 0x0000001400128202 */ /* 0x000fe20000000f00 */
[----:B-1----:R-:W-:Y:S01]  /*6cc0*/  FADD.FTZ R32, R38, R23 ;  /* 0x0000001726207221 */ /* 0x002fe20000010000 */
[----:B------:R-:W-:Y:S01]  /*6cd0*/  IMAD.MOV.U32 R20, RZ, RZ, 0xffff ;  /* 0x0000ffffff147424 */ /* 0x000fe200078e00ff */
[----:B------:R-:W0:Y:S01]  /*6ce0*/  SHFL.BFLY PT, R30, R14, 0x2, 0x101f ;  /* 0x0c501f000e1e7f89 */ /* 0x000e2200000e0000 */
[----:B------:R-:W-:-:S02]  /*6cf0*/  IMAD.MOV.U32 R23, RZ, RZ, 0xffff ;  /* 0x0000ffffff177424 */ /* 0x000fc400078e00ff */
[----:B----4-:R-:W-:Y:S01]  /*6d00*/  FADD.FTZ R25, R37, R24 ;  /* 0x0000001825197221 */ /* 0x010fe20000010000 */
[----:B------:R-:W-:Y:S01]  /*6d10*/  MOV R24, 0xffff ;  /* 0x0000ffff00187802 */ /* 0x000fe20000000f00 */
[----:B------:R-:W1:Y:S01]  /*6d20*/  SHFL.BFLY PT, R37, R32, 0x4, 0x101f ;  /* 0x0c901f0020257f89 */ /* 0x000e6200000e0000 */
[----:B------:R-:W-:Y:S01]  /*6d30*/  ISETP.NE.AND P0, PT, R10, RZ, PT ;  /* 0x000000ff0a00720c */ /* 0x000fe20003f05270 */
[----:B-----5:R-:W-:Y:S01]  /*6d40*/  FADD.FTZ R42, R42, R21 ;  /* 0x000000152a2a7221 */ /* 0x020fe20000010000 */
[----:B------:R-:W-:Y:S01]  /*6d50*/  IMAD.MOV.U32 R21, RZ, RZ, 0xffff ;  /* 0x0000ffffff157424 */ /* 0x000fe200078e00ff */
[----:B------:R-:W3:Y:S01]  /*6d60*/  SHFL.BFLY PT, R20, R31, 0x4, 0x101f ;  /* 0x0c901f001f147f89 */ /* 0x000ee200000e0000 */
[----:B--2---:R-:W-:Y:S01]  /*6d70*/  FADD.FTZ R16, R19, R16 ;  /* 0x0000001013107221 */ /* 0x004fe20000010000 */
[----:B------:R-:W-:Y:S02]  /*6d80*/  MOV R19, 0xffff ;  /* 0x0000ffff00137802 */ /* 0x000fe40000000f00 */
[----:B------:R-:W2:Y:S04]  /*6d90*/  SHFL.BFLY PT, R23, R18, 0x8, 0x101f ;  /* 0x0d101f0012177f89 */ /* 0x000ea800000e0000 */
[----:B------:R-:W4:Y:S04]  /*6da0*/  SHFL.BFLY PT, R36, R33, 0x4, 0x101f ;  /* 0x0c901f0021247f89 */ /* 0x000f2800000e0000 */
[----:B------:R-:W5:Y:S04]  /*6db0*/  SHFL.BFLY PT, R38, R25, 0x4, 0x101f ;  /* 0x0c901f0019267f89 */ /* 0x000f6800000e0000 */
[----:B------:R-:W5:Y:S01]  /*6dc0*/  SHFL.BFLY PT, R41, R42, 0x4, 0x101f ;  /* 0x0c901f002a297f89 */ /* 0x000f6200000e0000 */
[----:B0-----:R-:W-:Y:S01]  /*6dd0*/  FADD.FTZ R17, R14, R30 ;  /* 0x0000001e0e117221 */ /* 0x001fe20000010000 */
[----:B------:R-:W-:-:S02]  /*6de0*/  IMAD.MOV.U32 R14, RZ, RZ, 0xffff ;  /* 0x0000ffffff0e7424 */ /* 0x000fc400078e00ff */
[----:B-1----:R-:W-:Y:S01]  /*6df0*/  FADD.FTZ R37, R32, R37 ;  /* 0x0000002520257221 */ /* 0x002fe20000010000 */
[----:B------:R-:W0:Y:S01]  /*6e00*/  SHFL.BFLY PT, R19, R16, 0x1, 0x101f ;  /* 0x0c301f0010137f89 */ /* 0x000e2200000e0000 */
[----:B------:R-:W-:Y:S01]  /*6e10*/  MOV R32, 0xffff ;  /* 0x0000ffff00207802 */ /* 0x000fe20000000f00 */
[----:B---3--:R-:W-:Y:S01]  /*6e20*/  FADD.FTZ R35, R31, R20 ;  /* 0x000000141f237221 */ /* 0x008fe20000010000 */
[----:B------:R-:W-:Y:S01]  /*6e30*/  MOV R20, 0xffff ;  /* 0x0000ffff00147802 */ /* 0x000fe20000000f00 */
[----:B------:R-:W1:Y:S01]  /*6e40*/  SHFL.BFLY PT, R24, R37, 0x2, 0x101f ;  /* 0x0c501f0025187f89 */ /* 0x000e6200000e0000 */
[----:B--2---:R-:W-:Y:S01]  /*6e50*/  FADD.FTZ R31, R23, R18 ;  /* 0x00000012171f7221 */ /* 0x004fe20000010000 */
[----:B------:R-:W-:Y:S02]  /*6e60*/  MOV R18, 0xffff ;  /* 0x0000ffff00127802 */ /* 0x000fe40000000f00 */
[----:B------:R-:W2:Y:S01]  /*6e70*/  SHFL.BFLY PT, R14, R17, 0x1, 0x101f ;  /* 0x0c301f00110e7f89 */ /* 0x000ea200000e0000 */
[----:B------:R-:W-:Y:S01]  /*6e80*/  MOV R23, 0xffff ;  /* 0x0000ffff00177802 */ /* 0x000fe20000000f00 */
[----:B----4-:R-:W-:Y:S01]  /*6e90*/  FADD.FTZ R36, R33, R36 ;  /* 0x0000002421247221 */ /* 0x010fe20000010000 */
[----:B------:R-:W-:Y:S01]  /*6ea0*/  MOV R33, 0xffff ;  /* 0x0000ffff00217802 */ /* 0x000fe20000000f00 */
[----:B------:R-:W3:Y:S01]  /*6eb0*/  SHFL.BFLY PT, R20, R31, 0x4, 0x101f ;  /* 0x0c901f001f147f89 */ /* 0x000ee200000e0000 */
[----:B-----5:R-:W-:-:S03]  /*6ec0*/  FADD.FTZ R38, R25, R38 ;  /* 0x0000002619267221 */ /* 0x020fc60000010000 */
[----:B------:R-:W4:Y:S01]  /*6ed0*/  SHFL.BFLY PT, R18, R35, 0x2, 0x101f ;  /* 0x0c501f0023127f89 */ /* 0x000f2200000e0000 */
[----:B------:R-:W-:Y:S01]  /*6ee0*/  FADD.FTZ R42, R42, R41 ;  /* 0x000000292a2a7221 */ /* 0x000fe20000010000 */
[----:B------:R-:W-:Y:S02]  /*6ef0*/  IADD3 R41, R15, R6, RZ ;  /* 0x000000060f297210 */ /* 0x000fe40007ffe0ff */
[----:B------:R-:W5:Y:S01]  /*6f00*/  SHFL.BFLY PT, R21, R36, 0x2, 0x101f ;  /* 0x0c501f0024157f89 */ /* 0x000f6200000e0000 */
[----:B0-----:R-:W-:-:S03]  /*6f10*/  FADD.FTZ R16, R16, R19 ;  /* 0x0000001310107221 */ /* 0x001fc60000010000 */
[----:B------:R-:W0:Y:S01]  /*6f20*/  SHFL.BFLY PT, R23, R38, 0x2, 0x101f ;  /* 0x0c501f0026177f89 */ /* 0x000e2200000e0000 */
[----:B-1----:R-:W-:-:S03]  /*6f30*/  FADD.FTZ R37, R37, R24 ;  /* 0x0000001825257221 */ /* 0x002fc60000010000 */
[----:B------:R-:W1:Y:S01]  /*6f40*/  SHFL.BFLY PT, R43, R42, 0x2, 0x101f ;  /* 0x0c501f002a2b7f89 */ /* 0x000e6200000e0000 */
[----:B------:R-:W1:Y:S01]  /*6f50*/  @!P0 LDC.64 R24, c[0x0][0x218] ;  /* 0x00008600ff188b82 */ /* 0x000e620000000a00 */
[----:B------:R-:W-:Y:S01]  /*6f60*/  @!P0 F2FP.BF16.F32.PACK_AB R30, RZ, R16 ;  /* 0x00000010ff1e823e */ /* 0x000fe200000010ff */
[----:B--2---:R-:W-:Y:S01]  /*6f70*/  FADD.FTZ R44, R17, R14 ;  /* 0x0000000e112c7221 */ /* 0x004fe20000010000 */
[----:B------:R-:W2:Y:S01]  /*6f80*/  SHFL.BFLY PT, R40, R37, 0x1, 0x101f ;  /* 0x0c301f0025287f89 */ /* 0x000ea200000e0000 */
[----:B---3--:R-:W-:-:S03]  /*6f90*/  FADD.FTZ R31, R31, R20 ;  /* 0x000000141f1f7221 */ /* 0x008fc60000010000 */
[----:B------:R-:W-:Y:S01]  /*6fa0*/  @!P0 F2FP.BF16.F32.PACK_AB R44, RZ, R44 ;  /* 0x0000002cff2c823e */ /* 0x000fe200000010ff */
[----:B------:R-:W3:Y:S01]  /*6fb0*/  @!P0 LDC.64 R16, c[0x0][0x218] ;  /* 0x00008600ff108b82 */ /* 0x000ee20000000a00 */
[----:B----4-:R-:W-:Y:S01]  /*6fc0*/  FADD.FTZ R35, R35, R18 ;  /* 0x0000001223237221 */ /* 0x010fe20000010000 */
[----:B------:R-:W4:Y:S01]  /*6fd0*/  SHFL.BFLY PT, R32, R31, 0x2, 0x101f ;  /* 0x0c501f001f207f89 */ /* 0x000f2200000e0000 */
[----:B-----5:R-:W-:-:S03]  /*6fe0*/  FADD.FTZ R36, R36, R21 ;  /* 0x0000001524247221 */ /* 0x020fc60000010000 */
[----:B------:R-:W5:Y:S02]  /*6ff0*/  SHFL.BFLY PT, R34, R35, 0x1, 0x101f ;  /* 0x0c301f0023227f89 */ /* 0x000f6400000e0000 */
[----:B------:R-:W5:Y:S01]  /*7000*/  @!P0 LDC.64 R20, c[0x0][0x218] ;  /* 0x00008600ff148b82 */ /* 0x000f620000000a00 */
[----:B0-----:R-:W-:Y:S01]  /*7010*/  FADD.FTZ R38, R38, R23 ;  /* 0x0000001726267221 */ /* 0x001fe20000010000 */
[----:B------:R-:W0:Y:S04]  /*7020*/  SHFL.BFLY PT, R33, R36, 0x1, 0x101f ;  /* 0x0c301f0024217f89 */ /* 0x000e2800000e0000 */
[----:B------:R-:W0:Y:S02]  /*7030*/  SHFL.BFLY PT, R39, R38, 0x1, 0x101f ;  /* 0x0c301f0026277f89 */ /* 0x000e2400000e0000 */
[----:B------:R-:W0:Y:S01]  /*7040*/  @!P0 LDC.64 R22, c[0x0][0x220] ;  /* 0x00008800ff168b82 */ /* 0x000e220000000a00 */
[----:B-1----:R-:W-:-:S04]  /*7050*/  @!P0 IMAD.WIDE R24, R41, 0x2, R24 ;  /* 0x0000000229188825 */ /* 0x002fc800078e0218 */
[----:B------:R-:W-:Y:S01]  /*7060*/  FADD.FTZ R42, R42, R43 ;  /* 0x0000002b2a2a7221 */ /* 0x000fe20000010000 */
[----:B--2---:R-:W-:Y:S01]  /*7070*/  FADD.FTZ R37, R37, R40 ;  /* 0x0000002825257221 */ /* 0x004fe20000010000 */
[----:B------:R1:W-:Y:S01]  /*7080*/  @!P0 STG.E.U16 desc[UR12][R24.64], R30 ;  /* 0x0000001e18008986 */ /* 0x0003e2000c10150c */
[----:B------:R-:W2:Y:S01]  /*7090*/  @!P0 LDC.64 R18, c[0x0][0x220] ;  /* 0x00008800ff128b82 */ /* 0x000ea20000000a00 */
[----:B---3--:R-:W-:-:S04]  /*70a0*/  @!P0 IMAD.WIDE R16, R41, 0x2, R16 ;  /* 0x0000000229108825 */ /* 0x008fc800078e0210 */
[----:B----4-:R-:W-:Y:S01]  /*70b0*/  FADD.FTZ R31, R31, R32 ;  /* 0x000000201f1f7221 */ /* 0x010fe20000010000 */
[----:B-----5:R-:W-:Y:S02]  /*70c0*/  FADD.FTZ R34, R35, R34 ;  /* 0x0000002223227221 */ /* 0x020fe40000010000 */
[----:B------:R-:W3:Y:S01]  /*70d0*/  @!P0 LDC.64 R14, c[0x0][0x220] ;  /* 0x00008800ff0e8b82 */ /* 0x000ee20000000a00 */
[----:B------:R-:W-:Y:S01]  /*70e0*/  IMAD.MOV.U32 R35, RZ, RZ, 0xffff ;  /* 0x0000ffffff237424 */ /* 0x000fe200078e00ff */
[----:B-1----:R-:W-:Y:S01]  /*70f0*/  MOV R30, 0xffff ;  /* 0x0000ffff001e7802 */ /* 0x002fe20000000f00 */
[----:B0-----:R-:W-:Y:S01]  /*7100*/  FADD.FTZ R33, R36, R33 ;  /* 0x0000002124217221 */ /* 0x001fe20000010000 */
[----:B------:R-:W-:-:S04]  /*7110*/  @!P0 IMAD.WIDE R20, R41, 0x2, R20 ;  /* 0x0000000229148825 */ /* 0x000fc800078e0214 */
[----:B------:R-:W-:Y:S01]  /*7120*/  FADD.FTZ R38, R38, R39 ;  /* 0x0000002726267221 */ /* 0x000fe20000010000 */
[C---:B------:R-:W-:Y:S01]  /*7130*/  @!P0 IMAD.WIDE R22, R41.reuse, 0x2, R22 ;  /* 0x0000000229168825 */ /* 0x040fe200078e0216 */
[----:B------:R-:W-:Y:S01]  /*7140*/  @!P0 F2FP.BF16.F32.PACK_AB R25, RZ, R33 ;  /* 0x00000021ff19823e */ /* 0x000fe200000010ff */
[----:B------:R-:W0:Y:S01]  /*7150*/  SHFL.BFLY PT, R35, R42, 0x1, 0x101f ;  /* 0x0c301f002a237f89 */ /* 0x000e2200000e0000 */
[----:B------:R-:W-:Y:S02]  /*7160*/  @!P0 F2FP.BF16.F32.PACK_AB R33, RZ, R37 ;  /* 0x00000025ff21823e */ /* 0x000fe400000010ff */
[----:B------:R-:W-:Y:S01]  /*7170*/  @!P0 F2FP.BF16.F32.PACK_AB R26, RZ, R38 ;  /* 0x00000026ff1a823e */ /* 0x000fe200000010ff */
[----:B------:R1:W-:Y:S01]  /*7180*/  @!P0 STG.E.U16 desc[UR12][R22.64], R44 ;  /* 0x0000002c16008986 */ /* 0x0003e2000c10150c */
[----:B--2---:R-:W-:-:S03]  /*7190*/  @!P0 IMAD.WIDE R18, R41, 0x2, R18 ;  /* 0x0000000229128825 */ /* 0x004fc600078e0212 */
[----:B------:R2:W4:Y:S01]  /*71a0*/  SHFL.BFLY PT, R30, R31, 0x1, 0x101f ;  /* 0x0c301f001f1e7f89 */ /* 0x00052200000e0000 */
[----:B---3--:R-:W-:Y:S01]  /*71b0*/  @!P0 IMAD.WIDE R14, R41, 0x2, R14 ;  /* 0x00000002290e8825 */ /* 0x008fe200078e020e */
[----:B-1----:R-:W-:-:S05]  /*71c0*/  @!P0 F2FP.BF16.F32.PACK_AB R23, RZ, R34 ;  /* 0x00000022ff17823e */ /* 0x002fca00000010ff */
[----:B------:R2:W-:Y:S01]  /*71d0*/  @!P0 STG.E.U16 desc[UR12][R20.64+0x28], R23 ;  /* 0x0000281714008986 */ /* 0x0005e2000c10150c */
[----:B0-----:R-:W-:-:S03]  /*71e0*/  FADD.FTZ R35, R42, R35 ;  /* 0x000000232a237221 */ /* 0x001fc60000010000 */
[----:B------:R2:W-:Y:S04]  /*71f0*/  @!P0 STG.E.U16 desc[UR12][R18.64+0x28], R25 ;  /* 0x0000281912008986 */ /* 0x0005e8000c10150c */
[----:B------:R2:W-:Y:S04]  /*7200*/  @!P0 STG.E.U16 desc[UR12][R16.64+0x50], R26 ;  /* 0x0000501a10008986 */ /* 0x0005e8000c10150c */
[----:B------:R2:W-:Y:S02]  /*7210*/  @!P0 STG.E.U16 desc[UR12][R14.64+0x50], R33 ;  /* 0x000050210e008986 */ /* 0x0005e4000c10150c */
.L_x_299:
[----:B--2---:R-:W0:Y:S01]  /*7220*/  @!P0 LDC.64 R14, c[0x0][0x218] ;  /* 0x00008600ff0e8b82 */ /* 0x004e220000000a00 */
[----:B----4-:R-:W-:Y:S01]  /*7230*/  FADD.FTZ R19, R31, R30 ;  /* 0x0000001e1f137221 */ /* 0x010fe20000010000 */
[----:B------:R-:W-:-:S04]  /*7240*/  @!P0 F2FP.BF16.F32.PACK_AB R18, RZ, R35 ;  /* 0x00000023ff12823e */ /* 0x000fc800000010ff */
[----:B------:R-:W-:Y:S02]  /*7250*/  @!P0 F2FP.BF16.F32.PACK_AB R19, RZ, R19 ;  /* 0x00000013ff13823e */ /* 0x000fe400000010ff */
[----:B------:R-:W1:Y:S01]  /*7260*/  @!P0 LDC.64 R16, c[0x0][0x220] ;  /* 0x00008800ff108b82 */ /* 0x000e620000000a00 */
[----:B0-----:R-:W-:-:S05]  /*7270*/  @!P0 IMAD.WIDE R14, R41, 0x2, R14 ;  /* 0x00000002290e8825 */ /* 0x001fca00078e020e */
[----:B------:R4:W-:Y:S01]  /*7280*/  @!P0 STG.E.U16 desc[UR12][R14.64+0x78], R18 ;  /* 0x000078120e008986 */ /* 0x0009e2000c10150c */
[----:B-1----:R-:W-:-:S05]  /*7290*/  @!P0 IMAD.WIDE R16, R41, 0x2, R16 ;  /* 0x0000000229108825 */ /* 0x002fca00078e0210 */
[----:B------:R4:W-:Y:S02]  /*72a0*/  @!P0 STG.E.U16 desc[UR12][R16.64+0x78], R19 ;  /* 0x0000781310008986 */ /* 0x0009e4000c10150c */
.L_x_229:
        /* <DEDUP_REMOVED lines=8> */
.L_x_232:
[----:B------:R-:W-:Y:S01]  /*7330*/  HFMA2.MMA R27, -RZ, RZ, 0, 0.000503063201904296875 ;  /* 0x0000101fff1b7435 */ /* 0x000fe200000001ff */
[----:B-1----:R-:W-:Y:S01]  /*7340*/  MOV R29, R14 ;  /* 0x0000000e001d7202 */ /* 0x002fe20000000f00 */
[----:B------:R-:W-:Y:S01]  /*7350*/  IMAD.MOV.U32 R28, RZ, RZ, 0x8 ;  /* 0x00000008ff1c7424 */ /* 0x000fe200078e00ff */
[----:B------:R-:W-:-:S08]  /*7360*/  MOV R26, 0xffff ;  /* 0x0000ffff001a7802 */ /* 0x000fd00000000f00 */
[----:B0-2---:R-:W-:Y:S05]  /*7370*/  WARPSYNC.COLLECTIVE R26, `(.L_x_237) ;  /* 0x000000001a087348 */ /* 0x005fea0003c00000 */
[----:B------:R1:W3:Y:S02]  /*7380*/  SHFL.BFLY P2, R30, R29, R28, R27 ;  /* 0x0c00001c1d1e7389 */ /* 0x0002e4000004001b */
[----:B0123--:R-:W-:Y:S01]  /*7390*/  ENDCOLLECTIVE ;  /* 0x000000000000791b */ /* 0x00ffe20003800000 */
.L_x_237:
[----:B------:R-:W-:Y:S01]  /*73a0*/  IMAD.MOV.U32 R29, RZ, RZ, R15 ;  /* 0x000000ffff1d7224 */ /* 0x000fe200078e000f */
[----:B------:R-:W-:-:S07]  /*73b0*/  MOV R17, R30 ;  /* 0x0000001e00117202 */ /* 0x000fce0000000f00 */
[----:B------:R-:W-:Y:S05]  /*73c0*/  WARPSYNC.COLLECTIVE R26, `(.L_x_238) ;  /* 0x000000001a087348 */ /* 0x000fea0003c00000 */
[----:B------:R0:W1:Y:S02]  /*73d0*/  SHFL.BFLY P2, R30, R29, R28, R27 ;  /* 0x0c00001c1d1e7389 */ /* 0x000064000004001b */
[----:B01----:R-:W-:Y:S01]  /*73e0*/  ENDCOLLECTIVE ;  /* 0x000000000000791b */ /* 0x003fe20003800000 */
.L_x_238:
[----:B------:R-:W-:Y:S01]  /*73f0*/  FADD.FTZ R17, R17, R14 ;  /* 0x0000000e11117221 */ /* 0x000fe20000010000 */
[----:B------:R-:W-:-:S04]  /*7400*/  HFMA2.MMA R28, -RZ, RZ, 0, 2.384185791015625e-07 ;  /* 0x00000004ff1c7435 */ /* 0x000fc800000001ff */
[----:B------:R-:W-:Y:S02]  /*7410*/  MOV R29, R17 ;  /* 0x00000011001d7202 */ /* 0x000fe40000000f00 */
[----:B------:R-:W-:-:S07]  /*7420*/  MOV R16, R30 ;  /* 0x0000001e00107202 */ /* 0x000fce0000000f00 */
[----:B------:R-:W-:Y:S05]  /*7430*/  WARPSYNC.COLLECTIVE R26, `(.L_x_239) ;  /* 0x000000001a087348 */ /* 0x000fea0003c00000 */
[----:B------:R0:W1:Y:S02]  /*7440*/  SHFL.BFLY P2, R30, R29, R28, R27 ;  /* 0x0c00001c1d1e7389 */ /* 0x000064000004001b */
[----:B01----:R-:W-:Y:S01]  /*7450*/  ENDCOLLECTIVE ;  /* 0x000000000000791b */ /* 0x003fe20003800000 */
.L_x_239:
[----:B------:R-:W-:-:S05]  /*7460*/  FADD.FTZ R16, R16, R15 ;  /* 0x0000000f10107221 */ /* 0x000fca0000010000 */
[----:B------:R-:W-:Y:S01]  /*7470*/  MOV R29, R16 ;  /* 0x00000010001d7202 */ /* 0x000fe20000000f00 */
[----:B------:R-:W-:-:S07]  /*7480*/  IMAD.MOV.U32 R18, RZ, RZ, R30 ;  /* 0x000000ffff127224 */ /* 0x000fce00078e001e */
[----:B------:R-:W-:Y:S05]  /*7490*/  WARPSYNC.COLLECTIVE R26, `(.L_x_240) ;  /* 0x000000001a087348 */ /* 0x000fea0003c00000 */
[----:B------:R0:W1:Y:S02]  /*74a0*/  SHFL.BFLY P2, R30, R29, R28, R27 ;  /* 0x0c00001c1d1e7389 */ /* 0x000064000004001b */
[----:B01----:R-:W-:Y:S01]  /*74b0*/  ENDCOLLECTIVE ;  /* 0x000000000000791b */ /* 0x003fe20003800000 */
.L_x_240:
[----:B------:R-:W-:-:S05]  /*74c0*/  FADD.FTZ R18, R17, R18 ;  /* 0x0000001211127221 */ /* 0x000fca0000010000 */
[----:B------:R-:W-:Y:S01]  /*74d0*/  MOV R29, R18 ;  /* 0x00000012001d7202 */ /* 0x000fe20000000f00 */
[----:B------:R-:W-:Y:S01]  /*74e0*/  IMAD.MOV.U32 R28, RZ, RZ, 0x2 ;  /* 0x00000002ff1c7424 */ /* 0x000fe200078e00ff */
[----:B------:R-:W-:-:S07]  /*74f0*/  MOV R19, R30 ;  /* 0x0000001e00137202 */ /* 0x000fce0000000f00 */
[----:B------:R-:W-:Y:S05]  /*7500*/  WARPSYNC.COLLECTIVE R26, `(.L_x_241) ;  /* 0x000000001a087348 */ /* 0x000fea0003c00000 */
[----:B------:R0:W1:Y:S02]  /*7510*/  SHFL.BFLY P2, R30, R29, R28, R27 ;  /* 0x0c00001c1d1e7389 */ /* 0x000064000004001b */
[----:B01----:R-:W-:Y:S01]  /*7520*/  ENDCOLLECTIVE ;  /* 0x000000000000791b */ /* 0x003fe20003800000 */
.L_x_241:
[----:B------:R-:W-:-:S05]  /*7530*/  FADD.FTZ R19, R16, R19 ;  /* 0x0000001310137221 */ /* 0x000fca0000010000 */
[----:B------:R-:W-:Y:S02]  /*7540*/  MOV R29, R19 ;  /* 0x00000013001d7202 */ /* 0x000fe40000000f00 */
[----:B------:R-:W-:-:S07]  /*7550*/  MOV R21, R30 ;  /* 0x0000001e00157202 */ /* 0x000fce0000000f00 */
[----:B------:R-:W-:Y:S05]  /*7560*/  WARPSYNC.COLLECTIVE R26, `(.L_x_242) ;  /* 0x000000001a087348 */ /* 0x000fea0003c00000 */
[----:B------:R0:W1:Y:S02]  /*7570*/  SHFL.BFLY P2, R30, R29, R28, R27 ;  /* 0x0c00001c1d1e7389 */ /* 0x000064000004001b */
[----:B01----:R-:W-:Y:S01]  /*7580*/  ENDCOLLECTIVE ;  /* 0x000000000000791b */ /* 0x003fe20003800000 */
.L_x_242:
[----:B------:R-:W-:Y:S01]  /*7590*/  FADD.FTZ R21, R18, R21 ;  /* 0x0000001512157221 */ /* 0x000fe20000010000 */
[----:B------:R-:W-:-:S03]  /*75a0*/  HFMA2.MMA R28, -RZ, RZ, 0, 5.9604644775390625e-08 ;  /* 0x00000001ff1c7435 */ /* 0x000fc600000001ff */
[----:B------:R-:W-:Y:S01]  /*75b0*/  IMAD.MOV.U32 R29, RZ, RZ, R21 ;  /* 0x000000ffff1d7224 */ /* 0x000fe200078e0015 */
[----:B------:R-:W-:-:S07]  /*75c0*/  MOV R14, R30 ;  /* 0x0000001e000e7202 */ /* 0x000fce0000000f00 */
[----:B------:R-:W-:Y:S05]  /*75d0*/  WARPSYNC.COLLECTIVE R26, `(.L_x_243) ;  /* 0x000000001a087348 */ /* 0x000fea0003c00000 */
[----:B------:R0:W1:Y:S02]  /*75e0*/  SHFL.BFLY P2, R30, R29, R28, R27 ;  /* 0x0c00001c1d1e7389 */ /* 0x000064000004001b */
[----:B01----:R-:W-:Y:S01]  /*75f0*/  ENDCOLLECTIVE ;  /* 0x000000000000791b */ /* 0x003fe20003800000 */
.L_x_243:
[----:B------:R-:W-:-:S05]  /*7600*/  FADD.FTZ R14, R19, R14 ;  /* 0x0000000e130e7221 */ /* 0x000fca0000010000 */
[----:B------:R-:W-:Y:S02]  /*7610*/  MOV R29, R14 ;  /* 0x0000000e001d7202 */ /* 0x000fe40000000f00 */
[----:B------:R-:W-:-:S07]  /*7620*/  MOV R20, R30 ;  /* 0x0000001e00147202 */ /* 0x000fce0000000f00 */
[----:B------:R-:W-:Y:S05]  /*7630*/  WARPSYNC.COLLECTIVE R26, `(.L_x_244) ;  /* 0x000000001a087348 */ /* 0x000fea0003c00000 */
[----:B------:R0:W1:Y:S02]  /*7640*/  SHFL.BFLY P2, R30, R29, R28, R27 ;  /* 0x0c00001c1d1e7389 */ /* 0x000064000004001b */
[----:B01----:R-:W-:Y:S01]  /*7650*/  ENDCOLLECTIVE ;  /* 0x000000000000791b */ /* 0x003fe20003800000 */
.L_x_244:
[----:B------:R-:W-:Y:S01]  /*7660*/  FADD.FTZ R20, R21, R20 ;  /* 0x0000001415147221 */ /* 0x000fe20000010000 */
[----:B------:R-:W-:Y:S06]  /*7670*/  BRA `(.L_x_245) ;  /* 0xffffffe800d87947 */ /* 0x000fec000383ffff */
.L_x_233:
[----:B------:R-:W-:Y:S01]  /*7680*/  HFMA2.MMA R28, -RZ, RZ, 0, 4.76837158203125e-07 ;  /* 0x00000008ff1c7435 */ /* 0x000fe200000001ff */
[----:B------:R-:W-:Y:S01]  /*7690*/  BSSY B1, `(.L_x_246) ;  /* 0x0000007000017945 */ /* 0x000fe20003800000 */
[----:B-1----:R-:W-:Y:S01]  /*76a0*/  IMAD.MOV.U32 R29, RZ, RZ, R14 ;  /* 0x000000ffff1d7224 */ /* 0x002fe200078e000e */
[----:B------:R-:W-:Y:S02]  /*76b0*/  MOV R27, 0x101f ;  /* 0x0000101f001b7802 */ /* 0x000fe40000000f00 */
[----:B------:R-:W-:-:S07]  /*76c0*/  MOV R26, 0xffff ;  /* 0x0000ffff001a7802 */ /* 0x000fce0000000f00 */
[----:B0-2---:R-:W-:Y:S05]  /*76d0*/  WARPSYNC.COLLECTIVE R26, `(.L_x_247) ;  /* 0x000000001a087348 */ /* 0x005fea0003c00000 */
[----:B------:R1:W3:Y:S02]  /*76e0*/  SHFL.BFLY P2, R30, R29, R28, R27 ;  /* 0x0c00001c1d1e7389 */ /* 0x0002e4000004001b */
[----:B0123--:R-:W-:Y:S01]  /*76f0*/  ENDCOLLECTIVE ;  /* 0x000000000000791b */ /* 0x00ffe20003800000 */
.L_x_247:
[----:B------:R-:W-:Y:S05]  /*7700*/  BSYNC B1 ;  /* 0x0000000000017941 */ /* 0x000fea0003800000 */
.L_x_246:
        /* <DEDUP_REMOVED lines=8> */
.L_x_248:
[----:B------:R-:W-:Y:S01]  /*7790*/  FADD.FTZ R21, R21, R14 ;  /* 0x0000000e15157221 */ /* 0x000fe20000010000 */
[----:B------:R-:W-:-:S04]  /*77a0*/  HFMA2.MMA R28, -RZ, RZ, 0, 2.384185791015625e-07 ;  /* 0x00000004ff1c7435 */ /* 0x000fc800000001ff */
[----:B------:R-:W-:Y:S02]  /*77b0*/  MOV R29, R21 ;  /* 0x00000015001d7202 */ /* 0x000fe40000000f00 */
[----:B------:R-:W-:-:S07]  /*77c0*/  MOV R20, R30 ;  /* 0x0000001e00147202 */ /* 0x000fce0000000f00 */
[----:B------:R-:W-:Y:S05]  /*77d0*/  WARPSYNC.COLLECTIVE R26, `(.L_x_249) ;  /* 0x000000001a087348 */ /* 0x000fea0003c00000 */
[----:B------:R0:W1:Y:S02]  /*77e0*/  SHFL.BFLY P2, R30, R29, R28, R27 ;  /* 0x0c00001c1d1e7389 */ /* 0x000064000004001b */
[----:B01----:R-:W-:Y:S01]  /*77f0*/  ENDCOLLECTIVE ;  /* 0x000000000000791b */ /* 0x003fe20003800000 */
.L_x_249:
[----:B------:R-:W-:-:S05]  /*7800*/  FADD.FTZ R20, R20, R15 ;  /* 0x0000000f14147221 */ /* 0x000fca0000010000 */
[----:B------:R-:W-:Y:S01]  /*7810*/  MOV R29, R20 ;  /* 0x00000014001d7202 */ /* 0x000fe20000000f00 */
[----:B------:R-:W-:-:S07]  /*7820*/  IMAD.MOV.U32 R22, RZ, RZ, R30 ;  /* 0x000000ffff167224 */ /* 0x000fce00078e001e */
[----:B------:R-:W-:Y:S05]  /*7830*/  WARPSYNC.COLLECTIVE R26, `(.L_x_250) ;  /* 0x000000001a087348 */ /* 0x000fea0003c00000 */
[----:B------:R0:W1:Y:S02]  /*7840*/  SHFL.BFLY P2, R30, R29, R28, R27 ;  /* 0x0c00001c1d1e7389 */ /* 0x000064000004001b */
[----:B01----:R-:W-:Y:S01]  /*7850*/  ENDCOLLECTIVE ;  /* 0x000000000000791b */ /* 0x003fe20003800000 */
.L_x_250:
[----:B------:R-:W-:-:S05]  /*7860*/  FADD.FTZ R22, R21, R22 ;  /* 0x0000001615167221 */ /* 0x000fca0000010000 */
[----:B------:R-:W-:Y:S01]  /*7870*/  MOV R29, R22 ;  /* 0x00000016001d7202 */ /* 0x000fe20000000f00 */
[----:B------:R-:W-:Y:S01]  /*7880*/  IMAD.MOV.U32 R28, RZ, RZ, 0x2 ;  /* 0x00000002ff1c7424 */ /* 0x000fe200078e00ff */
[----:B------:R-:W-:-:S07]  /*7890*/  MOV R23, R30 ;  /* 0x0000001e00177202 */ /* 0x000fce0000000f00 */
[----:B------:R-:W-:Y:S05]  /*78a0*/  WARPSYNC.COLLECTIVE R26, `(.L_x_251) ;  /* 0x000000001a087348 */ /* 0x000fea0003c00000 */
[----:B------:R0:W1:Y:S02]  /*78b0*/  SHFL.BFLY P2, R30, R29, R28, R27 ;  /* 0x0c00001c1d1e7389 */ /* 0x000064000004001b */
[----:B01----:R-:W-:Y:S01]  /*78c0*/  ENDCOLLECTIVE ;  /* 0x000000000000791b */ /* 0x003fe20003800000 */
.L_x_251:
[----:B------:R-:W-:-:S05]  /*78d0*/  FADD.FTZ R23, R20, R23 ;  /* 0x0000001714177221 */ /* 0x000fca0000010000 */
[----:B------:R-:W-:Y:S02]  /*78e0*/  MOV R29, R23 ;  /* 0x00000017001d7202 */ /* 0x000fe40000000f00 */
[----:B------:R-:W-:-:S07]  /*78f0*/  MOV R25, R30 ;  /* 0x0000001e00197202 */ /* 0x000fce0000000f00 */
[----:B------:R-:W-:Y:S05]  /*7900*/  WARPSYNC.COLLECTIVE R26, `(.L_x_252) ;  /* 0x000000001a087348 */ /* 0x000fea0003c00000 */
[----:B------:R0:W1:Y:S02]  /*7910*/  SHFL.BFLY P2, R30, R29, R28, R27 ;  /* 0x0c00001c1d1e7389 */ /* 0x000064000004001b */
[----:B01----:R-:W-:Y:S01]  /*7920*/  ENDCOLLECTIVE ;  /* 0x000000000000791b */ /* 0x003fe20003800000 */
.L_x_252:
[----:B------:R-:W-:Y:S01]  /*7930*/  FADD.FTZ R25, R22, R25 ;  /* 0x0000001916197221 */ /* 0x000fe20000010000 */
[----:B------:R-:W-:-:S03]  /*7940*/  HFMA2.MMA R28, -RZ, RZ, 0, 5.9604644775390625e-08 ;  /* 0x00000001ff1c7435 */ /* 0x000fc600000001ff */
[----:B------:R-:W-:Y:S01]  /*7950*/  IMAD.MOV.U32 R29, RZ, RZ, R25 ;  /* 0x000000ffff1d7224 */ /* 0x000fe200078e0019 */
[----:B------:R-:W-:-:S07]  /*7960*/  MOV R14, R30 ;  /* 0x0000001e000e7202 */ /* 0x000fce0000000f00 */
[----:B------:R-:W-:Y:S05]  /*7970*/  WARPSYNC.COLLECTIVE R26, `(.L_x_253) ;  /* 0x000000001a087348 */ /* 0x000fea0003c00000 */
[----:B------:R0:W1:Y:S02]  /*7980*/  SHFL.BFLY P2, R30, R29, R28, R27 ;  /* 0x0c00001c1d1e7389 */ /* 0x000064000004001b */
[----:B01----:R-:W-:Y:S01]  /*7990*/  ENDCOLLECTIVE ;  /* 0x000000000000791b */ /* 0x003fe20003800000 */
.L_x_253:
[----:B------:R-:W-:-:S05]  /*79a0*/  FADD.FTZ R14, R23, R14 ;  /* 0x0000000e170e7221 */ /* 0x000fca0000010000 */
[----:B------:R-:W-:Y:S02]  /*79b0*/  MOV R29, R14 ;  /* 0x0000000e001d7202 */ /* 0x000fe40000000f00 */
[----:B------:R-:W-:-:S07]  /*79c0*/  MOV R24, R30 ;  /* 0x0000001e00187202 */ /* 0x000fce0000000f00 */
[----:B------:R-:W-:Y:S05]  /*79d0*/  WARPSYNC.COLLECTIVE R26, `(.L_x_254) ;  /* 0x000000001a087348 */ /* 0x000fea0003c00000 */
[----:B------:R0:W1:Y:S02]  /*79e0*/  SHFL.BFLY P2, R30, R29, R28, R27 ;  /* 0x0c00001c1d1e7389 */ /* 0x000064000004001b */
[----:B01----:R-:W-:Y:S01]  /*79f0*/  ENDCOLLECTIVE ;  /* 0x000000000000791b */ /* 0x003fe20003800000 */
.L_x_254:
[----:B------:R-:W-:Y:S01]  /*7a00*/  FADD.FTZ R24, R25, R24 ;  /* 0x0000001819187221 */ /* 0x000fe20000010000 */
[----:B------:R-:W-:Y:S06]  /*7a10*/  BRA `(.L_x_255) ;  /* 0xffffffe800a87947 */ /* 0x000fec000383ffff */
.L_x_234:
        /* <DEDUP_REMOVED lines=8> */
.L_x_257:
[----:B------:R-:W-:Y:S05]  /*7aa0*/  BSYNC B1 ;  /* 0x0000000000017941 */ /* 0x000fea0003800000 */
.L_x_256:
        /* <DEDUP_REMOVED lines=8> */
.L_x_258:
[----:B------:R-:W-:Y:S01]  /*7b30*/  FADD.FTZ R21, R21, R14 ;  /* 0x0000000e15157221 */ /* 0x000fe20000010000 */
[----:B------:R-:W-:-:S04]  /*7b40*/  HFMA2.MMA R28, -RZ, RZ, 0, 2.384185791015625e-07 ;  /* 0x00000004ff1c7435 */ /* 0x000fc800000001ff */
[----:B------:R-:W-:Y:S02]  /*7b50*/  MOV R29, R21 ;  /* 0x00000015001d7202 */ /* 0x000fe40000000f00 */
[----:B------:R-:W-:-:S07]  /*7b60*/  MOV R20, R30 ;  /* 0x0000001e00147202 */ /* 0x000fce0000000f00 */
[----:B------:R-:W-:Y:S05]  /*7b70*/  WARPSYNC.COLLECTIVE R26, `(.L_x_259) ;  /* 0x000000001a087348 */ /* 0x000fea0003c00000 */
[----:B------:R0:W1:Y:S02]  /*7b80*/  SHFL.BFLY P2, R30, R29, R28, R27 ;  /* 0x0c00001c1d1e7389 */ /* 0x000064000004001b */
[----:B01----:R-:W-:Y:S01]  /*7b90*/  ENDCOLLECTIVE ;  /* 0x000000000000791b */ /* 0x003fe20003800000 */
.L_x_259:
[----:B------:R-:W-:-:S05]  /*7ba0*/  FADD.FTZ R20, R20, R15 ;  /* 0x0000000f14147221 */ /* 0x000fca0000010000 */
[----:B------:R-:W-:Y:S01]  /*7bb0*/  MOV R29, R20 ;  /* 0x00000014001d7202 */ /* 0x000fe20000000f00 */
[----:B------:R-:W-:-:S07]  /*7bc0*/  IMAD.MOV.U32 R22, RZ, RZ, R30 ;  /* 0x000000ffff167224 */ /* 0x000fce00078e001e */
[----:B------:R-:W-:Y:S05]  /*7bd0*/  WARPSYNC.COLLECTIVE R26, `(.L_x_260) ;  /* 0x000000001a087348 */ /* 0x000fea0003c00000 */
[----:B------:R0:W1:Y:S02]  /*7be0*/  SHFL.BFLY P2, R30, R29, R28, R27 ;  /* 0x0c00001c1d1e7389 */ /* 0x000064000004001b */
[----:B01----:R-:W-:Y:S01]  /*7bf0*/  ENDCOLLECTIVE ;  /* 0x000000000000791b */ /* 0x003fe20003800000 */
.L_x_260:
[----:B------:R-:W-:-:S05]  /*7c00*/  FADD.FTZ R22, R21, R22 ;  /* 0x0000001615167221 */ /* 0x000fca0000010000 */
[----:B------:R-:W-:Y:S01]  /*7c10*/  MOV R29, R22 ;  /* 0x00000016001d7202 */ /* 0x000fe20000000f00 */
[----:B------:R-:W-:Y:S01]  /*7c20*/  IMAD.MOV.U32 R28, RZ, RZ, 0x2 ;  /* 0x00000002ff1c7424 */ /* 0x000fe200078e00ff */
[----:B------:R-:W-:-:S07]  /*7c30*/  MOV R23, R30 ;  /* 0x0000001e00177202 */ /* 0x000fce0000000f00 */
[----:B------:R-:W-:Y:S05]  /*7c40*/  WARPSYNC.COLLECTIVE R26, `(.L_x_261) ;  /* 0x000000001a087348 */ /* 0x000fea0003c00000 */
[----:B------:R0:W1:Y:S02]  /*7c50*/  SHFL.BFLY P2, R30, R29, R28, R27 ;  /* 0x0c00001c1d1e7389 */ /* 0x000064000004001b */
[----:B01----:R-:W-:Y:S01]  /*7c60*/  ENDCOLLECTIVE ;  /* 0x000000000000791b */ /* 0x003fe20003800000 */
.L_x_261:
[----:B------:R-:W-:-:S05]  /*7c70*/  FADD.FTZ R23, R20, R23 ;  /* 0x0000001714177221 */ /* 0x000fca0000010000 */
[----:B------:R-:W-:Y:S02]  /*7c80*/  MOV R29, R23 ;  /* 0x00000017001d7202 */ /* 0x000fe40000000f00 */
[----:B------:R-:W-:-:S07]  /*7c90*/  MOV R25, R30 ;  /* 0x0000001e00197202 */ /* 0x000fce0000000f00 */
[----:B------:R-:W-:Y:S05]  /*7ca0*/  WARPSYNC.COLLECTIVE R26, `(.L_x_262) ;  /* 0x000000001a087348 */ /* 0x000fea0003c00000 */
[----:B------:R0:W1:Y:S02]  /*7cb0*/  SHFL.BFLY P2, R30, R29, R28, R27 ;  /* 0x0c00001c1d1e7389 */ /* 0x000064000004001b */
[----:B01----:R-:W-:Y:S01]  /*7cc0*/  ENDCOLLECTIVE ;  /* 0x000000000000791b */ /* 0x003fe20003800000 */
.L_x_262:
[----:B------:R-:W-:Y:S01]  /*7cd0*/  FADD.FTZ R25, R22, R25 ;  /* 0x0000001916197221 */ /* 0x000fe20000010000 */
[----:B------:R-:W-:-:S03]  /*7ce0*/  HFMA2.MMA R28, -RZ, RZ, 0, 5.9604644775390625e-08 ;  /* 0x00000001ff1c7435 */ /* 0x000fc600000001ff */
[----:B------:R-:W-:Y:S01]  /*7cf0*/  IMAD.MOV.U32 R29, RZ, RZ, R25 ;  /* 0x000000ffff1d7224 */ /* 0x000fe200078e0019 */
[----:B------:R-:W-:-:S07]  /*7d00*/  MOV R14, R30 ;  /* 0x0000001e000e7202 */ /* 0x000fce0000000f00 */
[----:B------:R-:W-:Y:S05]  /*7d10*/  WARPSYNC.COLLECTIVE R26, `(.L_x_263) ;  /* 0x000000001a087348 */ /* 0x000fea0003c00000 */
[----:B------:R0:W1:Y:S02]  /*7d20*/  SHFL.BFLY P2, R30, R29, R28, R27 ;  /* 0x0c00001c1d1e7389 */ /* 0x000064000004001b */
[----:B01----:R-:W-:Y:S01]  /*7d30*/  ENDCOLLECTIVE ;  /* 0x000000000000791b */ /* 0x003fe20003800000 */
.L_x_263:
[----:B------:R-:W-:-:S05]  /*7d40*/  FADD.FTZ R14, R23, R14 ;  /* 0x0000000e170e7221 */ /* 0x000fca0000010000 */
[----:B------:R-:W-:Y:S02]  /*7d50*/  MOV R29, R14 ;  /* 0x0000000e001d7202 */ /* 0x000fe40000000f00 */
[----:B------:R-:W-:-:S07]  /*7d60*/  MOV R24, R30 ;  /* 0x0000001e00187202 */ /* 0x000fce0000000f00 */
[----:B------:R-:W-:Y:S05]  /*7d70*/  WARPSYNC.COLLECTIVE R26, `(.L_x_264) ;  /* 0x000000001a087348 */ /* 0x000fea0003c00000 */
[----:B------:R0:W1:Y:S02]  /*7d80*/  SHFL.BFLY P2, R30, R29, R28, R27 ;  /* 0x0c00001c1d1e7389 */ /* 0x000064000004001b */
[----:B01----:R-:W-:Y:S01]  /*7d90*/  ENDCOLLECTIVE ;  /* 0x000000000000791b */ /* 0x003fe20003800000 */
.L_x_264:
[----:B------:R-:W-:Y:S01]  /*7da0*/  FADD.FTZ R24, R25, R24 ;  /* 0x0000001819187221 */ /* 0x000fe20000010000 */
[----:B------:R-:W-:Y:S06]  /*7db0*/  BRA `(.L_x_265) ;  /* 0xffffffe800647947 */ /* 0x000fec000383ffff */
.L_x_235:
[----:B------:R-:W-:Y:S01]  /*7dc0*/  BSSY B0, `(.L_x_266) ;  /* 0x0000008000007945 */ /* 0x000fe20003800000 */
[----:B-1----:R-:W-:Y:S01]  /*7dd0*/  IMAD.MOV.U32 R29, RZ, RZ, R16 ;  /* 0x000000ffff1d7224 */ /* 0x002fe200078e0010 */
[----:B------:R-:W-:Y:S02]  /*7de0*/  MOV R28, 0x8 ;  /* 0x00000008001c7802 */ /* 0x000fe40000000f00 */
[----:B------:R-:W-:Y:S02]  /*7df0*/  MOV R27, 0x101f ;  /* 0x0000101f001b7802 */ /* 0x000fe40000000f00 */
[----:B------:R-:W-:-:S07]  /*7e00*/  MOV R26, 0xffff ;  /* 0x0000ffff001a7802 */ /* 0x000fce0000000f00 */
[----:B0-2---:R-:W-:Y:S05]  /*7e10*/  WARPSYNC.COLLECTIVE R26, `(.L_x_267) ;  /* 0x000000001a087348 */ /* 0x005fea0003c00000 */
[----:B------:R1:W3:Y:S02]  /*7e20*/  SHFL.BFLY P2, R30, R29, R28, R27 ;  /* 0x0c00001c1d1e7389 */ /* 0x0002e4000004001b */
[----:B0123--:R-:W-:Y:S01]  /*7e30*/  ENDCOLLECTIVE ;  /* 0x000000000000791b */ /* 0x00ffe20003800000 */
.L_x_267:
[----:B------:R-:W-:Y:S05]  /*7e40*/  BSYNC B0 ;  /* 0x0000000000007941 */ /* 0x000fea0003800000 */
.L_x_266:
[----:B------:R-:W-:Y:S01]  /*7e50*/  HFMA2.MMA R28, -RZ, RZ, 0, 4.76837158203125e-07 ;  /* 0x00000008ff1c7435 */ /* 0x000fe200000001ff */
[----:B------:R-:W-:Y:S01]  /*7e60*/  MOV R29, R14 ;  /* 0x0000000e001d7202 */ /* 0x000fe20000000f00 */
[----:B------:R-:W-:Y:S01]  /*7e70*/  IMAD.MOV.U32 R26, RZ, RZ, 0xffff ;  /* 0x0000ffffff1a7424 */ /* 0x000fe200078e00ff */
[----:B------:R-:W-:Y:S01]  /*7e80*/  MOV R27, 0x101f ;  /* 0x0000101f001b7802 */ /* 0x000fe20000000f00 */
[----:B------:R-:W-:Y:S01]  /*7e90*/  IMAD.MOV.U32 R17, RZ, RZ, R30 ;  /* 0x000000ffff117224 */ /* 0x000fe200078e001e */
[----:B------:R-:W-:Y:S01]  /*7ea0*/  @!P0 SHF.L.U32 R19, R10, 0x1, RZ ;  /* 0x000000010a138819 */ /* 0x000fe200000006ff */
[----:B------:R-:W-:Y:S01]  /*7eb0*/  IMAD.MOV.U32 R32, RZ, RZ, RZ ;  /* 0x000000ffff207224 */ /* 0x000fe200078e00ff */
[----:B------:R-:W-:-:S07]  /*7ec0*/  @!P0 IADD3 R18, R15, 0x14, RZ ;  /* 0x000000140f128810 */ /* 0x000fce0007ffe0ff */
[----:B------:R-:W-:Y:S05]  /*7ed0*/  WARPSYNC.COLLECTIVE R26, `(.L_x_268) ;  /* 0x000000001a087348 */ /* 0x000fea0003c00000 */
[----:B------:R0:W1:Y:S02]  /*7ee0*/  SHFL.BFLY P2, R30, R29, R28, R27 ;  /* 0x0c00001c1d1e7389 */ /* 0x000064000004001b */
[----:B01----:R-:W-:Y:S01]  /*7ef0*/  ENDCOLLECTIVE ;  /* 0x000000000000791b */ /* 0x003fe20003800000 */
.L_x_268:
[----:B------:R-:W-:Y:S01]  /*7f00*/  FADD.FTZ R25, R17, R16 ;  /* 0x0000001011197221 */ /* 0x000fe20000010000 */
[----:B------:R-:W-:Y:S01]  /*7f10*/  @!P0 LEA R23, R10, UR4, 0x7 ;  /* 0x000000040a178c11 */ /* 0x000fe2000f8e38ff */
[----:B------:R-:W-:Y:S01]  /*7f20*/  HFMA2.MMA R34, -RZ, RZ, 0, 0 ;  /* 0x00000000ff227435 */ /* 0x000fe200000001ff */
[----:B------:R-:W-:Y:S02]  /*7f30*/  @!P0 LOP3.LUT R18, R18, R19, RZ, 0x3c, !PT ;  /* 0x0000001312128212 */ /* 0x000fe400078e3cff */
[----:B------:R-:W-:Y:S02]  /*7f40*/  @!P0 SHF.L.U32 R22, R10, 0x1, RZ ;  /* 0x000000010a168819 */ /* 0x000fe400000006ff */
[----:B------:R-:W-:Y:S01]  /*7f50*/  @!P0 LEA R18, R18, R23, 0x2 ;  /* 0x0000001712128211 */ /* 0x000fe200078e10ff */
[----:B------:R-:W-:Y:S01]  /*7f60*/  IMAD.MOV.U32 R23, RZ, RZ, RZ ;  /* 0x000000ffff177224 */ /* 0x000fe200078e00ff */
[----:B------:R-:W-:-:S03]  /*7f70*/  @!P0 LEA R24, R10, UR4, 0x7 ;  /* 0x000000040a188c11 */ /* 0x000fc6000f8e38ff */
[----:B------:R0:W1:Y:S01]  /*7f80*/  @!P0 LDS R20, [R18] ;  /* 0x0000000012148984 */ /* 0x0000620000000800 */
[----:B------:R-:W-:Y:S01]  /*7f90*/  HFMA2.MMA R28, -RZ, RZ, 0, 2.384185791015625e-07 ;  /* 0x00000004ff1c7435 */ /* 0x000fe200000001ff */
[----:B------:R-:W-:Y:S02]  /*7fa0*/  MOV R29, R25 ;  /* 0x00000019001d7202 */ /* 0x000fe40000000f00 */
[----:B------:R0:W2:Y:S01]  /*7fb0*/  @!P0 LDS R21, [R18+0x500] ;  /* 0x0005000012158984 */ /* 0x0000a20000000800 */
[----:B------:R-:W-:-:S07]  /*7fc0*/  FADD.FTZ R17, R30, R14 ;  /* 0x0000000e1e117221 */ /* 0x000fce0000010000 */
[----:B012---:R-:W-:Y:S05]  /*7fd0*/  WARPSYNC.COLLECTIVE R26, `(.L_x_269) ;  /* 0x000000001a087348 */ /* 0x007fea0003c00000 */
[----:B------:R3:W4:Y:S02]  /*7fe0*/  SHFL.BFLY P2, R30, R29, R28, R27 ;  /* 0x0c00001c1d1e7389 */ /* 0x000724000004001b */
[----:B01234-:R-:W-:Y:S01]  /*7ff0*/  ENDCOLLECTIVE ;  /* 0x000000000000791b */ /* 0x01ffe20003800000 */
.L_x_269:
[----:B------:R-:W-:Y:S01]  /*8000*/  MOV R29, R17 ;  /* 0x00000011001d7202 */ /* 0x000fe20000000f00 */
[----:B------:R-:W-:-:S07]  /*8010*/  IMAD.MOV.U32 R16, RZ, RZ, R30 ;  /* 0x000000ffff107224 */ /* 0x000fce00078e001e */
[----:B------:R-:W-:Y:S05]  /*8020*/  WARPSYNC.COLLECTIVE R26, `(.L_x_270) ;  /* 0x000000001a087348 */ /* 0x000fea0003c00000 */
[----:B------:R0:W1:Y:S02]  /*8030*/  SHFL.BFLY P2, R30, R29, R28, R27 ;  /* 0x0c00001c1d1e7389 */ /* 0x000064000004001b */
[----:B01----:R-:W-:Y:S01]  /*8040*/  ENDCOLLECTIVE ;  /* 0x000000000000791b */ /* 0x003fe20003800000 */
.L_x_270:
[----:B------:R-:W-:Y:S01]  /*8050*/  @!P0 MOV R32, R20 ;  /* 0x0000001400208202 */ /* 0x000fe20000000f00 */
[----:B------:R-:W-:Y:S01]  /*8060*/  FADD.FTZ R19, R25, R16 ;  /* 0x0000001019137221 */ /* 0x000fe20000010000 */
[----:B------:R-:W-:Y:S01]  /*8070*/  @!P0 MOV R34, R21 ;  /* 0x0000001500228202 */ /* 0x000fe20000000f00 */
[----:B------:R-:W-:-:S05]  /*8080*/  @!P0 VIADD R21, R15, 0x28 ;  /* 0x000000280f158836 */ /* 0x000fca0000000000 */
[----:B------:R-:W-:Y:S01]  /*8090*/  @!P0 LOP3.LUT R21, R21, R22, RZ, 0x3c, !PT ;  /* 0x0000001615158212 */ /* 0x000fe200078e3cff */
[----:B------:R-:W-:Y:S01]  /*80a0*/  HFMA2.MMA R28, -RZ, RZ, 0, 1.1920928955078125e-07 ;  /* 0x00000002ff1c7435 */ /* 0x000fe200000001ff */
[----:B------:R-:W-:Y:S02]  /*80b0*/  IMAD.MOV.U32 R29, RZ, RZ, R19 ;  /* 0x000000ffff1d7224 */ /* 0x000fe400078e0013 */
[----:B------:R-:W-:Y:S01]  /*80c0*/  @!P0 LEA R22, R21, R24, 0x2 ;  /* 0x0000001815168211 */ /* 0x000fe200078e10ff */
[----:B------:R-:W-:-:S04]  /*80d0*/  HFMA2.MMA R24, -RZ, RZ, 0, 0 ;  /* 0x00000000ff187435 */ /* 0x000fc800000001ff */
[----:B------:R0:W1:Y:S01]  /*80e0*/  @!P0 LDS R37, [R22] ;  /* 0x0000000016258984 */ /* 0x0000620000000800 */
[----:B------:R-:W-:-:S03]  /*80f0*/  FADD.FTZ R14, R17, R30 ;  /* 0x0000001e110e7221 */ /* 0x000fc60000010000 */
[----:B------:R0:W2:Y:S04]  /*8100*/  @!P0 LDS R38, [R22+0x500] ;  /* 0x0005000016268984 */ /* 0x0000a80000000800 */
[----:B012---:R-:W-:Y:S05]  /*8110*/  WARPSYNC.COLLECTIVE R26, `(.L_x_271) ;  /* 0x000000001a087348 */ /* 0x007fea0003c00000 */
[----:B------:R3:W4:Y:S02]  /*8120*/  SHFL.BFLY P2, R30, R29, R28, R27 ;  /* 0x0c00001c1d1e7389 */ /* 0x000724000004001b */
[----:B01234-:R-:W-:Y:S01]  /*8130*/  ENDCOLLECTIVE ;  /* 0x000000000000791b */ /* 0x01ffe20003800000 */
.L_x_271:
[----:B------:R-:W-:Y:S02]  /*8140*/  MOV R29, R14 ;  /* 0x0000000e001d7202 */ /* 0x000fe40000000f00 */
[----:B------:R-:W-:-:S07]  /*8150*/  MOV R16, R30 ;  /* 0x0000001e00107202 */ /* 0x000fce0000000f00 */
[----:B------:R-:W-:Y:S05]  /*8160*/  WARPSYNC.COLLECTIVE R26, `(.L_x_272) ;  /* 0x000000001a087348 */ /* 0x000fea0003c00000 */
[----:B------:R0:W1:Y:S02]  /*8170*/  SHFL.BFLY P2, R30, R29, R28, R27 ;  /* 0x0c00001c1d1e7389 */ /* 0x000064000004001b */
[----:B01----:R-:W-:Y:S01]  /*8180*/  ENDCOLLECTIVE ;  /* 0x000000000000791b */ /* 0x003fe20003800000 */
.L_x_272:
[----:B------:R-:W-:Y:S01]  /*8190*/  FADD.FTZ R16, R19, R16 ;  /* 0x0000001013107221 */ /* 0x000fe20000010000 */
[----:B------:R-:W-:Y:S02]  /*81a0*/  @!P0 MOV R24, R37 ;  /* 0x0000002500188202 */ /* 0x000fe40000000f00 */
[----:B------:R-:W-:Y:S01]  /*81b0*/  @!P0 MOV R23, R38 ;  /* 0x0000002600178202 */ /* 0x000fe20000000f00 */
[----:B------:R-:W-:Y:S01]  /*81c0*/  HFMA2.MMA R28, -RZ, RZ, 0, 5.9604644775390625e-08 ;  /* 0x00000001ff1c7435 */ /* 0x000fe200000001ff */
[----:B------:R-:W-:Y:S02]  /*81d0*/  IMAD.MOV.U32 R29, RZ, RZ, R16 ;  /* 0x000000ffff1d7224 */ /* 0x000fe400078e0010 */
[----:B------:R-:W-:-:S08]  /*81e0*/  FADD.FTZ R17, R14, R30 ;  /* 0x0000001e0e117221 */ /* 0x000fd00000010000 */
[----:B------:R-:W-:Y:S05]  /*81f0*/  WARPSYNC.COLLECTIVE R26, `(.L_x_273) ;  /* 0x000000001a087348 */ /* 0x000fea0003c00000 */
[----:B------:R0:W1:Y:S02]  /*8200*/  SHFL.BFLY P2, R30, R29, R28, R27 ;  /* 0x0c00001c1d1e7389 */ /* 0x000064000004001b */
[----:B01----:R-:W-:Y:S01]  /*8210*/  ENDCOLLECTIVE ;  /* 0x000000000000791b */ /* 0x003fe20003800000 */
.L_x_273:
[----:B------:R-:W-:Y:S02]  /*8220*/  MOV R29, R17 ;  /* 0x00000011001d7202 */ /* 0x000fe40000000f00 */
[----:B------:R-:W-:-:S07]  /*8230*/  MOV R19, R30 ;  /* 0x0000001e00137202 */ /* 0x000fce0000000f00 */
[----:B------:R-:W-:Y:S05]  /*8240*/  WARPSYNC.COLLECTIVE R26, `(.L_x_274) ;  /* 0x000000001a087348 */ /* 0x000fea0003c00000 */
[----:B------:R0:W1:Y:S02]  /*8250*/  SHFL.BFLY P2, R30, R29, R28, R27 ;  /* 0x0c00001c1d1e7389 */ /* 0x000064000004001b */
[----:B01----:R-:W-:Y:S01]  /*8260*/  ENDCOLLECTIVE ;  /* 0x000000000000791b */ /* 0x003fe20003800000 */
.L_x_274:
[----:B------:R-:W-:Y:S01]  /*8270*/  FADD.FTZ R16, R16, R19 ;  /* 0x0000001310107221 */ /* 0x000fe20000010000 */
[----:B------:R-:W-:Y:S01]  /*8280*/  HFMA2.MMA R28, -RZ, RZ, 0, 4.76837158203125e-07 ;  /* 0x00000008ff1c7435 */ /* 0x000fe200000001ff */
[----:B------:R-:W-:Y:S01]  /*8290*/  MOV R29, R32 ;  /* 0x00000020001d7202 */ /* 0x000fe20000000f00 */
[----:B------:R-:W-:-:S09]  /*82a0*/  IMAD.MOV.U32 R14, RZ, RZ, R30 ;  /* 0x000000ffff0e7224 */ /* 0x000fd200078e001e */
[----:B------:R-:W-:Y:S05]  /*82b0*/  WARPSYNC.COLLECTIVE R26, `(.L_x_275) ;  /* 0x000000001a087348 */ /* 0x000fea0003c00000 */
[----:B------:R0:W1:Y:S02]  /*82c0*/  SHFL.BFLY P2, R30, R29, R28, R27 ;  /* 0x0c00001c1d1e7389 */ /* 0x000064000004001b */
[----:B01----:R-:W-:Y:S01]  /*82d0*/  ENDCOLLECTIVE ;  /* 0x000000000000791b */ /* 0x003fe20003800000 */
.L_x_275:
[----:B------:R-:W-:Y:S01]  /*82e0*/  FADD.FTZ R44, R17, R14 ;  /* 0x0000000e112c7221 */ /* 0x000fe20000010000 */
[----:B------:R-:W-:Y:S01]  /*82f0*/  IMAD.MOV.U32 R29, RZ, RZ, R34 ;  /* 0x000000ffff1d7224 */ /* 0x000fe200078e0022 */
[----:B------:R-:W-:-:S07]  /*8300*/  MOV R31, R30 ;  /* 0x0000001e001f7202 */ /* 0x000fce0000000f00 */
[----:B------:R-:W-:Y:S05]  /*8310*/  WARPSYNC.COLLECTIVE R26, `(.L_x_276) ;  /* 0x000000001a087348 */ /* 0x000fea0003c00000 */
[----:B------:R0:W1:Y:S02]  /*8320*/  SHFL.BFLY P2, R30, R29, R28, R27 ;  /* 0x0c00001c1d1e7389 */ /* 0x000064000004001b */
[----:B01----:R-:W-:Y:S01]  /*8330*/  ENDCOLLECTIVE ;  /* 0x000000000000791b */ /* 0x003fe20003800000 */
.L_x_276:
[----:B------:R-:W-:-:S05]  /*8340*/  FADD.FTZ R31, R31, R32 ;  /* 0x000000201f1f7221 */ /* 0x000fca0000010000 */
[----:B------:R-:W-:Y:S01]  /*8350*/  MOV R29, R31 ;  /* 0x0000001f001d7202 */ /* 0x000fe20000000f00 */
[----:B------:R-:W-:Y:S01]  /*8360*/  IMAD.MOV.U32 R28, RZ, RZ, 0x4 ;  /* 0x00000004ff1c7424 */ /* 0x000fe200078e00ff */
[----:B------:R-:W-:-:S07]  /*8370*/  MOV R33, R30 ;  /* 0x0000001e00217202 */ /* 0x000fce0000000f00 */
[----:B------:R-:W-:Y:S05]  /*8380*/  WARPSYNC.COLLECTIVE R26, `(.L_x_277) ;  /* 0x000000001a087348 */ /* 0x000fea0003c00000 */
[----:B------:R0:W1:Y:S02]  /*8390*/  SHFL.BFLY P2, R30, R29, R28, R27 ;  /* 0x0c00001c1d1e7389 */ /* 0x000064000004001b */
[----:B01----:R-:W-:Y:S01]  /*83a0*/  ENDCOLLECTIVE ;  /* 0x000000000000791b */ /* 0x003fe20003800000 */
.L_x_277:
[----:B------:R-:W-:-:S05]  /*83b0*/  FADD.FTZ R33, R33, R34 ;  /* 0x0000002221217221 */ /* 0x000fca0000010000 */
[----:B------:R-:W-:Y:S02]  /*83c0*/  MOV R29, R33 ;  /* 0x00000021001d7202 */ /* 0x000fe40000000f00 */
[----:B------:R-:W-:-:S07]  /*83d0*/  MOV R20, R30 ;  /* 0x0000001e00147202 */ /* 0x000fce0000000f00 */
[----:B------:R-:W-:Y:S05]  /*83e0*/  WARPSYNC.COLLECTIVE R26, `(.L_x_278) ;  /* 0x000000001a087348 */ /* 0x000fea0003c00000 */
[----:B------:R0:W1:Y:S02]  /*83f0*/  SHFL.BFLY P2, R30, R29, R28, R27 ;  /* 0x0c00001c1d1e7389 */ /* 0x000064000004001b */
[----:B01----:R-:W-:Y:S01]  /*8400*/  ENDCOLLECTIVE ;  /* 0x000000000000791b */ /* 0x003fe20003800000 */
.L_x_278:
[----:B------:R-:W-:Y:S01]  /*8410*/  FADD.FTZ R35, R31, R20 ;  /* 0x000000141f237221 */ /* 0x000fe20000010000 */
[----:B------:R-:W-:-:S04]  /*8420*/  HFMA2.MMA R28, -RZ, RZ, 0, 1.1920928955078125e-07 ;  /* 0x00000002ff1c7435 */ /* 0x000fc800000001ff */
[----:B------:R-:W-:Y:S02]  /*8430*/  MOV R29, R35 ;  /* 0x00000023001d7202 */ /* 0x000fe40000000f00 */
[----:B------:R-:W-:-:S07]  /*8440*/  MOV R36, R30 ;  /* 0x0000001e00247202 */ /* 0x000fce0000000f00 */
[----:B------:R-:W-:Y:S05]  /*8450*/  WARPSYNC.COLLECTIVE R26, `(.L_x_279) ;  /* 0x000000001a087348 */ /* 0x000fea0003c00000 */
[----:B------:R0:W1:Y:S02]  /*8460*/  SHFL.BFLY P2, R30, R29, R28, R27 ;  /* 0x0c00001c1d1e7389 */ /* 0x000064000004001b */
[----:B01----:R-:W-:Y:S01]  /*8470*/  ENDCOLLECTIVE ;  /* 0x000000000000791b */ /* 0x003fe20003800000 */
.L_x_279:
[----:B------:R-:W-:-:S05]  /*8480*/  FADD.FTZ R36, R33, R36 ;  /* 0x0000002421247221 */ /* 0x000fca0000010000 */
[----:B------:R-:W-:Y:S01]  /*8490*/  MOV R29, R36 ;  /* 0x00000024001d7202 */ /* 0x000fe20000000f00 */
[----:B------:R-:W-:-:S07]  /*84a0*/  IMAD.MOV.U32 R18, RZ, RZ, R30 ;  /* 0x000000ffff127224 */ /* 0x000fce00078e001e */
[----:B------:R-:W-:Y:S05]  /*84b0*/  WARPSYNC.COLLECTIVE R26, `(.L_x_280) ;  /* 0x000000001a087348 */ /* 0x000fea0003c00000 */
[----:B------:R0:W1:Y:S02]  /*84c0*/  SHFL.BFLY P2, R30, R29, R28, R27 ;  /* 0x0c00001c1d1e7389 */ /* 0x000064000004001b */
[----:B01----:R-:W-:Y:S01]  /*84d0*/  ENDCOLLECTIVE ;  /* 0x000000000000791b */ /* 0x003fe20003800000 */
.L_x_280:
[----:B------:R-:W-:Y:S01]  /*84e0*/  FADD.FTZ R35, R35, R18 ;  /* 0x0000001223237221 */ /* 0x000fe20000010000 */
[----:B------:R-:W-:-:S04]  /*84f0*/  IMAD.MOV.U32 R18, RZ, RZ, RZ ;  /* 0x000000ffff127224 */ /* 0x000fc800078e00ff */
[----:B------:R-:W-:Y:S01]  /*8500*/  MOV R29, R35 ;  /* 0x00000023001d7202 */ /* 0x000fe20000000f00 */
[----:B------:R-:W-:Y:S01]  /*8510*/  IMAD.MOV.U32 R28, RZ, RZ, 0x1 ;  /* 0x00000001ff1c7424 */ /* 0x000fe200078e00ff */
[----:B------:R-:W-:-:S07]  /*8520*/  MOV R21, R30 ;  /* 0x0000001e00157202 */ /* 0x000fce0000000f00 */
[----:B------:R-:W-:Y:S05]  /*8530*/  WARPSYNC.COLLECTIVE R26, `(.L_x_281) ;  /* 0x000000001a087348 */ /* 0x000fea0003c00000 */
[----:B------:R0:W1:Y:S02]  /*8540*/  SHFL.BFLY P2, R30, R29, R28, R27 ;  /* 0x0c00001c1d1e7389 */ /* 0x000064000004001b */
[----:B01----:R-:W-:Y:S01]  /*8550*/  ENDCOLLECTIVE ;  /* 0x000000000000791b */ /* 0x003fe20003800000 */
.L_x_281:
[----:B------:R-:W-:Y:S01]  /*8560*/  FADD.FTZ R36, R36, R21 ;  /* 0x0000001524247221 */ /* 0x000fe20000010000 */
[----:B------:R-:W-:-:S04]  /*8570*/  HFMA2.MMA R21, -RZ, RZ, 0, 0 ;  /* 0x00000000ff157435 */ /* 0x000fc800000001ff */
[----:B------:R-:W-:Y:S02]  /*8580*/  MOV R29, R36 ;  /* 0x00000024001d7202 */ /* 0x000fe40000000f00 */
[----:B------:R-:W-:-:S07]  /*8590*/  MOV R34, R30 ;  /* 0x0000001e00227202 */ /* 0x000fce0000000f00 */
[----:B------:R-:W-:Y:S05]  /*85a0*/  WARPSYNC.COLLECTIVE R26, `(.L_x_282) ;  /* 0x000000001a087348 */ /* 0x000fea0003c00000 */
[----:B------:R0:W1:Y:S02]  /*85b0*/  SHFL.BFLY P2, R30, R29, R28, R27 ;  /* 0x0c00001c1d1e7389 */ /* 0x000064000004001b */
[----:B01----:R-:W-:Y:S01]  /*85c0*/  ENDCOLLECTIVE ;  /* 0x000000000000791b */ /* 0x003fe20003800000 */
.L_x_282:
[----:B------:R-:W-:Y:S01]  /*85d0*/  FADD.FTZ R34, R35, R34 ;  /* 0x0000002223227221 */ /* 0x000fe20000010000 */
[----:B------:R-:W-:Y:S01]  /*85e0*/  HFMA2.MMA R28, -RZ, RZ, 0, 4.76837158203125e-07 ;  /* 0x00000008ff1c7435 */ /* 0x000fe200000001ff */
[----:B------:R-:W-:Y:S01]  /*85f0*/  IMAD.MOV.U32 R29, RZ, RZ, R24 ;  /* 0x000000ffff1d7224 */ /* 0x000fe200078e0018 */
[----:B------:R-:W-:-:S09]  /*8600*/  MOV R33, R30 ;  /* 0x0000001e00217202 */ /* 0x000fd20000000f00 */
[----:B------:R-:W-:Y:S05]  /*8610*/  WARPSYNC.COLLECTIVE R26, `(.L_x_283) ;  /* 0x000000001a087348 */ /* 0x000fea0003c00000 */
[----:B------:R0:W1:Y:S02]  /*8620*/  SHFL.BFLY P2, R30, R29, R28, R27 ;  /* 0x0c00001c1d1e7389 */ /* 0x000064000004001b */
[----:B01----:R-:W-:Y:S01]  /*8630*/  ENDCOLLECTIVE ;  /* 0x000000000000791b */ /* 0x003fe20003800000 */
.L_x_283:
[----:B------:R-:W-:Y:S01]  /*8640*/  FADD.FTZ R33, R36, R33 ;  /* 0x0000002124217221 */ /* 0x000fe20000010000 */
[----:B------:R-:W-:Y:S02]  /*8650*/  MOV R29, R23 ;  /* 0x00000017001d7202 */ /* 0x000fe40000000f00 */
[----:B------:R-:W-:-:S07]  /*8660*/  MOV R37, R30 ;  /* 0x0000001e00257202 */ /* 0x000fce0000000f00 */
[----:B------:R-:W-:Y:S05]  /*8670*/  WARPSYNC.COLLECTIVE R26, `(.L_x_284) ;  /* 0x000000001a087348 */ /* 0x000fea0003c00000 */
[----:B------:R0:W1:Y:S02]  /*8680*/  SHFL.BFLY P2, R30, R29, R28, R27 ;  /* 0x0c00001c1d1e7389 */ /* 0x000064000004001b */
[----:B01----:R-:W-:Y:S01]  /*8690*/  ENDCOLLECTIVE ;  /* 0x000000000000791b */ /* 0x003fe20003800000 */
.L_x_284:
[----:B------:R-:W-:Y:S01]  /*86a0*/  FADD.FTZ R25, R37, R24 ;  /* 0x0000001825197221 */ /* 0x000fe20000010000 */
[----:B------:R-:W-:Y:S01]  /*86b0*/  @!P0 SHF.L.U32 R24, R10, 0x1, RZ ;  /* 0x000000010a188819 */ /* 0x000fe200000006ff */
[----:B------:R-:W-:-:S03]  /*86c0*/  HFMA2.MMA R28, -RZ, RZ, 0, 2.384185791015625e-07 ;  /* 0x00000004ff1c7435 */ /* 0x000fc600000001ff */
[----:B------:R-:W-:Y:S01]  /*86d0*/  MOV R29, R25 ;  /* 0x00000019001d7202 */ /* 0x000fe20000000f00 */
[----:B------:R-:W-:-:S07]  /*86e0*/  IMAD.MOV.U32 R38, RZ, RZ, R30 ;  /* 0x000000ffff267224 */ /* 0x000fce00078e001e */
[----:B------:R-:W-:Y:S05]  /*86f0*/  WARPSYNC.COLLECTIVE R26, `(.L_x_285) ;  /* 0x000000001a087348 */ /* 0x000fea0003c00000 */
[----:B------:R0:W1:Y:S02]  /*8700*/  SHFL.BFLY P2, R30, R29, R28, R27 ;  /* 0x0c00001c1d1e7389 */ /* 0x000064000004001b */
[----:B01----:R-:W-:Y:S01]  /*8710*/  ENDCOLLECTIVE ;  /* 0x000000000000791b */ /* 0x003fe20003800000 */
.L_x_285:
[----:B------:R-:W-:Y:S01]  /*8720*/  FADD.FTZ R32, R38, R23 ;  /* 0x0000001726207221 */ /* 0x000fe20000010000 */
[----:B------:R-:W-:-:S04]  /*8730*/  @!P0 IADD3 R23, R15, 0x3c, RZ ;  /* 0x0000003c0f178810 */ /* 0x000fc80007ffe0ff */
[----:B------:R-:W-:Y:S02]  /*8740*/  @!P0 LOP3.LUT R23, R23, R24, RZ, 0x3c, !PT ;  /* 0x0000001817178212 */ /* 0x000fe400078e3cff */
[----:B------:R-:W-:Y:S01]  /*8750*/  MOV R29, R32 ;  /* 0x00000020001d7202 */ /* 0x000fe20000000f00 */
[----:B------:R-:W-:-:S07]  /*8760*/  IMAD.MOV.U32 R38, RZ, RZ, R30 ;  /* 0x000000ffff267224 */ /* 0x000fce00078e001e */
[----:B------:R-:W-:Y:S05]  /*8770*/  WARPSYNC.COLLECTIVE R26, `(.L_x_286) ;  /* 0x000000001a087348 */ /* 0x000fea0003c00000 */
[----:B------:R0:W1:Y:S02]  /*8780*/  SHFL.BFLY P2, R30, R29, R28, R27 ;  /* 0x0c00001c1d1e7389 */ /* 0x000064000004001b */
[----:B01----:R-:W-:Y:S01]  /*8790*/  ENDCOLLECTIVE ;  /* 0x000000000000791b */ /* 0x003fe20003800000 */
.L_x_286:
[----:B------:R-:W-:Y:S01]  /*87a0*/  FADD.FTZ R38, R25, R38 ;  /* 0x0000002619267221 */ /* 0x000fe20000010000 */
[----:B------:R-:W-:-:S04]  /*87b0*/  HFMA2.MMA R28, -RZ, RZ, 0, 1.1920928955078125e-07 ;  /* 0x00000002ff1c7435 */ /* 0x000fc800000001ff */
[----:B------:R-:W-:Y:S02]  /*87c0*/  MOV R29, R38 ;  /* 0x00000026001d7202 */ /* 0x000fe40000000f00 */
[----:B------:R-:W-:Y:S02]  /*87d0*/  MOV R37, R30 ;  /* 0x0000001e00257202 */ /* 0x000fe40000000f00 */
[----:B------:R-:W-:-:S03]  /*87e0*/  @!P0 LEA R30, R10, UR4, 0x7 ;  /* 0x000000040a1e8c11 */ /* 0x000fc6000f8e38ff */
[----:B------:R-:W-:Y:S02]  /*87f0*/  FADD.FTZ R37, R32, R37 ;  /* 0x0000002520257221 */ /* 0x000fe40000010000 */
[----:B------:R-:W-:-:S07]  /*8800*/  @!P0 IMAD R39, R23, 0x4, R30 ;  /* 0x0000000417278824 */ /* 0x000fce00078e021e */
[----:B------:R-:W-:Y:S05]  /*8810*/  WARPSYNC.COLLECTIVE R26, `(.L_x_287) ;  /* 0x000000001a087348 */ /* 0x000fea0003c00000 */
[----:B------:R0:W1:Y:S02]  /*8820*/  SHFL.BFLY P2, R30, R29, R28, R27 ;  /* 0x0c00001c1d1e7389 */ /* 0x000064000004001b */
[----:B01----:R-:W-:Y:S01]  /*8830*/  ENDCOLLECTIVE ;  /* 0x000000000000791b */ /* 0x003fe20003800000 */
.L_x_287:
[----:B------:R0:W1:Y:S04]  /*8840*/  @!P0 LDS R22, [R39] ;  /* 0x0000000027168984 */ /* 0x0000680000000800 */
[----:B------:R0:W2:Y:S01]  /*8850*/  @!P0 LDS R20, [R39+0x500] ;  /* 0x0005000027148984 */ /* 0x0000a20000000800 */
[----:B------:R-:W-:Y:S01]  /*8860*/  IMAD.MOV.U32 R29, RZ, RZ, R37 ;  /* 0x000000ffff1d7224 */ /* 0x000fe200078e0025 */
[----:B------:R-:W-:-:S07]  /*8870*/  MOV R23, R30 ;  /* 0x0000001e00177202 */ /* 0x000fce0000000f00 */
[----:B012---:R-:W-:Y:S05]  /*8880*/  WARPSYNC.COLLECTIVE R26, `(.L_x_288) ;  /* 0x000000001a087348 */ /* 0x007fea0003c00000 */
[----:B------:R3:W4:Y:S02]  /*8890*/  SHFL.BFLY P2, R30, R29, R28, R27 ;  /* 0x0c00001c1d1e7389 */ /* 0x000724000004001b */
[----:B01234-:R-:W-:Y:S01]  /*88a0*/  ENDCOLLECTIVE ;  /* 0x000000000000791b */ /* 0x01ffe20003800000 */
.L_x_288:
[----:B------:R-:W-:Y:S01]  /*88b0*/  FADD.FTZ R38, R38, R23 ;  /* 0x0000001726267221 */ /* 0x000fe20000010000 */
[----:B------:R-:W-:-:S04]  /*88c0*/  HFMA2.MMA R28, -RZ, RZ, 0, 5.9604644775390625e-08 ;  /* 0x00000001ff1c7435 */ /* 0x000fc800000001ff */
[----:B------:R-:W-:Y:S02]  /*88d0*/  MOV R29, R38 ;  /* 0x00000026001d7202 */ /* 0x000fe40000000f00 */
[----:B------:R-:W-:Y:S02]  /*88e0*/  @!P0 MOV R21, R22 ;  /* 0x0000001600158202 */ /* 0x000fe40000000f00 */
[----:B------:R-:W-:Y:S02]  /*88f0*/  @!P0 MOV R18, R20 ;  /* 0x0000001400128202 */ /* 0x000fe40000000f00 */
[----:B------:R-:W-:-:S07]  /*8900*/  MOV R24, R30 ;  /* 0x0000001e00187202 */ /* 0x000fce0000000f00 */
[----:B------:R-:W-:Y:S05]  /*8910*/  WARPSYNC.COLLECTIVE R26, `(.L_x_289) ;  /* 0x000000001a087348 */ /* 0x000fea0003c00000 */
[----:B------:R0:W1:Y:S02]  /*8920*/  SHFL.BFLY P2, R30, R29, R28, R27 ;  /* 0x0c00001c1d1e7389 */ /* 0x000064000004001b */
[----:B01----:R-:W-:Y:S01]  /*8930*/  ENDCOLLECTIVE ;  /* 0x000000000000791b */ /* 0x003fe20003800000 */
.L_x_289:
[----:B------:R-:W-:Y:S01]  /*8940*/  ISETP.NE.AND P0, PT, R10, RZ, PT ;  /* 0x000000ff0a00720c */ /* 0x000fe20003f05270 */
[----:B------:R-:W-:-:S04]  /*8950*/  FADD.FTZ R37, R37, R24 ;  /* 0x0000001825257221 */ /* 0x000fc80000010000 */
[----:B------:R-:W-:-:S08]  /*8960*/  IMAD.MOV.U32 R29, RZ, RZ, R37 ;  /* 0x000000ffff1d7224 */ /* 0x000fd000078e0025 */
[----:B------:R-:W0:Y:S01]  /*8970*/  @!P0 LDC.64 R24, c[0x0][0x218] ;  /* 0x00008600ff188b82 */ /* 0x000e220000000a00 */
[----:B------:R-:W-:Y:S02]  /*8980*/  @!P0 F2FP.BF16.F32.PACK_AB R44, RZ, R44 ;  /* 0x0000002cff2c823e */ /* 0x000fe400000010ff */
[----:B------:R-:W-:-:S07]  /*8990*/  MOV R39, R30 ;  /* 0x0000001e00277202 */ /* 0x000fce0000000f00 */
[----:B0-----:R-:W-:Y:S05]  /*89a0*/  WARPSYNC.COLLECTIVE R26, `(.L_x_290) ;  /* 0x000000001a087348 */ /* 0x001fea0003c00000 */
[----:B------:R1:W2:Y:S02]  /*89b0*/  SHFL.BFLY P2, R30, R29, R28, R27 ;  /* 0x0c00001c1d1e7389 */ /* 0x0002a4000004001b */
[----:B012---:R-:W-:Y:S01]  /*89c0*/  ENDCOLLECTIVE ;  /* 0x000000000000791b */ /* 0x007fe20003800000 */
.L_x_290:
[----:B------:R-:W-:Y:S01]  /*89d0*/  FADD.FTZ R38, R38, R39 ;  /* 0x0000002726267221 */ /* 0x000fe20000010000 */
[----:B------:R-:W-:Y:S01]  /*89e0*/  HFMA2.MMA R28, -RZ, RZ, 0, 4.76837158203125e-07 ;  /* 0x00000008ff1c7435 */ /* 0x000fe200000001ff */
[----:B------:R-:W-:Y:S02]  /*89f0*/  MOV R29, R21 ;  /* 0x00000015001d7202 */ /* 0x000fe40000000f00 */
[----:B------:R-:W-:-:S08]  /*8a00*/  MOV R40, R30 ;  /* 0x0000001e00287202 */ /* 0x000fd00000000f00 */
[----:B------:R-:W-:Y:S05]  /*8a10*/  WARPSYNC.COLLECTIVE R26, `(.L_x_291) ;  /* 0x000000001a087348 */ /* 0x000fea0003c00000 */
[----:B------:R0:W1:Y:S02]  /*8a20*/  SHFL.BFLY P2, R30, R29, R28, R27 ;  /* 0x0c00001c1d1e7389 */ /* 0x000064000004001b */
[----:B01----:R-:W-:Y:S01]  /*8a30*/  ENDCOLLECTIVE ;  /* 0x000000000000791b */ /* 0x003fe20003800000 */
.L_x_291:
[----:B------:R-:W-:Y:S01]  /*8a40*/  FADD.FTZ R37, R37, R40 ;  /* 0x0000002825257221 */ /* 0x000fe20000010000 */
[----:B------:R-:W-:Y:S01]  /*8a50*/  MOV R29, R18 ;  /* 0x00000012001d7202 */ /* 0x000fe20000000f00 */
[----:B------:R-:W-:-:S07]  /*8a60*/  IMAD.MOV.U32 R42, RZ, RZ, R30 ;  /* 0x000000ffff2a7224 */ /* 0x000fce00078e001e */
[----:B------:R-:W-:Y:S05]  /*8a70*/  WARPSYNC.COLLECTIVE R26, `(.L_x_292) ;  /* 0x000000001a087348 */ /* 0x000fea0003c00000 */
[----:B------:R0:W1:Y:S02]  /*8a80*/  SHFL.BFLY P2, R30, R29, R28, R27 ;  /* 0x0c00001c1d1e7389 */ /* 0x000064000004001b */
[----:B01----:R-:W-:Y:S01]  /*8a90*/  ENDCOLLECTIVE ;  /* 0x000000000000791b */ /* 0x003fe20003800000 */
.L_x_292:
[----:B------:R-:W-:Y:S01]  /*8aa0*/  FADD.FTZ R42, R42, R21 ;  /* 0x000000152a2a7221 */ /* 0x000fe20000010000 */
[----:B------:R-:W-:-:S03]  /*8ab0*/  HFMA2.MMA R28, -RZ, RZ, 0, 2.384185791015625e-07 ;  /* 0x00000004ff1c7435 */ /* 0x000fc600000001ff */
[----:B------:R-:W-:Y:S01]  /*8ac0*/  IMAD.MOV.U32 R29, RZ, RZ, R42 ;  /* 0x000000ffff1d7224 */ /* 0x000fe200078e002a */
[----:B------:R-:W-:-:S07]  /*8ad0*/  MOV R23, R30 ;  /* 0x0000001e00177202 */ /* 0x000fce0000000f00 */
[----:B------:R-:W-:Y:S05]  /*8ae0*/  WARPSYNC.COLLECTIVE R26, `(.L_x_293) ;  /* 0x000000001a087348 */ /* 0x000fea0003c00000 */
[----:B------:R0:W1:Y:S02]  /*8af0*/  SHFL.BFLY P2, R30, R29, R28, R27 ;  /* 0x0c00001c1d1e7389 */ /* 0x000064000004001b */
[----:B01----:R-:W-:Y:S01]  /*8b00*/  ENDCOLLECTIVE ;  /* 0x000000000000791b */ /* 0x003fe20003800000 */
.L_x_293:
[----:B------:R-:W-:Y:S02]  /*8b10*/  FADD.FTZ R31, R23, R18 ;  /* 0x00000012171f7221 */ /* 0x000fe40000010000 */
[----:B------:R-:W0:Y:S08]  /*8b20*/  @!P0 LDC.64 R22, c[0x0][0x220] ;  /* 0x00008800ff168b82 */ /* 0x000e300000000a00 */
[----:B------:R-:W1:Y:S01]  /*8b30*/  @!P0 LDC.64 R18, c[0x0][0x220] ;  /* 0x00008800ff128b82 */ /* 0x000e620000000a00 */
[----:B------:R-:W-:-:S02]  /*8b40*/  MOV R29, R31 ;  /* 0x0000001f001d7202 */ /* 0x000fc40000000f00 */
[----:B------:R-:W-:-:S07]  /*8b50*/  MOV R41, R30 ;  /* 0x0000001e00297202 */ /* 0x000fce0000000f00 */
[----:B01----:R-:W-:Y:S05]  /*8b60*/  WARPSYNC.COLLECTIVE R26, `(.L_x_294) ;  /* 0x000000001a087348 */ /* 0x003fea0003c00000 */
[----:B------:R2:W3:Y:S02]  /*8b70*/  SHFL.BFLY P2, R30, R29, R28, R27 ;  /* 0x0c00001c1d1e7389 */ /* 0x0004e4000004001b */
[----:B0123--:R-:W-:Y:S01]  /*8b80*/  ENDCOLLECTIVE ;  /* 0x000000000000791b */ /* 0x00ffe20003800000 */
.L_x_294:
        /* <DEDUP_REMOVED lines=8> */
[----:B------:R-:W-:-:S07]  /*8c10*/  IMAD.MOV.U32 R20, RZ, RZ, R30 ;  /* 0x000000ffff147224 */ /* 0x000fce00078e001e */
[----:B0-----:R-:W-:Y:S05]  /*8c20*/  WARPSYNC.COLLECTIVE R26, `(.L_x_295) ;  /* 0x000000001a087348 */ /* 0x001fea0003c00000 */
[----:B------:R1:W2:Y:S02]  /*8c30*/  SHFL.BFLY P2, R30, R29, R28, R27 ;  /* 0x0c00001c1d1e7389 */ /* 0x0002a4000004001b */
[----:B012---:R-:W-:Y:S01]  /*8c40*/  ENDCOLLECTIVE ;  /* 0x000000000000791b */ /* 0x007fe20003800000 */
.L_x_295:
[----:B------:R-:W-:Y:S02]  /*8c50*/  FADD.FTZ R31, R31, R20 ;  /* 0x000000141f1f7221 */ /* 0x000fe40000010000 */
[----:B------:R-:W0:Y:S01]  /*8c60*/  @!P0 LDC.64 R20, c[0x0][0x218] ;  /* 0x00008600ff148b82 */ /* 0x000e220000000a00 */
[C---:B------:R-:W-:Y:S02]  /*8c70*/  @!P0 IMAD.WIDE R14, R41.reuse, 0x2, R14 ;  /* 0x00000002290e8825 */ /* 0x040fe400078e020e */
[----:B------:R-:W-:Y:S02]  /*8c80*/  MOV R29, R31 ;  /* 0x0000001f001d7202 */ /* 0x000fe40000000f00 */
[----:B------:R-:W-:Y:S02]  /*8c90*/  MOV R43, R30 ;  /* 0x0000001e002b7202 */ /* 0x000fe40000000f00 */
[----:B------:R-:W-:Y:S02]  /*8ca0*/  @!P0 F2FP.BF16.F32.PACK_AB R30, RZ, R16 ;  /* 0x00000010ff1e823e */ /* 0x000fe400000010ff */
[----:B------:R-:W1:Y:S01]  /*8cb0*/  @!P0 LDC.64 R16, c[0x0][0x218] ;  /* 0x00008600ff108b82 */ /* 0x000e620000000a00 */
[----:B------:R-:W-:Y:S01]  /*8cc0*/  FADD.FTZ R42, R42, R43 ;  /* 0x0000002b2a2a7221 */ /* 0x000fe20000010000 */
[----:B------:R-:W-:Y:S01]  /*8cd0*/  PRMT R45, R30, 0x7610, R45 ;  /* 0x000076101e2d7816 */ /* 0x000fe2000000002d */
[----:B0-----:R-:W-:-:S07]  /*8ce0*/  @!P0 IMAD.WIDE R20, R41, 0x2, R20 ;  /* 0x0000000229148825 */ /* 0x001fce00078e0214 */
[----:B-1----:R-:W-:Y:S05]  /*8cf0*/  WARPSYNC.COLLECTIVE R26, `(.L_x_296) ;  /* 0x000000001a087348 */ /* 0x002fea0003c00000 */
[----:B------:R0:W2:Y:S02]  /*8d00*/  SHFL.BFLY P2, R30, R29, R28, R27 ;  /* 0x0c00001c1d1e7389 */ /* 0x0000a4000004001b */
[----:B012---:R-:W-:Y:S01]  /*8d10*/  ENDCOLLECTIVE ;  /* 0x000000000000791b */ /* 0x007fe20003800000 */
.L_x_296:
[----:B------:R0:W-:Y:S04]  /*8d20*/  @!P0 STG.E.U16 desc[UR12][R24.64], R45 ;  /* 0x0000002d18008986 */ /* 0x0001e8000c10150c */
[----:B------:R1:W-:Y:S01]  /*8d30*/  @!P0 STG.E.U16 desc[UR12][R22.64], R44 ;  /* 0x0000002c16008986 */ /* 0x0003e2000c10150c */
[----:B------:R-:W-:Y:S01]  /*8d40*/  @!P0 F2FP.BF16.F32.PACK_AB R26, RZ, R38 ;  /* 0x00000026ff1a823e */ /* 0x000fe200000010ff */
[----:B------:R-:W-:Y:S01]  /*8d50*/  IMAD.MOV.U32 R28, RZ, RZ, 0x1 ;  /* 0x00000001ff1c7424 */ /* 0x000fe200078e00ff */
[----:B------:R-:W-:Y:S02]  /*8d60*/  MOV R29, R42 ;  /* 0x0000002a001d7202 */ /* 0x000fe40000000f00 */
[----:B0-----:R-:W-:Y:S02]  /*8d70*/  @!P0 F2FP.BF16.F32.PACK_AB R25, RZ, R33 ;  /* 0x00000021ff19823e */ /* 0x001fe400000010ff */
[----:B-1----:R-:W-:Y:S01]  /*8d80*/  PRMT R22, R26, 0x7610, R22 ;  /* 0x000076101a167816 */ /* 0x002fe20000000016 */
[----:B------:R-:W-:Y:S01]  /*8d90*/  @!P0 IMAD.WIDE R16, R41, 0x2, R16 ;  /* 0x0000000229108825 */ /* 0x000fe200078e0210 */
[----:B------:R-:W-:-:S02]  /*8da0*/  MOV R26, 0xffff ;  /* 0x0000ffff001a7802 */ /* 0x000fc40000000f00 */
[----:B------:R-:W-:Y:S02]  /*8db0*/  MOV R32, R30 ;  /* 0x0000001e00207202 */ /* 0x000fe40000000f00 */
[----:B------:R-:W-:-:S07]  /*8dc0*/  @!P0 F2FP.BF16.F32.PACK_AB R23, RZ, R34 ;  /* 0x00000022ff17823e */ /* 0x000fce00000010ff */
[----:B------:R-:W-:Y:S05]  /*8dd0*/  WARPSYNC.COLLECTIVE R26, `(.L_x_297) ;  /* 0x000000001a087348 */ /* 0x000fea0003c00000 */
[----:B------:R0:W1:Y:S02]  /*8de0*/  SHFL.BFLY P2, R30, R29, R28, R27 ;  /* 0x0c00001c1d1e7389 */ /* 0x000064000004001b */
[----:B01----:R-:W-:Y:S01]  /*8df0*/  ENDCOLLECTIVE ;  /* 0x000000000000791b */ /* 0x003fe20003800000 */
.L_x_297:
[----:B------:R-:W-:Y:S01]  /*8e00*/  @!P0 F2FP.BF16.F32.PACK_AB R33, RZ, R37 ;  /* 0x00000025ff21823e */ /* 0x000fe200000010ff */
[----:B------:R-:W-:Y:S01]  /*8e10*/  FADD.FTZ R31, R31, R32 ;  /* 0x000000201f1f7221 */ /* 0x000fe20000010000 */
        /* <DEDUP_REMOVED lines=9> */
.L_x_298:
[----:B------:R-:W-:Y:S01]  /*8eb0*/  FADD.FTZ R35, R42, R35 ;  /* 0x000000232a237221 */ /* 0x000fe20000010000 */
[----:B------:R-:W-:Y:S06]  /*8ec0*/  BRA `(.L_x_299) ;  /* 0xffffffe000d47947 */ /* 0x000fec000383ffff */
.L_x_300:
        /* <DEDUP_REMOVED lines=11> */
.L_x_1814:


//--------------------- .text._ZN13group_norm_v218gn_bwd_cuda_kernelI13__nv_bfloat16Li320ELi3ELi32ELi20ELi4096ELb0ELb1ELi32ELi320ELi320ELi4ELb1ELi3ELb0ELb0ELNS_15WgradSyncMethodE2ENS_16CompileConditionILi900EEEEEvPT_S6_S6_PKS5_S8_S8_S8_PKfflPfPj --------------------------
	.section	.text._ZN13group_norm_v218gn_bwd_cuda_kernelI13__nv_bfloat16Li320ELi3ELi32ELi20ELi4096ELb0ELb1ELi32ELi320ELi320ELi4ELb1ELi3ELb0ELb0ELNS_15WgradSyncMethodE2ENS_16CompileConditionILi900EEEEEvPT_S6_S6_PKS5_S8_S8_S8_PKfflPfPj,"ax",@progbits
	.align	128
        .global         _ZN13group_norm_v218gn_bwd_cuda_kernelI13__nv_bfloat16Li320ELi3ELi32ELi20ELi4096ELb0ELb1ELi32ELi320ELi320ELi4ELb1ELi3ELb0ELb0ELNS_15WgradSyncMethodE2ENS_16CompileConditionILi900EEEEEvPT_S6_S6_PKS5_S8_S8_S8_PKfflPfPj
        .type           _ZN13group_norm_v218gn_bwd_cuda_kernelI13__nv_bfloat16Li320ELi3ELi32ELi20ELi4096ELb0ELb1ELi32ELi320ELi320ELi4ELb1ELi3ELb0ELb0ELNS_15WgradSyncMethodE2ENS_16CompileConditionILi900EEEEEvPT_S6_S6_PKS5_S8_S8_S8_PKfflPfPj,@function
        .size           _ZN13group_norm_v218gn_bwd_cuda_kernelI13__nv_bfloat16Li320ELi3ELi32ELi20ELi4096ELb0ELb1ELi32ELi320ELi320ELi4ELb1ELi3ELb0ELb0ELNS_15WgradSyncMethodE2ENS_16CompileConditionILi900EEEEEvPT_S6_S6_PKS5_S8_S8_S8_PKfflPfPj,(.L_x_1815 - _ZN13group_norm_v218gn_bwd_cuda_kernelI13__nv_bfloat16Li320ELi3ELi32ELi20ELi4096ELb0ELb1ELi32ELi320ELi320ELi4ELb1ELi3ELb0ELb0ELNS_15WgradSyncMethodE2ENS_16CompileConditionILi900EEEEEvPT_S6_S6_PKS5_S8_S8_S8_PKfflPfPj)
        .other          _ZN13group_norm_v218gn_bwd_cuda_kernelI13__nv_bfloat16Li320ELi3ELi32ELi20ELi4096ELb0ELb1ELi32ELi320ELi320ELi4ELb1ELi3ELb0ELb0ELNS_15WgradSyncMethodE2ENS_16CompileConditionILi900EEEEEvPT_S6_S6_PKS5_S8_S8_S8_PKfflPfPj,@"STO_CUDA_ENTRY STV_DEFAULT"
_ZN13group_norm_v218gn_bwd_cuda_kernelI13__nv_bfloat16Li320ELi3ELi32ELi20ELi4096ELb0ELb1ELi32ELi320ELi320ELi4ELb1ELi3ELb0ELb0ELNS_15WgradSyncMethodE2ENS_16CompileConditionILi900EEEEEvPT_S6_S6_PKS5_S8_S8_S8_PKfflPfPj:
.text._ZN13group_norm_v218gn_bwd_cuda_kernelI13__nv_bfloat16Li320ELi3ELi32ELi20ELi4096ELb0ELb1ELi32ELi320ELi320ELi4ELb1ELi3ELb0ELb0ELNS_15WgradSyncMethodE2ENS_16CompileConditionILi900EEEEEvPT_S6_S6_PKS5_S8_S8_S8_PKfflPfPj:
        /* <DEDUP_REMOVED lines=18> */
[----:B------:R-:W-:Y:S01]  /*0120*/  ULDC.64 UR8, c[0x0][0x268] ;  /* 0x00009a0000087ab9 */ /* 0x000fe20000000a00 */
[----:B------:R-:W-:Y:S01]  /*0130*/  IADD3 R0, RZ, -UR11, RZ ;  /* 0x8000000bff007c10 */ /* 0x000fe2000fffe0ff */
[----:B------:R-:W-:Y:S01]  /*0140*/  UIADD3 UR4, UP0, UR8, 0xc, URZ ;  /* 0x0000000c08047890 */ /* 0x000fe2000ff1e03f */
[----:B------:R-:W-:Y:S02]  /*0150*/  MOV R5, 0x7ffffe81 ;  /* 0x7ffffe8100057802 */ /* 0x000fe40000000f00 */
[----:B------:R-:W-:Y:S01]  /*0160*/  ISETP.NE.AND P0, PT, R0, UR21, PT ;  /* 0x0000001500007c0c */ /* 0x000fe2000bf05270 */
[----:B------:R-:W-:Y:S02]  /*0170*/  UIADD3.X UR8, URZ, UR9, URZ, UP0, !UPT ;  /* 0x000000093f087290 */ /* 0x000fe400087fe43f */
[----:B------:R-:W-:Y:S01]  /*0180*/  IMAD.U32 R2, RZ, RZ, UR4 ;  /* 0x00000004ff027e24 */ /* 0x000fe2000f8e00ff */
[----:B------:R-:W-:-:S03]  /*0190*/  SEL R5, R5, 0x1, !P0 ;  /* 0x0000000105057807 */ /* 0x000fc60004000000 */
[----:B------:R-:W-:Y:S01]  /*01a0*/  MOV R3, UR8 ;  /* 0x0000000800037c02 */ /* 0x000fe20008000f00 */
[----:B------:R-:W-:Y:S06]  /*01b0*/  MEMBAR.ALL.GPU ;  /* 0x0000000000007992 */ /* 0x000fec000000a000 */
[----:B------:R-:W-:-:S00]  /*01c0*/  ERRBAR ;  /* 0x00000000000079ab */ /* 0x000fc00000000000 */
[----:B------:R-:W-:Y:S06]  /*01d0*/  CGAERRBAR ;  /* 0x00000000000075ab */ /* 0x000fec0000000000 */
[----:B------:R0:W5:Y:S02]  /*01e0*/  ATOM.E.ADD.STRONG.GPU PT, R5, desc[UR14][R2.64], R5 ;  /* 0x000000050205798a */ /* 0x00016400081ee1ce */
.L_x_303:
[----:B------:R-:W2:Y:S04]  /*01f0*/  LD.E.STRONG.GPU R0, desc[UR14][R2.64] ;  /* 0x0000000e02007980 */ /* 0x000ea8000c10f900 */
[----:B--2---:R-:W-:Y:S01]  /*0200*/  CCTL.IVALL ;  /* 0x00000000ff00798f */ /* 0x004fe20002000000 */
[----:B------:R-:W-:Y:S05]  /*0210*/  YIELD ;  /* 0x0000000000007946 */ /* 0x000fea0003800000 */
[----:B-----5:R-:W-:-:S04]  /*0220*/  LOP3.LUT R0, R0, R5, RZ, 0x3c, !PT ;  /* 0x0000000500007212 */ /* 0x020fc800078e3cff */
[----:B------:R-:W-:-:S13]  /*0230*/  ISETP.GT.AND P0, PT, R0, -0x1, PT ;  /* 0xffffffff0000780c */ /* 0x000fda0003f04270 */
[----:B------:R-:W-:Y:S05]  /*0240*/  @P0 BRA `(.L_x_303) ;  /* 0xfffffffc00e80947 */ /* 0x000fea000383ffff */
.L_x_302:
[----:B------:R-:W-:Y:S05]  /*0250*/  WARPSYNC.ALL ;  /* 0x0000000000007948 */ /* 0x000fea0003800000 */
[----:B------:R-:W-:Y:S06]  /*0260*/  BAR.SYNC.DEFER_BLOCKING 0x0 ;  /* 0x0000000000007b1d */ /* 0x000fec0000010000 */
[----:B------:R-:W-:Y:S05]  /*0270*/  BRA `(.L_x_304) ;  /* 0x00000048007c7947 */ /* 0x000fea0003800000 */
.L_x_301:
[----:B------:R-:W0:Y:S01]  /*0280*/  S2UR UR8, SR_CgaCtaId ;  /* 0x00000000000879c3 */ /* 0x000e220000008800 */
[----:B------:R-:W-:Y:S02]  /*0290*/  UMOV UR4, 0x400 ;  /* 0x0000040000047882 */ /* 0x000fe40000000000 */
[----:B------:R-:W-:-:S04]  /*02a0*/  UIADD3 UR4, UR4, 0x2800, URZ ;  /* 0x0000280004047890 */ /* 0x000fc8000fffe03f */
[----:B0-----:R-:W-:-:S03]  /*02b0*/  ULEA UR8, UR8, UR4, 0x18 ;  /* 0x0000000408087291 */ /* 0x001fc6000f8ec03f */
[----:B------:R-:W-:-:S09]  /*02c0*/  UMOV UR4, URZ ;  /* 0x0000003f00047c82 */ /* 0x000fd20008000000 */
.L_x_317:
[----:B------:R-:W0:Y:S01]  /*02d0*/  S2R R0, SR_TID.X ;  /* 0x0000000000007919 */ /* 0x000e220000002100 */
[----:B------:R-:W-:Y:S01]  /*02e0*/  ULOP3.LUT UR9, UR11, 0x1, URZ, 0xc0, !UPT ;  /* 0x000000010b097892 */ /* 0x000fe2000f8ec03f */
[----:B------:R-:W1:Y:S01]  /*02f0*/  LDC.64 R4, c[0x0][0x238] ;  /* 0x00008e00ff047b82 */ /* 0x000e620000000a00 */
[----:B------:R-:W-:Y:S02]  /*0300*/  USHF.R.U64 UR10, UR11, 0x1, UR5 ;  /* 0x000000010b0a7899 */ /* 0x000fe40008001205 */
[----:B------:R-:W-:Y:S02]  /*0310*/  UIMAD UR12, UR9, 0x140, URZ ;  /* 0x00000140090c78a4 */ /* 0x000fe4000f8e023f */
[----:B------:R-:W-:Y:S02]  /*0320*/  USHF.L.U32 UR9, UR21, 0x5, URZ ;  /* 0x0000000515097899 */ /* 0x000fe4000800063f */
[----:B------:R-:W-:Y:S01]  /*0330*/  USHF.R.U32.HI UR13, URZ, 0x1, UR5 ;  /* 0x000000013f0d7899 */ /* 0x000fe20008011605 */
[----:B------:R-:W-:Y:S01]  /*0340*/  MOV R9, UR10 ;  /* 0x0000000a00097c02 */ /* 0x000fe20008000f00 */
[----:B------:R-:W-:Y:S01]  /*0350*/  ULOP3.LUT UR9, UR9, 0xfe0, URZ, 0xc0, !UPT ;  /* 0x00000fe009097892 */ /* 0x000fe2000f8ec03f */
[----:B------:R-:W-:Y:S01]  /*0360*/  ULDC.64 UR16, c[0x0][0x248] ;  /* 0x0000920000107ab9 */ /* 0x000fe20000000a00 */
[----:B------:R-:W-:-:S02]  /*0370*/  ULDC.64 UR18, c[0x0][0x228] ;  /* 0x00008a0000127ab9 */ /* 0x000fc40000000a00 */
[----:B------:R-:W-:Y:S02]  /*0380*/  IMAD.U32 R10, RZ, RZ, UR13 ;  /* 0x0000000dff0a7e24 */ /* 0x000fe4000f8e00ff */
        /* <DEDUP_REMOVED lines=13> */
[----:B------:R-:W-:Y:S01]  /*0460*/  IADD3 R3, R3, UR9, RZ ;  /* 0x0000000903037c10 */ /* 0x000fe2000fffe0ff */
[----:B-1----:R-:W-:Y:S01]  /*0470*/  IMAD.WIDE R42, R42, 0x2, R4 ;  /* 0x000000022a2a7825 */ /* 0x002fe200078e0204 */
[----:B------:R-:W-:Y:S01]  /*0480*/  LEA.HI.X R9, R9, RZ, R10, 0x5, P0 ;  /* 0x000000ff09097211 */ /* 0x000fe200000f2c0a */
[----:B------:R-:W-:Y:S01]  /*0490*/  ULDC UR9, c[0x0][0x250] ;  /* 0x0000940000097ab9 */ /* 0x000fe20000000800 */
[----:B------:R-:W-:Y:S02]  /*04a0*/  LEA R44, P0, R8, UR16, 0x3 ;  /* 0x00000010082c7c11 */ /* 0x000fe4000f8018ff */
[C---:B0-----:R-:W-:Y:S01]  /*04b0*/  IADD3 R6, P1, R0.reuse, R2, RZ ;  /* 0x0000000200067210 */ /* 0x041fe20007f3e0ff */
[----:B------:R-:W-:Y:S01]  /*04c0*/  VIADD R5, R0, 0xa00 ;  /* 0x00000a0000057836 */ /* 0x000fe20000000000 */
[----:B------:R-:W-:Y:S01]  /*04d0*/  LEA.HI.X R45, R8, UR17, R9, 0x3, P0 ;  /* 0x00000011082d7c11 */ /* 0x000fe200080f1c09 */
[----:B------:R-:W-:Y:S01]  /*04e0*/  ULDC.64 UR16, c[0x0][0x230] ;  /* 0x00008c0000107ab9 */ /* 0x000fe20000000a00 */
[----:B------:R-:W-:Y:S01]  /*04f0*/  IADD3.X R7, RZ, R3, RZ, P1, !PT ;  /* 0x00000003ff077210 */ /* 0x000fe20000ffe4ff */
[----:B------:R-:W2:Y:S01]  /*0500*/  LDG.E.64.CONSTANT R42, desc[UR14][R42.64] ;  /* 0x0000000e2a2a7981 */ /* 0x000ea2000c1e9b00 */
[----:B------:R-:W-:-:S02]  /*0510*/  SHF.L.U32 R12, R6, 0x1, RZ ;  /* 0x00000001060c7819 */ /* 0x000fc400000006ff */
[----:B------:R-:W-:Y:S01]  /*0520*/  SHF.L.U64.HI R11, R6, 0x1, R7 ;  /* 0x00000001060b7819 */ /* 0x000fe20000010207 */
[----:B------:R-:W3:Y:S01]  /*0530*/  LDG.E.64.CONSTANT R44, desc[UR14][R44.64] ;  /* 0x0000000e2c2c7981 */ /* 0x000ee2000c1e9b00 */
[C---:B------:R-:W-:Y:S02]  /*0540*/  IADD3 R40, P0, R12.reuse, UR16, RZ ;  /* 0x000000100c287c10 */ /* 0x040fe4000ff1e0ff */
[----:B------:R-:W-:Y:S01]  /*0550*/  IADD3 R38, P1, R12, UR18, RZ ;  /* 0x000000120c267c10 */ /* 0x000fe2000ff3e0ff */
[----:B------:R-:W-:Y:S01]  /*0560*/  STL [R1+0x94], R11 ;  /* 0x0000940b01007387 */ /* 0x000fe20000100800 */
[C---:B------:R-:W-:Y:S02]  /*0570*/  IADD3.X R41, R11.reuse, UR17, RZ, P0, !PT ;  /* 0x000000110b297c10 */ /* 0x040fe400087fe4ff */
[----:B------:R-:W-:Y:S01]  /*0580*/  IADD3.X R39, R11, UR19, RZ, P1, !PT ;  /* 0x000000130b277c10 */ /* 0x000fe20008ffe4ff */
[----:B------:R-:W-:Y:S04]  /*0590*/  STL [R1+0x84], R12 ;  /* 0x0000840c01007387 */ /* 0x000fe80000100800 */
        /* <DEDUP_REMOVED lines=13> */
[----:B------:R-:W4:Y:S03]  /*0670*/  LDG.E.64.CONSTANT R34, desc[UR14][R34.64] ;  /* 0x0000000e22227981 */ /* 0x000f26000c1e9b00 */
[----:B------:R-:W-:Y:S01]  /*0680*/  IMAD.X R4, RZ, RZ, R3, P0 ;  /* 0x000000ffff047224 */ /* 0x000fe200000e0603 */
        /* <DEDUP_REMOVED lines=28> */
[C---:B0-----:R-:W-:Y:S02]  /*0850*/  SHF.L.U32 R9, R5.reuse, 0x1, RZ ;  /* 0x0000000105097819 */ /* 0x041fe400000006ff */
[----:B-1----:R-:W-:Y:S01]  /*0860*/  SHF.L.U64.HI R6, R5, 0x1, R4 ;  /* 0x0000000105067819 */ /* 0x002fe20000010204 */
[----:B------:R-:W-:Y:S01]  /*0870*/  VIADD R5, R0, 0x3200 ;  /* 0x0000320000057836 */ /* 0x000fe20000000000 */
[----:B------:R-:W-:-:S04]  /*0880*/  IADD3 R24, P0, R9, UR16, RZ ;  /* 0x0000001009187c10 */ /* 0x000fc8000ff1e0ff */
[C---:B------:R-:W-:Y:S02]  /*0890*/  IADD3.X R25, R6.reuse, UR17, RZ, P0, !PT ;  /* 0x0000001106197c10 */ /* 0x040fe400087fe4ff */
[----:B------:R-:W-:Y:S01]  /*08a0*/  IADD3 R5, P0, R5, R2, RZ ;  /* 0x0000000205057210 */ /* 0x000fe20007f1e0ff */
[----:B------:R0:W-:Y:S01]  /*08b0*/  STL [R1+0x70], R9 ;  /* 0x0000700901007387 */ /* 0x0001e20000100800 */
[----:B------:R-:W-:Y:S02]  /*08c0*/  IADD3 R22, P1, R9, UR18, RZ ;  /* 0x0000001209167c10 */ /* 0x000fe4000ff3e0ff */
[----:B------:R-:W-:Y:S01]  /*08d0*/  IADD3.X R4, RZ, R3, RZ, P0, !PT ;  /* 0x00000003ff047210 */ /* 0x000fe200007fe4ff */
[----:B------:R1:W-:Y:S01]  /*08e0*/  STL [R1+0x74], R6 ;  /* 0x0000740601007387 */ /* 0x0003e20000100800 */
[----:B------:R-:W-:Y:S01]  /*08f0*/  IADD3.X R23, R6, UR19, RZ, P1, !PT ;  /* 0x0000001306177c10 */ /* 0x000fe20008ffe4ff */
[----:B------:R-:W-:Y:S02]  /*0900*/  HFMA2.MMA R58, -RZ, RZ, 0, 2.384185791015625e-06 ;  /* 0x00000028ff3a7435 */ /* 0x000fe400000001ff */
[----:B------:R-:W4:Y:S01]  /*0910*/  LDG.E.64.CONSTANT R24, desc[UR14][R24.64] ;  /* 0x0000000e18187981 */ /* 0x000f22000c1e9b00 */
[----:B0-----:R-:W-:-:S03]  /*0920*/  SHF.L.U32 R9, R5, 0x1, RZ ;  /* 0x0000000105097819 */ /* 0x001fc600000006ff */
[----:B------:R-:W4:Y:S01]  /*0930*/  LDG.E.64.CONSTANT R22, desc[UR14][R22.64] ;  /* 0x0000000e16167981 */ /* 0x000f22000c1e9b00 */
[----:B-1----:R-:W-:Y:S02]  /*0940*/  SHF.L.U64.HI R6, R5, 0x1, R4 ;  /* 0x0000000105067819 */ /* 0x002fe40000010204 */
[----:B------:R-:W-:Y:S02]  /*0950*/  IADD3 R20, P0, R9, UR16, RZ ;  /* 0x0000001009147c10 */ /* 0x000fe4000ff1e0ff */
[----:B------:R-:W-:Y:S02]  /*0960*/  IADD3 R5, R0, 0x3c00, RZ ;  /* 0x00003c0000057810 */ /* 0x000fe40007ffe0ff */
[----:B------:R-:W-:Y:S02]  /*0970*/  IADD3.X R21, R6, UR17, RZ, P0, !PT ;  /* 0x0000001106157c10 */ /* 0x000fe400087fe4ff */
[----:B------:R-:W-:Y:S01]  /*0980*/  IADD3 R5, P0, R5, R2, RZ ;  /* 0x0000000205057210 */ /* 0x000fe20007f1e0ff */
[----:B------:R0:W-:Y:S01]  /*0990*/  STL [R1+0x68], R9 ;  /* 0x0000680901007387 */ /* 0x0001e20000100800 */
[----:B------:R-:W-:-:S03]  /*09a0*/  IADD3 R18, P1, R9, UR18, RZ ;  /* 0x0000001209127c10 */ /* 0x000fc6000ff3e0ff */
[----:B------:R-:W-:Y:S01]  /*09b0*/  IMAD.X R4, RZ, RZ, R3, P0 ;  /* 0x000000ffff047224 */ /* 0x000fe200000e0603 */
[----:B------:R1:W-:Y:S01]  /*09c0*/  STL [R1+0x6c], R6 ;  /* 0x00006c0601007387 */ /* 0x0003e20000100800 */
[----:B------:R-:W-:Y:S01]  /*09d0*/  IADD3.X R19, R6, UR19, RZ, P1, !PT ;  /* 0x0000001306137c10 */ /* 0x000fe20008ffe4ff */
[----:B------:R-:W-:Y:S02]  /*09e0*/  IMAD R50, R50, R58, UR8 ;  /* 0x0000000832327e24 */ /* 0x000fe4000f8e023a */
[----:B------:R-:W4:Y:S01]  /*09f0*/  LDG.E.64.CONSTANT R20, desc[UR14][R20.64] ;  /* 0x0000000e14147981 */ /* 0x000f22000c1e9b00 */
[----:B0-----:R-:W-:-:S03]  /*0a00*/  SHF.L.U32 R9, R5, 0x1, RZ ;  /* 0x0000000105097819 */ /* 0x001fc600000006ff */
[----:B------:R-:W4:Y:S01]  /*0a10*/  LDG.E.64.CONSTANT R18, desc[UR14][R18.64] ;  /* 0x0000000e12127981 */ /* 0x000f22000c1e9b00 */
[----:B------:R-:W-:Y:S02]  /*0a20*/  IADD3 R16, P0, R9, UR16, RZ ;  /* 0x0000001009107c10 */ /* 0x000fe4000ff1e0ff */
[----:B-1----:R-:W-:Y:S02]  /*0a30*/  SHF.L.U64.HI R6, R5, 0x1, R4 ;  /* 0x0000000105067819 */ /* 0x002fe40000010204 */
[----:B------:R-:W-:Y:S02]  /*0a40*/  IADD3 R5, R0, 0x4600, RZ ;  /* 0x0000460000057810 */ /* 0x000fe40007ffe0ff */
[----:B------:R-:W-:Y:S02]  /*0a50*/  IADD3.X R17, R6, UR17, RZ, P0, !PT ;  /* 0x0000001106117c10 */ /* 0x000fe400087fe4ff */
[----:B------:R-:W-:Y:S02]  /*0a60*/  IADD3 R5, P0, R5, R2, RZ ;  /* 0x0000000205057210 */ /* 0x000fe40007f1e0ff */
[----:B------:R-:W-:-:S02]  /*0a70*/  IADD3 R14, P1, R9, UR18, RZ ;  /* 0x00000012090e7c10 */ /* 0x000fc4000ff3e0ff */
[----:B------:R-:W-:Y:S01]  /*0a80*/  IADD3.X R0, RZ, R3, RZ, P0, !PT ;  /* 0x00000003ff007210 */ /* 0x000fe200007fe4ff */
[----:B------:R-:W-:Y:S01]  /*0a90*/  STL [R1+0x60], R9 ;  /* 0x0000600901007387 */ /* 0x000fe20000100800 */
[----:B------:R-:W-:Y:S02]  /*0aa0*/  IADD3.X R15, R6, UR19, RZ, P1, !PT ;  /* 0x00000013060f7c10 */ /* 0x000fe40008ffe4ff */
[C---:B------:R-:W-:Y:S01]  /*0ab0*/  SHF.L.U64.HI R4, R5.reuse, 0x1, R0 ;  /* 0x0000000105047819 */ /* 0x040fe20000010200 */
[----:B------:R0:W-:Y:S04]  /*0ac0*/  STL [R1+0x64], R6 ;  /* 0x0000640601007387 */ /* 0x0001e80000100800 */
[----:B------:R-:W4:Y:S04]  /*0ad0*/  LDG.E.64.CONSTANT R16, desc[UR14][R16.64] ;  /* 0x0000000e10107981 */ /* 0x000f28000c1e9b00 */
[----:B------:R-:W4:Y:S01]  /*0ae0*/  LDG.E.64.CONSTANT R14, desc[UR14][R14.64] ;  /* 0x0000000e0e0e7981 */ /* 0x000f22000c1e9b00 */
[----:B0-----:R-:W-:-:S05]  /*0af0*/  IMAD.SHL.U32 R6, R5, 0x2, RZ ;  /* 0x0000000205067824 */ /* 0x001fca00078e00ff */
[C---:B------:R-:W-:Y:S02]  /*0b00*/  IADD3 R12, P0, R6.reuse, UR16, RZ ;  /* 0x00000010060c7c10 */ /* 0x040fe4000ff1e0ff */
[----:B------:R-:W-:Y:S01]  /*0b10*/  IADD3 R10, P1, R6, UR18, RZ ;  /* 0x00000012060a7c10 */ /* 0x000fe2000ff3e0ff */
[----:B------:R-:W-:Y:S01]  /*0b20*/  STL [R1+0x58], R6 ;  /* 0x0000580601007387 */ /* 0x000fe20000100800 */
[C---:B------:R-:W-:Y:S02]  /*0b30*/  IADD3.X R13, R4.reuse, UR17, RZ, P0, !PT ;  /* 0x00000011040d7c10 */ /* 0x040fe400087fe4ff */
[----:B------:R-:W-:Y:S01]  /*0b40*/  IADD3.X R11, R4, UR19, RZ, P1, !PT ;  /* 0x00000013040b7c10 */ /* 0x000fe20008ffe4ff */
[----:B------:R0:W-:Y:S01]  /*0b50*/  STL [R1+0x5c], R4 ;  /* 0x00005c0401007387 */ /* 0x0001e20000100800 */
[----:B---3--:R-:W-:Y:S01]  /*0b60*/  FADD.FTZ R2, R45, UR9 ;  /* 0x000000092d027e21 */ /* 0x008fe20008010000 */
[C---:B--2---:R-:W-:Y:S02]  /*0b70*/  PRMT R46, R42.reuse, 0x7632, R46 ;  /* 0x000076322a2e7816 */ /* 0x044fe4000000002e */
[----:B------:R-:W2:Y:S01]  /*0b80*/  LDG.E.64.CONSTANT R12, desc[UR14][R12.64] ;  /* 0x0000000e0c0c7981 */ /* 0x000ea2000c1e9b00 */
[----:B------:R-:W-:-:S02]  /*0b90*/  SHF.L.U32 R3, R42, 0x10, RZ ;  /* 0x000000102a037819 */ /* 0x000fc400000006ff */
[C---:B----4-:R-:W-:Y:S01]  /*0ba0*/  PRMT R8, R40.reuse, 0x7632, R8 ;  /* 0x0000763228087816 */ /* 0x050fe20000000008 */
[----:B------:R-:W1:Y:S01]  /*0bb0*/  MUFU.RSQ R2, R2 ;  /* 0x0000000200027308 */ /* 0x000e620000001400 */
[----:B------:R-:W-:Y:S01]  /*0bc0*/  SHF.L.U32 R5, R40, 0x10, RZ ;  /* 0x0000001028057819 */ /* 0x000fe200000006ff */
[----:B------:R-:W3:Y:S01]  /*0bd0*/  LDG.E.64.CONSTANT R10, desc[UR14][R10.64] ;  /* 0x0000000e0a0a7981 */ /* 0x000ee2000c1e9b00 */
[----:B------:R-:W-:Y:S01]  /*0be0*/  PRMT R7, R38, 0x7632, R7 ;  /* 0x0000763226077816 */ /* 0x000fe20000000007 */
[----:B------:R-:W-:Y:S01]  /*0bf0*/  IMAD.U32 R8, R8, 0x10000, RZ ;  /* 0x0001000008087824 */ /* 0x000fe200078e00ff */
[----:B------:R-:W-:Y:S01]  /*0c00*/  SHF.L.U32 R0, R38, 0x10, RZ ;  /* 0x0000001026007819 */ /* 0x000fe200000006ff */
[----:B------:R-:W-:Y:S01]  /*0c10*/  FADD.FTZ R5, -R44, R5 ;  /* 0x000000052c057221 */ /* 0x000fe20000010100 */
[----:B------:R-:W-:Y:S01]  /*0c20*/  SHF.L.U32 R46, R46, 0x10, RZ ;  /* 0x000000102e2e7819 */ /* 0x000fe200000006ff */
[----:B------:R-:W-:Y:S01]  /*0c30*/  FADD.FTZ R8, -R44, R8 ;  /* 0x000000082c087221 */ /* 0x000fe20000010100 */
[----:B------:R-:W-:Y:S01]  /*0c40*/  SHF.L.U32 R7, R7, 0x10, RZ ;  /* 0x0000001007077819 */ /* 0x000fe200000006ff */
[----:B0-----:R-:W-:Y:S01]  /*0c50*/  FMUL.FTZ R4, R0, R3 ;  /* 0x0000000300047220 */ /* 0x001fe20000410000 */
[----:B------:R-:W-:-:S02]  /*0c60*/  SHF.L.U32 R9, R41, 0x10, RZ ;  /* 0x0000001029097819 */ /* 0x000fc400000006ff */
[----:B------:R-:W-:Y:S02]  /*0c70*/  PRMT R55, R41, 0x7632, R55 ;  /* 0x0000763229377816 */ /* 0x000fe40000000037 */
[----:B------:R-:W-:Y:S02]  /*0c80*/  PRMT R48, R43, 0x7632, R48 ;  /* 0x000076322b307816 */ /* 0x000fe40000000030 */
[----:B------:R-:W-:Y:S01]  /*0c90*/  PRMT R56, R39, 0x7632, R56 ;  /* 0x0000763227387816 */ /* 0x000fe20000000038 */
[C---:B-1----:R-:W-:Y:S01]  /*0ca0*/  FMUL.FTZ R6, R2.reuse, R5 ;  /* 0x0000000502067220 */ /* 0x042fe20000410000 */
[----:B------:R-:W-:Y:S01]  /*0cb0*/  FMUL.FTZ R45, R7, R46 ;  /* 0x0000002e072d7220 */ /* 0x000fe20000410000 */
[----:B------:R-:W-:Y:S01]  /*0cc0*/  FMUL.FTZ R8, R2, R8 ;  /* 0x0000000802087220 */ /* 0x000fe20000410000 */
[----:B------:R-:W-:Y:S01]  /*0cd0*/  PRMT R54, R36, 0x7632, R54 ;  /* 0x0000763224367816 */ /* 0x000fe20000000036 */
[----:B------:R-:W-:Y:S01]  /*0ce0*/  FFMA.FTZ R4, R6, R4, RZ ;  /* 0x0000000406047223 */ /* 0x000fe200000100ff */
[----:B------:R-:W-:Y:S01]  /*0cf0*/  SHF.L.U32 R5, R39, 0x10, RZ ;  /* 0x0000001027057819 */ /* 0x000fe200000006ff */
[----:B------:R-:W-:Y:S01]  /*0d00*/  FADD.FTZ R9, -R44, R9 ;  /* 0x000000092c097221 */ /* 0x000fe20000010100 */
[----:B------:R-:W-:Y:S01]  /*0d10*/  STL [R1+0x9c], R42 ;  /* 0x00009c2a01007387 */ /* 0x000fe20000100800 */
[----:B------:R-:W-:Y:S01]  /*0d20*/  FFMA.FTZ R45, R8, R45, R4 ;  /* 0x0000002d082d7223 */ /* 0x000fe20000010004 */
[----:B------:R-:W-:Y:S01]  /*0d30*/  IMAD.U32 R4, R43, 0x10000, RZ ;  /* 0x000100002b047824 */ /* 0x000fe200078e00ff */
[----:B------:R-:W-:Y:S01]  /*0d40*/  SHF.L.U32 R55, R55, 0x10, RZ ;  /* 0x0000001037377819 */ /* 0x000fe200000006ff */
[----:B------:R-:W-:Y:S01]  /*0d50*/  STL [R1+0xa0], R40 ;  /* 0x0000a02801007387 */ /* 0x000fe20000100800 */
[----:B------:R-:W-:-:S02]  /*0d60*/  SHF.L.U32 R48, R48, 0x10, RZ ;  /* 0x0000001030307819 */ /* 0x000fc400000006ff */
[----:B------:R-:W-:Y:S01]  /*0d70*/  PRMT R52, R34, 0x7632, R52 ;  /* 0x0000763222347816 */ /* 0x000fe20000000034 */
[----:B------:R0:W-:Y:S01]  /*0d80*/  STL [R1+0xa4], R38 ;  /* 0x0000a42601007387 */ /* 0x0001e20000100800 */
[----:B------:R-:W-:Y:S02]  /*0d90*/  IMAD.U32 R56, R56, 0x10000, RZ ;  /* 0x0001000038387824 */ /* 0x000fe400078e00ff */
[----:B------:R-:W-:Y:S01]  /*0da0*/  FADD.FTZ R55, -R44, R55 ;  /* 0x000000372c377221 */ /* 0x000fe20000010100 */
[C---:B------:R-:W-:Y:S01]  /*0db0*/  SHF.L.U32 R47, R37.reuse, 0x10, RZ ;  /* 0x00000010252f7819 */ /* 0x040fe200000006ff */
[----:B------:R1:W-:Y:S01]  /*0dc0*/  STL [R1+0x38], R6 ;  /* 0x0000380601007387 */ /* 0x0003e20000100800 */
[----:B------:R-:W-:Y:S02]  /*0dd0*/  PRMT R53, R37, 0x7632, R53 ;  /* 0x0000763225357816 */ /* 0x000fe40000000035 */
[----:B------:R-:W-:Y:S01]  /*0de0*/  SHF.L.U32 R51, R32, 0x10, RZ ;  /* 0x0000001020337819 */ /* 0x000fe200000006ff */
[----:B0-----:R-:W-:Y:S01]  /*0df0*/  FMUL.FTZ R38, R2, R9 ;  /* 0x0000000902267220 */ /* 0x001fe20000410000 */
[----:B-1----:R-:W-:Y:S01]  /*0e00*/  FMUL.FTZ R6, R5, R4 ;  /* 0x0000000405067220 */ /* 0x002fe20000410000 */
[----:B------:R-:W-:Y:S01]  /*0e10*/  STL [R1+0xa8], R43 ;  /* 0x0000a82b01007387 */ /* 0x000fe20000100800 */
[----:B------:R-:W-:-:S02]  /*0e20*/  SHF.L.U32 R9, R36, 0x10, RZ ;  /* 0x0000001024097819 */ /* 0x000fc400000006ff */
[----:B------:R-:W-:Y:S01]  /*0e30*/  PRMT R57, R30, 0x7632, R57 ;  /* 0x000076321e397816 */ /* 0x000fe20000000039 */
[----:B------:R-:W-:Y:S01]  /*0e40*/  STL [R1+0xac], R41 ;  /* 0x0000ac2901007387 */ /* 0x000fe20000100800 */
[----:B------:R-:W-:Y:S01]  /*0e50*/  FFMA.FTZ R45, R38, R6, R45 ;  /* 0x00000006262d7223 */ /* 0x000fe2000001002d */
[----:B------:R-:W-:Y:S01]  /*0e60*/  FMUL.FTZ R6, R56, R48 ;  /* 0x0000003038067220 */ /* 0x000fe20000410000 */
[----:B------:R-:W-:Y:S01]  /*0e70*/  IMAD.U32 R61, R31, 0x10000, RZ ;  /* 0x000100001f3d7824 */ /* 0x000fe200078e00ff */
[----:B------:R0:W-:Y:S01]  /*0e80*/  STL [R1+0xb0], R39 ;  /* 0x0000b02701007387 */ /* 0x0001e20000100800 */
[----:B------:R-:W-:Y:S01]  /*0e90*/  FMUL.FTZ R55, R2, R55 ;  /* 0x0000003702377220 */ /* 0x000fe20000410000 */
[----:B------:R-:W-:Y:S01]  /*0ea0*/  SHF.L.U32 R54, R54, 0x10, RZ ;  /* 0x0000001036367819 */ /* 0x000fe200000006ff */
[----:B------:R-:W-:Y:S01]  /*0eb0*/  IMAD.U32 R60, R26, 0x10000, RZ ;  /* 0x000100001a3c7824 */ /* 0x000fe200078e00ff */
[----:B------:R1:W-:Y:S01]  /*0ec0*/  STL [R1+0x48], R38 ;  /* 0x0000482601007387 */ /* 0x0003e20000100800 */
[----:B------:R-:W-:Y:S01]  /*0ed0*/  FADD.FTZ R9, -R44, R9 ;  /* 0x000000092c097221 */ /* 0x000fe20000010100 */
[----:B------:R-:W-:Y:S01]  /*0ee0*/  FFMA.FTZ R45, R55, R6, R45 ;  /* 0x00000006372d7223 */ /* 0x000fe2000001002d */
[----:B------:R-:W-:-:S02]  /*0ef0*/  IMAD.U32 R52, R52, 0x10000, RZ ;  /* 0x0001000034347824 */ /* 0x000fc400078e00ff */
[----:B------:R-:W-:Y:S01]  /*0f00*/  FADD.FTZ R54, -R44, R54 ;  /* 0x000000362c367221 */ /* 0x000fe20000010100 */
[----:B0-----:R-:W-:Y:S01]  /*0f10*/  FMUL.FTZ R39, R2, R9 ;  /* 0x0000000902277220 */ /* 0x001fe20000410000 */
[----:B------:R-:W-:Y:S02]  /*0f20*/  IMAD.U32 R59, R27, 0x10000, RZ ;  /* 0x000100001b3b7824 */ /* 0x000fe400078e00ff */
[----:B------:R-:W-:Y:S01]  /*0f30*/  IMAD.U32 R58, R22, 0x10000, RZ ;  /* 0x00010000163a7824 */ /* 0x000fe200078e00ff */
[----:B-1----:R-:W-:Y:S01]  /*0f40*/  SHF.L.U32 R38, R34, 0x10, RZ ;  /* 0x0000001022267819 */ /* 0x002fe200000006ff */
[----:B------:R-:W-:Y:S01]  /*0f50*/  STL [R1+0xb4], R36 ;  /* 0x0000b42401007387 */ /* 0x000fe20000100800 */
[----:B------:R-:W0:Y:S01]  /*0f60*/  S2UR UR16, SR_CgaCtaId ;  /* 0x00000000001079c3 */ /* 0x000e220000008800 */
[----:B------:R-:W-:Y:S01]  /*0f70*/  UMOV UR13, 0x400 ;  /* 0x00000400000d7882 */ /* 0x000fe20000000000 */
[----:B------:R-:W-:Y:S01]  /*0f80*/  USHF.R.U32.HI UR17, URZ, 0x1, UR5 ;  /* 0x000000013f117899 */ /* 0x000fe20008011605 */
[----:B------:R-:W-:Y:S01]  /*0f90*/  FMUL.FTZ R6, R3, R38 ;  /* 0x0000002603067220 */ /* 0x000fe20000410000 */
[----:B------:R-:W-:Y:S01]  /*0fa0*/  STL [R1+0x14], R38 ;  /* 0x0000142601007387 */ /* 0x000fe20000100800 */
[----:B------:R-:W-:Y:S01]  /*0fb0*/  FMUL.FTZ R9, R46, R52 ;  /* 0x000000342e097220 */ /* 0x000fe20000410000 */
[----:B------:R-:W-:Y:S01]  /*0fc0*/  FMUL.FTZ R54, R2, R54 ;  /* 0x0000003602367220 */ /* 0x000fe20000410000 */
[----:B------:R-:W-:Y:S01]  /*0fd0*/  FFMA.FTZ R45, R39, R6, R45 ;  /* 0x00000006272d7223 */ /* 0x000fe2000001002d */
[----:B------:R1:W-:Y:S01]  /*0fe0*/  STL [R1+0xb8], R34 ;  /* 0x0000b82201007387 */ /* 0x0003e20000100800 */
[----:B------:R-:W-:Y:S01]  /*0ff0*/  PRMT R6, R35, 0x7632, R6 ;  /* 0x0000763223067816 */ /* 0x000fe20000000006 */
[----:B------:R-:W-:Y:S01]  /*1000*/  FADD.FTZ R47, -R44, R47 ;  /* 0x0000002f2c2f7221 */ /* 0x000fe20000010100 */
[----:B------:R-:W-:Y:S01]  /*1010*/  SHF.L.U32 R53, R53, 0x10, RZ ;  /* 0x0000001035357819 */ /* 0x000fe200000006ff */
[----:B------:R-:W-:Y:S01]  /*1020*/  STL [R1+0x54], R39 ;  /* 0x0000542701007387 */ /* 0x000fe20000100800 */
[----:B------:R-:W-:Y:S01]  /*1030*/  FFMA.FTZ R45, R54, R9, R45 ;  /* 0x00000009362d7223 */ /* 0x000fe2000001002d */
[----:B------:R-:W-:Y:S01]  /*1040*/  ULDC.64 UR18, c[0x0][0x260] ;  /* 0x0000980000127ab9 */ /* 0x000fe20000000a00 */
[----:B-1----:R-:W-:Y:S01]  /*1050*/  SHF.L.U32 R34, R35, 0x10, RZ ;  /* 0x0000001023227819 */ /* 0x002fe200000006ff */
[----:B------:R-:W-:Y:S01]  /*1060*/  STL [R1+0xbc], R37 ;  /* 0x0000bc2501007387 */ /* 0x000fe20000100800 */
[----:B------:R-:W-:-:S03]  /*1070*/  IMAD.U32 R6, R6, 0x10000, RZ ;  /* 0x0001000006067824 */ /* 0x000fc600078e00ff */
[----:B------:R-:W-:Y:S01]  /*1080*/  STL [R1+0xc0], R35 ;  /* 0x0000c02301007387 */ /* 0x000fe20000100800 */
[----:B------:R-:W-:Y:S01]  /*1090*/  FMUL.FTZ R9, R4, R34 ;  /* 0x0000002204097220 */ /* 0x000fe20000410000 */
[----:B------:R-:W-:Y:S02]  /*10a0*/  FADD.FTZ R53, -R44, R53 ;  /* 0x000000352c357221 */ /* 0x000fe40000010100 */
[----:B------:R1:W-:Y:S02]  /*10b0*/  STL [R1+0x10], R34 ;  /* 0x0000102201007387 */ /* 0x0003e40000100800 */
[C---:B------:R-:W-:Y:S01]  /*10c0*/  FMUL.FTZ R53, R2.reuse, R53 ;  /* 0x0000003502357220 */ /* 0x040fe20000410000 */
[----:B-1----:R-:W-:-:S04]  /*10d0*/  FMUL.FTZ R34, R2, R47 ;  /* 0x0000002f02227220 */ /* 0x002fc80000410000 */
[----:B------:R-:W-:Y:S01]  /*10e0*/  FFMA.FTZ R45, R34, R9, R45 ;  /* 0x00000009222d7223 */ /* 0x000fe2000001002d */
[----:B------:R-:W-:Y:S01]  /*10f0*/  FMUL.FTZ R9, R48, R6 ;  /* 0x0000000630097220 */ /* 0x000fe20000410000 */
[----:B------:R1:W-:Y:S03]  /*1100*/  STL [R1+0x50], R34 ;  /* 0x0000502201007387 */ /* 0x0003e60000100800 */
[----:B------:R-:W-:Y:S01]  /*1110*/  FFMA.FTZ R45, R53, R9, R45 ;  /* 0x00000009352d7223 */ /* 0x000fe2000001002d */
[----:B------:R-:W-:Y:S01]  /*1120*/  PRMT R9, R32, 0x7632, R9 ;  /* 0x0000763220097816 */ /* 0x000fe20000000009 */
[----:B------:R-:W-:Y:S01]  /*1130*/  FADD.FTZ R51, -R44, R51 ;  /* 0x000000332c337221 */ /* 0x000fe20000010100 */
[----:B------:R-:W-:Y:S01]  /*1140*/  STL [R1+0xc4], R32 ;  /* 0x0000c42001007387 */ /* 0x000fe20000100800 */
[----:B-1----:R-:W-:-:S03]  /*1150*/  SHF.L.U32 R34, R30, 0x10, RZ ;  /* 0x000000101e227819 */ /* 0x002fc600000006ff */
[----:B------:R1:W-:Y:S01]  /*1160*/  STL [R1+0xc8], R30 ;  /* 0x0000c81e01007387 */ /* 0x0003e20000100800 */
[----:B------:R-:W-:Y:S01]  /*1170*/  IMAD.U32 R9, R9, 0x10000, RZ ;  /* 0x0001000009097824 */ /* 0x000fe200078e00ff */
[----:B------:R-:W-:Y:S01]  /*1180*/  SHF.L.U32 R57, R57, 0x10, RZ ;  /* 0x0000001039397819 */ /* 0x000fe200000006ff */
[----:B------:R-:W-:Y:S02]  /*1190*/  FMUL.FTZ R47, R3, R34 ;  /* 0x00000022032f7220 */ /* 0x000fe40000410000 */
[----:B------:R-:W-:Y:S01]  /*11a0*/  FADD.FTZ R9, -R44, R9 ;  /* 0x000000092c097221 */ /* 0x000fe20000010100 */
[----:B------:R-:W-:Y:S01]  /*11b0*/  STL [R1+0xc], R34 ;  /* 0x00000c2201007387 */ /* 0x000fe20000100800 */
[C---:B-1----:R-:W-:Y:S02]  /*11c0*/  FMUL.FTZ R30, R2.reuse, R51 ;  /* 0x00000033021e7220 */ /* 0x042fe40000410000 */
[----:B------:R-:W-:Y:S01]  /*11d0*/  FMUL.FTZ R9, R2, R9 ;  /* 0x0000000902097220 */ /* 0x000fe20000410000 */
[----:B------:R-:W-:Y:S01]  /*11e0*/  SHF.L.U32 R51, R33, 0x10, RZ ;  /* 0x0000001021337819 */ /* 0x000fe200000006ff */
[----:B------:R-:W-:Y:S01]  /*11f0*/  FFMA.FTZ R45, R30, R47, R45 ;  /* 0x0000002f1e2d7223 */ /* 0x000fe2000001002d */
[----:B------:R1:W-:Y:S01]  /*1200*/  STL [R1+0x4c], R30 ;  /* 0x00004c1e01007387 */ /* 0x0003e20000100800 */
[----:B------:R-:W-:-:S02]  /*1210*/  FMUL.FTZ R47, R46, R57 ;  /* 0x000000392e2f7220 */ /* 0x000fc40000410000 */
[----:B------:R-:W-:Y:S02]  /*1220*/  FADD.FTZ R51, -R44, R51 ;  /* 0x000000332c337221 */ /* 0x000fe40000010100 */
[----:B------:R-:W-:Y:S01]  /*1230*/  FFMA.FTZ R45, R9, R47, R45 ;  /* 0x0000002f092d7223 */ /* 0x000fe2000001002d */
[----:B-1----:R-:W-:Y:S01]  /*1240*/  LEA R30, R49, R50, 0x3 ;  /* 0x00000032311e7211 */ /* 0x002fe200078e18ff */
[----:B------:R-:W-:Y:S01]  /*1250*/  FFMA.FTZ R50, R0, R3, RZ ;  /* 0x0000000300327223 */ /* 0x000fe200000100ff */
[----:B------:R-:W-:-:S03]  /*1260*/  PRMT R47, R33, 0x7632, R47 ;  /* 0x00007632212f7816 */ /* 0x000fc6000000002f */
[----:B------:R-:W-:Y:S01]  /*1270*/  FFMA.FTZ R50, R7, R46, R50 ;  /* 0x0000002e07327223 */ /* 0x000fe20000010032 */
[----:B------:R-:W-:Y:S01]  /*1280*/  STL [R1+0x30], R30 ;  /* 0x0000301e01007387 */ /* 0x000fe20000100800 */
[----:B------:R-:W-:Y:S01]  /*1290*/  FFMA.FTZ R8, R8, R7, RZ ;  /* 0x0000000708087223 */ /* 0x000fe200000100ff */
[----:B------:R-:W-:Y:S01]  /*12a0*/  SHF.L.U32 R47, R47, 0x10, RZ ;  /* 0x000000102f2f7819 */ /* 0x000fe200000006ff */
[----:B------:R-:W-:Y:S01]  /*12b0*/  FFMA.FTZ R50, R5, R4, R50 ;  /* 0x0000000405327223 */ /* 0x000fe20000010032 */
[----:B------:R1:W-:Y:S01]  /*12c0*/  STL [R1+0xcc], R33 ;  /* 0x0000cc2101007387 */ /* 0x0003e20000100800 */
[----:B------:R-:W-:Y:S01]  /*12d0*/  FMUL.FTZ R49, R4, R61 ;  /* 0x0000003d04317220 */ /* 0x000fe20000410000 */
[----:B------:R-:W-:Y:S01]  /*12e0*/  FFMA.FTZ R54, R54, R52, R8 ;  /* 0x0000003436367223 */ /* 0x000fe20000010008 */
[----:B------:R-:W-:Y:S01]  /*12f0*/  FFMA.FTZ R50, R56, R48, R50 ;  /* 0x0000003038327223 */ /* 0x000fe20000010032 */
[----:B------:R-:W-:Y:S01]  /*1300*/  STL [R1+0xf0], R0 ;  /* 0x0000f00001007387 */ /* 0x000fe20000100800 */
[----:B------:R-:W-:Y:S01]  /*1310*/  PRMT R8, R31, 0x7632, R8 ;  /* 0x000076321f087816 */ /* 0x000fe20000000008 */
[----:B-1----:R-:W-:-:S02]  /*1320*/  FMUL.FTZ R33, R2, R51 ;  /* 0x0000003302217220 */ /* 0x002fc40000410000 */
[----:B------:R1:W-:Y:S02]  /*1330*/  STL [R1+0xd0], R31 ;  /* 0x0000d01f01007387 */ /* 0x0003e40000100800 */
[----:B------:R-:W-:Y:S01]  /*1340*/  FFMA.FTZ R49, R33, R49, R45 ;  /* 0x0000003121317223 */ /* 0x000fe2000001002d */
[----:B------:R-:W-:Y:S01]  /*1350*/  FADD.FTZ R45, -R44, R47 ;  /* 0x0000002f2c2d7221 */ /* 0x000fe20000010100 */
[----:B------:R-:W-:Y:S01]  /*1360*/  FADD.FTZ R47, RZ, R7 ;  /* 0x00000007ff2f7221 */ /* 0x000fe20000010000 */
[----:B------:R-:W-:Y:S01]  /*1370*/  FFMA.FTZ R7, R3, R38, R50 ;  /* 0x0000002603077223 */ /* 0x000fe20000010032 */
[----:B-1----:R-:W4:Y:S02]  /*1380*/  LDL R31, [R1+0x10] ;  /* 0x00001000011f7983 */ /* 0x002f240000100800 */
[----:B------:R-:W-:Y:S02]  /*1390*/  FADD.FTZ R47, R47, R52 ;  /* 0x000000342f2f7221 */ /* 0x000fe40000010000 */
[----:B------:R-:W-:Y:S01]  /*13a0*/  STL [R1+0xd4], R5 ;  /* 0x0000d40501007387 */ /* 0x000fe20000100800 */
[----:B------:R-:W-:-:S03]  /*13b0*/  FFMA.FTZ R52, R46, R52, R7 ;  /* 0x000000342e347223 */ /* 0x000fc60000010007 */
[----:B------:R-:W-:Y:S01]  /*13c0*/  STL [R1+0x44], R33 ;  /* 0x0000442101007387 */ /* 0x000fe20000100800 */
[----:B------:R-:W-:-:S03]  /*13d0*/  PRMT R7, R26, 0x7632, R7 ;  /* 0x000076321a077816 */ /* 0x000fc60000000007 */
[----:B------:R-:W-:Y:S04]  /*13e0*/  STL [R1+0xd8], R33 ;  /* 0x0000d82101007387 */ /* 0x000fe80000100800 */
[----:B------:R-:W3:Y:S04]  /*13f0*/  LDL.LU R0, [R1+0x30] ;  /* 0x0000300001007983 */ /* 0x000ee80000300800 */
[----:B------:R-:W-:Y:S04]  /*1400*/  STL [R1+0xdc], R28 ;  /* 0x0000dc1c01007387 */ /* 0x000fe80000100800 */
[----:B------:R1:W-:Y:S04]  /*1410*/  STL [R1+0xe0], R26 ;  /* 0x0000e01a01007387 */ /* 0x0003e80000100800 */
[----:B-1----:R-:W2:Y:S01]  /*1420*/  LDL R26, [R1+0x4c] ;  /* 0x00004c00011a7983 */ /* 0x002ea20000100800 */
[----:B----4-:R-:W-:-:S03]  /*1430*/  FFMA.FTZ R52, R4, R31, R52 ;  /* 0x0000001f04347223 */ /* 0x010fc60000010034 */
[----:B--2---:R1:W-:Y:S04]  /*1440*/  STL [R1+0xe8], R26 ;  /* 0x0000e81a01007387 */ /* 0x0043e80000100800 */
[----:B-1----:R-:W2:Y:S04]  /*1450*/  LDL R26, [R1+0x54] ;  /* 0x00005400011a7983 */ /* 0x002ea80000100800 */
[----:B------:R1:W-:Y:S04]  /*1460*/  STL [R1+0xe4], R31 ;  /* 0x0000e41f01007387 */ /* 0x0003e80000100800 */
[----:B-1----:R-:W4:Y:S01]  /*1470*/  LDL R31, [R1+0xc] ;  /* 0x00000c00011f7983 */ /* 0x002f220000100800 */
[----:B------:R-:W-:Y:S01]  /*1480*/  FFMA.FTZ R55, R55, R56, RZ ;  /* 0x0000003837377223 */ /* 0x000fe200000100ff */
[----:B------:R-:W-:Y:S01]  /*1490*/  SHF.L.U32 R8, R8, 0x10, RZ ;  /* 0x0000001008087819 */ /* 0x000fe200000006ff */
[----:B------:R-:W-:-:S02]  /*14a0*/  FMUL.FTZ R45, R2, R45 ;  /* 0x0000002d022d7220 */ /* 0x000fc40000410000 */
[----:B------:R-:W-:Y:S01]  /*14b0*/  FFMA.FTZ R53, R53, R6, R55 ;  /* 0x0000000635357223 */ /* 0x000fe20000010037 */
[----:B------:R-:W-:Y:S01]  /*14c0*/  SHF.L.U32 R55, R28, 0x10, RZ ;  /* 0x000000101c377819 */ /* 0x000fe200000006ff */
[----:B------:R-:W-:-:S04]  /*14d0*/  FMUL.FTZ R50, R48, R8 ;  /* 0x0000000830327220 */ /* 0x000fc80000410000 */
[--C-:B------:R-:W-:Y:S01]  /*14e0*/  FFMA.FTZ R50, R45, R50, R49.reuse ;  /* 0x000000322d327223 */ /* 0x100fe20000010031 */
[----:B------:R-:W-:Y:S01]  /*14f0*/  PRMT R49, R28, 0x7632, R49 ;  /* 0x000076321c317816 */ /* 0x000fe20000000031 */
[----:B------:R-:W-:Y:S01]  /*1500*/  FADD.FTZ R55, -R44, R55 ;  /* 0x000000372c377221 */ /* 0x000fe20000010100 */
[----:B------:R-:W-:Y:S02]  /*1510*/  FMUL.FTZ R51, R3, R60 ;  /* 0x0000003c03337220 */ /* 0x000fe40000410000 */
[----:B------:R-:W-:Y:S01]  /*1520*/  SHF.L.U32 R49, R49, 0x10, RZ ;  /* 0x0000001031317819 */ /* 0x000fe200000006ff */
[----:B------:R-:W-:Y:S01]  /*1530*/  FMUL.FTZ R42, R2, R55 ;  /* 0x00000037022a7220 */ /* 0x000fe20000410000 */
[----:B------:R-:W-:Y:S01]  /*1540*/  FADD.FTZ R56, RZ, R56 ;  /* 0x00000038ff387221 */ /* 0x000fe20000010000 */
[----:B------:R-:W-:Y:S02]  /*1550*/  SHF.L.U32 R7, R7, 0x10, RZ ;  /* 0x0000001007077819 */ /* 0x000fe400000006ff */
[----:B------:R-:W-:Y:S01]  /*1560*/  FFMA.FTZ R50, R42, R51, R50 ;  /* 0x000000332a327223 */ /* 0x000fe20000010032 */
[----:B------:R-:W-:Y:S01]  /*1570*/  FADD.FTZ R49, -R44, R49 ;  /* 0x000000312c317221 */ /* 0x000fe20000010100 */
[----:B------:R-:W-:Y:S01]  /*1580*/  SHF.L.U32 R51, R29, 0x10, RZ ;  /* 0x000000101d337819 */ /* 0x000fe200000006ff */
[----:B------:R-:W-:Y:S01]  /*1590*/  FADD.FTZ R55, R56, R6 ;  /* 0x0000000638377221 */ /* 0x000fe20000010000 */
[----:B------:R-:W-:Y:S01]  /*15a0*/  FFMA.FTZ R6, R48, R6, R52 ;  /* 0x0000000630067223 */ /* 0x000fe20000010034 */
[----:B------:R-:W-:Y:S01]  /*15b0*/  FMUL.FTZ R52, R46, R7 ;  /* 0x000000072e347220 */ /* 0x000fe20000410000 */
[----:B------:R-:W-:Y:S01]  /*15c0*/  FMUL.FTZ R49, R2, R49 ;  /* 0x0000003102317220 */ /* 0x000fe20000410000 */
[----:B------:R-:W-:Y:S01]  /*15d0*/  FADD.FTZ R51, -R44, R51 ;  /* 0x000000332c337221 */ /* 0x000fe20000010100 */
[----:B------:R-:W-:Y:S01]  /*15e0*/  FFMA.FTZ R54, R9, R57, R54 ;  /* 0x0000003909367223 */ /* 0x000fe20000010036 */
[----:B------:R-:W-:Y:S01]  /*15f0*/  PRMT R9, R29, 0x7632, R9 ;  /* 0x000076321d097816 */ /* 0x000fe20000000009 */
[----:B------:R-:W-:Y:S01]  /*1600*/  FFMA.FTZ R50, R49, R52, R50 ;  /* 0x0000003431327223 */ /* 0x000fe20000010032 */
[----:B------:R-:W-:Y:S01]  /*1610*/  FMUL.FTZ R52, R4, R59 ;  /* 0x0000003b04347220 */ /* 0x000fe20000410000 */
[----:B------:R-:W-:Y:S01]  /*1620*/  FMUL.FTZ R30, R2, R51 ;  /* 0x00000033021e7220 */ /* 0x000fe20000410000 */
[----:B------:R-:W-:-:S02]  /*1630*/  PRMT R56, R27, 0x7632, R56 ;  /* 0x000076321b387816 */ /* 0x000fc40000000038 */
[----:B------:R-:W-:Y:S01]  /*1640*/  SHF.L.U32 R9, R9, 0x10, RZ ;  /* 0x0000001009097819 */ /* 0x000fe200000006ff */
[----:B------:R-:W-:Y:S01]  /*1650*/  FFMA.FTZ R50, R30, R52, R50 ;  /* 0x000000341e327223 */ /* 0x000fe20000010032 */
[----:B------:R-:W-:Y:S01]  /*1660*/  SHF.L.U32 R51, R56, 0x10, RZ ;  /* 0x0000001038337819 */ /* 0x000fe200000006ff */
[----:B------:R-:W-:Y:S02]  /*1670*/  FADD.FTZ R47, R47, R57 ;  /* 0x000000392f2f7221 */ /* 0x000fe40000010000 */
[----:B------:R-:W-:Y:S01]  /*1680*/  FADD.FTZ R9, -R44, R9 ;  /* 0x000000092c097221 */ /* 0x000fe20000010100 */
[----:B------:R-:W-:-:S03]  /*1690*/  SHF.L.U32 R56, R24, 0x10, RZ ;  /* 0x0000001018387819 */ /* 0x000fc600000006ff */
[----:B------:R-:W-:Y:S01]  /*16a0*/  FMUL.FTZ R9, R2, R9 ;  /* 0x0000000902097220 */ /* 0x000fe20000410000 */
[----:B------:R-:W-:Y:S01]  /*16b0*/  FADD.FTZ R36, R55, R8 ;  /* 0x0000000837247221 */ /* 0x000fe20000010000 */
[----:B------:R-:W-:Y:S01]  /*16c0*/  FADD.FTZ R56, -R44, R56 ;  /* 0x000000382c387221 */ /* 0x000fe20000010100 */
[----:B------:R-:W-:Y:S01]  /*16d0*/  FFMA.FTZ R45, R45, R8, R53 ;  /* 0x000000082d2d7223 */ /* 0x000fe20000010035 */
[----:B------:R-:W-:Y:S01]  /*16e0*/  FMUL.FTZ R53, R3, R58 ;  /* 0x0000003a03357220 */ /* 0x000fe20000410000 */
[--C-:B------:R-:W-:Y:S01]  /*16f0*/  FFMA.FTZ R49, R49, R7, R54.reuse ;  /* 0x0000000731317223 */ /* 0x100fe20000010036 */
[----:B------:R-:W-:Y:S01]  /*1700*/  FMUL.FTZ R5, R2, R56 ;  /* 0x0000003802057220 */ /* 0x000fe20000410000 */
[----:B------:R-:W-:Y:S01]  /*1710*/  PRMT R54, R25, 0x7632, R54 ;  /* 0x0000763219367816 */ /* 0x000fe20000000036 */
[----:B------:R-:W-:-:S03]  /*1720*/  FFMA.FTZ R39, R9, R51, R45 ;  /* 0x0000003309277223 */ /* 0x000fc6000001002d */
[----:B------:R-:W-:-:S05]  /*1730*/  SHF.L.U32 R54, R54, 0x10, RZ ;  /* 0x0000001036367819 */ /* 0x000fca00000006ff */
[----:B------:R-:W-:-:S04]  /*1740*/  FADD.FTZ R54, -R44, R54 ;  /* 0x000000362c367221 */ /* 0x000fc80000010100 */
[----:B------:R-:W-:Y:S01]  /*1750*/  FMUL.FTZ R41, R2, R54 ;  /* 0x0000003602297220 */ /* 0x000fe20000410000 */
[----:B------:R-:W-:Y:S01]  /*1760*/  IMAD.U32 R54, R18, 0x10000, RZ ;  /* 0x0001000012367824 */ /* 0x000fe200078e00ff */
[----:B------:R-:W-:Y:S04]  /*1770*/  STL [R1+0x40], R42 ;  /* 0x0000402a01007387 */ /* 0x000fe80000100800 */
[----:B------:R1:W-:Y:S04]  /*1780*/  STL [R1+0xec], R42 ;  /* 0x0000ec2a01007387 */ /* 0x0003e80000100800 */
[----:B-1----:R-:W2:Y:S04]  /*1790*/  LDL R42, [R1+0x14] ;  /* 0x00001400012a7983 */ /* 0x002ea80000100800 */
[----:B------:R-:W-:Y:S04]  /*17a0*/  STL [R1+0xf4], R29 ;  /* 0x0000f41d01007387 */ /* 0x000fe80000100800 */
[----:B------:R1:W-:Y:S04]  /*17b0*/  STL [R1+0xf8], R27 ;  /* 0x0000f81b01007387 */ /* 0x0003e80000100800 */
[----:B------:R-:W-:Y:S04]  /*17c0*/  STL [R1+0x3c], R30 ;  /* 0x00003c1e01007387 */ /* 0x000fe80000100800 */
[----:B------:R-:W-:Y:S01]  /*17d0*/  STL [R1+0x34], R5 ;  /* 0x0000340501007387 */ /* 0x000fe20000100800 */
[----:B----4-:R-:W-:Y:S01]  /*17e0*/  FFMA.FTZ R52, R3, R31, R6 ;  /* 0x0000001f03347223 */ /* 0x010fe20000010006 */
[----:B------:R-:W-:-:S03]  /*17f0*/  FMUL.FTZ R6, R48, R51 ;  /* 0x0000003330067220 */ /* 0x000fc60000410000 */
[--C-:B------:R-:W-:Y:S01]  /*1800*/  FFMA.FTZ R57, R46, R57, R52.reuse ;  /* 0x000000392e397223 */ /* 0x100fe20000010034 */
[----:B------:R-:W-:Y:S01]  /*1810*/  PRMT R52, R24, 0x7632, R52 ;  /* 0x0000763218347816 */ /* 0x000fe20000000034 */
[----:B------:R-:W-:-:S03]  /*1820*/  FFMA.FTZ R50, R9, R6, R50 ;  /* 0x0000000609327223 */ /* 0x000fc60000010032 */
[----:B------:R-:W-:Y:S01]  /*1830*/  SHF.L.U32 R52, R52, 0x10, RZ ;  /* 0x0000001034347819 */ /* 0x000fe200000006ff */
[----:B------:R-:W-:Y:S01]  /*1840*/  FFMA.FTZ R57, R4, R61, R57 ;  /* 0x0000003d04397223 */ /* 0x000fe20000010039 */
[----:B------:R-:W-:-:S03]  /*1850*/  PRMT R6, R22, 0x7632, R6 ;  /* 0x0000763216067816 */ /* 0x000fc60000000006 */
[----:B------:R-:W-:Y:S01]  /*1860*/  FADD.FTZ R55, -R44, R52 ;  /* 0x000000342c377221 */ /* 0x000fe20000010100 */
[----:B------:R-:W-:Y:S01]  /*1870*/  SHF.L.U32 R52, R25, 0x10, RZ ;  /* 0x0000001019347819 */ /* 0x000fe200000006ff */
[--C-:B------:R-:W-:Y:S01]  /*1880*/  FFMA.FTZ R8, R48, R8, R57.reuse ;  /* 0x0000000830087223 */ /* 0x100fe20000010039 */
[----:B------:R-:W-:Y:S01]  /*1890*/  SHF.L.U32 R6, R6, 0x10, RZ ;  /* 0x0000001006067819 */ /* 0x000fe200000006ff */
[----:B------:R-:W-:Y:S01]  /*18a0*/  FFMA.FTZ R50, R5, R53, R50 ;  /* 0x0000003505327223 */ /* 0x000fe20000010032 */
[----:B------:R-:W-:Y:S01]  /*18b0*/  FMUL.FTZ R53, R2, R55 ;  /* 0x0000003702357220 */ /* 0x000fe20000410000 */
[----:B------:R-:W-:Y:S01]  /*18c0*/  FADD.FTZ R52, -R44, R52 ;  /* 0x000000342c347221 */ /* 0x000fe20000010100 */
[----:B------:R-:W-:Y:S01]  /*18d0*/  PRMT R57, R23, 0x7632, R57 ;  /* 0x0000763217397816 */ /* 0x000fe20000000039 */
[----:B------:R-:W-:Y:S01]  /*18e0*/  FMUL.FTZ R56, R46, R6 ;  /* 0x000000062e387220 */ /* 0x000fe20000410000 */
[----:B------:R-:W-:Y:S01]  /*18f0*/  FFMA.FTZ R45, R3, R60, R8 ;  /* 0x0000003c032d7223 */ /* 0x000fe20000010008 */
[----:B------:R-:W-:-:S02]  /*1900*/  IMAD.U32 R55, R23, 0x10000, RZ ;  /* 0x0001000017377824 */ /* 0x000fc400078e00ff */
[----:B------:R-:W-:Y:S01]  /*1910*/  FMUL.FTZ R32, R2, R52 ;  /* 0x0000003402207220 */ /* 0x000fe20000410000 */
[----:B------:R-:W-:Y:S01]  /*1920*/  FFMA.FTZ R50, R53, R56, R50 ;  /* 0x0000003835327223 */ /* 0x000fe20000010032 */
[----:B------:R-:W-:Y:S01]  /*1930*/  SHF.L.U32 R52, R57, 0x10, RZ ;  /* 0x0000001039347819 */ /* 0x000fe200000006ff */
[----:B------:R-:W-:Y:S01]  /*1940*/  FFMA.FTZ R45, R46, R7, R45 ;  /* 0x000000072e2d7223 */ /* 0x000fe2000001002d */
[C---:B------:R-:W-:Y:S01]  /*1950*/  FMUL.FTZ R56, R4.reuse, R55 ;  /* 0x0000003704387220 */ /* 0x040fe20000410000 */
[----:B------:R-:W-:Y:S02]  /*1960*/  FADD.FTZ R8, R47, R7 ;  /* 0x000000072f087221 */ /* 0x000fe40000010000 */
[----:B------:R-:W-:Y:S01]  /*1970*/  FFMA.FTZ R47, R4, R59, R45 ;  /* 0x0000003b042f7223 */ /* 0x000fe2000001002d */
[----:B------:R-:W-:Y:S01]  /*1980*/  FFMA.FTZ R56, R32, R56, R50 ;  /* 0x0000003820387223 */ /* 0x000fe20000010032 */
[C---:B------:R-:W-:Y:S01]  /*1990*/  FMUL.FTZ R9, R48.reuse, R52 ;  /* 0x0000003430097220 */ /* 0x040fe20000410000 */
[----:B------:R-:W-:Y:S01]  /*19a0*/  FFMA.FTZ R50, R53, R6, R49 ;  /* 0x0000000635327223 */ /* 0x000fe20000010031 */
[----:B------:R-:W-:Y:S01]  /*19b0*/  FFMA.FTZ R47, R48, R51, R47 ;  /* 0x00000033302f7223 */ /* 0x000fe2000001002f */
[C---:B------:R-:W-:Y:S01]  /*19c0*/  SHF.L.U32 R53, R20.reuse, 0x10, RZ ;  /* 0x0000001014357819 */ /* 0x040fe200000006ff */
[----:B------:R-:W-:Y:S01]  /*19d0*/  FFMA.FTZ R7, R41, R9, R56 ;  /* 0x0000000929077223 */ /* 0x000fe20000010038 */
[----:B------:R-:W-:Y:S01]  /*19e0*/  PRMT R9, R20, 0x7632, R9 ;  /* 0x0000763214097816 */ /* 0x000fe20000000009 */
[----:B------:R-:W-:Y:S01]  /*19f0*/  FFMA.FTZ R47, R3, R58, R47 ;  /* 0x0000003a032f7223 */ /* 0x000fe2000001002f */
        /* <DEDUP_REMOVED lines=12> */
[-C--:B------:R-:W-:Y:S01]  /*1ac0*/  FMUL.FTZ R7, R46, R45.reuse ;  /* 0x0000002d2e077220 */ /* 0x080fe20000410000 */
[C---:B------:R-:W-:Y:S01]  /*1ad0*/  SHF.L.U32 R49, R21.reuse, 0x10, RZ ;  /* 0x0000001015317819 */ /* 0x040fe200000006ff */
[----:B------:R-:W-:Y:S01]  /*1ae0*/  FFMA.FTZ R47, R48, R52, R47 ;  /* 0x00000034302f7223 */ /* 0x000fe2000001002f */
[----:B------:R-:W-:Y:S01]  /*1af0*/  PRMT R57, R21, 0x7632, R57 ;  /* 0x0000763215397816 */ /* 0x000fe20000000039 */
[C---:B------:R-:W-:Y:S01]  /*1b00*/  FFMA.FTZ R50, R9.reuse, R45, R50 ;  /* 0x0000002d09327223 */ /* 0x040fe20000010032 */
[----:B------:R-:W-:Y:S01]  /*1b10*/  FFMA.FTZ R9, R9, R7, R6 ;  /* 0x0000000709097223 */ /* 0x000fe20000010006 */
[----:B------:R-:W-:Y:S01]  /*1b20*/  PRMT R53, R19, 0x7632, R53 ;  /* 0x0000763213357816 */ /* 0x000fe20000000035 */
[----:B------:R-:W-:Y:S01]  /*1b30*/  FFMA.FTZ R47, R3, R54, R47 ;  /* 0x00000036032f7223 */ /* 0x000fe2000001002f */
[----:B------:R-:W-:Y:S01]  /*1b40*/  SHF.L.U32 R57, R57, 0x10, RZ ;  /* 0x0000001039397819 */ /* 0x000fe200000006ff */
[----:B------:R-:W-:-:S02]  /*1b50*/  IMAD.U32 R6, R19, 0x10000, RZ ;  /* 0x0001000013067824 */ /* 0x000fc400078e00ff */
[----:B------:R-:W-:Y:S01]  /*1b60*/  FADD.FTZ R49, -R44, R49 ;  /* 0x000000312c317221 */ /* 0x000fe20000010100 */
[----:B------:R-:W-:Y:S01]  /*1b70*/  FADD.FTZ R8, R8, R45 ;  /* 0x0000002d08087221 */ /* 0x000fe20000010000 */
[----:B------:R-:W-:Y:S01]  /*1b80*/  FFMA.FTZ R45, R46, R45, R47 ;  /* 0x0000002d2e2d7223 */ /* 0x000fe2000001002f */
[----:B------:R-:W-:Y:S01]  /*1b90*/  SHF.L.U32 R53, R53, 0x10, RZ ;  /* 0x0000001035357819 */ /* 0x000fe200000006ff */
[-C--:B------:R-:W-:Y:S01]  /*1ba0*/  FMUL.FTZ R7, R4, R6.reuse ;  /* 0x0000000604077220 */ /* 0x080fe20000410000 */
[----:B------:R-:W-:Y:S01]  /*1bb0*/  FMUL.FTZ R35, R2, R49 ;  /* 0x0000003102237220 */ /* 0x000fe20000410000 */
[----:B------:R-:W-:Y:S01]  /*1bc0*/  SHF.L.U32 R47, R16, 0x10, RZ ;  /* 0x00000010102f7819 */ /* 0x000fe200000006ff */
[----:B------:R-:W-:Y:S01]  /*1bd0*/  FADD.FTZ R57, -R44, R57 ;  /* 0x000000392c397221 */ /* 0x000fe20000010100 */
[----:B------:R-:W-:Y:S01]  /*1be0*/  PRMT R56, R16, 0x7632, R56 ;  /* 0x0000763210387816 */ /* 0x000fe20000000038 */
[----:B------:R-:W-:Y:S01]  /*1bf0*/  FFMA.FTZ R9, R35, R7, R9 ;  /* 0x0000000723097223 */ /* 0x000fe20000010009 */
[----:B------:R-:W-:Y:S01]  /*1c00*/  FMUL.FTZ R49, R48, R53 ;  /* 0x0000003530317220 */ /* 0x000fe20000410000 */
[----:B------:R-:W-:Y:S01]  /*1c10*/  FMUL.FTZ R43, R2, R57 ;  /* 0x00000039022b7220 */ /* 0x000fe20000410000 */
[C---:B------:R-:W-:Y:S01]  /*1c20*/  IMAD.U32 R7, R14.reuse, 0x10000, RZ ;  /* 0x000100000e077824 */ /* 0x040fe200078e00ff */
        /* <DEDUP_REMOVED lines=8> */
[----:B------:R-:W-:-:S02]  /*1cb0*/  FFMA.FTZ R45, R4, R6, R45 ;  /* 0x00000006042d7223 */ /* 0x000fc4000001002d */
[----:B------:R-:W-:Y:S01]  /*1cc0*/  FFMA.FTZ R9, R40, R49, R9 ;  /* 0x0000003128097223 */ /* 0x000fe20000010009 */
[----:B------:R-:W-:Y:S01]  /*1cd0*/  FMUL.FTZ R47, R2, R47 ;  /* 0x0000002f022f7220 */ /* 0x000fe20000410000 */
[----:B------:R-:W-:Y:S01]  /*1ce0*/  FMUL.FTZ R49, R46, R57 ;  /* 0x000000392e317220 */ /* 0x000fe20000410000 */
[----:B------:R-:W-:-:S03]  /*1cf0*/  FFMA.FTZ R45, R48, R53, R45 ;  /* 0x00000035302d7223 */ /* 0x000fc6000001002d */
[----:B------:R-:W-:Y:S01]  /*1d00*/  FFMA.FTZ R9, R47, R49, R9 ;  /* 0x000000312f097223 */ /* 0x000fe20000010009 */
[----:B------:R-:W-:Y:S01]  /*1d10*/  FFMA.FTZ R49, R3, R7, R45 ;  /* 0x0000000703317223 */ /* 0x000fe2000001002d */
[----:B------:R-:W-:Y:S01]  /*1d20*/  SHF.L.U32 R45, R17, 0x10, RZ ;  /* 0x00000010112d7819 */ /* 0x000fe200000006ff */
[----:B-1----:R-:W-:Y:S01]  /*1d30*/  FFMA.FTZ R27, R47, R57, R50 ;  /* 0x000000392f1b7223 */ /* 0x002fe20000010032 */
[----:B------:R-:W-:Y:S01]  /*1d40*/  PRMT R47, R17, 0x7632, R47 ;  /* 0x00007632112f7816 */ /* 0x000fe2000000002f */
[----:B------:R-:W-:Y:S01]  /*1d50*/  FADD.FTZ R34, R8, R57 ;  /* 0x0000003908227221 */ /* 0x000fe20000010000 */
[C---:B------:R-:W-:Y:S01]  /*1d60*/  SHF.L.U32 R8, R15.reuse, 0x10, RZ ;  /* 0x000000100f087819 */ /* 0x040fe200000006ff */
[----:B------:R-:W-:Y:S01]  /*1d70*/  FADD.FTZ R45, -R44, R45 ;  /* 0x0000002d2c2d7221 */ /* 0x000fe20000010100 */
[----:B------:R-:W-:Y:S01]  /*1d80*/  PRMT R56, R15, 0x7632, R56 ;  /* 0x000076320f387816 */ /* 0x000fe20000000038 */
[----:B------:R-:W-:Y:S02]  /*1d90*/  IMAD.U32 R47, R47, 0x10000, RZ ;  /* 0x000100002f2f7824 */ /* 0x000fe400078e00ff */
[----:B------:R-:W-:Y:S01]  /*1da0*/  FMUL.FTZ R37, R2, R45 ;  /* 0x0000002d02257220 */ /* 0x000fe20000410000 */
[----:B------:R-:W-:Y:S01]  /*1db0*/  SHF.L.U32 R56, R56, 0x10, RZ ;  /* 0x0000001038387819 */ /* 0x000fe200000006ff */
[----:B------:R-:W-:Y:S01]  /*1dc0*/  FMUL.FTZ R45, R4, R8 ;  /* 0x00000008042d7220 */ /* 0x000fe20000410000 */
[----:B------:R-:W-:Y:S01]  /*1dd0*/  FADD.FTZ R47, -R44, R47 ;  /* 0x0000002f2c2f7221 */ /* 0x000fe20000010100 */
[----:B------:R-:W-:Y:S01]  /*1de0*/  FFMA.FTZ R57, R46, R57, R49 ;  /* 0x000000392e397223 */ /* 0x000fe20000010031 */
[----:B------:R-:W-:Y:S01]  /*1df0*/  SHF.L.U32 R50, R12, 0x10, RZ ;  /* 0x000000100c327819 */ /* 0x000fe200000006ff */
[----:B------:R-:W-:Y:S01]  /*1e00*/  FFMA.FTZ R9, R37, R45, R9 ;  /* 0x0000002d25097223 */ /* 0x000fe20000010009 */
[----:B------:R-:W-:Y:S01]  /*1e10*/  FMUL.FTZ R38, R2, R47 ;  /* 0x0000002f02267220 */ /* 0x000fe20000410000 */
[----:B------:R-:W-:Y:S01]  /*1e20*/  FMUL.FTZ R45, R48, R56 ;  /* 0x00000038302d7220 */ /* 0x000fe20000410000 */
[----:B------:R-:W-:Y:S01]  /*1e30*/  FFMA.FTZ R57, R4, R8, R57 ;  /* 0x0000000804397223 */ /* 0x000fe20000010039 */
[----:B------:R-:W-:-:S02]  /*1e40*/  FADD.FTZ R50, -R44, R50 ;  /* 0x000000322c327221 */ /* 0x000fc40000010100 */
[----:B------:R-:W-:Y:S01]  /*1e50*/  FFMA.FTZ R45, R38, R45, R9 ;  /* 0x0000002d262d7223 */ /* 0x000fe20000010009 */
[----:B---3--:R-:W-:Y:S01]  /*1e60*/  SHF.L.U32 R9, R10, 0x10, RZ ;  /* 0x000000100a097819 */ /* 0x008fe200000006ff */
[----:B------:R-:W-:Y:S01]  /*1e70*/  FFMA.FTZ R57, R48, R56, R57 ;  /* 0x0000003830397223 */ /* 0x000fe20000010039 */
[----:B------:R-:W-:Y:S01]  /*1e80*/  PRMT R47, R10, 0x7632, R47 ;  /* 0x000076320a2f7816 */ /* 0x000fe2000000002f */
[----:B------:R-:W-:Y:S01]  /*1e90*/  STL [R1+0x2c], R32 ;  /* 0x00002c2001007387 */ /* 0x000fe20000100800 */
[----:B------:R-:W-:Y:S01]  /*1ea0*/  FMUL.FTZ R33, R2, R50 ;  /* 0x0000003202217220 */ /* 0x000fe20000410000 */
[-C--:B------:R-:W-:Y:S01]  /*1eb0*/  FMUL.FTZ R50, R3, R9.reuse ;  /* 0x0000000903327220 */ /* 0x080fe20000410000 */
[----:B------:R-:W-:Y:S01]  /*1ec0*/  SHF.L.U32 R47, R47, 0x10, RZ ;  /* 0x000000102f2f7819 */ /* 0x000fe200000006ff */
[----:B------:R-:W-:Y:S01]  /*1ed0*/  STL [R1+0x28], R28 ;  /* 0x0000281c01007387 */ /* 0x000fe20000100800 */
[----:B------:R-:W-:-:S03]  /*1ee0*/  FFMA.FTZ R57, R3, R9, R57 ;  /* 0x0000000903397223 */ /* 0x000fc60000010039 */
[----:B------:R-:W-:Y:S01]  /*1ef0*/  STL [R1+0x24], R35 ;  /* 0x0000242301007387 */ /* 0x000fe20000100800 */
[----:B------:R-:W-:-:S03]  /*1f00*/  FFMA.FTZ R45, R33, R50, R45 ;  /* 0x00000032212d7223 */ /* 0x000fc6000001002d */
[----:B------:R-:W-:Y:S01]  /*1f10*/  STL [R1+0x20], R40 ;  /* 0x0000202801007387 */ /* 0x000fe20000100800 */
[CC--:B------:R-:W-:Y:S01]  /*1f20*/  FMUL.FTZ R50, R46.reuse, R47.reuse ;  /* 0x0000002f2e327220 */ /* 0x0c0fe20000410000 */
[----:B------:R-:W-:Y:S02]  /*1f30*/  FFMA.FTZ R29, R46, R47, R57 ;  /* 0x0000002f2e1d7223 */ /* 0x000fe40000010039 */
[----:B------:R1:W-:Y:S04]  /*1f40*/  STL [R1+0x4], R27 ;  /* 0x0000041b01007387 */ /* 0x0003e80000100800 */
[----:B------:R-:W-:Y:S04]  /*1f50*/  STL [R1+0x1c], R37 ;  /* 0x00001c2501007387 */ /* 0x000fe80000100800 */
[----:B------:R-:W-:Y:S04]  /*1f60*/  STL [R1+0x18], R33 ;  /* 0x0000182101007387 */ /* 0x000fe80000100800 */
[----:B------:R-:W3:Y:S01]  /*1f70*/  LDL.LU R46, [R1+0x4] ;  /* 0x00000400012e7983 */ /* 0x000ee20000300800 */
[----:B------:R-:W-:-:S05]  /*1f80*/  PRMT R49, R12, 0x7632, R49 ;  /* 0x000076320c317816 */ /* 0x000fca0000000031 */
[----:B------:R-:W-:-:S04]  /*1f90*/  IMAD.U32 R49, R49, 0x10000, RZ ;  /* 0x0001000031317824 */ /* 0x000fc800078e00ff */
[----:B------:R-:W-:-:S04]  /*1fa0*/  FADD.FTZ R49, -R44, R49 ;  /* 0x000000312c317221 */ /* 0x000fc80000010100 */
[----:B------:R-:W-:-:S04]  /*1fb0*/  FMUL.FTZ R49, R2, R49 ;  /* 0x0000003102317220 */ /* 0x000fc80000410000 */
[----:B-1----:R-:W-:Y:S01]  /*1fc0*/  FFMA.FTZ R27, R49, R50, R45 ;  /* 0x00000032311b7223 */ /* 0x002fe2000001002d */
[C---:B------:R-:W-:Y:S02]  /*1fd0*/  SHF.L.U32 R45, R13.reuse, 0x10, RZ ;  /* 0x000000100d2d7819 */ /* 0x040fe400000006ff */
[----:B------:R-:W-:-:S03]  /*1fe0*/  PRMT R57, R13, 0x7632, R57 ;  /* 0x000076320d397816 */ /* 0x000fc60000000039 */
[----:B------:R-:W-:Y:S01]  /*1ff0*/  FADD.FTZ R45, -R44, R45 ;  /* 0x0000002d2c2d7221 */ /* 0x000fe20000010100 */
[----:B------:R-:W-:Y:S01]  /*2000*/  PRMT R50, R11, 0x7632, R50 ;  /* 0x000076320b327816 */ /* 0x000fe20000000032 */
[----:B------:R-:W-:-:S03]  /*2010*/  IMAD.U32 R57, R57, 0x10000, RZ ;  /* 0x0001000039397824 */ /* 0x000fc600078e00ff */
[----:B------:R-:W-:Y:S01]  /*2020*/  SHF.L.U32 R50, R50, 0x10, RZ ;  /* 0x0000001032327819 */ /* 0x000fe200000006ff */
[----:B------:R-:W-:-:S04]  /*2030*/  FADD.FTZ R57, -R44, R57 ;  /* 0x000000392c397221 */ /* 0x000fc80000010100 */
[----:B------:R-:W-:Y:S01]  /*2040*/  FMUL.FTZ R57, R2, R57 ;  /* 0x0000003902397220 */ /* 0x000fe20000410000 */
[----:B---3--:R-:W-:Y:S01]  /*2050*/  FFMA.FTZ R46, R49, R47, R46 ;  /* 0x0000002f312e7223 */ /* 0x008fe2000001002e */
[----:B------:R-:W-:Y:S01]  /*2060*/  FADD.FTZ R47, R34, R47 ;  /* 0x0000002f222f7221 */ /* 0x000fe20000010000 */
[----:B------:R-:W-:Y:S01]  /*2070*/  FMUL.FTZ R34, R2, R45 ;  /* 0x0000002d02227220 */ /* 0x000fe20000410000 */
[----:B------:R-:W-:-:S05]  /*2080*/  SHF.L.U32 R45, R11, 0x10, RZ ;  /* 0x000000100b2d7819 */ /* 0x000fca00000006ff */
[----:B------:R-:W-:-:S04]  /*2090*/  FMUL.FTZ R49, R4, R45 ;  /* 0x0000002d04317220 */ /* 0x000fc80000410000 */
[----:B------:R-:W-:Y:S01]  /*20a0*/  FFMA.FTZ R27, R34, R49, R27 ;  /* 0x00000031221b7223 */ /* 0x000fe2000001001b */
[----:B------:R-:W-:Y:S01]  /*20b0*/  FFMA.FTZ R49, R4, R45, R29 ;  /* 0x0000002d04317223 */ /* 0x000fe2000001001d */
[----:B------:R-:W-:-:S03]  /*20c0*/  FMUL.FTZ R29, R48, R50 ;  /* 0x00000032301d7220 */ /* 0x000fc60000410000 */
[----:B------:R-:W-:Y:S01]  /*20d0*/  FFMA.FTZ R48, R48, R50, R49 ;  /* 0x0000003230307223 */ /* 0x000fe20000010031 */
[----:B------:R-:W-:Y:S01]  /*20e0*/  FFMA.FTZ R49, R57, R29, R27 ;  /* 0x0000001d39317223 */ /* 0x000fe2000001001b */
[----:B------:R-:W-:Y:S04]  /*20f0*/  STL [R1+0x8], R34 ;  /* 0x0000082201007387 */ /* 0x000fe80000100800 */
[----:B------:R1:W5:Y:S04]  /*2100*/  LDL.LU R27, [R1+0xf8] ;  /* 0x0000f800011b7983 */ /* 0x0003680000300800 */
[----:B------:R1:W5:Y:S04]  /*2110*/  LDL.LU R29, [R1+0xf4] ;  /* 0x0000f400011d7983 */ /* 0x0003680000300800 */
[----:B------:R3:W-:Y:S04]  /*2120*/  STS.64 [R0], R48 ;  /* 0x0000003000007388 */ /* 0x0007e80000000a00 */
[----:B---3--:R-:W3:Y:S04]  /*2130*/  LDL.LU R0, [R1+0xf0] ;  /* 0x0000f00001007983 */ /* 0x008ee80000300800 */
[----:B------:R-:W4:Y:S01]  /*2140*/  LDL R48, [R1+0x38] ;  /* 0x0000380001307983 */ /* 0x000f220000100800 */
[----:B0-----:R-:W-:Y:S01]  /*2150*/  ULEA UR9, UR16, UR13, 0x18 ;  /* 0x0000000d10097291 */ /* 0x001fe2000f8ec03f */
[----:B------:R-:W-:Y:S01]  /*2160*/  BAR.SYNC.DEFER_BLOCKING 0x0 ;  /* 0x0000000000007b1d */ /* 0x000fe20000010000 */
[----:B---3--:R-:W-:Y:S01]  /*2170*/  FADD.FTZ R49, RZ, R0 ;  /* 0x00000000ff317221 */ /* 0x008fe20000010000 */
[----:B----4-:R-:W-:-:S03]  /*2180*/  FFMA.FTZ R48, R48, R0, RZ ;  /* 0x0000000030307223 */ /* 0x010fc600000100ff */
[----:B--2---:R-:W-:Y:S01]  /*2190*/  FADD.FTZ R49, R49, R42 ;  /* 0x0000002a31317221 */ /* 0x004fe20000010000 */
[----:B------:R-:W-:Y:S02]  /*21a0*/  FFMA.FTZ R48, R26, R42, R48 ;  /* 0x0000002a1a307223 */ /* 0x000fe40000010030 */
[----:B------:R-:W2:Y:S04]  /*21b0*/  LDL.LU R42, [R1+0xec] ;  /* 0x0000ec00012a7983 */ /* 0x000ea80000300800 */
[----:B------:R-:W3:Y:S01]  /*21c0*/  LDL.LU R26, [R1+0xe8] ;  /* 0x0000e800011a7983 */ /* 0x000ee20000300800 */
[----:B------:R-:W-:-:S04]  /*21d0*/  FADD.FTZ R49, R49, R31 ;  /* 0x0000001f31317221 */ /* 0x000fc80000010000 */
[----:B------:R-:W-:-:S04]  /*21e0*/  FADD.FTZ R49, R49, R60 ;  /* 0x0000003c31317221 */ /* 0x000fc80000010000 */
[----:B------:R-:W-:-:S04]  /*21f0*/  FADD.FTZ R49, R49, R58 ;  /* 0x0000003a31317221 */ /* 0x000fc80000010000 */
[----:B------:R-:W-:-:S04]  /*2200*/  FADD.FTZ R49, R49, R54 ;  /* 0x0000003631317221 */ /* 0x000fc80000010000 */
[----:B------:R-:W-:-:S04]  /*2210*/  FADD.FTZ R49, R49, R7 ;  /* 0x0000000731317221 */ /* 0x000fc80000010000 */
[----:B------:R-:W-:Y:S01]  /*2220*/  FADD.FTZ R49, R49, R9 ;  /* 0x0000000931317221 */ /* 0x000fe20000010000 */
[----:B---3--:R-:W-:Y:S02]  /*2230*/  FFMA.FTZ R48, R26, R31, R48 ;  /* 0x0000001f1a307223 */ /* 0x008fe40000010030 */
[----:B------:R-:W3:Y:S02]  /*2240*/  LDL.LU R31, [R1+0xe4] ;  /* 0x0000e400011f7983 */ /* 0x000ee40000300800 */
[----:B--2---:R-:W-:Y:S02]  /*2250*/  FFMA.FTZ R48, R42, R60, R48 ;  /* 0x0000003c2a307223 */ /* 0x004fe40000010030 */
[----:B------:R-:W0:Y:S02]  /*2260*/  S2R R42, SR_TID.X ;  /* 0x00000000002a7919 */ /* 0x000e240000002100 */
[----:B------:R-:W-:Y:S01]  /*2270*/  FFMA.FTZ R48, R5, R58, R48 ;  /* 0x0000003a05307223 */ /* 0x000fe20000010030 */
[----:B------:R1:W5:Y:S03]  /*2280*/  LDL.LU R26, [R1+0xe0] ;  /* 0x0000e000011a7983 */ /* 0x0003660000300800 */
[----:B------:R-:W-:-:S02]  /*2290*/  FFMA.FTZ R48, R28, R54, R48 ;  /* 0x000000361c307223 */ /* 0x000fc40000010030 */
[----:B------:R1:W5:Y:S02]  /*22a0*/  LDL.LU R28, [R1+0xdc] ;  /* 0x0000dc00011c7983 */ /* 0x0003640000300800 */
[----:B------:R-:W-:-:S04]  /*22b0*/  FFMA.FTZ R48, R40, R7, R48 ;  /* 0x0000000728307223 */ /* 0x000fc80000010030 */
[----:B------:R-:W-:Y:S02]  /*22c0*/  FFMA.FTZ R48, R33, R9, R48 ;  /* 0x0000000921307223 */ /* 0x000fe40000010030 */
[----:B------:R-:W2:Y:S01]  /*22d0*/  LDL.LU R33, [R1+0xd8] ;  /* 0x0000d80001217983 */ /* 0x000ea20000300800 */
[C---:B0-----:R-:W-:Y:S02]  /*22e0*/  SHF.L.U32 R5, R42.reuse, 0x1, RZ ;  /* 0x000000012a057819 */ /* 0x041fe400000006ff */
[----:B------:R-:W-:Y:S02]  /*22f0*/  LEA R40, R42, UR9, 0x5 ;  /* 0x000000092a287c11 */ /* 0x000fe4000f8e28ff */
[----:B------:R-:W-:-:S05]  /*2300*/  LOP3.LUT R5, R5, 0x18, RZ, 0xc0, !PT ;  /* 0x0000001805057812 */ /* 0x000fca00078ec0ff */
[----:B------:R-:W-:-:S05]  /*2310*/  IMAD.IADD R5, R40, 0x1, R5 ;  /* 0x0000000128057824 */ /* 0x000fca00078e0205 */
[----:B------:R0:W-:Y:S02]  /*2320*/  STS.64 [R5], R48 ;  /* 0x0000003005007388 */ /* 0x0001e40000000a00 */
[----:B0-----:R-:W-:Y:S02]  /*2330*/  SHF.L.U32 R49, R42, 0x1, RZ ;  /* 0x000000012a317819 */ /* 0x001fe400000006ff */
[----:B------:R-:W4:Y:S02]  /*2340*/  LDL.LU R5, [R1+0xd4] ;  /* 0x0000d40001057983 */ /* 0x000f240000300800 */
[----:B------:R-:W-:-:S04]  /*2350*/  LOP3.LUT R49, R49, 0x18, RZ, 0xc0, !PT ;  /* 0x0000001831317812 */ /* 0x000fc800078ec0ff */
[----:B------:R-:W-:-:S04]  /*2360*/  LOP3.LUT R48, R49, 0x8, RZ, 0x3c, !PT ;  /* 0x0000000831307812 */ /* 0x000fc800078e3cff */
[----:B------:R-:W-:-:S05]  /*2370*/  IADD3 R48, R40, R48, RZ ;  /* 0x0000003028307210 */ /* 0x000fca0007ffe0ff */
[----:B------:R0:W-:Y:S04]  /*2380*/  STS.64 [R48], R46 ;  /* 0x0000002e30007388 */ /* 0x0001e80000000a00 */
[----:B0-----:R-:W2:Y:S04]  /*2390*/  LDL R46, [R1+0x48] ;  /* 0x00004800012e7983 */ /* 0x001ea80000100800 */
[----:B------:R-:W2:Y:S01]  /*23a0*/  LDL R48, [R1+0x50] ;  /* 0x0000500001307983 */ /* 0x000ea20000100800 */
[----:B------:R-:W-:Y:S01]  /*23b0*/  FADD.FTZ R51, R36, R51 ;  /* 0x0000003324337221 */ /* 0x000fe20000010000 */
[----:B----4-:R-:W-:-:S04]  /*23c0*/  FADD.FTZ R47, RZ, R5 ;  /* 0x00000005ff2f7221 */ /* 0x010fc80000010000 */
[----:B---3--:R-:W-:-:S04]  /*23d0*/  FADD.FTZ R47, R47, R31 ;  /* 0x0000001f2f2f7221 */ /* 0x008fc80000010000 */
[----:B------:R-:W-:-:S04]  /*23e0*/  FADD.FTZ R47, R47, R61 ;  /* 0x0000003d2f2f7221 */ /* 0x000fc80000010000 */
[----:B------:R-:W-:Y:S01]  /*23f0*/  FADD.FTZ R47, R47, R59 ;  /* 0x0000003b2f2f7221 */ /* 0x000fe20000010000 */
[----:B--2---:R-:W-:-:S04]  /*2400*/  FFMA.FTZ R46, R46, R5, RZ ;  /* 0x000000052e2e7223 */ /* 0x004fc800000100ff */
[----:B------:R-:W-:Y:S01]  /*2410*/  FFMA.FTZ R46, R48, R31, R46 ;  /* 0x0000001f302e7223 */ /* 0x000fe2000001002e */
[----:B------:R-:W-:Y:S01]  /*2420*/  FADD.FTZ R47, R47, R55 ;  /* 0x000000372f2f7221 */ /* 0x000fe20000010000 */
[----:B------:R-:W-:Y:S01]  /*2430*/  LOP3.LUT R48, R49, 0x10, RZ, 0x3c, !PT ;  /* 0x0000001031307812 */ /* 0x000fe200078e3cff */
[----:B------:R1:W5:Y:S01]  /*2440*/  LDL.LU R31, [R1+0xd0] ;  /* 0x0000d000011f7983 */ /* 0x0003620000300800 */
[----:B------:R-:W-:Y:S01]  /*2450*/  FFMA.FTZ R46, R33, R61, R46 ;  /* 0x0000003d212e7223 */ /* 0x000fe2000001002e */
[----:B------:R-:W-:Y:S01]  /*2460*/  FADD.FTZ R47, R47, R6 ;  /* 0x000000062f2f7221 */ /* 0x000fe20000010000 */
[----:B------:R-:W-:Y:S01]  /*2470*/  IADD3 R48, R40, R48, RZ ;  /* 0x0000003028307210 */ /* 0x000fe20007ffe0ff */
[----:B------:R1:W5:Y:S01]  /*2480*/  LDL.LU R33, [R1+0xcc] ;  /* 0x0000cc0001217983 */ /* 0x0003620000300800 */
[----:B------:R-:W-:Y:S01]  /*2490*/  FFMA.FTZ R46, R30, R59, R46 ;  /* 0x0000003b1e2e7223 */ /* 0x000fe2000001002e */
[----:B------:R-:W-:Y:S02]  /*24a0*/  FADD.FTZ R47, R47, R8 ;  /* 0x000000082f2f7221 */ /* 0x000fe40000010000 */
[----:B------:R1:W5:Y:S01]  /*24b0*/  LDL.LU R30, [R1+0xc8] ;  /* 0x0000c800011e7983 */ /* 0x0003620000300800 */
[----:B------:R-:W-:Y:S01]  /*24c0*/  FFMA.FTZ R46, R32, R55, R46 ;  /* 0x00000037202e7223 */ /* 0x000fe2000001002e */
[----:B------:R-:W-:-:S02]  /*24d0*/  FADD.FTZ R47, R47, R45 ;  /* 0x0000002d2f2f7221 */ /* 0x000fc40000010000 */
[----:B------:R1:W5:Y:S01]  /*24e0*/  LDL.LU R32, [R1+0xc4] ;  /* 0x0000c40001207983 */ /* 0x0003620000300800 */
[----:B------:R-:W-:-:S03]  /*24f0*/  FFMA.FTZ R46, R35, R6, R46 ;  /* 0x00000006232e7223 */ /* 0x000fc6000001002e */
[----:B------:R1:W5:Y:S01]  /*2500*/  LDL.LU R35, [R1+0xc0] ;  /* 0x0000c00001237983 */ /* 0x0003620000300800 */
[----:B------:R-:W-:-:S03]  /*2510*/  FFMA.FTZ R46, R37, R8, R46 ;  /* 0x00000008252e7223 */ /* 0x000fc6000001002e */
[----:B------:R1:W5:Y:S01]  /*2520*/  LDL.LU R37, [R1+0xbc] ;  /* 0x0000bc0001257983 */ /* 0x0003620000300800 */
[----:B------:R-:W-:-:S03]  /*2530*/  FFMA.FTZ R46, R34, R45, R46 ;  /* 0x0000002d222e7223 */ /* 0x000fc6000001002e */
[----:B------:R1:W5:Y:S04]  /*2540*/  LDL.LU R34, [R1+0xb8] ;  /* 0x0000b80001227983 */ /* 0x0003680000300800 */
[----:B------:R0:W-:Y:S04]  /*2550*/  STS.64 [R48], R46 ;  /* 0x0000002e30007388 */ /* 0x0001e80000000a00 */
[----:B------:R1:W5:Y:S01]  /*2560*/  LDL.LU R36, [R1+0xb4] ;  /* 0x0000b40001247983 */ /* 0x0003620000300800 */
[----:B0-----:R-:W-:Y:S01]  /*2570*/  SHF.R.S32.HI R47, RZ, 0x1f, R42 ;  /* 0x0000001fff2f7819 */ /* 0x001fe2000001142a */
[----:B------:R-:W-:-:S03]  /*2580*/  FFMA.FTZ R46, R41, R52, R39 ;  /* 0x00000034292e7223 */ /* 0x000fc60000010027 */
[----:B------:R-:W-:Y:S01]  /*2590*/  LEA.HI R48, R47, R42, RZ, 0x2 ;  /* 0x0000002a2f307211 */ /* 0x000fe200078f10ff */
[----:B------:R-:W-:Y:S02]  /*25a0*/  IMAD.SHL.U32 R47, R42, 0x2, RZ ;  /* 0x000000022a2f7824 */ /* 0x000fe400078e00ff */
[----:B------:R-:W-:Y:S01]  /*25b0*/  FADD.FTZ R52, R51, R52 ;  /* 0x0000003433347221 */ /* 0x000fe20000010000 */
[----:B------:R1:W5:Y:S01]  /*25c0*/  LDL.LU R39, [R1+0xb0] ;  /* 0x0000b00001277983 */ /* 0x0003620000300800 */
[----:B------:R-:W-:Y:S01]  /*25d0*/  SHF.R.S32.HI R49, RZ, 0x2, R48 ;  /* 0x00000002ff317819 */ /* 0x000fe20000011430 */
[----:B------:R-:W-:Y:S01]  /*25e0*/  FFMA.FTZ R46, R43, R53, R46 ;  /* 0x000000352b2e7223 */ /* 0x000fe2000001002e */
[----:B------:R-:W-:Y:S01]  /*25f0*/  FADD.FTZ R52, R52, R53 ;  /* 0x0000003534347221 */ /* 0x000fe20000010000 */
[----:B------:R-:W-:Y:S01]  /*2600*/  LOP3.LUT R51, R47, 0x18, RZ, 0xc0, !PT ;  /* 0x000000182f337812 */ /* 0x000fe200078ec0ff */
[----:B------:R1:W5:Y:S01]  /*2610*/  LDL.LU R41, [R1+0xac] ;  /* 0x0000ac0001297983 */ /* 0x0003620000300800 */
[----:B------:R-:W-:Y:S01]  /*2620*/  IADD3 R47, R49, 0x50, RZ ;  /* 0x00000050312f7810 */ /* 0x000fe20007ffe0ff */
[----:B------:R-:W-:Y:S01]  /*2630*/  FFMA.FTZ R46, R38, R56, R46 ;  /* 0x00000038262e7223 */ /* 0x000fe2000001002e */
[----:B------:R-:W-:Y:S01]  /*2640*/  FADD.FTZ R56, R52, R56 ;  /* 0x0000003834387221 */ /* 0x000fe20000010000 */
[----:B------:R-:W-:Y:S01]  /*2650*/  SHF.R.S32.HI R53, RZ, 0x1f, R42 ;  /* 0x0000001fff357819 */ /* 0x000fe2000001142a */
[----:B------:R1:W5:Y:S01]  /*2660*/  LDL.LU R43, [R1+0xa8] ;  /* 0x0000a800012b7983 */ /* 0x0003620000300800 */
[----:B------:R-:W-:Y:S01]  /*2670*/  SHF.R.S32.HI R52, RZ, 0x1f, R47 ;  /* 0x0000001fff347819 */ /* 0x000fe2000001142f */
[----:B------:R-:W-:Y:S01]  /*2680*/  FFMA.FTZ R46, R57, R50, R46 ;  /* 0x00000032392e7223 */ /* 0x000fe2000001002e */
[----:B------:R-:W-:Y:S01]  /*2690*/  LOP3.LUT R48, R48, 0xfffffffc, RZ, 0xc0, !PT ;  /* 0xfffffffc30307812 */ /* 0x000fe200078ec0ff */
[----:B------:R1:W5:Y:S01]  /*26a0*/  LDL.LU R38, [R1+0xa4] ;  /* 0x0000a40001267983 */ /* 0x0003620000300800 */
[----:B------:R-:W-:Y:S01]  /*26b0*/  LEA.HI R52, R52, R47, RZ, 0x2 ;  /* 0x0000002f34347211 */ /* 0x000fe200078f10ff */
[----:B------:R-:W-:Y:S01]  /*26c0*/  FADD.FTZ R47, R56, R50 ;  /* 0x00000032382f7221 */ /* 0x000fe20000010000 */
[C---:B------:R-:W-:Y:S01]  /*26d0*/  IADD3 R56, R49.reuse, 0xf0, RZ ;  /* 0x000000f031387810 */ /* 0x040fe20007ffe0ff */
[----:B------:R-:W-:-:S03]  /*26e0*/  VIADD R50, R49, 0xa0 ;  /* 0x000000a031327836 */ /* 0x000fc60000000000 */
[----:B------:R-:W-:-:S04]  /*26f0*/  SHF.R.S32.HI R57, RZ, 0x1f, R56 ;  /* 0x0000001fff397819 */ /* 0x000fc80000011438 */
[----:B------:R-:W-:Y:S02]  /*2700*/  LEA.HI R56, R57, R56, RZ, 0x2 ;  /* 0x0000003839387211 */ /* 0x000fe400078f10ff */
[----:B------:R-:W-:Y:S02]  /*2710*/  SHF.R.S32.HI R57, RZ, 0x1f, R50 ;  /* 0x0000001fff397819 */ /* 0x000fe40000011432 */
[-C--:B------:R-:W-:Y:S02]  /*2720*/  LEA.HI R53, R53, R42.reuse, RZ, 0x4 ;  /* 0x0000002a35357211 */ /* 0x080fe400078f20ff */
[----:B------:R-:W-:Y:S02]  /*2730*/  IADD3 R48, -R48, R42, RZ ;  /* 0x0000002a30307210 */ /* 0x000fe40007ffe1ff */
[----:B------:R-:W-:Y:S02]  /*2740*/  SHF.R.U32.HI R52, RZ, 0x2, R52 ;  /* 0x00000002ff347819 */ /* 0x000fe40000011634 */
[----:B------:R-:W-:-:S02]  /*2750*/  LOP3.LUT R51, R51, 0x18, RZ, 0x3c, !PT ;  /* 0x0000001833337812 */ /* 0x000fc400078e3cff */
[----:B------:R-:W-:Y:S02]  /*2760*/  LEA.HI R57, R57, R50, RZ, 0x2 ;  /* 0x0000003239397211 */ /* 0x000fe400078f10ff */
[----:B------:R-:W-:Y:S01]  /*2770*/  LEA R50, R49, UR9, 0x5 ;  /* 0x0000000931327c11 */ /* 0x000fe2000f8e28ff */
[----:B------:R-:W-:Y:S01]  /*2780*/  USHF.L.U32 UR9, UR10, 0x7, URZ ;  /* 0x000000070a097899 */ /* 0x000fe2000800063f */
[----:B------:R-:W-:Y:S02]  /*2790*/  SHF.R.U32.HI R53, RZ, 0x4, R53 ;  /* 0x00000004ff357819 */ /* 0x000fe40000011635 */
[----:B------:R-:W-:Y:S02]  /*27a0*/  LOP3.LUT R52, R48, 0x3, R52, 0x78, !PT ;  /* 0x0000000330347812 */ /* 0x000fe400078e7834 */
[----:B------:R-:W-:Y:S01]  /*27b0*/  IADD3 R51, R40, R51, RZ ;  /* 0x0000003328337210 */ /* 0x000fe20007ffe0ff */
[----:B------:R-:W-:Y:S01]  /*27c0*/  ULOP3.LUT UR9, UR9, 0x7f, UR21, 0xf8, !UPT ;  /* 0x0000007f09097892 */ /* 0x000fe2000f8ef815 */
[----:B------:R-:W-:Y:S01]  /*27d0*/  LOP3.LUT R53, R48, 0x3, R53, 0x78, !PT ;  /* 0x0000000330357812 */ /* 0x000fe200078e7835 */
[----:B------:R1:W5:Y:S01]  /*27e0*/  LDL.LU R40, [R1+0xa0] ;  /* 0x0000a00001287983 */ /* 0x0003620000300800 */
[----:B------:R-:W-:-:S02]  /*27f0*/  LEA R49, R52, R50, 0x3 ;  /* 0x0000003234317211 */ /* 0x000fc400078e18ff */
[C---:B------:R-:W-:Y:S01]  /*2800*/  IADD3 R52, P0, R42.reuse, UR12, RZ ;  /* 0x0000000c2a347c10 */ /* 0x040fe2000ff1e0ff */
[----:B------:R0:W-:Y:S02]  /*2810*/  STS.64 [R51], R46 ;  /* 0x0000002e33007388 */ /* 0x0001e40000000a00 */
[----:B0-----:R-:W-:Y:S01]  /*2820*/  LEA R46, R53, R50, 0x3 ;  /* 0x00000032352e7211 */ /* 0x001fe200078e18ff */
[----:B------:R-:W-:Y:S01]  /*2830*/  BAR.SYNC.DEFER_BLOCKING 0x0 ;  /* 0x0000000000007b1d */ /* 0x000fe20000010000 */
[----:B------:R-:W-:Y:S02]  /*2840*/  LEA.HI.X.SX32 R53, R42, RZ, 0x1, P0 ;  /* 0x000000ff2a357211 */ /* 0x000fe400000f0eff */
[----:B------:R-:W-:-:S05]  /*2850*/  MOV R42, UR9 ;  /* 0x00000009002a7c02 */ /* 0x000fca0008000f00 */
[----:B------:R-:W-:Y:S02]  /*2860*/  IMAD.WIDE.U32 R52, R42, 0x280, R52 ;  /* 0x000002802a347825 */ /* 0x000fe400078e0034 */
[----:B------:R1:W5:Y:S01]  /*2870*/  LDL.LU R42, [R1+0x9c] ;  /* 0x00009c00012a7983 */ /* 0x0003620000300800 */
[----:B------:R-:W-:Y:S02]  /*2880*/  SHF.R.U32.HI R57, RZ, 0x2, R57 ;  /* 0x00000002ff397819 */ /* 0x000fe40000011639 */
[----:B------:R-:W-:Y:S02]  /*2890*/  SHF.R.U32.HI R56, RZ, 0x2, R56 ;  /* 0x00000002ff387819 */ /* 0x000fe40000011638 */
[C---:B------:R-:W-:Y:S02]  /*28a0*/  LOP3.LUT R57, R48.reuse, 0x3, R57, 0x78, !PT ;  /* 0x0000000330397812 */ /* 0x040fe400078e7839 */
[----:B------:R-:W-:-:S03]  /*28b0*/  LOP3.LUT R56, R48, 0x3, R56, 0x78, !PT ;  /* 0x0000000330387812 */ /* 0x000fc600078e7838 */
[----:B------:R-:W-:Y:S01]  /*28c0*/  IMAD R57, R57, 0x8, R50 ;  /* 0x0000000839397824 */ /* 0x000fe200078e0232 */
[----:B------:R-:W0:Y:S01]  /*28d0*/  LDS.64 R46, [R46] ;  /* 0x000000002e2e7984 */ /* 0x000e220000000a00 */
[----:B------:R-:W-:-:S03]  /*28e0*/  LEA R50, R56, R50, 0x3 ;  /* 0x0000003238327211 */ /* 0x000fc600078e18ff */
[----:B------:R-:W2:Y:S04]  /*28f0*/  LDS.64 R48, [R49+0xa00] ;  /* 0x000a000031307984 */ /* 0x000ea80000000a00 */
[----:B------:R-:W3:Y:S04]  /*2900*/  LDS.64 R56, [R57+0x1400] ;  /* 0x0014000039387984 */ /* 0x000ee80000000a00 */
[----:B------:R-:W4:Y:S01]  /*2910*/  LDS.64 R50, [R50+0x1e00] ;  /* 0x001e000032327984 */ /* 0x000f220000000a00 */
[----:B------:R-:W-:Y:S01]  /*2920*/  USHF.L.U64.HI UR10, UR10, 0x7, UR17 ;  /* 0x000000070a0a7899 */ /* 0x000fe20008010211 */
[----:B0-----:R-:W-:-:S04]  /*2930*/  FADD.FTZ R46, RZ, R46 ;  /* 0x0000002eff2e7221 */ /* 0x001fc80000010000 */
[----:B--2---:R-:W-:-:S04]  /*2940*/  FADD.FTZ R48, R46, R48 ;  /* 0x000000302e307221 */ /* 0x004fc80000010000 */
[----:B---3--:R-:W-:Y:S02]  /*2950*/  FADD.FTZ R48, R48, R56 ;  /* 0x0000003830307221 */ /* 0x008fe40000010000 */
[----:B------:R-:W0:Y:S01]  /*2960*/  S2R R56, SR_TID.X ;  /* 0x0000000000387919 */ /* 0x000e220000002100 */
[----:B------:R-:W-:Y:S01]  /*2970*/  UIMAD UR10, UR10, 0x280, URZ ;  /* 0x000002800a0a78a4 */ /* 0x000fe2000f8e023f */
[----:B------:R-:W-:Y:S01]  /*2980*/  FADD.FTZ R47, RZ, R47 ;  /* 0x0000002fff2f7221 */ /* 0x000fe20000010000 */
[----:B------:R-:W-:-:S03]  /*2990*/  LEA R46, P0, R52, UR18, 0x3 ;  /* 0x00000012342e7c11 */ /* 0x000fc6000f8018ff */
[----:B------:R-:W-:Y:S01]  /*29a0*/  FADD.FTZ R49, R47, R49 ;  /* 0x000000312f317221 */ /* 0x000fe20000010000 */
[----:B------:R-:W-:-:S04]  /*29b0*/  IADD3 R47, R53, UR10, RZ ;  /* 0x0000000a352f7c10 */ /* 0x000fc8000fffe0ff */
[----:B------:R-:W-:Y:S01]  /*29c0*/  LEA.HI.X R47, R52, UR19, R47, 0x3, P0 ;  /* 0x00000013342f7c11 */ /* 0x000fe200080f1c2f */
[----:B------:R-:W-:Y:S01]  /*29d0*/  FADD.FTZ R49, R49, R57 ;  /* 0x0000003931317221 */ /* 0x000fe20000010000 */
[----:B----4-:R-:W-:-:S03]  /*29e0*/  FADD.FTZ R50, R48, R50 ;  /* 0x0000003230327221 */ /* 0x010fc60000010000 */
[----:B------:R-:W-:Y:S01]  /*29f0*/  FADD.FTZ R51, R49, R51 ;  /* 0x0000003331337221 */ /* 0x000fe20000010000 */
[----:B------:R-:W-:Y:S01]  /*2a00*/  BSSY B0, `(.L_x_305) ;  /* 0x000003e000007945 */ /* 0x000fe20003800000 */
[----:B0-----:R-:W-:-:S03]  /*2a10*/  ISETP.GT.U32.AND P0, PT, R56, 0x3f, PT ;  /* 0x0000003f3800780c */ /* 0x001fc60003f04070 */
[----:B------:R0:W-:Y:S01]  /*2a20*/  STG.E.64 desc[UR14][R46.64+0x18000], R50 ;  /* 0x018000322e007986 */ /* 0x0001e2000c101b0e */
[----:B------:R-:W-:Y:S01]  /*2a30*/  MOV R48, RZ ;  /* 0x000000ff00307202 */ /* 0x000fe20000000f00 */
[----:B0-----:R-:W-:-:S08]  /*2a40*/  IMAD.MOV.U32 R46, RZ, RZ, RZ ;  /* 0x000000ffff2e7224 */ /* 0x001fd000078e00ff */
[----:B-1----:R-:W-:Y:S05]  /*2a50*/  @P0 BRA `(.L_x_306) ;  /* 0x0000000000e00947 */ /* 0x002fea0003800000 */
[----:B------:R-:W-:Y:S01]  /*2a60*/  USHF.L.U32 UR9, UR11, 0x4, URZ ;  /* 0x000000040b097899 */ /* 0x000fe2000800063f */
[----:B------:R-:W-:Y:S02]  /*2a70*/  MOV R46, 0x14 ;  /* 0x00000014002e7802 */ /* 0x000fe40000000f00 */
[----:B------:R-:W-:Y:S01]  /*2a80*/  MOV R47, 0x28 ;  /* 0x00000028002f7802 */ /* 0x000fe20000000f00 */
[----:B------:R-:W-:Y:S01]  /*2a90*/  ULOP3.LUT UR9, UR9, 0x10, URZ, 0xc0, !UPT ;  /* 0x0000001009097892 */ /* 0x000fe2000f8ec03f */
[C---:B------:R-:W-:Y:S02]  /*2aa0*/  SHF.L.U32 R51, R56.reuse, 0x3, RZ ;  /* 0x0000000338337819 */ /* 0x040fe400000006ff */
[----:B------:R-:W-:Y:S02]  /*2ab0*/  MOV R52, 0x28 ;  /* 0x0000002800347802 */ /* 0x000fe40000000f00 */
[----:B------:R-:W-:Y:S02]  /*2ac0*/  LOP3.LUT R51, R51, 0x18, RZ, 0xc0, !PT ;  /* 0x0000001833337812 */ /* 0x000fe400078ec0ff */
[----:B------:R-:W-:-:S05]  /*2ad0*/  LEA.HI R50, R56, UR9, RZ, 0x1e ;  /* 0x0000000938327c11 */ /* 0x000fca000f8ff0ff */
[----:B------:R-:W-:-:S05]  /*2ae0*/  IMAD R50, R50, R46, -UR12 ;  /* 0x8000000c32327e24 */ /* 0x000fca000f8e022e */
[----:B------:R-:W-:-:S04]  /*2af0*/  SHF.R.S32.HI R46, RZ, 0x1f, R50 ;  /* 0x0000001fff2e7819 */ /* 0x000fc80000011432 */
[----:B------:R-:W-:-:S04]  /*2b00*/  LEA.HI R46, R46, R50, RZ, 0x2 ;  /* 0x000000322e2e7211 */ /* 0x000fc800078f10ff */
[----:B------:R-:W-:-:S05]  /*2b10*/  SHF.R.S32.HI R46, RZ, 0x2, R46 ;  /* 0x00000002ff2e7819 */ /* 0x000fca000001142e */
[----:B------:R-:W-:Y:S02]  /*2b20*/  IMAD R46, R46, R47, UR8 ;  /* 0x000000082e2e7e24 */ /* 0x000fe4000f8e022f */
[----:B------:R-:W-:-:S03]  /*2b30*/  VIADD R47, R50, 0x4 ;  /* 0x00000004322f7836 */ /* 0x000fc60000000000 */
[----:B------:R-:W-:Y:S02]  /*2b40*/  IADD3 R46, R46, R51, RZ ;  /* 0x000000332e2e7210 */ /* 0x000fe40007ffe0ff */
[----:B------:R-:W-:-:S04]  /*2b50*/  SHF.R.S32.HI R48, RZ, 0x1f, R47 ;  /* 0x0000001fff307819 */ /* 0x000fc8000001142f */
[----:B------:R-:W-:Y:S02]  /*2b60*/  LEA.HI R48, R48, R47, RZ, 0x2 ;  /* 0x0000002f30307211 */ /* 0x000fe400078f10ff */
[----:B------:R-:W-:Y:S02]  /*2b70*/  MOV R47, 0x28 ;  /* 0x00000028002f7802 */ /* 0x000fe40000000f00 */
[----:B------:R-:W-:-:S05]  /*2b80*/  SHF.R.S32.HI R48, RZ, 0x2, R48 ;  /* 0x00000002ff307819 */ /* 0x000fca0000011430 */
[----:B------:R-:W-:Y:S02]  /*2b90*/  IMAD R48, R48, R47, UR8 ;  /* 0x0000000830307e24 */ /* 0x000fe4000f8e022f */
[----:B------:R-:W0:Y:S02]  /*2ba0*/  LDS.64 R46, [R46] ;  /* 0x000000002e2e7984 */ /* 0x000e240000000a00 */
[----:B------:R-:W-:-:S06]  /*2bb0*/  IMAD.IADD R48, R51, 0x1, R48 ;  /* 0x0000000133307824 */ /* 0x000fcc00078e0230 */
[----:B------:R-:W1:Y:S01]  /*2bc0*/  LDS.64 R48, [R48] ;  /* 0x0000000030307984 */ /* 0x000e620000000a00 */
[----:B0-----:R-:W-:Y:S01]  /*2bd0*/  FADD.FTZ R46, RZ, R46 ;  /* 0x0000002eff2e7221 */ /* 0x001fe20000010000 */
[----:B------:R-:W-:-:S03]  /*2be0*/  FADD.FTZ R47, RZ, R47 ;  /* 0x0000002fff2f7221 */ /* 0x000fc60000010000 */
[----:B-1----:R-:W-:Y:S01]  /*2bf0*/  FADD.FTZ R48, R46, R48 ;  /* 0x000000302e307221 */ /* 0x002fe20000010000 */
[----:B------:R-:W-:Y:S01]  /*2c00*/  IADD3 R46, R50, 0x8, RZ ;  /* 0x00000008322e7810 */ /* 0x000fe20007ffe0ff */
[----:B------:R-:W-:-:S03]  /*2c10*/  FADD.FTZ R49, R47, R49 ;  /* 0x000000312f317221 */ /* 0x000fc60000010000 */
[----:B------:R-:W-:-:S04]  /*2c20*/  SHF.R.S32.HI R47, RZ, 0x1f, R46 ;  /* 0x0000001fff2f7819 */ /* 0x000fc8000001142e */
[----:B------:R-:W-:-:S04]  /*2c30*/  LEA.HI R47, R47, R46, RZ, 0x2 ;  /* 0x0000002e2f2f7211 */ /* 0x000fc800078f10ff */
[----:B------:R-:W-:-:S05]  /*2c40*/  SHF.R.S32.HI R47, RZ, 0x2, R47 ;  /* 0x00000002ff2f7819 */ /* 0x000fca000001142f */
        /* <DEDUP_REMOVED lines=17> */
[----:B------:R-:W-:Y:S02]  /*2d60*/  IMAD.MOV.U32 R47, RZ, RZ, 0x28 ;  /* 0x00000028ff2f7424 */ /* 0x000fe400078e00ff */
[----:B------:R-:W-:-:S04]  /*2d70*/  LEA.HI R46, R46, R50, RZ, 0x2 ;  /* 0x000000322e2e7211 */ /* 0x000fc800078f10ff */
[----:B------:R-:W-:-:S05]  /*2d80*/  SHF.R.S32.HI R46, RZ, 0x2, R46 ;  /* 0x00000002ff2e7819 */ /* 0x000fca000001142e */
[----:B------:R-:W-:-:S05]  /*2d90*/  IMAD R46, R46, R47, UR8 ;  /* 0x000000082e2e7e24 */ /* 0x000fca000f8e022f */
[----:B------:R-:W-:-:S06]  /*2da0*/  IADD3 R46, R51, R46, RZ ;  /* 0x0000002e332e7210 */ /* 0x000fcc0007ffe0ff */
[----:B------:R-:W0:Y:S02]  /*2db0*/  LDS.64 R46, [R46] ;  /* 0x000000002e2e7984 */ /* 0x000e240000000a00 */
[----:B0-----:R-:W-:Y:S01]  /*2dc0*/  FADD.FTZ R48, R48, R46 ;  /* 0x0000002e30307221 */ /* 0x001fe20000010000 */
[----:B------:R-:W-:-:S07]  /*2dd0*/  FADD.FTZ R46, R49, R47 ;  /* 0x0000002f312e7221 */ /* 0x000fce0000010000 */
.L_x_306:
[----:B------:R-:W-:Y:S05]  /*2de0*/  BSYNC B0 ;  /* 0x0000000000007941 */ /* 0x000fea0003800000 */
.L_x_305:
[----:B------:R-:W0:Y:S01]  /*2df0*/  SHFL.BFLY PT, R49, R48, 0x2, 0x1f ;  /* 0x0c401f0030317f89 */ /* 0x000e2200000e0000 */
[----:B-----5:R-:W-:Y:S01]  /*2e00*/  PRMT R50, R42, 0x7632, R50 ;  /* 0x000076322a327816 */ /* 0x020fe20000000032 */
[----:B------:R-:W-:Y:S01]  /*2e10*/  BSSY B0, `(.L_x_307) ;  /* 0x0000018000007945 */ /* 0x000fe20003800000 */
[----:B------:R-:W-:Y:S01]  /*2e20*/  LOP3.LUT P0, RZ, R56, 0xffffffc3, RZ, 0xc0, !PT ;  /* 0xffffffc338ff7812 */ /* 0x000fe2000780c0ff */
[----:B------:R-:W1:Y:S01]  /*2e30*/  SHFL.BFLY PT, R47, R46, 0x2, 0x1f ;  /* 0x0c401f002e2f7f89 */ /* 0x000e6200000e0000 */
[----:B------:R-:W-:-:S03]  /*2e40*/  PRMT R57, R43, 0x7632, R57 ;  /* 0x000076322b397816 */ /* 0x000fc60000000039 */
[----:B------:R-:W-:Y:S01]  /*2e50*/  STL.S16 [R1], R50 ;  /* 0x0000003201007387 */ /* 0x000fe20000100600 */
[----:B0-----:R-:W-:Y:S01]  /*2e60*/  FADD.FTZ R48, R49, R48 ;  /* 0x0000003031307221 */ /* 0x001fe20000010000 */
[----:B-1----:R-:W-:-:S04]  /*2e70*/  FADD.FTZ R46, R47, R46 ;  /* 0x0000002e2f2e7221 */ /* 0x002fc80000010000 */
[----:B------:R-:W0:Y:S04]  /*2e80*/  SHFL.BFLY PT, R49, R48, 0x1, 0x1f ;  /* 0x0c201f0030317f89 */ /* 0x000e2800000e0000 */
[----:B------:R-:W1:Y:S01]  /*2e90*/  SHFL.BFLY PT, R47, R46, 0x1, 0x1f ;  /* 0x0c201f002e2f7f89 */ /* 0x000e6200000e0000 */
[----:B0-----:R-:W-:Y:S01]  /*2ea0*/  FADD.FTZ R42, R48, R49 ;  /* 0x00000031302a7221 */ /* 0x001fe20000010000 */
[----:B-1----:R-:W-:Y:S01]  /*2eb0*/  FADD.FTZ R43, R46, R47 ;  /* 0x0000002f2e2b7221 */ /* 0x002fe20000010000 */
[----:B------:R-:W-:Y:S06]  /*2ec0*/  @P0 BRA `(.L_x_308) ;  /* 0x0000000000300947 */ /* 0x000fec0003800000 */
[----:B------:R-:W0:Y:S01]  /*2ed0*/  LDC.64 R48, c[0x0][0x260] ;  /* 0x00009800ff307b82 */ /* 0x000e220000000a00 */
[----:B------:R-:W-:Y:S01]  /*2ee0*/  SHF.R.U32.HI R47, RZ, 0x2, R56 ;  /* 0x00000002ff2f7819 */ /* 0x000fe20000011638 */
[----:B------:R-:W-:Y:S01]  /*2ef0*/  ULDC UR9, c[0x0][0x10] ;  /* 0x0000040000097ab9 */ /* 0x000fe20000000800 */
[----:B------:R-:W-:Y:S01]  /*2f00*/  MOV R46, UR21 ;  /* 0x00000015002e7c02 */ /* 0x000fe20008000f00 */
[----:B------:R-:W-:Y:S01]  /*2f10*/  UIMAD UR9, UR9, UR4, UR6 ;  /* 0x00000004090972a4 */ /* 0x000fe2000f8e0206 */
[----:B------:R-:W-:-:S04]  /*2f20*/  SHF.L.U32 R47, R47, 0x7, RZ ;  /* 0x000000072f2f7819 */ /* 0x000fc800000006ff */
[----:B------:R-:W-:Y:S01]  /*2f30*/  LOP3.LUT R46, R47, 0xffffff80, R46, 0xe2, !PT ;  /* 0xffffff802f2e7812 */ /* 0x000fe200078ee22e */
[----:B------:R-:W-:-:S05]  /*2f40*/  IMAD.U32 R47, RZ, RZ, UR9 ;  /* 0x00000009ff2f7e24 */ /* 0x000fca000f8e00ff */
[----:B------:R-:W-:-:S04]  /*2f50*/  LEA R46, R47, R46, 0xb ;  /* 0x0000002e2f2e7211 */ /* 0x000fc800078e58ff */
[----:B------:R-:W-:-:S05]  /*2f60*/  SHF.L.U32 R46, R46, 0x1, RZ ;  /* 0x000000012e2e7819 */ /* 0x000fca00000006ff */
[----:B0-----:R-:W-:-:S05]  /*2f70*/  IMAD.WIDE.U32 R46, R46, 0x4, R48 ;  /* 0x000000042e2e7825 */ /* 0x001fca00078e0030 */
[----:B------:R0:W-:Y:S02]  /*2f80*/  STG.E.64 desc[UR14][R46.64], R42 ;  /* 0x0000002a2e007986 */ /* 0x0001e4000c101b0e */
.L_x_308:
[----:B------:R-:W-:Y:S05]  /*2f90*/  BSYNC B0 ;  /* 0x0000000000007941 */ /* 0x000fea0003800000 */
.L_x_307:
[----:B------:R-:W-:Y:S01]  /*2fa0*/  UIADD3 UR9, UP0, UR11, 0x3, URZ ;  /* 0x000000030b097890 */ /* 0x000fe2000ff1e03f */
[----:B------:R-:W-:Y:S02]  /*2fb0*/  PRMT R53, R40, 0x7632, R53 ;  /* 0x0000763228357816 */ /* 0x000fe40000000035 */
[----:B------:R-:W-:Y:S01]  /*2fc0*/  PRMT R52, R41, 0x7632, R52 ;  /* 0x0000763229347816 */ /* 0x000fe20000000034 */
[----:B------:R-:W-:Y:S01]  /*2fd0*/  UIADD3.X UR10, URZ, UR5, URZ, UP0, !UPT ;  /* 0x000000053f0a7290 */ /* 0x000fe200087fe43f */
[----:B------:R-:W-:Y:S01]  /*2fe0*/  PRMT R51, R38, 0x7632, R51 ;  /* 0x0000763226337816 */ /* 0x000fe20000000033 */
[----:B------:R-:W-:Y:S01]  /*2ff0*/  UISETP.GE.U32.AND UP0, UPT, UR9, UR20, UPT ;  /* 0x000000140900728c */ /* 0x000fe2000bf06070 */
[----:B------:R-:W-:Y:S02]  /*3000*/  PRMT R50, R39, 0x7632, R50 ;  /* 0x0000763227327816 */ /* 0x000fe40000000032 */
[----:B------:R-:W-:Y:S01]  /*3010*/  PRMT R49, R36, 0x7632, R49 ;  /* 0x0000763224317816 */ /* 0x000fe20000000031 */
[----:B------:R-:W-:Y:S01]  /*3020*/  UISETP.GE.AND.EX UP0, UPT, UR10, UR7, UPT, UP0 ;  /* 0x000000070a00728c */ /* 0x000fe2000bf06300 */
[----:B------:R-:W-:-:S02]  /*3030*/  PRMT R48, R37, 0x7632, R48 ;  /* 0x0000763225307816 */ /* 0x000fc40000000030 */
[----:B0-----:R-:W-:Y:S02]  /*3040*/  PRMT R47, R34, 0x7632, R47 ;  /* 0x00007632222f7816 */ /* 0x001fe4000000002f */
[----:B------:R-:W-:Y:S02]  /*3050*/  PRMT R46, R35, 0x7632, R46 ;  /* 0x00007632232e7816 */ /* 0x000fe4000000002e */
[----:B------:R-:W-:Y:S02]  /*3060*/  PLOP3.LUT P0, PT, PT, PT, UP0, 0x80, 0x0 ;  /* 0x000000000000781c */ /* 0x000fe40003f0f008 */
        /* <DEDUP_REMOVED lines=23> */
[----:B------:R-:W-:Y:S01]  /*31e0*/  PRMT R11, R11, 0x7632, R11 ;  /* 0x000076320b0b7816 */ /* 0x000fe2000000000b */
[----:B------:R-:W-:Y:S06]  /*31f0*/  @P0 BRA `(.L_x_309) ;  /* 0x0000000000580947 */ /* 0x000fec0003800000 */
[----:B------:R-:W-:Y:S01]  /*3200*/  BAR.SYNC.DEFER_BLOCKING 0x0 ;  /* 0x0000000000007b1d */ /* 0x000fe20000010000 */
[----:B------:R-:W-:-:S13]  /*3210*/  ISETP.NE.AND P0, PT, R56, RZ, PT ;  /* 0x000000ff3800720c */ /* 0x000fda0003f05270 */
[----:B------:R-:W-:Y:S05]  /*3220*/  @P0 BRA `(.L_x_310) ;  /* 0x0000000000400947 */ /* 0x000fea0003800000 */
[----:B------:R-:W0:Y:S01]  /*3230*/  LDC.64 R20, c[0x0][0x268] ;  /* 0x00009a00ff147b82 */ /* 0x000e220000000a00 */
[----:B------:R-:W-:Y:S02]  /*3240*/  MOV R18, UR6 ;  /* 0x0000000600127c02 */ /* 0x000fe40008000f00 */
[----:B------:R-:W-:-:S03]  /*3250*/  ISETP.NE.AND P0, PT, RZ, UR21, PT ;  /* 0x00000015ff007c0c */ /* 0x000fc6000bf05270 */
[----:B0-----:R-:W-:-:S04]  /*3260*/  IMAD.WIDE.U32 R18, R18, 0x4, R20 ;  /* 0x0000000412127825 */ /* 0x001fc800078e0014 */
[----:B------:R-:W-:-:S05]  /*3270*/  IMAD.MOV.U32 R20, RZ, RZ, 0x7fffff81 ;  /* 0x7fffff81ff147424 */ /* 0x000fca00078e00ff */
[----:B------:R-:W-:Y:S01]  /*3280*/  SEL R20, R20, 0x1, !P0 ;  /* 0x0000000114147807 */ /* 0x000fe20004000000 */
[----:B------:R-:W-:Y:S06]  /*3290*/  MEMBAR.ALL.GPU ;  /* 0x0000000000007992 */ /* 0x000fec000000a000 */
[----:B------:R-:W-:-:S00]  /*32a0*/  ERRBAR ;  /* 0x00000000000079ab */ /* 0x000fc00000000000 */
[----:B------:R-:W-:Y:S06]  /*32b0*/  CGAERRBAR ;  /* 0x00000000000075ab */ /* 0x000fec0000000000 */
[----:B------:R0:W5:Y:S02]  /*32c0*/  ATOM.E.ADD.STRONG.GPU PT, R20, desc[UR14][R18.64], R20 ;  /* 0x000000141214798a */ /* 0x00016400081ee1ce */
.L_x_311:
[----:B------:R-:W2:Y:S04]  /*32d0*/  LD.E.STRONG.GPU R21, desc[UR14][R18.64] ;  /* 0x0000000e12157980 */ /* 0x000ea8000c10f900 */
[----:B--2---:R-:W-:Y:S01]  /*32e0*/  CCTL.IVALL ;  /* 0x00000000ff00798f */ /* 0x004fe20002000000 */
[----:B------:R-:W-:Y:S05]  /*32f0*/  YIELD ;  /* 0x0000000000007946 */ /* 0x000fea0003800000 */
[----:B-----5:R-:W-:-:S04]  /*3300*/  LOP3.LUT R21, R21, R20, RZ, 0x3c, !PT ;  /* 0x0000001415157212 */ /* 0x020fc800078e3cff */
[----:B------:R-:W-:-:S13]  /*3310*/  ISETP.GT.AND P0, PT, R21, -0x1, PT ;  /* 0xffffffff1500780c */ /* 0x000fda0003f04270 */
[----:B------:R-:W-:Y:S05]  /*3320*/  @P0 BRA `(.L_x_311) ;  /* 0xfffffffc00e80947 */ /* 0x000fea000383ffff */
.L_x_310:
[----:B------:R-:W-:Y:S05]  /*3330*/  WARPSYNC.ALL ;  /* 0x0000000000007948 */ /* 0x000fea0003800000 */
[----:B------:R-:W-:Y:S06]  /*3340*/  BAR.SYNC.DEFER_BLOCKING 0x0 ;  /* 0x0000000000007b1d */ /* 0x000fec0000010000 */
[----:B------:R-:W-:Y:S05]  /*3350*/  BRA `(.L_x_312) ;  /* 0x0000000000647947 */ /* 0x000fea0003800000 */
.L_x_309:
        /* <DEDUP_REMOVED lines=10> */
[----:B------:R-:W-:Y:S02]  /*3400*/  MOV R18, UR18 ;  /* 0x0000001200127c02 */ /* 0x000fe40008000f00 */
[----:B------:R-:W-:-:S02]  /*3410*/  SEL R20, R20, 0x1, !P0 ;  /* 0x0000000114147807 */ /* 0x000fc40004000000 */
[----:B------:R-:W-:Y:S01]  /*3420*/  IMAD.U32 R19, RZ, RZ, UR19 ;  /* 0x00000013ff137e24 */ /* 0x000fe2000f8e00ff */
[----:B------:R-:W-:Y:S06]  /*3430*/  MEMBAR.ALL.GPU ;  /* 0x0000000000007992 */ /* 0x000fec000000a000 */
[----:B------:R-:W-:-:S00]  /*3440*/  ERRBAR ;  /* 0x00000000000079ab */ /* 0x000fc00000000000 */
[----:B------:R-:W-:Y:S06]  /*3450*/  CGAERRBAR ;  /* 0x00000000000075ab */ /* 0x000fec0000000000 */
[----:B------:R0:W5:Y:S02]  /*3460*/  ATOM.E.ADD.STRONG.GPU PT, R20, desc[UR14][R18.64], R20 ;  /* 0x000000141214798a */ /* 0x00016400081ee1ce */
.L_x_314:
[----:B------:R-:W2:Y:S04]  /*3470*/  LD.E.STRONG.GPU R21, desc[UR14][R18.64] ;  /* 0x0000000e12157980 */ /* 0x000ea8000c10f900 */
[----:B--2---:R-:W-:Y:S01]  /*3480*/  CCTL.IVALL ;  /* 0x00000000ff00798f */ /* 0x004fe20002000000 */
[----:B------:R-:W-:Y:S05]  /*3490*/  YIELD ;  /* 0x0000000000007946 */ /* 0x000fea0003800000 */
[----:B-----5:R-:W-:-:S04]  /*34a0*/  LOP3.LUT R21, R21, R20, RZ, 0x3c, !PT ;  /* 0x0000001415157212 */ /* 0x020fc800078e3cff */
[----:B------:R-:W-:-:S13]  /*34b0*/  ISETP.GT.AND P0, PT, R21, -0x1, PT ;  /* 0xffffffff1500780c */ /* 0x000fda0003f04270 */
[----:B------:R-:W-:Y:S05]  /*34c0*/  @P0 BRA `(.L_x_314) ;  /* 0xfffffffc00e80947 */ /* 0x000fea000383ffff */
.L_x_313:
[----:B------:R-:W-:Y:S05]  /*34d0*/  WARPSYNC.ALL ;  /* 0x0000000000007948 */ /* 0x000fea0003800000 */
[----:B------:R-:W-:Y:S06]  /*34e0*/  BAR.SYNC.DEFER_BLOCKING 0x0 ;  /* 0x0000000000007b1d */ /* 0x000fec0000010000 */
.L_x_312:
        /* <DEDUP_REMOVED lines=8> */
[C---:B------:R-:W-:Y:S02]  /*3570*/  SHF.L.U32 R19, R20.reuse, 0x3, RZ ;  /* 0x0000000314137819 */ /* 0x040fe400000006ff */
[----:B------:R-:W-:Y:S02]  /*3580*/  LOP3.LUT R20, R20, 0xf, RZ, 0xc0, !PT ;  /* 0x0000000f14147812 */ /* 0x000fe400078ec0ff */
[----:B------:R-:W-:Y:S02]  /*3590*/  LOP3.LUT R19, R19, 0x7fffff80, RZ, 0xc0, !PT ;  /* 0x7fffff8013137812 */ /* 0x000fe400078ec0ff */
[----:B------:R-:W-:Y:S01]  /*35a0*/  MOV R18, UR5 ;  /* 0x0000000500127c02 */ /* 0x000fe20008000f00 */
[----:B0-----:R-:W0:Y:S03]  /*35b0*/  LDC.64 R2, c[0x0][0x260] ;  /* 0x00009800ff027b82 */ /* 0x001e260000000a00 */
[----:B------:R-:W-:-:S05]  /*35c0*/  LEA R18, R18, R19, 0xb ;  /* 0x0000001312127211 */ /* 0x000fca00078e58ff */
[----:B------:R-:W-:-:S05]  /*35d0*/  IMAD.IADD R18, R18, 0x1, R20 ;  /* 0x0000000112127824 */ /* 0x000fca00078e0214 */
[----:B------:R-:W-:-:S04]  /*35e0*/  SHF.L.U32 R26, R18, 0x1, RZ ;  /* 0x00000001121a7819 */ /* 0x000fc800000006ff */
[C---:B------:R-:W-:Y:S02]  /*35f0*/  IADD3 R24, R26.reuse, 0x20, RZ ;  /* 0x000000201a187810 */ /* 0x040fe40007ffe0ff */
[C---:B------:R-:W-:Y:S01]  /*3600*/  IADD3 R22, R26.reuse, 0x40, RZ ;  /* 0x000000401a167810 */ /* 0x040fe20007ffe0ff */
[----:B0-----:R-:W-:-:S04]  /*3610*/  IMAD.WIDE.U32 R20, R26, 0x4, R2 ;  /* 0x000000041a147825 */ /* 0x001fc800078e0002 */
[--C-:B------:R-:W-:Y:S02]  /*3620*/  IMAD.WIDE.U32 R24, R24, 0x4, R2.reuse ;  /* 0x0000000418187825 */ /* 0x100fe400078e0002 */
[----:B------:R-:W2:Y:S02]  /*3630*/  LDG.E.64 R20, desc[UR14][R20.64] ;  /* 0x0000000e14147981 */ /* 0x000ea4000c1e1b00 */
[--C-:B------:R-:W-:Y:S02]  /*3640*/  IMAD.WIDE.U32 R22, R22, 0x4, R2.reuse ;  /* 0x0000000416167825 */ /* 0x100fe400078e0002 */
[----:B------:R-:W3:Y:S02]  /*3650*/  LDG.E.64 R24, desc[UR14][R24.64] ;  /* 0x0000000e18187981 */ /* 0x000ee4000c1e1b00 */
[----:B------:R-:W-:Y:S02]  /*3660*/  VIADD R18, R26, 0x60 ;  /* 0x000000601a127836 */ /* 0x000fe40000000000 */
[----:B------:R-:W4:Y:S02]  /*3670*/  LDG.E.64 R22, desc[UR14][R22.64] ;  /* 0x0000000e16167981 */ /* 0x000f24000c1e1b00 */
[----:B------:R-:W-:-:S06]  /*3680*/  IMAD.WIDE.U32 R18, R18, 0x4, R2 ;  /* 0x0000000412127825 */ /* 0x000fcc00078e0002 */
[----:B------:R-:W4:Y:S01]  /*3690*/  LDG.E.64 R18, desc[UR14][R18.64] ;  /* 0x0000000e12127981 */ /* 0x000f22000c1e1b00 */
[----:B------:R-:W-:Y:S01]  /*36a0*/  IADD3 R27, R26, 0xc0, RZ ;  /* 0x000000c01a1b7810 */ /* 0x000fe20007ffe0ff */
[----:B--2---:R-:W-:Y:S01]  /*36b0*/  FADD.FTZ R20, RZ, R20 ;  /* 0x00000014ff147221 */ /* 0x004fe20000010000 */
[----:B------:R-:W-:-:S03]  /*36c0*/  FADD.FTZ R21, RZ, R21 ;  /* 0x00000015ff157221 */ /* 0x000fc60000010000 */
[----:B---3--:R-:W-:Y:S01]  /*36d0*/  FADD.FTZ R20, R24, R20 ;  /* 0x0000001418147221 */ /* 0x008fe20000010000 */
[----:B------:R-:W-:-:S03]  /*36e0*/  FADD.FTZ R21, R25, R21 ;  /* 0x0000001519157221 */ /* 0x000fc60000010000 */
[----:B----4-:R-:W-:Y:S01]  /*36f0*/  FADD.FTZ R20, R22, R20 ;  /* 0x0000001416147221 */ /* 0x010fe20000010000 */
[----:B------:R-:W-:Y:S01]  /*3700*/  IADD3 R22, R26, 0x80, RZ ;  /* 0x000000801a167810 */ /* 0x000fe20007ffe0ff */
[----:B------:R-:W-:-:S04]  /*3710*/  FADD.FTZ R56, R23, R21 ;  /* 0x0000001517387221 */ /* 0x000fc80000010000 */
[----:B------:R-:W-:-:S04]  /*3720*/  IMAD.WIDE.U32 R22, R22, 0x4, R2 ;  /* 0x0000000416167825 */ /* 0x000fc800078e0002 */
[----:B------:R-:W-:Y:S01]  /*3730*/  FADD.FTZ R18, R18, R20 ;  /* 0x0000001412127221 */ /* 0x000fe20000010000 */
[C---:B------:R-:W-:Y:S01]  /*3740*/  IADD3 R20, R26.reuse, 0xa0, RZ ;  /* 0x000000a01a147810 */ /* 0x040fe20007ffe0ff */
[----:B------:R-:W-:Y:S01]  /*3750*/  VIADD R24, R26, 0xe0 ;  /* 0x000000e01a187836 */ /* 0x000fe20000000000 */
[----:B------:R-:W2:Y:S03]  /*3760*/  LDG.E.64 R22, desc[UR14][R22.64] ;  /* 0x0000000e16167981 */ /* 0x000ea6000c1e1b00 */
[----:B------:R-:W-:-:S04]  /*3770*/  IMAD.WIDE.U32 R20, R20, 0x4, R2 ;  /* 0x0000000414147825 */ /* 0x000fc800078e0002 */
[--C-:B------:R-:W-:Y:S02]  /*3780*/  IMAD.WIDE.U32 R26, R27, 0x4, R2.reuse ;  /* 0x000000041b1a7825 */ /* 0x100fe400078e0002 */
[----:B------:R-:W3:Y:S02]  /*3790*/  LDG.E.64 R20, desc[UR14][R20.64] ;  /* 0x0000000e14147981 */ /* 0x000ee4000c1e1b00 */
[----:B------:R-:W-:Y:S02]  /*37a0*/  IMAD.WIDE.U32 R24, R24, 0x4, R2 ;  /* 0x0000000418187825 */ /* 0x000fe400078e0002 */
[----:B------:R-:W4:Y:S04]  /*37b0*/  LDG.E.64 R26, desc[UR14][R26.64] ;  /* 0x0000000e1a1a7981 */ /* 0x000f28000c1e1b00 */
[----:B------:R-:W4:Y:S04]  /*37c0*/  LDG.E.64 R24, desc[UR14][R24.64] ;  /* 0x0000000e18187981 */ /* 0x000f28000c1e1b00 */
[----:B------:R0:W5:Y:S01]  /*37d0*/  LDL.LU.64 R2, [R1+0xa0] ;  /* 0x0000a00001027983 */ /* 0x0001620000300a00 */
[----:B------:R-:W-:Y:S01]  /*37e0*/  FADD.FTZ R19, R19, R56 ;  /* 0x0000003813137221 */ /* 0x000fe20000010000 */
[----:B--2---:R-:W-:-:S03]  /*37f0*/  FADD.FTZ R18, R22, R18 ;  /* 0x0000001216127221 */ /* 0x004fc60000010000 */
[----:B------:R-:W-:Y:S01]  /*3800*/  FADD.FTZ R19, R23, R19 ;  /* 0x0000001317137221 */ /* 0x000fe20000010000 */
[----:B---3--:R-:W-:-:S03]  /*3810*/  FADD.FTZ R18, R20, R18 ;  /* 0x0000001214127221 */ /* 0x008fc60000010000 */
[----:B------:R-:W-:Y:S01]  /*3820*/  FADD.FTZ R19, R21, R19 ;  /* 0x0000001315137221 */ /* 0x000fe20000010000 */
[----:B----4-:R-:W-:-:S03]  /*3830*/  FADD.FTZ R18, R26, R18 ;  /* 0x000000121a127221 */ /* 0x010fc60000010000 */
[----:B------:R-:W-:Y:S01]  /*3840*/  FADD.FTZ R19, R27, R19 ;  /* 0x000000131b137221 */ /* 0x000fe20000010000 */
[----:B------:R-:W-:-:S03]  /*3850*/  FADD.FTZ R18, R24, R18 ;  /* 0x0000001218127221 */ /* 0x000fc60000010000 */
[----:B0-----:R-:W-:-:S07]  /*3860*/  FADD.FTZ R19, R25, R19 ;  /* 0x0000001319137221 */ /* 0x001fce0000010000 */
.L_x_316:
[----:B------:R-:W-:Y:S05]  /*3870*/  BSYNC B0 ;  /* 0x0000000000007941 */ /* 0x000fea0003800000 */
.L_x_315:
[----:B------:R-:W2:Y:S04]  /*3880*/  LDL.LU R22, [R1+0x98] ;  /* 0x0000980001167983 */ /* 0x000ea80000300800 */
[----:B------:R-:W0:Y:S01]  /*3890*/  SHFL.BFLY PT, R20, R18, 0x8, 0x1f ;  /* 0x0d001f0012147f89 */ /* 0x000e2200000e0000 */
[----:B------:R-:W1:Y:S01]  /*38a0*/  S2R R26, SR_TID.X ;  /* 0x00000000001a7919 */ /* 0x000e620000002100 */
[----:B------:R-:W-:Y:S02]  /*38b0*/  UIADD3 UR5, UR13, 0x3480, URZ ;  /* 0x000034800d057890 */ /* 0x000fe4000fffe03f */
[----:B------:R-:W-:Y:S01]  /*38c0*/  USHF.L.U32 UR11, UR11, 0x4, URZ ;  /* 0x000000040b0b7899 */ /* 0x000fe2000800063f */
[----:B------:R-:W3:Y:S01]  /*38d0*/  LDL.LU R25, [R1+0x38] ;  /* 0x0000380001197983 */ /* 0x000ee20000300800 */
[----:B0-----:R-:W-:Y:S01]  /*38e0*/  FADD.FTZ R18, R20, R18 ;  /* 0x0000001214127221 */ /* 0x001fe20000010000 */
[----:B-1----:R-:W-:-:S02]  /*38f0*/  LOP3.LUT P0, RZ, R26, 0xffffff0f, RZ, 0xc0, !PT ;  /* 0xffffff0f1aff7812 */ /* 0x002fc4000780c0ff */
[----:B------:R-:W0:Y:S01]  /*3900*/  SHFL.BFLY PT, R20, R19, 0x8, 0x1f ;  /* 0x0d001f0013147f89 */ /* 0x000e2200000e0000 */
[----:B------:R-:W-:Y:S01]  /*3910*/  ULEA UR5, UR16, UR5, 0x18 ;  /* 0x0000000510057291 */ /* 0x000fe2000f8ec03f */
[----:B------:R-:W-:Y:S01]  /*3920*/  SHF.L.U32 R51, R51, 0x10, RZ ;  /* 0x0000001033337819 */ /* 0x000fe200000006ff */
[----:B------:R-:W-:Y:S01]  /*3930*/  IMAD.U32 R47, R47, 0x10000, RZ ;  /* 0x000100002f2f7824 */ /* 0x000fe200078e00ff */
[----:B------:R-:W4:Y:S01]  /*3940*/  LDL.LU R24, [R1+0x14] ;  /* 0x0000140001187983 */ /* 0x000f220000300800 */
[----:B------:R-:W-:Y:S01]  /*3950*/  ULOP3.LUT UR11, UR11, 0x10, URZ, 0xc0, !UPT ;  /* 0x000000100b0b7892 */ /* 0x000fe2000f8ec03f */
[----:B------:R-:W-:Y:S01]  /*3960*/  SHF.L.U32 R41, R41, 0x10, RZ ;  /* 0x0000001029297819 */ /* 0x000fe200000006ff */
[----:B------:R-:W-:Y:S01]  /*3970*/  IMAD.U32 R29, R29, 0x10000, RZ ;  /* 0x000100001d1d7824 */ /* 0x000fe200078e00ff */
[----:B------:R-:W3:Y:S01]  /*3980*/  LDL.LU R21, [R1+0xc] ;  /* 0x00000c0001157983 */ /* 0x000ee20000300800 */
[----:B------:R-:W-:Y:S02]  /*3990*/  SHF.L.U32 R37, R37, 0x10, RZ ;  /* 0x0000001025257819 */ /* 0x000fe400000006ff */
[----:B------:R-:W-:Y:S01]  /*39a0*/  SHF.L.U32 R33, R33, 0x10, RZ ;  /* 0x0000001021217819 */ /* 0x000fe200000006ff */
[----:B------:R-:W3:Y:S01]  /*39b0*/  LDL.LU R23, [R1] ;  /* 0x0000000001177983 */ /* 0x000ee20000300800 */
[----:B------:R-:W-:-:S02]  /*39c0*/  SHF.L.U32 R14, R14, 0x10, RZ ;  /* 0x000000100e0e7819 */ /* 0x000fc400000006ff */
[----:B------:R-:W-:Y:S01]  /*39d0*/  SHF.L.U32 R10, R10, 0x10, RZ ;  /* 0x000000100a0a7819 */ /* 0x000fe200000006ff */
[----:B------:R-:W-:Y:S01]  /*39e0*/  IMAD.U32 R53, R53, 0x10000, RZ ;  /* 0x0001000035357824 */ /* 0x000fe200078e00ff */
[----:B------:R-:W-:Y:S01]  /*39f0*/  SHF.L.U32 R50, R50, 0x10, RZ ;  /* 0x0000001032327819 */ /* 0x000fe200000006ff */
[----:B------:R-:W-:Y:S01]  /*3a00*/  IMAD.U32 R57, R57, 0x10000, RZ ;  /* 0x0001000039397824 */ /* 0x000fe200078e00ff */
[----:B------:R-:W-:Y:S01]  /*3a10*/  SHF.L.U32 R46, R46, 0x10, RZ ;  /* 0x000000102e2e7819 */ /* 0x000fe200000006ff */
[----:B------:R-:W-:Y:S01]  /*3a20*/  IMAD.U32 R32, R32, 0x10000, RZ ;  /* 0x0001000020207824 */ /* 0x000fe200078e00ff */
[----:B------:R-:W-:Y:S02]  /*3a30*/  SHF.L.U32 R40, R40, 0x10, RZ ;  /* 0x0000001028287819 */ /* 0x000fe400000006ff */
[----:B------:R-:W-:Y:S01]  /*3a40*/  SHF.L.U32 R36, R36, 0x10, RZ ;  /* 0x0000001024247819 */ /* 0x000fe200000006ff */
[----:B0-----:R-:W-:Y:S01]  /*3a50*/  FADD.FTZ R19, R20, R19 ;  /* 0x0000001314137221 */ /* 0x001fe20000010000 */
[----:B------:R-:W-:Y:S01]  /*3a60*/  SHF.L.U32 R28, R28, 0x10, RZ ;  /* 0x000000101c1c7819 */ /* 0x000fe200000006ff */
[----:B------:R-:W0:Y:S01]  /*3a70*/  SHFL.BFLY PT, R20, R18, 0x4, 0x1f ;  /* 0x0c801f0012147f89 */ /* 0x000e2200000e0000 */
[----:B------:R-:W-:-:S02]  /*3a80*/  SHF.L.U32 R15, R15, 0x10, RZ ;  /* 0x000000100f0f7819 */ /* 0x000fc400000006ff */
        /* <DEDUP_REMOVED lines=18> */
[----:B------:R-:W-:Y:S01]  /*3bb0*/  @!P0 FMUL.FTZ R18, R18, 1.2207031431898940355e-05 ;  /* 0x374ccccd12128820 */ /* 0x000fe20000410000 */
[----:B0-----:R-:W-:Y:S01]  /*3bc0*/  FADD.FTZ R19, R19, R20 ;  /* 0x0000001413137221 */ /* 0x001fe20000010000 */
[----:B------:R-:W-:-:S03]  /*3bd0*/  @!P0 SHF.R.U32.HI R20, RZ, 0x1, R26 ;  /* 0x00000001ff148819 */ /* 0x000fc6000001161a */
[----:B------:R-:W-:Y:S01]  /*3be0*/  @!P0 FMUL.FTZ R19, R19, 1.2207031431898940355e-05 ;  /* 0x374ccccd13138820 */ /* 0x000fe20000410000 */
[----:B------:R-:W-:-:S05]  /*3bf0*/  @!P0 LOP3.LUT R20, R20, 0x7ffffff8, RZ, 0xc0, !PT ;  /* 0x7ffffff814148812 */ /* 0x000fca00078ec0ff */
[----:B------:R2:W-:Y:S02]  /*3c00*/  @!P0 STS.64 [R20+UR5], R18 ;  /* 0x0000001214008988 */ /* 0x0005e40008000a05 */
[----:B--2---:R-:W-:Y:S02]  /*3c10*/  IADD3 R18, R22, -UR11, RZ ;  /* 0x8000000b16127c10 */ /* 0x004fe4000fffe0ff */
[----:B------:R-:W2:Y:S02]  /*3c20*/  LDL.LU R22, [R1+0x10] ;  /* 0x0000100001167983 */ /* 0x000ea40000300800 */
[----:B------:R-:W-:Y:S01]  /*3c30*/  LEA R18, R18, UR5, 0x3 ;  /* 0x0000000512127c11 */ /* 0x000fe2000f8e18ff */
[----:B------:R-:W-:Y:S06]  /*3c40*/  BAR.SYNC.DEFER_BLOCKING 0x0 ;  /* 0x0000000000007b1d */ /* 0x000fec0000010000 */
[----:B------:R-:W0:Y:S02]  /*3c50*/  LDS.64 R18, [R18] ;  /* 0x0000000012127984 */ /* 0x000e240000000a00 */
[--C-:B0----5:R-:W-:Y:S01]  /*3c60*/  FFMA.FTZ R0, R0, R3, -R18.reuse ;  /* 0x0000000300007223 */ /* 0x121fe20000010812 */
[C-C-:B----4-:R-:W-:Y:S01]  /*3c70*/  FFMA.FTZ R20, R3.reuse, R24, -R18.reuse ;  /* 0x0000001803147223 */ /* 0x150fe20000010812 */
[C-C-:B---3--:R-:W-:Y:S01]  /*3c80*/  FFMA.FTZ R21, R3.reuse, R21, -R18.reuse ;  /* 0x0000001503157223 */ /* 0x148fe20000010812 */
[C-C-:B------:R-:W-:Y:S01]  /*3c90*/  FFMA.FTZ R60, R3.reuse, R60, -R18.reuse ;  /* 0x0000003c033c7223 */ /* 0x140fe20000010812 */
[C-C-:B------:R-:W-:Y:S01]  /*3ca0*/  FFMA.FTZ R58, R3.reuse, R58, -R18.reuse ;  /* 0x0000003a033a7223 */ /* 0x140fe20000010812 */
[C-C-:B------:R-:W-:Y:S01]  /*3cb0*/  FFMA.FTZ R54, R3.reuse, R54, -R18.reuse ;  /* 0x0000003603367223 */ /* 0x140fe20000010812 */
[C-C-:B------:R-:W-:Y:S01]  /*3cc0*/  FFMA.FTZ R7, R3.reuse, R7, -R18.reuse ;  /* 0x0000000703077223 */ /* 0x140fe20000010812 */
[----:B------:R-:W-:Y:S01]  /*3cd0*/  FFMA.FTZ R3, R3, R9, -R18 ;  /* 0x0000000903037223 */ /* 0x000fe20000010812 */
[----:B------:R-:W-:Y:S01]  /*3ce0*/  SHF.L.U32 R9, R23, 0x10, RZ ;  /* 0x0000001017097819 */ /* 0x000fe200000006ff */
[----:B------:R-:W-:Y:S01]  /*3cf0*/  FADD.FTZ R53, -R44, R53 ;  /* 0x000000352c357221 */ /* 0x000fe20000010100 */
[----:B------:R-:W-:Y:S01]  /*3d00*/  FFMA.FTZ R0, R25, -R19, R0 ;  /* 0x8000001319007223 */ /* 0x000fe20000010000 */
[----:B------:R-:W-:-:S02]  /*3d10*/  FFMA.FTZ R5, R5, R4, -R18 ;  /* 0x0000000405057223 */ /* 0x000fc40000010812 */
        /* <DEDUP_REMOVED lines=8> */
[----:B--2---:R-:W-:Y:S02]  /*3da0*/  FFMA.FTZ R9, R4, R22, -R18 ;  /* 0x0000001604097223 */ /* 0x004fe40000010812 */
[----:B------:R-:W2:Y:S01]  /*3db0*/  LDL.LU R22, [R1+0x48] ;  /* 0x0000480001167983 */ /* 0x000ea20000300800 */
[----:B------:R-:W-:-:S03]  /*3dc0*/  FMUL.FTZ R53, R2, R53 ;  /* 0x0000003502357220 */ /* 0x000fc60000410000 */
[----:B------:R-:W3:Y:S04]  /*3dd0*/  LDL.LU R25, [R1+0x54] ;  /* 0x0000540001197983 */ /* 0x000ee80000300800 */
[----:B------:R-:W4:Y:S01]  /*3de0*/  LDL.LU R23, [R1+0x50] ;  /* 0x0000500001177983 */ /* 0x000f220000300800 */
[----:B------:R-:W-:-:S03]  /*3df0*/  FFMA.FTZ R51, -R19, R53, R51 ;  /* 0x0000003513337223 */ /* 0x000fc60000010133 */
[----:B------:R-:W4:Y:S01]  /*3e00*/  LDL.LU R26, [R1+0x4c] ;  /* 0x00004c00011a7983 */ /* 0x000f220000300800 */
[C-C-:B------:R-:W-:Y:S01]  /*3e10*/  FFMA.FTZ R61, R4.reuse, R61, -R18.reuse ;  /* 0x0000003d043d7223 */ /* 0x140fe20000010812 */
[C-C-:B------:R-:W-:Y:S01]  /*3e20*/  FFMA.FTZ R59, R4.reuse, R59, -R18.reuse ;  /* 0x0000003b043b7223 */ /* 0x140fe20000010812 */
[C-C-:B------:R-:W-:Y:S01]  /*3e30*/  FFMA.FTZ R55, R4.reuse, R55, -R18.reuse ;  /* 0x0000003704377223 */ /* 0x140fe20000010812 */
[----:B------:R-:W4:Y:S01]  /*3e40*/  LDL.LU R53, [R1+0x44] ;  /* 0x0000440001357983 */ /* 0x000f220000300800 */
[C-C-:B------:R-:W-:Y:S01]  /*3e50*/  FFMA.FTZ R6, R4.reuse, R6, -R18.reuse ;  /* 0x0000000604067223 */ /* 0x140fe20000010812 */
[C-C-:B------:R-:W-:Y:S01]  /*3e60*/  FFMA.FTZ R8, R4.reuse, R8, -R18.reuse ;  /* 0x0000000804087223 */ /* 0x140fe20000010812 */
[--C-:B------:R-:W-:Y:S01]  /*3e70*/  FFMA.FTZ R4, R4, R45, -R18.reuse ;  /* 0x0000002d04047223 */ /* 0x100fe20000010812 */
[----:B------:R-:W4:Y:S01]  /*3e80*/  LDL.LU R24, [R1+0x40] ;  /* 0x0000400001187983 */ /* 0x000f220000300800 */
        /* <DEDUP_REMOVED lines=8> */
[----:B------:R-:W-:Y:S01]  /*3f10*/  SHF.L.U32 R42, R42, 0x10, RZ ;  /* 0x000000102a2a7819 */ /* 0x000fe200000006ff */
[C---:B------:R-:W-:Y:S01]  /*3f20*/  FADD.FTZ R52, -R44.reuse, R52 ;  /* 0x000000342c347221 */ /* 0x040fe20000010100 */
[----:B------:R-:W-:Y:S01]  /*3f30*/  SHF.L.U32 R39, R39, 0x10, RZ ;  /* 0x0000001027277819 */ /* 0x000fe200000006ff */
[----:B------:R-:W-:Y:S01]  /*3f40*/  FADD.FTZ R49, -R44, R49 ;  /* 0x000000312c317221 */ /* 0x000fe20000010100 */
[----:B------:R-:W-:Y:S01]  /*3f50*/  SHF.L.U32 R38, R38, 0x10, RZ ;  /* 0x0000001026267819 */ /* 0x000fe200000006ff */
[----:B------:R-:W-:Y:S01]  /*3f60*/  FADD.FTZ R48, -R44, R48 ;  /* 0x000000302c307221 */ /* 0x000fe20000010100 */
[----:B------:R-:W-:Y:S01]  /*3f70*/  SHF.L.U32 R34, R34, 0x10, RZ ;  /* 0x0000001022227819 */ /* 0x000fe200000006ff */
[C---:B------:R-:W-:Y:S01]  /*3f80*/  FADD.FTZ R43, -R44.reuse, R43 ;  /* 0x0000002b2c2b7221 */ /* 0x040fe20000010100 */
        /* <DEDUP_REMOVED lines=9> */
[C---:B------:R-:W-:Y:S01]  /*4020*/  FADD.FTZ R34, -R44.reuse, R34 ;  /* 0x000000222c227221 */ /* 0x040fe20000010100 */
[C---:B------:R-:W-:Y:S01]  /*4030*/  FADD.FTZ R31, -R44.reuse, R31 ;  /* 0x0000001f2c1f7221 */ /* 0x040fe20000010100 */
[C---:B------:R-:W-:Y:S01]  /*4040*/  FADD.FTZ R30, -R44.reuse, R30 ;  /* 0x0000001e2c1e7221 */ /* 0x040fe20000010100 */
[C---:B------:R-:W-:Y:S01]  /*4050*/  FADD.FTZ R16, -R44.reuse, R16 ;  /* 0x000000102c107221 */ /* 0x040fe20000010100 */
[C---:B------:R-:W-:Y:S01]  /*4060*/  FADD.FTZ R17, -R44.reuse, R17 ;  /* 0x000000112c117221 */ /* 0x040fe20000010100 */
[C---:B------:R-:W-:Y:S01]  /*4070*/  FADD.FTZ R12, -R44.reuse, R12 ;  /* 0x0000000c2c0c7221 */ /* 0x040fe20000010100 */
[----:B------:R-:W-:Y:S01]  /*4080*/  FADD.FTZ R13, -R44, R13 ;  /* 0x0000000d2c0d7221 */ /* 0x000fe20000010100 */
[-C--:B--2---:R-:W-:Y:S01]  /*4090*/  FFMA.FTZ R5, R22, -R19.reuse, R5 ;  /* 0x8000001316057223 */ /* 0x084fe20000010005 */
[----:B------:R-:W-:Y:S01]  /*40a0*/  FMUL.FTZ R52, R2, R52 ;  /* 0x0000003402347220 */ /* 0x000fe20000410000 */
[----:B------:R-:W2:Y:S01]  /*40b0*/  LDL.LU R22, [R1+0x3c] ;  /* 0x00003c0001167983 */ /* 0x000ea20000300800 */
[----:B---3--:R-:W-:-:S03]  /*40c0*/  FFMA.FTZ R20, R25, -R19, R20 ;  /* 0x8000001319147223 */ /* 0x008fc60000010014 */
[----:B------:R-:W3:Y:S01]  /*40d0*/  LDL.LU R18, [R1+0x34] ;  /* 0x0000340001127983 */ /* 0x000ee20000300800 */
[----:B----4-:R-:W-:-:S03]  /*40e0*/  FFMA.FTZ R9, R23, -R19, R9 ;  /* 0x8000001317097223 */ /* 0x010fc60000010009 */
[----:B------:R-:W4:Y:S04]  /*40f0*/  LDL.LU R45, [R1+0x2c] ;  /* 0x00002c00012d7983 */ /* 0x000f280000300800 */
[----:B------:R-:W4:Y:S04]  /*4100*/  LDL.LU R25, [R1+0x28] ;  /* 0x0000280001197983 */ /* 0x000f280000300800 */
[----:B------:R-:W4:Y:S04]  /*4110*/  LDL.LU R23, [R1+0x24] ;  /* 0x0000240001177983 */ /* 0x000f280000300800 */
[----:B------:R-:W4:Y:S01]  /*4120*/  LDL.LU R27, [R1+0x20] ;  /* 0x00002000011b7983 */ /* 0x000f220000300800 */
[-C--:B------:R-:W-:Y:S01]  /*4130*/  FFMA.FTZ R21, R26, -R19.reuse, R21 ;  /* 0x800000131a157223 */ /* 0x080fe20000010015 */
[----:B------:R-:W-:-:S02]  /*4140*/  FFMA.FTZ R60, R24, -R19, R60 ;  /* 0x80000013183c7223 */ /* 0x000fc4000001003c */
[----:B------:R-:W4:Y:S04]  /*4150*/  LDL.LU R44, [R1+0x1c] ;  /* 0x00001c00012c7983 */ /* 0x000f280000300800 */
[----:B------:R-:W4:Y:S04]  /*4160*/  LDL.LU R26, [R1+0x18] ;  /* 0x00001800011a7983 */ /* 0x000f280000300800 */
[----:B------:R-:W4:Y:S01]  /*4170*/  LDL.LU R24, [R1+0x8] ;  /* 0x0000080001187983 */ /* 0x000f220000300800 */
[----:B--2---:R-:W-:-:S03]  /*4180*/  FFMA.FTZ R59, R22, -R19, R59 ;  /* 0x80000013163b7223 */ /* 0x004fc6000001003b */
[----:B------:R-:W2:Y:S01]  /*4190*/  LDL.LU R22, [R1+0x84] ;  /* 0x0000840001167983 */ /* 0x000ea20000300800 */
[----:B------:R-:W-:Y:S01]  /*41a0*/  FMUL.FTZ R30, R2, R30 ;  /* 0x0000001e021e7220 */ /* 0x000fe20000410000 */
[----:B---3--:R-:W-:Y:S02]  /*41b0*/  FFMA.FTZ R58, R18, -R19, R58 ;  /* 0x80000013123a7223 */ /* 0x008fe4000001003a */
[----:B------:R-:W3:Y:S01]  /*41c0*/  LDL.LU R18, [R1+0x94] ;  /* 0x0000940001127983 */ /* 0x000ee20000300800 */
[C---:B------:R-:W-:Y:S01]  /*41d0*/  FMUL.FTZ R49, R2.reuse, R49 ;  /* 0x0000003102317220 */ /* 0x040fe20000410000 */
[-C--:B----4-:R-:W-:Y:S01]  /*41e0*/  FFMA.FTZ R6, R23, -R19.reuse, R6 ;  /* 0x8000001317067223 */ /* 0x090fe20000010006 */
[----:B------:R-:W-:Y:S02]  /*41f0*/  FFMA.FTZ R23, -R19, R30, R28 ;  /* 0x0000001e13177223 */ /* 0x000fe4000001011c */
[----:B------:R-:W4:Y:S01]  /*4200*/  LDL.LU R28, [R1+0x8c] ;  /* 0x00008c00011c7983 */ /* 0x000f220000300800 */
[----:B------:R-:W-:Y:S01]  /*4210*/  FFMA.FTZ R7, R27, -R19, R7 ;  /* 0x800000131b077223 */ /* 0x000fe20000010007 */
[----:B------:R-:W-:-:S04]  /*4220*/  FMUL.FTZ R27, R2, R12 ;  /* 0x0000000c021b7220 */ /* 0x000fc80000410000 */
[----:B------:R-:W-:Y:S01]  /*4230*/  FFMA.FTZ R27, -R19, R27, R10 ;  /* 0x0000001b131b7223 */ /* 0x000fe2000001010a */
[C---:B------:R-:W-:Y:S01]  /*4240*/  FMUL.FTZ R10, R2.reuse, R13 ;  /* 0x0000000d020a7220 */ /* 0x040fe20000410000 */
[-C--:B------:R-:W-:Y:S01]  /*4250*/  FFMA.FTZ R54, R25, -R19.reuse, R54 ;  /* 0x8000001319367223 */ /* 0x080fe20000010036 */
[----:B------:R-:W-:Y:S01]  /*4260*/  FMUL.FTZ R25, R2, R16 ;  /* 0x0000001002197220 */ /* 0x000fe20000410000 */
[----:B------:R-:W-:Y:S02]  /*4270*/  FFMA.FTZ R13, R24, -R19, R4 ;  /* 0x80000013180d7223 */ /* 0x000fe40000010004 */
[----:B------:R-:W4:Y:S01]  /*4280*/  LDL.LU R24, [R1+0x90] ;  /* 0x0000900001187983 */ /* 0x000f220000300800 */
        /* <DEDUP_REMOVED lines=10> */
[----:B------:R-:W-:Y:S01]  /*4330*/  FFMA.FTZ R17, R44, -R19, R8 ;  /* 0x800000132c117223 */ /* 0x000fe20000010008 */
[C---:B------:R-:W-:Y:S01]  /*4340*/  FFMA.FTZ R50, -R19.reuse, R52, R50 ;  /* 0x0000003413327223 */ /* 0x040fe20000010132 */
[C---:B------:R-:W-:Y:S01]  /*4350*/  FFMA.FTZ R47, -R19.reuse, R49, R47 ;  /* 0x00000031132f7223 */ /* 0x040fe2000001012f */
[C---:B------:R-:W-:Y:S01]  /*4360*/  FFMA.FTZ R46, -R19.reuse, R48, R46 ;  /* 0x00000030132e7223 */ /* 0x040fe2000001012e */
[----:B------:R-:W-:Y:S01]  /*4370*/  FFMA.FTZ R41, -R19, R43, R41 ;  /* 0x0000002b13297223 */ /* 0x000fe20000010129 */
        /* <DEDUP_REMOVED lines=9> */
[C---:B------:R-:W-:Y:S01]  /*4410*/  FFMA.FTZ R15, -R19.reuse, R16, R15 ;  /* 0x00000010130f7223 */ /* 0x040fe2000001010f */
[----:B------:R-:W-:Y:S01]  /*4420*/  FFMA.FTZ R11, -R19, R10, R11 ;  /* 0x0000000a130b7223 */ /* 0x000fe2000001010b */
[----:B------:R-:W-:Y:S01]  /*4430*/  FMUL.FTZ R16, R2, R17 ;  /* 0x0000001102107220 */ /* 0x000fe20000410000 */
[----:B--2---:R-:W-:-:S02]  /*4440*/  IADD3 R4, P0, R22, UR12, RZ ;  /* 0x0000000c16047c10 */ /* 0x004fc4000ff1e0ff */
[----:B------:R-:W2:Y:S04]  /*4450*/  LDL.LU R22, [R1+0x80] ;  /* 0x0000800001167983 */ /* 0x000ea80000300800 */
[----:B------:R-:W2:Y:S04]  /*4460*/  LDL.LU R26, [R1+0x88] ;  /* 0x00008800011a7983 */ /* 0x000ea80000300800 */
[----:B------:R-:W2:Y:S04]  /*4470*/  LDL.LU R19, [R1+0x78] ;  /* 0x0000780001137983 */ /* 0x000ea80000300800 */
[----:B------:R-:W2:Y:S01]  /*4480*/  LDL.LU R17, [R1+0x7c] ;  /* 0x00007c0001117983 */ /* 0x000ea20000300800 */
[C---:B------:R-:W-:Y:S01]  /*4490*/  FMUL.FTZ R8, R2.reuse, R0 ;  /* 0x0000000002087220 */ /* 0x040fe20000410000 */
[C---:B------:R-:W-:Y:S01]  /*44a0*/  FMUL.FTZ R51, R2.reuse, R51 ;  /* 0x0000003302337220 */ /* 0x040fe20000410000 */
[C---:B------:R-:W-:Y:S01]  /*44b0*/  FMUL.FTZ R0, R2.reuse, R5 ;  /* 0x0000000502007220 */ /* 0x040fe20000410000 */
[----:B------:R-:W-:-:S03]  /*44c0*/  FMUL.FTZ R5, R2, R50 ;  /* 0x0000003202057220 */ /* 0x000fc60000410000 */
[----:B------:R-:W-:Y:S02]  /*44d0*/  F2FP.BF16.F32.PACK_AB R8, R51, R8 ;  /* 0x000000083308723e */ /* 0x000fe400000010ff */
[----:B------:R-:W-:Y:S01]  /*44e0*/  F2FP.BF16.F32.PACK_AB R0, R5, R0 ;  /* 0x000000000500723e */ /* 0x000fe200000010ff */
[----:B------:R-:W-:Y:S01]  /*44f0*/  FMUL.FTZ R12, R2, R6 ;  /* 0x00000006020c7220 */ /* 0x000fe20000410000 */
[----:B---3--:R-:W-:Y:S01]  /*4500*/  IADD3.X R5, R18, UR13, RZ, P0, !PT ;  /* 0x0000000d12057c10 */ /* 0x008fe200087fe4ff */
[----:B------:R-:W-:Y:S01]  /*4510*/  FMUL.FTZ R18, R2, R3 ;  /* 0x0000000302127220 */ /* 0x000fe20000410000 */
[----:B------:R-:W-:Y:S01]  /*4520*/  PRMT R3, R8, 0x7610, R3 ;  /* 0x0000761008037816 */ /* 0x000fe20000000003 */
        /* <DEDUP_REMOVED lines=26> */
[----:B----4-:R-:W-:Y:S01]  /*46d0*/  IADD3 R2, P0, R28, UR12, RZ ;  /* 0x0000000c1c027c10 */ /* 0x010fe2000ff1e0ff */
[----:B------:R0:W-:Y:S01]  /*46e0*/  STG.E.U16 desc[UR14][R4.64], R3 ;  /* 0x0000000304007986 */ /* 0x0001e2000c10150e */
[----:B------:R-:W-:-:S02]  /*46f0*/  PRMT R7, R0, 0x7632, R7 ;  /* 0x0000763200077816 */ /* 0x000fc40000000007 */
[----:B------:R-:W-:Y:S01]  /*4700*/  F2FP.BF16.F32.PACK_AB R20, R47, R20 ;  /* 0x000000142f14723e */ /* 0x000fe200000010ff */
[----:B------:R-:W-:Y:S01]  /*4710*/  STG.E.U16 desc[UR14][R4.64+0x2], R6 ;  /* 0x0000020604007986 */ /* 0x000fe2000c10150e */
[----:B------:R-:W-:Y:S02]  /*4720*/  F2FP.BF16.F32.PACK_AB R9, R46, R9 ;  /* 0x000000092e09723e */ /* 0x000fe400000010ff */
[----:B------:R-:W-:Y:S01]  /*4730*/  F2FP.BF16.F32.PACK_AB R10, R10, R21 ;  /* 0x000000150a0a723e */ /* 0x000fe200000010ff */
[----:B------:R1:W-:Y:S01]  /*4740*/  STG.E.U16 desc[UR14][R4.64+0x4], R0 ;  /* 0x0000040004007986 */ /* 0x0003e2000c10150e */
[----:B0-----:R-:W-:-:S03]  /*4750*/  IADD3.X R3, R24, UR13, RZ, P0, !PT ;  /* 0x0000000d18037c10 */ /* 0x001fc600087fe4ff */
[----:B------:R-:W3:Y:S01]  /*4760*/  LDL.LU R24, [R1+0x70] ;  /* 0x0000700001187983 */ /* 0x000ee20000300800 */
[----:B------:R-:W-:-:S03]  /*4770*/  PRMT R11, R20, 0x7632, R11 ;  /* 0x00007632140b7816 */ /* 0x000fc6000000000b */
[----:B------:R0:W-:Y:S01]  /*4780*/  STG.E.U16 desc[UR14][R4.64+0x6], R7 ;  /* 0x0000060704007986 */ /* 0x0001e2000c10150e */
[----:B-1----:R-:W-:-:S03]  /*4790*/  PRMT R0, R9, 0x7632, R0 ;  /* 0x0000763209007816 */ /* 0x002fc60000000000 */
[----:B------:R-:W-:Y:S01]  /*47a0*/  STG.E.U16 desc[UR14][R2.64], R20 ;  /* 0x0000001402007986 */ /* 0x000fe2000c10150e */
[----:B------:R-:W-:-:S03]  /*47b0*/  F2FP.BF16.F32.PACK_AB R40, R40, R61 ;  /* 0x0000003d2828723e */ /* 0x000fc600000010ff */
[----:B------:R-:W-:Y:S01]  /*47c0*/  STG.E.U16 desc[UR14][R2.64+0x2], R11 ;  /* 0x0000020b02007986 */ /* 0x000fe2000c10150e */
[----:B0-----:R-:W-:-:S03]  /*47d0*/  PRMT R5, R10, 0x7632, R5 ;  /* 0x000076320a057816 */ /* 0x001fc60000000005 */
[----:B------:R0:W-:Y:S01]  /*47e0*/  STG.E.U16 desc[UR14][R2.64+0x4], R9 ;  /* 0x0000040902007986 */ /* 0x0001e2000c10150e */
[----:B------:R-:W-:-:S03]  /*47f0*/  F2FP.BF16.F32.PACK_AB R37, R37, R60 ;  /* 0x0000003c2525723e */ /* 0x000fc600000010ff */
[----:B------:R1:W-:Y:S01]  /*4800*/  STG.E.U16 desc[UR14][R2.64+0x6], R0 ;  /* 0x0000060002007986 */ /* 0x0003e2000c10150e */
[----:B0-----:R-:W-:Y:S02]  /*4810*/  PRMT R9, R37, 0x7632, R9 ;  /* 0x0000763225097816 */ /* 0x001fe40000000009 */
[----:B-1----:R-:W-:Y:S02]  /*4820*/  PRMT R3, R40, 0x7632, R3 ;  /* 0x0000763228037816 */ /* 0x002fe40000000003 */
[----:B--2---:R-:W-:Y:S02]  /*4830*/  IADD3 R6, P0, R22, UR12, RZ ;  /* 0x0000000c16067c10 */ /* 0x004fe4000ff1e0ff */
[----:B------:R-:W2:Y:S02]  /*4840*/  LDL.LU R22, [R1+0x74] ;  /* 0x0000740001167983 */ /* 0x000ea40000300800 */
[----:B------:R-:W-:Y:S02]  /*4850*/  IADD3.X R7, R26, UR13, RZ, P0, !PT ;  /* 0x0000000d1a077c10 */ /* 0x000fe400087fe4ff */
[----:B------:R-:W4:Y:S01]  /*4860*/  LDL.LU R20, [R1+0x68] ;  /* 0x0000680001147983 */ /* 0x000f220000300800 */
[----:B------:R-:W-:-:S03]  /*4870*/  IADD3 R4, P0, R19, UR12, RZ ;  /* 0x0000000c13047c10 */ /* 0x000fc6000ff1e0ff */
[----:B------:R0:W-:Y:S04]  /*4880*/  STG.E.U16 desc[UR14][R6.64+0x2], R5 ;  /* 0x0000020506007986 */ /* 0x0001e8000c10150e */
[----:B------:R-:W4:Y:S01]  /*4890*/  LDL.LU R19, [R1+0x6c] ;  /* 0x00006c0001137983 */ /* 0x000f220000300800 */
[----:B0-----:R-:W-:-:S03]  /*48a0*/  IADD3.X R5, R17, UR13, RZ, P0, !PT ;  /* 0x0000000d11057c10 */ /* 0x001fc600087fe4ff */
[----:B------:R-:W4:Y:S04]  /*48b0*/  LDL.LU R17, [R1+0x60] ;  /* 0x0000600001117983 */ /* 0x000f280000300800 */
[----:B------:R-:W4:Y:S04]  /*48c0*/  LDL.LU R11, [R1+0x64] ;  /* 0x00006400010b7983 */ /* 0x000f280000300800 */
[----:B------:R0:W-:Y:S04]  /*48d0*/  STG.E.U16 desc[UR14][R6.64], R10 ;  /* 0x0000000a06007986 */ /* 0x0001e8000c10150e */
[----:B------:R-:W-:Y:S04]  /*48e0*/  STG.E.U16 desc[UR14][R6.64+0x4], R40 ;  /* 0x0000042806007986 */ /* 0x000fe8000c10150e */
[----:B------:R-:W-:Y:S04]  /*48f0*/  STG.E.U16 desc[UR14][R6.64+0x6], R3 ;  /* 0x0000060306007986 */ /* 0x000fe8000c10150e */
[----:B0-----:R-:W4:Y:S04]  /*4900*/  LDL.LU R10, [R1+0x58] ;  /* 0x00005800010a7983 */ /* 0x001f280000300800 */
[----:B------:R0:W-:Y:S04]  /*4910*/  STG.E.U16 desc[UR14][R4.64+0x2], R9 ;  /* 0x0000020904007986 */ /* 0x0001e8000c10150e */
[----:B0-----:R-:W4:Y:S01]  /*4920*/  LDL.LU R9, [R1+0x5c] ;  /* 0x00005c0001097983 */ /* 0x001f220000300800 */
[----:B------:R-:W-:-:S02]  /*4930*/  F2FP.BF16.F32.PACK_AB R36, R36, R59 ;  /* 0x0000003b2424723e */ /* 0x000fc400000010ff */
[----:B------:R-:W-:Y:S02]  /*4940*/  F2FP.BF16.F32.PACK_AB R33, R33, R58 ;  /* 0x0000003a2121723e */ /* 0x000fe400000010ff */
[----:B------:R-:W-:Y:S02]  /*4950*/  PRMT R0, R36, 0x7632, R0 ;  /* 0x0000763224007816 */ /* 0x000fe40000000000 */
[----:B---3--:R-:W-:Y:S02]  /*4960*/  IADD3 R2, P0, R24, UR12, RZ ;  /* 0x0000000c18027c10 */ /* 0x008fe4000ff1e0ff */
[----:B------:R-:W-:Y:S01]  /*4970*/  F2FP.BF16.F32.PACK_AB R32, R32, R55 ;  /* 0x000000372020723e */ /* 0x000fe200000010ff */
[----:B------:R-:W-:Y:S01]  /*4980*/  STG.E.U16 desc[UR14][R4.64], R37 ;  /* 0x0000002504007986 */ /* 0x000fe2000c10150e */
[----:B------:R-:W-:-:S03]  /*4990*/  PRMT R7, R33, 0x7632, R7 ;  /* 0x0000763221077816 */ /* 0x000fc60000000007 */
[----:B------:R-:W-:Y:S01]  /*49a0*/  STG.E.U16 desc[UR14][R4.64+0x4], R36 ;  /* 0x0000042404007986 */ /* 0x000fe2000c10150e */
[----:B------:R-:W-:-:S03]  /*49b0*/  F2FP.BF16.F32.PACK_AB R29, R29, R54 ;  /* 0x000000361d1d723e */ /* 0x000fc600000010ff */
[----:B------:R0:W-:Y:S01]  /*49c0*/  STG.E.U16 desc[UR14][R4.64+0x6], R0 ;  /* 0x0000060004007986 */ /* 0x0001e2000c10150e */
[----:B------:R-:W-:Y:S02]  /*49d0*/  F2FP.BF16.F32.PACK_AB R12, R23, R12 ;  /* 0x0000000c170c723e */ /* 0x000fe400000010ff */
[----:B------:R-:W-:Y:S02]  /*49e0*/  F2FP.BF16.F32.PACK_AB R14, R25, R14 ;  /* 0x0000000e190e723e */ /* 0x000fe400000010ff */
[----:B0-----:R-:W-:Y:S02]  /*49f0*/  PRMT R5, R32, 0x7632, R5 ;  /* 0x0000763220057816 */ /* 0x001fe40000000005 */
[----:B------:R-:W-:Y:S02]  /*4a00*/  PRMT R0, R29, 0x7632, R0 ;  /* 0x000076321d007816 */ /* 0x000fe40000000000 */
[----:B------:R-:W-:Y:S02]  /*4a10*/  F2FP.BF16.F32.PACK_AB R15, R15, R16 ;  /* 0x000000100f0f723e */ /* 0x000fe400000010ff */
[----:B------:R-:W-:-:S02]  /*4a20*/  F2FP.BF16.F32.PACK_AB R18, R27, R18 ;  /* 0x000000121b12723e */ /* 0x000fc400000010ff */
[----:B------:R-:W-:Y:S01]  /*4a30*/  F2FP.BF16.F32.PACK_AB R8, R8, R13 ;  /* 0x0000000d0808723e */ /* 0x000fe200000010ff */
[----:B------:R-:W-:-:S04]  /*4a40*/  UISETP.GE.U32.AND UP0, UPT, UR9, UR20, UPT ;  /* 0x000000140900728c */ /* 0x000fc8000bf06070 */
[----:B------:R-:W-:Y:S02]  /*4a50*/  UISETP.GE.AND.EX UP0, UPT, UR10, UR7, UPT, UP0 ;  /* 0x000000070a00728c */ /* 0x000fe4000bf06300 */
[----:B------:R-:W-:Y:S01]  /*4a60*/  ULOP3.LUT UR4, UR4, 0x1, URZ, 0x3c, !UPT ;  /* 0x0000000104047892 */ /* 0x000fe2000f8e3c3f */
[----:B------:R-:W-:Y:S01]  /*4a70*/  UMOV UR5, UR10 ;  /* 0x0000000a00057c82 */ /* 0x000fe20008000000 */
[----:B------:R-:W-:Y:S01]  /*4a80*/  UMOV UR11, UR9 ;  /* 0x00000009000b7c82 */ /* 0x000fe20008000000 */
[----:B--2---:R-:W-:Y:S02]  /*4a90*/  IADD3.X R3, R22, UR13, RZ, P0, !PT ;  /* 0x0000000d16037c10 */ /* 0x004fe400087fe4ff */
[----:B----4-:R-:W-:-:S03]  /*4aa0*/  IADD3 R6, P0, R20, UR12, RZ ;  /* 0x0000000c14067c10 */ /* 0x010fc6000ff1e0ff */
[----:B------:R-:W-:Y:S04]  /*4ab0*/  STG.E.U16 desc[UR14][R2.64], R33 ;  /* 0x0000002102007986 */ /* 0x000fe8000c10150e */
[----:B------:R0:W-:Y:S04]  /*4ac0*/  STG.E.U16 desc[UR14][R2.64+0x2], R7 ;  /* 0x0000020702007986 */ /* 0x0001e8000c10150e */
[----:B------:R-:W-:Y:S04]  /*4ad0*/  STG.E.U16 desc[UR14][R2.64+0x4], R32 ;  /* 0x0000042002007986 */ /* 0x000fe8000c10150e */
[----:B------:R1:W-:Y:S01]  /*4ae0*/  STG.E.U16 desc[UR14][R2.64+0x6], R5 ;  /* 0x0000060502007986 */ /* 0x0003e2000c10150e */
[----:B0-----:R-:W-:-:S02]  /*4af0*/  IADD3.X R7, R19, UR13, RZ, P0, !PT ;  /* 0x0000000d13077c10 */ /* 0x001fc400087fe4ff */
[----:B------:R-:W-:Y:S02]  /*4b00*/  IADD3 R4, P0, R17, UR12, RZ ;  /* 0x0000000c11047c10 */ /* 0x000fe4000ff1e0ff */
[----:B-1----:R-:W-:Y:S01]  /*4b10*/  PRMT R3, R12, 0x7632, R3 ;  /* 0x000076320c037816 */ /* 0x002fe20000000003 */
[----:B------:R-:W-:Y:S01]  /*4b20*/  STG.E.U16 desc[UR14][R6.64], R29 ;  /* 0x0000001d06007986 */ /* 0x000fe2000c10150e */
[----:B------:R-:W-:-:S03]  /*4b30*/  IADD3.X R5, R11, UR13, RZ, P0, !PT ;  /* 0x0000000d0b057c10 */ /* 0x000fc600087fe4ff */
[----:B------:R0:W-:Y:S04]  /*4b40*/  STG.E.U16 desc[UR14][R6.64+0x2], R0 ;  /* 0x0000020006007986 */ /* 0x0001e8000c10150e */
[----:B------:R-:W-:Y:S04]  /*4b50*/  STG.E.U16 desc[UR14][R6.64+0x4], R12 ;  /* 0x0000040c06007986 */ /* 0x000fe8000c10150e */
[----:B------:R1:W-:Y:S01]  /*4b60*/  STG.E.U16 desc[UR14][R6.64+0x6], R3 ;  /* 0x0000060306007986 */ /* 0x0003e2000c10150e */
[----:B------:R-:W-:Y:S02]  /*4b70*/  IADD3 R2, P0, R10, UR12, RZ ;  /* 0x0000000c0a027c10 */ /* 0x000fe4000ff1e0ff */
[----:B0-----:R-:W-:Y:S01]  /*4b80*/  PRMT R0, R15, 0x7632, R0 ;  /* 0x000076320f007816 */ /* 0x001fe20000000000 */
[----:B------:R-:W-:Y:S01]  /*4b90*/  STG.E.U16 desc[UR14][R4.64], R14 ;  /* 0x0000000e04007986 */ /* 0x000fe2000c10150e */
[----:B-1----:R-:W-:-:S03]  /*4ba0*/  PRMT R7, R14, 0x7632, R7 ;  /* 0x000076320e077816 */ /* 0x002fc60000000007 */
[----:B------:R-:W-:Y:S01]  /*4bb0*/  STG.E.U16 desc[UR14][R4.64+0x4], R15 ;  /* 0x0000040f04007986 */ /* 0x000fe2000c10150e */
[----:B------:R-:W-:Y:S02]  /*4bc0*/  PRMT R6, R8, 0x7632, R6 ;  /* 0x0000763208067816 */ /* 0x000fe40000000006 */
[----:B------:R-:W-:Y:S01]  /*4bd0*/  IADD3.X R3, R9, UR13, RZ, P0, !PT ;  /* 0x0000000d09037c10 */ /* 0x000fe200087fe4ff */
[----:B------:R-:W-:Y:S04]  /*4be0*/  STG.E.U16 desc[UR14][R4.64+0x2], R7 ;  /* 0x0000020704007986 */ /* 0x000fe8000c10150e */
[----:B------:R0:W-:Y:S04]  /*4bf0*/  STG.E.U16 desc[UR14][R4.64+0x6], R0 ;  /* 0x0000060004007986 */ /* 0x0001e8000c10150e */
[----:B------:R1:W-:Y:S01]  /*4c00*/  STG.E.U16 desc[UR14][R2.64], R18 ;  /* 0x0000001202007986 */ /* 0x0003e2000c10150e */
[----:B0-----:R-:W-:-:S03]  /*4c10*/  PRMT R5, R18, 0x7632, R5 ;  /* 0x0000763212057816 */ /* 0x001fc60000000005 */
[----:B------:R1:W-:Y:S04]  /*4c20*/  STG.E.U16 desc[UR14][R2.64+0x4], R8 ;  /* 0x0000040802007986 */ /* 0x0003e8000c10150e */
[----:B------:R1:W-:Y:S04]  /*4c30*/  STG.E.U16 desc[UR14][R2.64+0x2], R5 ;  /* 0x0000020502007986 */ /* 0x0003e8000c10150e */
[----:B------:R1:W-:Y:S01]  /*4c40*/  STG.E.U16 desc[UR14][R2.64+0x6], R6 ;  /* 0x0000060602007986 */ /* 0x0003e2000c10150e */
[----:B------:R-:W-:-:S13]  /*4c50*/  PLOP3.LUT P0, PT, PT, PT, UP0, 0x80, 0x0 ;  /* 0x000000000000781c */ /* 0x000fda0003f0f008 */
[----:B-1----:R-:W-:Y:S05]  /*4c60*/  @!P0 BRA `(.L_x_317) ;  /* 0xffffffb400988947 */ /* 0x002fea000383ffff */
.L_x_304:
[----:B------:R-:W-:-:S04]  /*4c70*/  ULEA UR9, UR6, UR21, 0x7 ;  /* 0x0000001506097291 */ /* 0x000fc8000f8e383f */
[----:B------:R-:W-:-:S04]  /*4c80*/  USHF.L.U32 UR9, UR9, 0x5, URZ ;  /* 0x0000000509097899 */ /* 0x000fc8000800063f */
[----:B------:R-:W-:-:S06]  /*4c90*/  UISETP.GT.AND UP0, UPT, UR9, 0x27f, UPT ;  /* 0x0000027f0900788c */ /* 0x000fcc000bf04270 */
[----:B------:R-:W-:-:S13]  /*4ca0*/  PLOP3.LUT P0, PT, PT, PT, UP0, 0x80, 0x0 ;  /* 0x000000000000781c */ /* 0x000fda0003f0f008 */
[----:B------:R-:W-:Y:S05]  /*4cb0*/  @P0 EXIT ;  /* 0x000000000000094d */ /* 0x000fea0003800000 */
[----:B------:R-:W1:Y:S01]  /*4cc0*/  S2R R56, SR_TID.X ;  /* 0x0000000000387919 */ /* 0x000e620000002100 */
[----:B------:R-:W0:Y:S02]  /*4cd0*/  LDC.64 R6, c[0x0][0x258] ;  /* 0x00009600ff067b82 */ /* 0x000e240000000a00 */
[C---:B0-----:R-:W-:Y:S01]  /*4ce0*/  IMAD.SHL.U32 R2, R6.reuse, 0x80, RZ ;  /* 0x0000008006027824 */ /* 0x041fe200078e00ff */
[----:B------:R-:W-:Y:S01]  /*4cf0*/  SHF.L.U64.HI R3, R6, 0x7, R7 ;  /* 0x0000000706037819 */ /* 0x000fe20000010207 */
[----:B------:R-:W-:Y:S01]  /*4d00*/  HFMA2.MMA R7, -RZ, RZ, 0, 1.1920928955078125e-06 ;  /* 0x00000014ff077435 */ /* 0x000fe200000001ff */
[--C-:B-1----:R-:W-:Y:S02]  /*4d10*/  SHF.R.U32.HI R0, RZ, 0x5, R56.reuse ;  /* 0x00000005ff007819 */ /* 0x102fe40000011638 */
[----:B------:R-:W-:Y:S02]  /*4d20*/  SHF.R.U32.HI R6, RZ, 0x4, R56 ;  /* 0x00000004ff067819 */ /* 0x000fe40000011638 */
[----:B------:R-:W-:-:S05]  /*4d30*/  LOP3.LUT R5, RZ, R0, RZ, 0x33, !PT ;  /* 0x00000000ff057212 */ /* 0x000fca00078e33ff */
[----:B------:R-:W-:Y:S02]  /*4d40*/  VIADDMNMX.U32 R7, R6, R7, 0x20, !PT ;  /* 0x0000002006077446 */ /* 0x000fe40007800007 */
[----:B------:R-:W-:Y:S02]  /*4d50*/  IADD3 R4, P0, R5, R2, RZ ;  /* 0x0000000205047210 */ /* 0x000fe40007f1e0ff */
[----:B------:R-:W-:Y:S02]  /*4d60*/  LOP3.LUT R12, RZ, R6, RZ, 0x33, !PT ;  /* 0x00000006ff0c7212 */ /* 0x000fe400078e33ff */
[----:B------:R-:W-:Y:S02]  /*4d70*/  IADD3.X R5, R3, -0x1, RZ, P0, !PT ;  /* 0xffffffff03057810 */ /* 0x000fe400007fe4ff */
[----:B------:R-:W-:-:S03]  /*4d80*/  IADD3 R7, R7, R12, RZ ;  /* 0x0000000c07077210 */ /* 0x000fc60007ffe0ff */
[----:B------:R-:W-:-:S04]  /*4d90*/  IMAD.WIDE.U32 R8, R5, -0x33333333, RZ ;  /* 0xcccccccd05087825 */ /* 0x000fc800078e00ff */
[----:B------:R-:W-:-:S04]  /*4da0*/  IMAD.WIDE.U32 R10, P0, R4, -0x33333334, R8 ;  /* 0xcccccccc040a7825 */ /* 0x000fc80007800008 */
[----:B------:R-:W-:Y:S01]  /*4db0*/  IMAD.WIDE.U32 R8, R4, -0x33333333, RZ ;  /* 0xcccccccd04087825 */ /* 0x000fe200078e00ff */
[----:B------:R-:W-:-:S03]  /*4dc0*/  IADD3.X R13, RZ, RZ, RZ, P0, !PT ;  /* 0x000000ffff0d7210 */ /* 0x000fc600007fe4ff */
[----:B------:R-:W-:Y:S01]  /*4dd0*/  IMAD.MOV.U32 R12, RZ, RZ, R11 ;  /* 0x000000ffff0c7224 */ /* 0x000fe200078e000b */
[----:B------:R-:W-:Y:S01]  /*4de0*/  IADD3 RZ, P0, R9, R10, RZ ;  /* 0x0000000a09ff7210 */ /* 0x000fe20007f1e0ff */
[----:B------:R-:W-:Y:S01]  /*4df0*/  IMAD.WIDE.U32 R8, R7, -0x33333333, RZ ;  /* 0xcccccccd07087825 */ /* 0x000fe200078e00ff */
[----:B------:R-:W-:-:S03]  /*4e00*/  MOV R8, UR9 ;  /* 0x0000000900087c02 */ /* 0x000fc60008000f00 */
[----:B------:R-:W-:Y:S01]  /*4e10*/  IMAD.WIDE.U32.X R10, R5, -0x33333334, R12, P0 ;  /* 0xcccccccc050a7825 */ /* 0x000fe200000e040c */
[----:B------:R-:W-:Y:S02]  /*4e20*/  LEA.HI R50, R9, 0x1, RZ, 0x1c ;  /* 0x0000000109327811 */ /* 0x000fe400078fe0ff */
[----:B------:R-:W-:Y:S02]  /*4e30*/  IADD3 R9, P0, R0, 0xa, RZ ;  /* 0x0000000a00097810 */ /* 0x000fe40007f1e0ff */
[----:B------:R-:W-:Y:S02]  /*4e40*/  SHF.R.U64 R51, R10, 0x3, R11 ;  /* 0x000000030a337819 */ /* 0x000fe4000000120b */
[C---:B------:R-:W-:Y:S02]  /*4e50*/  IADD3 R11, P1, R0.reuse, 0x14, RZ ;  /* 0x00000014000b7810 */ /* 0x040fe40007f3e0ff */
[----:B------:R-:W-:Y:S02]  /*4e60*/  IADD3 R12, P2, R0, 0x1e, RZ ;  /* 0x0000001e000c7810 */ /* 0x000fe40007f5e0ff */
[----:B------:R-:W-:Y:S01]  /*4e70*/  IADD3 R51, R51, 0x1, RZ ;  /* 0x0000000133337810 */ /* 0x000fe20007ffe0ff */
[----:B------:R-:W-:Y:S01]  /*4e80*/  IMAD.X R48, RZ, RZ, RZ, P1 ;  /* 0x000000ffff307224 */ /* 0x000fe200008e06ff */
[----:B------:R-:W-:-:S02]  /*4e90*/  LOP3.LUT R10, R56, 0xf, RZ, 0xc0, !PT ;  /* 0x0000000f380a7812 */ /* 0x000fc400078ec0ff */
[----:B------:R-:W-:Y:S02]  /*4ea0*/  IADD3.X R13, RZ, RZ, RZ, P0, !PT ;  /* 0x000000ffff0d7210 */ /* 0x000fe400007fe4ff */
[----:B------:R-:W-:Y:S02]  /*4eb0*/  IADD3.X R49, RZ, RZ, RZ, P2, !PT ;  /* 0x000000ffff317210 */ /* 0x000fe400017fe4ff */
[----:B------:R-:W-:Y:S02]  /*4ec0*/  LOP3.LUT R50, R50, 0x3, RZ, 0xc0, !PT ;  /* 0x0000000332327812 */ /* 0x000fe400078ec0ff */
[----:B------:R-:W-:-:S07]  /*4ed0*/  LOP3.LUT R51, R51, 0x3, RZ, 0xc0, !PT ;  /* 0x0000000333337812 */ /* 0x000fce00078ec0ff */
.L_x_334:
        /* <DEDUP_REMOVED lines=8> */
[----:B------:R-:W-:Y:S01]  /*4f60*/  LOP3.LUT R15, R56, 0x1f, RZ, 0xc0, !PT ;  /* 0x0000001f380f7812 */ /* 0x000fe200078ec0ff */
[----:B------:R-:W-:Y:S01]  /*4f70*/  IMAD.MOV.U32 R55, RZ, RZ, RZ ;  /* 0x000000ffff377224 */ /* 0x000fe200078e00ff */
[----:B------:R-:W-:Y:S02]  /*4f80*/  ISETP.NE.AND.EX P1, PT, RZ, RZ, PT, P1 ;  /* 0x000000ffff00720c */ /* 0x000fe40003f25310 */
[----:B------:R-:W-:Y:S02]  /*4f90*/  CS2R R52, SRZ ;  /* 0x0000000000347805 */ /* 0x000fe4000001ff00 */
[----:B------:R-:W-:Y:S02]  /*4fa0*/  ISETP.GE.U32.AND P0, PT, R4, 0x1e, PT ;  /* 0x0000001e0400780c */ /* 0x000fe40003f06070 */
[----:B------:R-:W-:-:S02]  /*4fb0*/  IADD3 R14, P2, R15, R8, RZ ;  /* 0x000000080f0e7210 */ /* 0x000fc40007f5e0ff */
[----:B------:R-:W-:Y:S02]  /*4fc0*/  ISETP.GE.U32.AND.EX P0, PT, R5, RZ, PT, P0 ;  /* 0x000000ff0500720c */ /* 0x000fe40003f06100 */
        /* <DEDUP_REMOVED lines=27> */
.L_x_321:
[----:B------:R-:W-:Y:S05]  /*5180*/  BSYNC B1 ;  /* 0x0000000000017941 */ /* 0x000fea0003800000 */
.L_x_320:
[----:B------:R-:W-:Y:S05]  /*5190*/  @!P0 BRA `(.L_x_319) ;  /* 0x0000000400fc8947 */ /* 0x000fea0003800000 */
[C---:B------:R-:W-:Y:S01]  /*51a0*/  SHF.L.U64.HI R15, R14.reuse, 0x1, R15 ;  /* 0x000000010e0f7819 */ /* 0x040fe2000001020f */
[----:B------:R-:W-:Y:S01]  /*51b0*/  IMAD.SHL.U32 R14, R14, 0x2, RZ ;  /* 0x000000020e0e7824 */ /* 0x000fe200078e00ff */
[C---:B------:R-:W-:Y:S01]  /*51c0*/  IADD3 R16, P2, -R54.reuse, R2, RZ ;  /* 0x0000000236107210 */ /* 0x040fe20007f5e1ff */
[C---:B------:R-:W-:Y:S01]  /*51d0*/  IMAD R17, R53.reuse, 0x500, RZ ;  /* 0x0000050035117824 */ /* 0x040fe200078e02ff */
[----:B------:R-:W-:Y:S01]  /*51e0*/  ULDC.64 UR4, c[0x0][0x260] ;  /* 0x0000980000047ab9 */ /* 0x000fe20000000a00 */
[----:B------:R-:W-:Y:S01]  /*51f0*/  IMAD.WIDE.U32 R14, R54, 0x500, R14 ;  /* 0x00000500360e7825 */ /* 0x000fe200078e000e */
[----:B------:R-:W-:Y:S01]  /*5200*/  ISETP.GT.U32.AND P0, PT, R16, 0x78, PT ;  /* 0x000000781000780c */ /* 0x000fe20003f04070 */
[----:B------:R-:W-:Y:S01]  /*5210*/  BSSY B1, `(.L_x_322) ;  /* 0x0000044000017945 */ /* 0x000fe20003800000 */
[----:B------:R-:W-:Y:S02]  /*5220*/  IADD3.X R18, ~R53, R3, RZ, P2, !PT ;  /* 0x0000000335127210 */ /* 0x000fe400017fe5ff */
[----:B------:R-:W-:-:S02]  /*5230*/  IADD3 R17, R15, R17, RZ ;  /* 0x000000110f117210 */ /* 0x000fc40007ffe0ff */
[----:B------:R-:W-:-:S04]  /*5240*/  LEA R15, P1, R14, UR4, 0x2 ;  /* 0x000000040e0f7c11 */ /* 0x000fc8000f8210ff */
[----:B------:R-:W-:Y:S02]  /*5250*/  LEA.HI.X R16, R14, UR5, R17, 0x2, P1 ;  /* 0x000000050e107c11 */ /* 0x000fe400088f1411 */
[----:B------:R-:W-:Y:S02]  /*5260*/  ISETP.GT.AND.EX P1, PT, R18, RZ, PT, P0 ;  /* 0x000000ff1200720c */ /* 0x000fe40003f24300 */
[----:B------:R-:W-:Y:S02]  /*5270*/  IADD3 R14, P2, R15, 0x24800, RZ ;  /* 0x000248000f0e7810 */ /* 0x000fe40007f5e0ff */
[----:B------:R-:W-:Y:S02]  /*5280*/  PLOP3.LUT P0, PT, PT, PT, PT, 0x80, 0x0 ;  /* 0x000000000000781c */ /* 0x000fe40003f0f070 */
[----:B------:R-:W-:-:S07]  /*5290*/  IADD3.X R15, RZ, R16, RZ, P2, !PT ;  /* 0x00000010ff0f7210 */ /* 0x000fce00017fe4ff */
[----:B------:R-:W-:Y:S05]  /*52a0*/  @!P1 BRA `(.L_x_323) ;  /* 0x0000000000e89947 */ /* 0x000fea0003800000 */
[----:B------:R-:W-:Y:S02]  /*52b0*/  IADD3 R57, P1, R2, -0x78, RZ ;  /* 0xffffff8802397810 */ /* 0x000fe40007f3e0ff */
[----:B------:R-:W-:Y:S02]  /*52c0*/  PLOP3.LUT P0, PT, PT, PT, PT, 0x8, 0x0 ;  /* 0x000000000000781c */ /* 0x000fe40003f0e170 */
[----:B------:R-:W-:-:S11]  /*52d0*/  IADD3.X R58, R3, -0x1, RZ, P1, !PT ;  /* 0xffffffff033a7810 */ /* 0x000fd60000ffe4ff */
.L_x_324:
        /* <DEDUP_REMOVED lines=55> */
.L_x_323:
[----:B------:R-:W-:Y:S05]  /*5650*/  BSYNC B1 ;  /* 0x0000000000017941 */ /* 0x000fea0003800000 */
.L_x_322:
        /* <DEDUP_REMOVED lines=35> */
.L_x_326:
[----:B------:R-:W-:Y:S05]  /*5890*/  BSYNC B1 ;  /* 0x0000000000017941 */ /* 0x000fea0003800000 */
.L_x_325:
        /* <DEDUP_REMOVED lines=15> */
.L_x_319:
[----:B------:R-:W-:Y:S05]  /*5990*/  BSYNC B0 ;  /* 0x0000000000007941 */ /* 0x000fea0003800000 */
.L_x_318:
        /* <DEDUP_REMOVED lines=50> */
.L_x_343:
        /* <DEDUP_REMOVED lines=46> */
.L_x_353:
        /* <DEDUP_REMOVED lines=41> */
.L_x_363:
[----:B--2---:R-:W-:Y:S01]  /*6230*/  FADD.FTZ R15, R14, R30 ;  /* 0x0000001e0e0f7221 */ /* 0x004fe20000010000 */
[----:B------:R-:W-:-:S04]  /*6240*/  @!P1 F2FP.BF16.F32.PACK_AB R14, RZ, R24 ;  /* 0x00000018ff0e923e */ /* 0x000fc800000010ff */
[----:B------:R-:W-:Y:S01]  /*6250*/  @!P1 F2FP.BF16.F32.PACK_AB R15, RZ, R15 ;  /* 0x0000000fff0f923e */ /* 0x000fe200000010ff */
[----:B------:R3:W-:Y:S03]  /*6260*/  @!P1 STG.E.U16 desc[UR14][R16.64+0x50], R14 ;  /* 0x0000500e10009986 */ /* 0x0007e6000c10150e */
[----:B------:R-:W-:Y:S02]  /*6270*/  PRMT R20, R15, 0x7610, R20 ;  /* 0x000076100f147816 */ /* 0x000fe40000000014 */
[----:B------:R-:W-:-:S03]  /*6280*/  LEA.HI R15, R56, 0x3c, RZ, 0x1c ;  /* 0x0000003c380f7811 */ /* 0x000fc600078fe0ff */
[----:B------:R3:W-:Y:S04]  /*6290*/  @!P1 STG.E.U16 desc[UR14][R18.64+0x50], R20 ;  /* 0x0000501412009986 */ /* 0x0007e8000c10150e */
.L_x_329:
[----:B------:R-:W-:Y:S05]  /*62a0*/  BSYNC B0 ;  /* 0x0000000000007941 */ /* 0x000fea0003800000 */
.L_x_328:
        /* <DEDUP_REMOVED lines=165> */
.L_x_397:
        /* <DEDUP_REMOVED lines=9> */
.L_x_327:
[----:B------:R-:W-:Y:S05]  /*6d90*/  WARPSYNC.ALL ;  /* 0x0000000000007948 */ /* 0x000fea0003800000 */
[----:B------:R-:W-:Y:S01]  /*6da0*/  BAR.SYNC.DEFER_BLOCKING 0x0 ;  /* 0x0000000000007b1d */ /* 0x000fe20000010000 */
[C---:B------:R-:W-:Y:S02]  /*6db0*/  ISETP.GE.AND P0, PT, R8.reuse, -0x2d80, PT ;  /* 0xffffd2800800780c */ /* 0x040fe40003f06270 */
[----:B------:R-:W-:-:S11]  /*6dc0*/  IADD3 R8, R8, 0x3000, RZ ;  /* 0x0000300008087810 */ /* 0x000fd60007ffe0ff */
[----:B------:R-:W-:Y:S05]  /*6dd0*/  @!P0 BRA `(.L_x_334) ;  /* 0xffffffe000408947 */ /* 0x000fea000383ffff */
[----:B------:R-:W-:Y:S05]  /*6de0*/  EXIT ;  /* 0x000000000000794d */ /* 0x000fea0003800000 */
.L_x_330:
[----:B------:R-:W-:Y:S01]  /*6df0*/  HFMA2.MMA R27, -RZ, RZ, 0, 0.000503063201904296875 ;  /* 0x0000101fff1b7435 */ /* 0x000fe200000001ff */
[----:B-1----:R-:W-:Y:S01]  /*6e00*/  MOV R29, R14 ;  /* 0x0000000e001d7202 */ /* 0x002fe20000000f00 */
[----:B------:R-:W-:Y:S01]  /*6e10*/  IMAD.MOV.U32 R28, RZ, RZ, 0x8 ;  /* 0x00000008ff1c7424 */ /* 0x000fe200078e00ff */
[----:B------:R-:W-:-:S08]  /*6e20*/  MOV R26, 0xffff ;  /* 0x0000ffff001a7802 */ /* 0x000fd00000000f00 */
[----:B0-2---:R-:W-:Y:S05]  /*6e30*/  WARPSYNC.COLLECTIVE R26, `(.L_x_335) ;  /* 0x000000001a087348 */ /* 0x005fea0003c00000 */
[----:B------:R1:W3:Y:S02]  /*6e40*/  SHFL.BFLY P2, R30, R29, R28, R27 ;  /* 0x0c00001c1d1e7389 */ /* 0x0002e4000004001b */
[----:B0123--:R-:W-:Y:S01]  /*6e50*/  ENDCOLLECTIVE ;  /* 0x000000000000791b */ /* 0x00ffe20003800000 */
.L_x_335:
[----:B------:R-:W-:Y:S01]  /*6e60*/  IMAD.MOV.U32 R29, RZ, RZ, R15 ;  /* 0x000000ffff1d7224 */ /* 0x000fe200078e000f */
[----:B------:R-:W-:-:S07]  /*6e70*/  MOV R17, R30 ;  /* 0x0000001e00117202 */ /* 0x000fce0000000f00 */
[----:B------:R-:W-:Y:S05]  /*6e80*/  WARPSYNC.COLLECTIVE R26, `(.L_x_336) ;  /* 0x000000001a087348 */ /* 0x000fea0003c00000 */
[----:B------:R0:W1:Y:S02]  /*6e90*/  SHFL.BFLY P2, R30, R29, R28, R27 ;  /* 0x0c00001c1d1e7389 */ /* 0x000064000004001b */
[----:B01----:R-:W-:Y:S01]  /*6ea0*/  ENDCOLLECTIVE ;  /* 0x000000000000791b */ /* 0x003fe20003800000 */
.L_x_336:
[----:B------:R-:W-:Y:S01]  /*6eb0*/  FADD.FTZ R17, R17, R14 ;  /* 0x0000000e11117221 */ /* 0x000fe20000010000 */
[----:B------:R-:W-:-:S04]  /*6ec0*/  HFMA2.MMA R28, -RZ, RZ, 0, 2.384185791015625e-07 ;  /* 0x00000004ff1c7435 */ /* 0x000fc800000001ff */
[----:B------:R-:W-:Y:S02]  /*6ed0*/  MOV R29, R17 ;  /* 0x00000011001d7202 */ /* 0x000fe40000000f00 */
[----:B------:R-:W-:-:S07]  /*6ee0*/  MOV R16, R30 ;  /* 0x0000001e00107202 */ /* 0x000fce0000000f00 */
[----:B------:R-:W-:Y:S05]  /*6ef0*/  WARPSYNC.COLLECTIVE R26, `(.L_x_337) ;  /* 0x000000001a087348 */ /* 0x000fea0003c00000 */
[----:B------:R0:W1:Y:S02]  /*6f00*/  SHFL.BFLY P2, R30, R29, R28, R27 ;  /* 0x0c00001c1d1e7389 */ /* 0x000064000004001b */
[----:B01----:R-:W-:Y:S01]  /*6f10*/  ENDCOLLECTIVE ;  /* 0x000000000000791b */ /* 0x003fe20003800000 */
.L_x_337:
[----:B------:R-:W-:-:S05]  /*6f20*/  FADD.FTZ R16, R16, R15 ;  /* 0x0000000f10107221 */ /* 0x000fca0000010000 */
[----:B------:R-:W-:Y:S01]  /*6f30*/  MOV R29, R16 ;  /* 0x00000010001d7202 */ /* 0x000fe20000000f00 */
[----:B------:R-:W-:-:S07]  /*6f40*/  IMAD.MOV.U32 R18, RZ, RZ, R30 ;  /* 0x000000ffff127224 */ /* 0x000fce00078e001e */
[----:B------:R-:W-:Y:S05]  /*6f50*/  WARPSYNC.COLLECTIVE R26, `(.L_x_338) ;  /* 0x000000001a087348 */ /* 0x000fea0003c00000 */
[----:B------:R0:W1:Y:S02]  /*6f60*/  SHFL.BFLY P2, R30, R29, R28, R27 ;  /* 0x0c00001c1d1e7389 */ /* 0x000064000004001b */
[----:B01----:R-:W-:Y:S01]  /*6f70*/  ENDCOLLECTIVE ;  /* 0x000000000000791b */ /* 0x003fe20003800000 */
.L_x_338:
[----:B------:R-:W-:-:S05]  /*6f80*/  FADD.FTZ R18, R17, R18 ;  /* 0x0000001211127221 */ /* 0x000fca0000010000 */
[----:B------:R-:W-:Y:S01]  /*6f90*/  MOV R29, R18 ;  /* 0x00000012001d7202 */ /* 0x000fe20000000f00 */
[----:B------:R-:W-:Y:S01]  /*6fa0*/  IMAD.MOV.U32 R28, RZ, RZ, 0x2 ;  /* 0x00000002ff1c7424 */ /* 0x000fe200078e00ff */
[----:B------:R-:W-:-:S07]  /*6fb0*/  MOV R19, R30 ;  /* 0x0000001e00137202 */ /* 0x000fce0000000f00 */
[----:B------:R-:W-:Y:S05]  /*6fc0*/  WARPSYNC.COLLECTIVE R26, `(.L_x_339) ;  /* 0x000000001a087348 */ /* 0x000fea0003c00000 */
[----:B------:R0:W1:Y:S02]  /*6fd0*/  SHFL.BFLY P2, R30, R29, R28, R27 ;  /* 0x0c00001c1d1e7389 */ /* 0x000064000004001b */
[----:B01----:R-:W-:Y:S01]  /*6fe0*/  ENDCOLLECTIVE ;  /* 0x000000000000791b */ /* 0x003fe20003800000 */
.L_x_339:
[----:B------:R-:W-:-:S05]  /*6ff0*/  FADD.FTZ R19, R16, R19 ;  /* 0x0000001310137221 */ /* 0x000fca0000010000 */
[----:B------:R-:W-:Y:S02]  /*7000*/  MOV R29, R19 ;  /* 0x00000013001d7202 */ /* 0x000fe40000000f00 */
[----:B------:R-:W-:-:S07]  /*7010*/  MOV R21, R30 ;  /* 0x0000001e00157202 */ /* 0x000fce0000000f00 */
[----:B------:R-:W-:Y:S05]  /*7020*/  WARPSYNC.COLLECTIVE R26, `(.L_x_340) ;  /* 0x000000001a087348 */ /* 0x000fea0003c00000 */
[----:B------:R0:W1:Y:S02]  /*7030*/  SHFL.BFLY P2, R30, R29, R28, R27 ;  /* 0x0c00001c1d1e7389 */ /* 0x000064000004001b */
[----:B01----:R-:W-:Y:S01]  /*7040*/  ENDCOLLECTIVE ;  /* 0x000000000000791b */ /* 0x003fe20003800000 */
.L_x_340:
[----:B------:R-:W-:Y:S01]  /*7050*/  FADD.FTZ R21, R18, R21 ;  /* 0x0000001512157221 */ /* 0x000fe20000010000 */
[----:B------:R-:W-:-:S03]  /*7060*/  HFMA2.MMA R28, -RZ, RZ, 0, 5.9604644775390625e-08 ;  /* 0x00000001ff1c7435 */ /* 0x000fc600000001ff */
[----:B------:R-:W-:Y:S01]  /*7070*/  IMAD.MOV.U32 R29, RZ, RZ, R21 ;  /* 0x000000ffff1d7224 */ /* 0x000fe200078e0015 */
[----:B------:R-:W-:-:S07]  /*7080*/  MOV R14, R30 ;  /* 0x0000001e000e7202 */ /* 0x000fce0000000f00 */
[----:B------:R-:W-:Y:S05]  /*7090*/  WARPSYNC.COLLECTIVE R26, `(.L_x_341) ;  /* 0x000000001a087348 */ /* 0x000fea0003c00000 */
[----:B------:R0:W1:Y:S02]  /*70a0*/  SHFL.BFLY P2, R30, R29, R28, R27 ;  /* 0x0c00001c1d1e7389 */ /* 0x000064000004001b */
[----:B01----:R-:W-:Y:S01]  /*70b0*/  ENDCOLLECTIVE ;  /* 0x000000000000791b */ /* 0x003fe20003800000 */
.L_x_341:
[----:B------:R-:W-:-:S05]  /*70c0*/  FADD.FTZ R14, R19, R14 ;  /* 0x0000000e130e7221 */ /* 0x000fca0000010000 */
[----:B------:R-:W-:Y:S02]  /*70d0*/  MOV R29, R14 ;  /* 0x0000000e001d7202 */ /* 0x000fe40000000f00 */
[----:B------:R-:W-:-:S07]  /*70e0*/  MOV R20, R30 ;  /* 0x0000001e00147202 */ /* 0x000fce0000000f00 */
[----:B------:R-:W-:Y:S05]  /*70f0*/  WARPSYNC.COLLECTIVE R26, `(.L_x_342) ;  /* 0x000000001a087348 */ /* 0x000fea0003c00000 */
[----:B------:R0:W1:Y:S02]  /*7100*/  SHFL.BFLY P2, R30, R29, R28, R27 ;  /* 0x0c00001c1d1e7389 */ /* 0x000064000004001b */
[----:B01----:R-:W-:Y:S01]  /*7110*/  ENDCOLLECTIVE ;  /* 0x000000000000791b */ /* 0x003fe20003800000 */
.L_x_342:
[----:B------:R-:W-:Y:S01]  /*7120*/  FADD.FTZ R20, R21, R20 ;  /* 0x0000001415147221 */ /* 0x000fe20000010000 */
[----:B------:R-:W-:Y:S06]  /*7130*/  BRA `(.L_x_343) ;  /* 0xffffffe800e07947 */ /* 0x000fec000383ffff */
.L_x_331:
        /* <DEDUP_REMOVED lines=8> */
.L_x_345:
[----:B------:R-:W-:Y:S05]  /*71c0*/  BSYNC B1 ;  /* 0x0000000000017941 */ /* 0x000fea0003800000 */
.L_x_344:
        /* <DEDUP_REMOVED lines=8> */
.L_x_346:
[----:B------:R-:W-:Y:S01]  /*7250*/  FADD.FTZ R21, R21, R14 ;  /* 0x0000000e15157221 */ /* 0x000fe20000010000 */
[----:B------:R-:W-:-:S04]  /*7260*/  HFMA2.MMA R28, -RZ, RZ, 0, 2.384185791015625e-07 ;  /* 0x00000004ff1c7435 */ /* 0x000fc800000001ff */
[----:B------:R-:W-:Y:S02]  /*7270*/  MOV R29, R21 ;  /* 0x00000015001d7202 */ /* 0x000fe40000000f00 */
[----:B------:R-:W-:-:S07]  /*7280*/  MOV R20, R30 ;  /* 0x0000001e00147202 */ /* 0x000fce0000000f00 */
[----:B------:R-:W-:Y:S05]  /*7290*/  WARPSYNC.COLLECTIVE R26, `(.L_x_347) ;  /* 0x000000001a087348 */ /* 0x000fea0003c00000 */
[----:B------:R0:W1:Y:S02]  /*72a0*/  SHFL.BFLY P2, R30, R29, R28, R27 ;  /* 0x0c00001c1d1e7389 */ /* 0x000064000004001b */
[----:B01----:R-:W-:Y:S01]  /*72b0*/  ENDCOLLECTIVE ;  /* 0x000000000000791b */ /* 0x003fe20003800000 */
.L_x_347:
[----:B------:R-:W-:-:S05]  /*72c0*/  FADD.FTZ R20, R20, R15 ;  /* 0x0000000f14147221 */ /* 0x000fca0000010000 */
[----:B------:R-:W-:Y:S01]  /*72d0*/  MOV R29, R20 ;  /* 0x00000014001d7202 */ /* 0x000fe20000000f00 */
[----:B------:R-:W-:-:S07]  /*72e0*/  IMAD.MOV.U32 R22, RZ, RZ, R30 ;  /* 0x000000ffff167224 */ /* 0x000fce00078e001e */
[----:B------:R-:W-:Y:S05]  /*72f0*/  WARPSYNC.COLLECTIVE R26, `(.L_x_348) ;  /* 0x000000001a087348 */ /* 0x000fea0003c00000 */
[----:B------:R0:W1:Y:S02]  /*7300*/  SHFL.BFLY P2, R30, R29, R28, R27 ;  /* 0x0c00001c1d1e7389 */ /* 0x000064000004001b */
[----:B01----:R-:W-:Y:S01]  /*7310*/  ENDCOLLECTIVE ;  /* 0x000000000000791b */ /* 0x003fe20003800000 */
.L_x_348:
[----:B------:R-:W-:-:S05]  /*7320*/  FADD.FTZ R22, R21, R22 ;  /* 0x0000001615167221 */ /* 0x000fca0000010000 */
[----:B------:R-:W-:Y:S01]  /*7330*/  MOV R29, R22 ;  /* 0x00000016001d7202 */ /* 0x000fe20000000f00 */
[----:B------:R-:W-:Y:S01]  /*7340*/  IMAD.MOV.U32 R28, RZ, RZ, 0x2 ;  /* 0x00000002ff1c7424 */ /* 0x000fe200078e00ff */
[----:B------:R-:W-:-:S07]  /*7350*/  MOV R23, R30 ;  /* 0x0000001e00177202 */ /* 0x000fce0000000f00 */
[----:B------:R-:W-:Y:S05]  /*7360*/  WARPSYNC.COLLECTIVE R26, `(.L_x_349) ;  /* 0x000000001a087348 */ /* 0x000fea0003c00000 */
[----:B------:R0:W1:Y:S02]  /*7370*/  SHFL.BFLY P2, R30, R29, R28, R27 ;  /* 0x0c00001c1d1e7389 */ /* 0x000064000004001b */
[----:B01----:R-:W-:Y:S01]  /*7380*/  ENDCOLLECTIVE ;  /* 0x000000000000791b */ /* 0x003fe20003800000 */
.L_x_349:
[----:B------:R-:W-:-:S05]  /*7390*/  FADD.FTZ R23, R20, R23 ;  /* 0x0000001714177221 */ /* 0x000fca0000010000 */
[----:B------:R-:W-:Y:S02]  /*73a0*/  MOV R29, R23 ;  /* 0x00000017001d7202 */ /* 0x000fe40000000f00 */
[----:B------:R-:W-:-:S07]  /*73b0*/  MOV R25, R30 ;  /* 0x0000001e00197202 */ /* 0x000fce0000000f00 */
[----:B------:R-:W-:Y:S05]  /*73c0*/  WARPSYNC.COLLECTIVE R26, `(.L_x_350) ;  /* 0x000000001a087348 */ /* 0x000fea0003c00000 */
[----:B------:R0:W1:Y:S02]  /*73d0*/  SHFL.BFLY P2, R30, R29, R28, R27 ;  /* 0x0c00001c1d1e7389 */ /* 0x000064000004001b */
[----:B01----:R-:W-:Y:S01]  /*73e0*/  ENDCOLLECTIVE ;  /* 0x000000000000791b */ /* 0x003fe20003800000 */
.L_x_350:
[----:B------:R-:W-:Y:S01]  /*73f0*/  FADD.FTZ R25, R22, R25 ;  /* 0x0000001916197221 */ /* 0x000fe20000010000 */
[----:B------:R-:W-:-:S03]  /*7400*/  HFMA2.MMA R28, -RZ, RZ, 0, 5.9604644775390625e-08 ;  /* 0x00000001ff1c7435 */ /* 0x000fc600000001ff */
[----:B------:R-:W-:Y:S01]  /*7410*/  IMAD.MOV.U32 R29, RZ, RZ, R25 ;  /* 0x000000ffff1d7224 */ /* 0x000fe200078e0019 */
[----:B------:R-:W-:-:S07]  /*7420*/  MOV R14, R30 ;  /* 0x0000001e000e7202 */ /* 0x000fce0000000f00 */
[----:B------:R-:W-:Y:S05]  /*7430*/  WARPSYNC.COLLECTIVE R26, `(.L_x_351) ;  /* 0x000000001a087348 */ /* 0x000fea0003c00000 */
[----:B------:R0:W1:Y:S02]  /*7440*/  SHFL.BFLY P2, R30, R29, R28, R27 ;  /* 0x0c00001c1d1e7389 */ /* 0x000064000004001b */
[----:B01----:R-:W-:Y:S01]  /*7450*/  ENDCOLLECTIVE ;  /* 0x000000000000791b */ /* 0x003fe20003800000 */
.L_x_351:
[----:B------:R-:W-:-:S05]  /*7460*/  FADD.FTZ R14, R23, R14 ;  /* 0x0000000e170e7221 */ /* 0x000fca0000010000 */
[----:B------:R-:W-:Y:S02]  /*7470*/  MOV R29, R14 ;  /* 0x0000000e001d7202 */ /* 0x000fe40000000f00 */
[----:B------:R-:W-:-:S07]  /*7480*/  MOV R24, R30 ;  /* 0x0000001e00187202 */ /* 0x000fce0000000f00 */
[----:B------:R-:W-:Y:S05]  /*7490*/  WARPSYNC.COLLECTIVE R26, `(.L_x_352) ;  /* 0x000000001a087348 */ /* 0x000fea0003c00000 */
[----:B------:R0:W1:Y:S02]  /*74a0*/  SHFL.BFLY P2, R30, R29, R28, R27 ;  /* 0x0c00001c1d1e7389 */ /* 0x000064000004001b */
[----:B01----:R-:W-:Y:S01]  /*74b0*/  ENDCOLLECTIVE ;  /* 0x000000000000791b */ /* 0x003fe20003800000 */
.L_x_352:
[----:B------:R-:W-:Y:S01]  /*74c0*/  FADD.FTZ R24, R25, R24 ;  /* 0x0000001819187221 */ /* 0x000fe20000010000 */
[----:B------:R-:W-:Y:S06]  /*74d0*/  BRA `(.L_x_353) ;  /* 0xffffffe800b07947 */ /* 0x000fec000383ffff */
.L_x_332:
        /* <DEDUP_REMOVED lines=8> */
.L_x_355:
[----:B------:R-:W-:Y:S05]  /*7560*/  BSYNC B1 ;  /* 0x0000000000017941 */ /* 0x000fea0003800000 */
.L_x_354:
        /* <DEDUP_REMOVED lines=8> */
.L_x_356:
[----:B------:R-:W-:Y:S01]  /*75f0*/  FADD.FTZ R21, R21, R14 ;  /* 0x0000000e15157221 */ /* 0x000fe20000010000 */
[----:B------:R-:W-:-:S04]  /*7600*/  HFMA2.MMA R28, -RZ, RZ, 0, 2.384185791015625e-07 ;  /* 0x00000004ff1c7435 */ /* 0x000fc800000001ff */
[----:B------:R-:W-:Y:S02]  /*7610*/  MOV R29, R21 ;  /* 0x00000015001d7202 */ /* 0x000fe40000000f00 */
[----:B------:R-:W-:-:S07]  /*7620*/  MOV R20, R30 ;  /* 0x0000001e00147202 */ /* 0x000fce0000000f00 */
[----:B------:R-:W-:Y:S05]  /*7630*/  WARPSYNC.COLLECTIVE R26, `(.L_x_357) ;  /* 0x000000001a087348 */ /* 0x000fea0003c00000 */
[----:B------:R0:W1:Y:S02]  /*7640*/  SHFL.BFLY P2, R30, R29, R28, R27 ;  /* 0x0c00001c1d1e7389 */ /* 0x000064000004001b */
[----:B01----:R-:W-:Y:S01]  /*7650*/  ENDCOLLECTIVE ;  /* 0x000000000000791b */ /* 0x003fe20003800000 */
.L_x_357:
[----:B------:R-:W-:-:S05]  /*7660*/  FADD.FTZ R20, R20, R15 ;  /* 0x0000000f14147221 */ /* 0x000fca0000010000 */
[----:B------:R-:W-:Y:S01]  /*7670*/  MOV R29, R20 ;  /* 0x00000014001d7202 */ /* 0x000fe20000000f00 */
[----:B------:R-:W-:-:S07]  /*7680*/  IMAD.MOV.U32 R22, RZ, RZ, R30 ;  /* 0x000000ffff167224 */ /* 0x000fce00078e001e */
[----:B------:R-:W-:Y:S05]  /*7690*/  WARPSYNC.COLLECTIVE R26, `(.L_x_358) ;  /* 0x000000001a087348 */ /* 0x000fea0003c00000 */
[----:B------:R0:W1:Y:S02]  /*76a0*/  SHFL.BFLY P2, R30, R29, R28, R27 ;  /* 0x0c00001c1d1e7389 */ /* 0x000064000004001b */
[----:B01----:R-:W-:Y:S01]  /*76b0*/  ENDCOLLECTIVE ;  /* 0x000000000000791b */ /* 0x003fe20003800000 */
.L_x_358:
[----:B------:R-:W-:-:S05]  /*76c0*/  FADD.FTZ R22, R21, R22 ;  /* 0x0000001615167221 */ /* 0x000fca0000010000 */
[----:B------:R-:W-:Y:S01]  /*76d0*/  MOV R29, R22 ;  /* 0x00000016001d7202 */ /* 0x000fe20000000f00 */
[----:B------:R-:W-:Y:S01]  /*76e0*/  IMAD.MOV.U32 R28, RZ, RZ, 0x2 ;  /* 0x00000002ff1c7424 */ /* 0x000fe200078e00ff */
[----:B------:R-:W-:-:S07]  /*76f0*/  MOV R23, R30 ;  /* 0x0000001e00177202 */ /* 0x000fce0000000f00 */
[----:B------:R-:W-:Y:S05]  /*7700*/  WARPSYNC.COLLECTIVE R26, `(.L_x_359) ;  /* 0x000000001a087348 */ /* 0x000fea0003c00000 */
[----:B------:R0:W1:Y:S02]  /*7710*/  SHFL.BFLY P2, R30, R29, R28, R27 ;  /* 0x0c00001c1d1e7389 */ /* 0x000064000004001b */
[----:B01----:R-:W-:Y:S01]  /*7720*/  ENDCOLLECTIVE ;  /* 0x000000000000791b */ /* 0x003fe20003800000 */
.L_x_359:
[----:B------:R-:W-:-:S05]  /*7730*/  FADD.FTZ R23, R20, R23 ;  /* 0x0000001714177221 */ /* 0x000fca0000010000 */
[----:B------:R-:W-:Y:S02]  /*7740*/  MOV R29, R23 ;  /* 0x00000017001d7202 */ /* 0x000fe40000000f00 */
[----:B------:R-:W-:-:S07]  /*7750*/  MOV R25, R30 ;  /* 0x0000001e00197202 */ /* 0x000fce0000000f00 */
[----:B------:R-:W-:Y:S05]  /*7760*/  WARPSYNC.COLLECTIVE R26, `(.L_x_360) ;  /* 0x000000001a087348 */ /* 0x000fea0003c00000 */
[----:B------:R0:W1:Y:S02]  /*7770*/  SHFL.BFLY P2, R30, R29, R28, R27 ;  /* 0x0c00001c1d1e7389 */ /* 0x000064000004001b */
[----:B01----:R-:W-:Y:S01]  /*7780*/  ENDCOLLECTIVE ;  /* 0x000000000000791b */ /* 0x003fe20003800000 */
.L_x_360:
[----:B------:R-:W-:Y:S01]  /*7790*/  FADD.FTZ R25, R22, R25 ;  /* 0x0000001916197221 */ /* 0x000fe20000010000 */
[----:B------:R-:W-:-:S03]  /*77a0*/  HFMA2.MMA R28, -RZ, RZ, 0, 5.9604644775390625e-08 ;  /* 0x00000001ff1c7435 */ /* 0x000fc600000001ff */
[----:B------:R-:W-:Y:S01]  /*77b0*/  IMAD.MOV.U32 R29, RZ, RZ, R25 ;  /* 0x000000ffff1d7224 */ /* 0x000fe200078e0019 */
[----:B------:R-:W-:-:S07]  /*77c0*/  MOV R14, R30 ;  /* 0x0000001e000e7202 */ /* 0x000fce0000000f00 */
[----:B------:R-:W-:Y:S05]  /*77d0*/  WARPSYNC.COLLECTIVE R26, `(.L_x_361) ;  /* 0x000000001a087348 */ /* 0x000fea0003c00000 */
[----:B------:R0:W1:Y:S02]  /*77e0*/  SHFL.BFLY P2, R30, R29, R28, R27 ;  /* 0x0c00001c1d1e7389 */ /* 0x000064000004001b */
[----:B01----:R-:W-:Y:S01]  /*77f0*/  ENDCOLLECTIVE ;  /* 0x000000000000791b */ /* 0x003fe20003800000 */
.L_x_361:
[----:B------:R-:W-:-:S05]  /*7800*/  FADD.FTZ R14, R23, R14 ;  /* 0x0000000e170e7221 */ /* 0x000fca0000010000 */
[----:B------:R-:W-:Y:S02]  /*7810*/  MOV R29, R14 ;  /* 0x0000000e001d7202 */ /* 0x000fe40000000f00 */
[----:B------:R-:W-:-:S07]  /*7820*/  MOV R24, R30 ;  /* 0x0000001e00187202 */ /* 0x000fce0000000f00 */
[----:B------:R-:W-:Y:S05]  /*7830*/  WARPSYNC.COLLECTIVE R26, `(.L_x_362) ;  /* 0x000000001a087348 */ /* 0x000fea0003c00000 */
[----:B------:R0:W1:Y:S02]  /*7840*/  SHFL.BFLY P2, R30, R29, R28, R27 ;  /* 0x0c00001c1d1e7389 */ /* 0x000064000004001b */
[----:B01----:R-:W-:Y:S01]  /*7850*/  ENDCOLLECTIVE ;  /* 0x000000000000791b */ /* 0x003fe20003800000 */
.L_x_362:
[----:B------:R-:W-:Y:S01]  /*7860*/  FADD.FTZ R24, R25, R24 ;  /* 0x0000001819187221 */ /* 0x000fe20000010000 */
[----:B------:R-:W-:Y:S06]  /*7870*/  BRA `(.L_x_363) ;  /* 0xffffffe8006c7947 */ /* 0x000fec000383ffff */
.L_x_333:
        /* <DEDUP_REMOVED lines=8> */
.L_x_365:
[----:B------:R-:W-:Y:S05]  /*7900*/  BSYNC B0 ;  /* 0x0000000000007941 */ /* 0x000fea0003800000 */
.L_x_364:
        /* <DEDUP_REMOVED lines=11> */
.L_x_366:
        /* <DEDUP_REMOVED lines=16> */
.L_x_367:
[----:B------:R-:W-:Y:S01]  /*7ac0*/  MOV R29, R17 ;  /* 0x00000011001d7202 */ /* 0x000fe20000000f00 */
[----:B------:R-:W-:-:S07]  /*7ad0*/  IMAD.MOV.U32 R16, RZ, RZ, R30 ;  /* 0x000000ffff107224 */ /* 0x000fce00078e001e */
[----:B------:R-:W-:Y:S05]  /*7ae0*/  WARPSYNC.COLLECTIVE R26, `(.L_x_368) ;  /* 0x000000001a087348 */ /* 0x000fea0003c00000 */
[----:B------:R0:W1:Y:S02]  /*7af0*/  SHFL.BFLY P2, R30, R29, R28, R27 ;  /* 0x0c00001c1d1e7389 */ /* 0x000064000004001b */
[----:B01----:R-:W-:Y:S01]  /*7b00*/  ENDCOLLECTIVE ;  /* 0x000000000000791b */ /* 0x003fe20003800000 */
.L_x_368:
        /* <DEDUP_REMOVED lines=15> */
.L_x_369:
[----:B------:R-:W-:Y:S02]  /*7c00*/  MOV R29, R14 ;  /* 0x0000000e001d7202 */ /* 0x000fe40000000f00 */
[----:B------:R-:W-:-:S07]  /*7c10*/  MOV R16, R30 ;  /* 0x0000001e00107202 */ /* 0x000fce0000000f00 */
[----:B------:R-:W-:Y:S05]  /*7c20*/  WARPSYNC.COLLECTIVE R26, `(.L_x_370) ;  /* 0x000000001a087348 */ /* 0x000fea0003c00000 */
[----:B------:R0:W1:Y:S02]  /*7c30*/  SHFL.BFLY P2, R30, R29, R28, R27 ;  /* 0x0c00001c1d1e7389 */ /* 0x000064000004001b */
[----:B01----:R-:W-:Y:S01]  /*7c40*/  ENDCOLLECTIVE ;  /* 0x000000000000791b */ /* 0x003fe20003800000 */
.L_x_370:
        /* <DEDUP_REMOVED lines=9> */
.L_x_371:
[----:B------:R-:W-:Y:S02]  /*7ce0*/  MOV R29, R17 ;  /* 0x00000011001d7202 */ /* 0x000fe40000000f00 */
[----:B------:R-:W-:-:S07]  /*7cf0*/  MOV R19, R30 ;  /* 0x0000001e00137202 */ /* 0x000fce0000000f00 */
[----:B------:R-:W-:Y:S05]  /*7d00*/  WARPSYNC.COLLECTIVE R26, `(.L_x_372) ;  /* 0x000000001a087348 */ /* 0x000fea0003c00000 */
[----:B------:R0:W1:Y:S02]  /*7d10*/  SHFL.BFLY P2, R30, R29, R28, R27 ;  /* 0x0c00001c1d1e7389 */ /* 0x000064000004001b */
[----:B01----:R-:W-:Y:S01]  /*7d20*/  ENDCOLLECTIVE ;  /* 0x000000000000791b */ /* 0x003fe20003800000 */
.L_x_372:
[----:B------:R-:W-:Y:S01]  /*7d30*/  FADD.FTZ R16, R16, R19 ;  /* 0x0000001310107221 */ /* 0x000fe20000010000 */
[----:B------:R-:W-:Y:S01]  /*7d40*/  HFMA2.MMA R28, -RZ, RZ, 0, 4.76837158203125e-07 ;  /* 0x00000008ff1c7435 */ /* 0x000fe200000001ff */
[----:B------:R-:W-:Y:S01]  /*7d50*/  MOV R29, R32 ;  /* 0x00000020001d7202 */ /* 0x000fe20000000f00 */
[----:B------:R-:W-:-:S09]  /*7d60*/  IMAD.MOV.U32 R14, RZ, RZ, R30 ;  /* 0x000000ffff0e7224 */ /* 0x000fd200078e001e */
[----:B------:R-:W-:Y:S05]  /*7d70*/  WARPSYNC.COLLECTIVE R26, `(.L_x_373) ;  /* 0x000000001a087348 */ /* 0x000fea0003c00000 */
[----:B------:R0:W1:Y:S02]  /*7d80*/  SHFL.BFLY P2, R30, R29, R28, R27 ;  /* 0x0c00001c1d1e7389 */ /* 0x000064000004001b */
[----:B01----:R-:W-:Y:S01]  /*7d90*/  ENDCOLLECTIVE ;  /* 0x000000000000791b */ /* 0x003fe20003800000 */
.L_x_373:
[----:B------:R-:W-:Y:S01]  /*7da0*/  FADD.FTZ R44, R17, R14 ;  /* 0x0000000e112c7221 */ /* 0x000fe20000010000 */
[----:B------:R-:W-:Y:S01]  /*7db0*/  IMAD.MOV.U32 R29, RZ, RZ, R34 ;  /* 0x000000ffff1d7224 */ /* 0x000fe200078e0022 */
[----:B------:R-:W-:-:S07]  /*7dc0*/  MOV R31, R30 ;  /* 0x0000001e001f7202 */ /* 0x000fce0000000f00 */
[----:B------:R-:W-:Y:S05]  /*7dd0*/  WARPSYNC.COLLECTIVE R26, `(.L_x_374) ;  /* 0x000000001a087348 */ /* 0x000fea0003c00000 */
[----:B------:R0:W1:Y:S02]  /*7de0*/  SHFL.BFLY P2, R30, R29, R28, R27 ;  /* 0x0c00001c1d1e7389 */ /* 0x000064000004001b */
[----:B01----:R-:W-:Y:S01]  /*7df0*/  ENDCOLLECTIVE ;  /* 0x000000000000791b */ /* 0x003fe20003800000 */
.L_x_374:
[----:B------:R-:W-:-:S05]  /*7e00*/  FADD.FTZ R31, R31, R32 ;  /* 0x000000201f1f7221 */ /* 0x000fca0000010000 */
[----:B------:R-:W-:Y:S01]  /*7e10*/  MOV R29, R31 ;  /* 0x0000001f001d7202 */ /* 0x000fe20000000f00 */
[----:B------:R-:W-:Y:S01]  /*7e20*/  IMAD.MOV.U32 R28, RZ, RZ, 0x4 ;  /* 0x00000004ff1c7424 */ /* 0x000fe200078e00ff */
[----:B------:R-:W-:-:S07]  /*7e30*/  MOV R33, R30 ;  /* 0x0000001e00217202 */ /* 0x000fce0000000f00 */
[----:B------:R-:W-:Y:S05]  /*7e40*/  WARPSYNC.COLLECTIVE R26, `(.L_x_375) ;  /* 0x000000001a087348 */ /* 0x000fea0003c00000 */
[----:B------:R0:W1:Y:S02]  /*7e50*/  SHFL.BFLY P2, R30, R29, R28, R27 ;  /* 0x0c00001c1d1e7389 */ /* 0x000064000004001b */
[----:B01----:R-:W-:Y:S01]  /*7e60*/  ENDCOLLECTIVE ;  /* 0x000000000000791b */ /* 0x003fe20003800000 */
.L_x_375:
[----:B------:R-:W-:-:S05]  /*7e70*/  FADD.FTZ R33, R33, R34 ;  /* 0x0000002221217221 */ /* 0x000fca0000010000 */
[----:B------:R-:W-:Y:S02]  /*7e80*/  MOV R29, R33 ;  /* 0x00000021001d7202 */ /* 0x000fe40000000f00 */
[----:B------:R-:W-:-:S07]  /*7e90*/  MOV R20, R30 ;  /* 0x0000001e00147202 */ /* 0x000fce0000000f00 */
[----:B------:R-:W-:Y:S05]  /*7ea0*/  WARPSYNC.COLLECTIVE R26, `(.L_x_376) ;  /* 0x000000001a087348 */ /* 0x000fea0003c00000 */
[----:B------:R0:W1:Y:S02]  /*7eb0*/  SHFL.BFLY P2, R30, R29, R28, R27 ;  /* 0x0c00001c1d1e7389 */ /* 0x000064000004001b */
[----:B01----:R-:W-:Y:S01]  /*7ec0*/  ENDCOLLECTIVE ;  /* 0x000000000000791b */ /* 0x003fe20003800000 */
.L_x_376:
[----:B------:R-:W-:Y:S01]  /*7ed0*/  FADD.FTZ R35, R31, R20 ;  /* 0x000000141f237221 */ /* 0x000fe20000010000 */
[----:B------:R-:W-:-:S04]  /*7ee0*/  HFMA2.MMA R28, -RZ, RZ, 0, 1.1920928955078125e-07 ;  /* 0x00000002ff1c7435 */ /* 0x000fc800000001ff */
[----:B------:R-:W-:Y:S02]  /*7ef0*/  MOV R29, R35 ;  /* 0x00000023001d7202 */ /* 0x000fe40000000f00 */
[----:B------:R-:W-:-:S07]  /*7f00*/  MOV R36, R30 ;  /* 0x0000001e00247202 */ /* 0x000fce0000000f00 */
[----:B------:R-:W-:Y:S05]  /*7f10*/  WARPSYNC.COLLECTIVE R26, `(.L_x_377) ;  /* 0x000000001a087348 */ /* 0x000fea0003c00000 */
[----:B------:R0:W1:Y:S02]  /*7f20*/  SHFL.BFLY P2, R30, R29, R28, R27 ;  /* 0x0c00001c1d1e7389 */ /* 0x000064000004001b */
[----:B01----:R-:W-:Y:S01]  /*7f30*/  ENDCOLLECTIVE ;  /* 0x000000000000791b */ /* 0x003fe20003800000 */
.L_x_377:
[----:B------:R-:W-:-:S05]  /*7f40*/  FADD.FTZ R36, R33, R36 ;  /* 0x0000002421247221 */ /* 0x000fca0000010000 */
[----:B------:R-:W-:Y:S01]  /*7f50*/  MOV R29, R36 ;  /* 0x00000024001d7202 */ /* 0x000fe20000000f00 */
[----:B------:R-:W-:-:S07]  /*7f60*/  IMAD.MOV.U32 R18, RZ, RZ, R30 ;  /* 0x000000ffff127224 */ /* 0x000fce00078e001e */
[----:B------:R-:W-:Y:S05]  /*7f70*/  WARPSYNC.COLLECTIVE R26, `(.L_x_378) ;  /* 0x000000001a087348 */ /* 0x000fea0003c00000 */
[----:B------:R0:W1:Y:S02]  /*7f80*/  SHFL.BFLY P2, R30, R29, R28, R27 ;  /* 0x0c00001c1d1e7389 */ /* 0x000064000004001b */
[----:B01----:R-:W-:Y:S01]  /*7f90*/  ENDCOLLECTIVE ;  /* 0x000000000000791b */ /* 0x003fe20003800000 */
.L_x_378:
        /* <DEDUP_REMOVED lines=8> */
.L_x_379:
[----:B------:R-:W-:Y:S01]  /*8020*/  FADD.FTZ R36, R36, R21 ;  /* 0x0000001524247221 */ /* 0x000fe20000010000 */
[----:B------:R-:W-:-:S04]  /*8030*/  HFMA2.MMA R21, -RZ, RZ, 0, 0 ;  /* 0x00000000ff157435 */ /* 0x000fc800000001ff */
[----:B------:R-:W-:Y:S02]  /*8040*/  MOV R29, R36 ;  /* 0x00000024001d7202 */ /* 0x000fe40000000f00 */
[----:B------:R-:W-:-:S07]  /*8050*/  MOV R34, R30 ;  /* 0x0000001e00227202 */ /* 0x000fce0000000f00 */
[----:B------:R-:W-:Y:S05]  /*8060*/  WARPSYNC.COLLECTIVE R26, `(.L_x_380) ;  /* 0x000000001a087348 */ /* 0x000fea0003c00000 */
[----:B------:R0:W1:Y:S02]  /*8070*/  SHFL.BFLY P2, R30, R29, R28, R27 ;  /* 0x0c00001c1d1e7389 */ /* 0x000064000004001b */
[----:B01----:R-:W-:Y:S01]  /*8080*/  ENDCOLLECTIVE ;  /* 0x000000000000791b */ /* 0x003fe20003800000 */
.L_x_380:
[----:B------:R-:W-:Y:S01]  /*8090*/  FADD.FTZ R34, R35, R34 ;  /* 0x0000002223227221 */ /* 0x000fe20000010000 */
[----:B------:R-:W-:Y:S01]  /*80a0*/  HFMA2.MMA R28, -RZ, RZ, 0, 4.76837158203125e-07 ;  /* 0x00000008ff1c7435 */ /* 0x000fe200000001ff */
[----:B------:R-:W-:Y:S01]  /*80b0*/  IMAD.MOV.U32 R29, RZ, RZ, R24 ;  /* 0x000000ffff1d7224 */ /* 0x000fe200078e0018 */
[----:B------:R-:W-:-:S09]  /*80c0*/  MOV R33, R30 ;  /* 0x0000001e00217202 */ /* 0x000fd20000000f00 */
[----:B------:R-:W-:Y:S05]  /*80d0*/  WARPSYNC.COLLECTIVE R26, `(.L_x_381) ;  /* 0x000000001a087348 */ /* 0x000fea0003c00000 */
[----:B------:R0:W1:Y:S02]  /*80e0*/  SHFL.BFLY P2, R30, R29, R28, R27 ;  /* 0x0c00001c1d1e7389 */ /* 0x000064000004001b */
[----:B01----:R-:W-:Y:S01]  /*80f0*/  ENDCOLLECTIVE ;  /* 0x000000000000791b */ /* 0x003fe20003800000 */
.L_x_381:
[----:B------:R-:W-:Y:S01]  /*8100*/  FADD.FTZ R33, R36, R33 ;  /* 0x0000002124217221 */ /* 0x000fe20000010000 */
[----:B------:R-:W-:Y:S02]  /*8110*/  MOV R29, R23 ;  /* 0x00000017001d7202 */ /* 0x000fe40000000f00 */
[----:B------:R-:W-:-:S07]  /*8120*/  MOV R37, R30 ;  /* 0x0000001e00257202 */ /* 0x000fce0000000f00 */
[----:B------:R-:W-:Y:S05]  /*8130*/  WARPSYNC.COLLECTIVE R26, `(.L_x_382) ;  /* 0x000000001a087348 */ /* 0x000fea0003c00000 */
[----:B------:R0:W1:Y:S02]  /*8140*/  SHFL.BFLY P2, R30, R29, R28, R27 ;  /* 0x0c00001c1d1e7389 */ /* 0x000064000004001b */
[----:B01----:R-:W-:Y:S01]  /*8150*/  ENDCOLLECTIVE ;  /* 0x000000000000791b */ /* 0x003fe20003800000 */
.L_x_382:
        /* <DEDUP_REMOVED lines=8> */
.L_x_383:
        /* <DEDUP_REMOVED lines=8> */
.L_x_384:
        /* <DEDUP_REMOVED lines=10> */
.L_x_385:
[----:B------:R0:W1:Y:S04]  /*8300*/  @!P0 LDS R22, [R39] ;  /* 0x0000000027168984 */ /* 0x0000680000000800 */
[----:B------:R0:W2:Y:S01]  /*8310*/  @!P0 LDS R20, [R39+0x500] ;  /* 0x0005000027148984 */ /* 0x0000a20000000800 */
[----:B------:R-:W-:Y:S01]  /*8320*/  IMAD.MOV.U32 R29, RZ, RZ, R37 ;  /* 0x000000ffff1d7224 */ /* 0x000fe200078e0025 */
[----:B------:R-:W-:-:S07]  /*8330*/  MOV R23, R30 ;  /* 0x0000001e00177202 */ /* 0x000fce0000000f00 */
[----:B012---:R-:W-:Y:S05]  /*8340*/  WARPSYNC.COLLECTIVE R26, `(.L_x_386) ;  /* 0x000000001a087348 */ /* 0x007fea0003c00000 */
[----:B------:R3:W4:Y:S02]  /*8350*/  SHFL.BFLY P2, R30, R29, R28, R27 ;  /* 0x0c00001c1d1e7389 */ /* 0x000724000004001b */
[----:B01234-:R-:W-:Y:S01]  /*8360*/  ENDCOLLECTIVE ;  /* 0x000000000000791b */ /* 0x01ffe20003800000 */
.L_x_386:
        /* <DEDUP_REMOVED lines=9> */
.L_x_387:
        /* <DEDUP_REMOVED lines=9> */
.L_x_388:
[----:B------:R-:W-:Y:S01]  /*8490*/  FADD.FTZ R38, R38, R39 ;  /* 0x0000002726267221 */ /* 0x000fe20000010000 */
[----:B------:R-:W-:Y:S01]  /*84a0*/  HFMA2.MMA R28, -RZ, RZ, 0, 4.76837158203125e-07 ;  /* 0x00000008ff1c7435 */ /* 0x000fe200000001ff */
[----:B------:R-:W-:Y:S02]  /*84b0*/  MOV R29, R21 ;  /* 0x00000015001d7202 */ /* 0x000fe40000000f00 */
[----:B------:R-:W-:-:S08]  /*84c0*/  MOV R40, R30 ;  /* 0x0000001e00287202 */ /* 0x000fd00000000f00 */
[----:B------:R-:W-:Y:S05]  /*84d0*/  WARPSYNC.COLLECTIVE R26, `(.L_x_389) ;  /* 0x000000001a087348 */ /* 0x000fea0003c00000 */
[----:B------:R0:W1:Y:S02]  /*84e0*/  SHFL.BFLY P2, R30, R29, R28, R27 ;  /* 0x0c00001c1d1e7389 */ /* 0x000064000004001b */
[----:B01----:R-:W-:Y:S01]  /*84f0*/  ENDCOLLECTIVE ;  /* 0x000000000000791b */ /* 0x003fe20003800000 */
.L_x_389:
[----:B------:R-:W-:Y:S01]  /*8500*/  FADD.FTZ R37, R37, R40 ;  /* 0x0000002825257221 */ /* 0x000fe20000010000 */
[----:B------:R-:W-:Y:S01]  /*8510*/  MOV R29, R18 ;  /* 0x00000012001d7202 */ /* 0x000fe20000000f00 */
[----:B------:R-:W-:-:S07]  /*8520*/  IMAD.MOV.U32 R42, RZ, RZ, R30 ;  /* 0x000000ffff2a7224 */ /* 0x000fce00078e001e */
[----:B------:R-:W-:Y:S05]  /*8530*/  WARPSYNC.COLLECTIVE R26, `(.L_x_390) ;  /* 0x000000001a087348 */ /* 0x000fea0003c00000 */
[----:B------:R0:W1:Y:S02]  /*8540*/  SHFL.BFLY P2, R30, R29, R28, R27 ;  /* 0x0c00001c1d1e7389 */ /* 0x000064000004001b */
[----:B01----:R-:W-:Y:S01]  /*8550*/  ENDCOLLECTIVE ;  /* 0x000000000000791b */ /* 0x003fe20003800000 */
.L_x_390:
[----:B------:R-:W-:Y:S01]  /*8560*/  FADD.FTZ R42, R42, R21 ;  /* 0x000000152a2a7221 */ /* 0x000fe20000010000 */
[----:B------:R-:W-:-:S03]  /*8570*/  HFMA2.MMA R28, -RZ, RZ, 0, 2.384185791015625e-07 ;  /* 0x00000004ff1c7435 */ /* 0x000fc600000001ff */
[----:B------:R-:W-:Y:S01]  /*8580*/  IMAD.MOV.U32 R29, RZ, RZ, R42 ;  /* 0x000000ffff1d7224 */ /* 0x000fe200078e002a */
[----:B------:R-:W-:-:S07]  /*8590*/  MOV R23, R30 ;  /* 0x0000001e00177202 */ /* 0x000fce0000000f00 */
[----:B------:R-:W-:Y:S05]  /*85a0*/  WARPSYNC.COLLECTIVE R26, `(.L_x_391) ;  /* 0x000000001a087348 */ /* 0x000fea0003c00000 */
[----:B------:R0:W1:Y:S02]  /*85b0*/  SHFL.BFLY P2, R30, R29, R28, R27 ;  /* 0x0c00001c1d1e7389 */ /* 0x000064000004001b */
[----:B01----:R-:W-:Y:S01]  /*85c0*/  ENDCOLLECTIVE ;  /* 0x000000000000791b */ /* 0x003fe20003800000 */
.L_x_391:
        /* <DEDUP_REMOVED lines=8> */
.L_x_392:
        /* <DEDUP_REMOVED lines=12> */
.L_x_393:
        /* <DEDUP_REMOVED lines=13> */
.L_x_394:
        /* <DEDUP_REMOVED lines=14> */
.L_x_395:
        /* <DEDUP_REMOVED lines=11> */
.L_x_396:
[----:B------:R-:W-:Y:S01]  /*8970*/  FADD.FTZ R35, R42, R35 ;  /* 0x000000232a237221 */ /* 0x000fe20000010000 */
[----:B------:R-:W-:Y:S06]  /*8980*/  BRA `(.L_x_397) ;  /* 0xffffffe000dc7947 */ /* 0x000fec000383ffff */
.L_x_398:
        /* <DEDUP_REMOVED lines=15> */
.L_x_1815:


//--------------------- .text._ZN13group_norm_v218gn_bwd_cuda_kernelI13__nv_bfloat16Li320ELi1ELi16ELi40ELi4096ELb1ELb1ELi64ELi320ELi320ELi4ELb1ELi2ELb0ELb0ELNS_15WgradSyncMethodE3ENS_16CompileConditionILi900EEEEEvPT_S6_S6_PKS5_S8_S8_S8_PKfflPfPj --------------------------
	.section	.text._ZN13group_norm_v218gn_bwd_cuda_kernelI13__nv_bfloat16Li320ELi1ELi16ELi40ELi4096ELb1ELb1ELi64ELi320ELi320ELi4ELb1ELi2ELb0ELb0ELNS_15WgradSyncMethodE3ENS_16CompileConditionILi900EEEEEvPT_S6_S6_PKS5_S8_S8_S8_PKfflPfPj,"ax",@progbits
	.align	128
        .global         _ZN13group_norm_v218gn_bwd_cuda_kernelI13__nv_bfloat16Li320ELi1ELi16ELi40ELi4096ELb1ELb1ELi64ELi320ELi320ELi4ELb1ELi2ELb0ELb0ELNS_15WgradSyncMethodE3ENS_16CompileConditionILi900EEEEEvPT_S6_S6_PKS5_S8_S8_S8_PKfflPfPj
        .type           _ZN13group_norm_v218gn_bwd_cuda_kernelI13__nv_bfloat16Li320ELi1ELi16ELi40ELi4096ELb1ELb1ELi64ELi320ELi320ELi4ELb1ELi2ELb0ELb0ELNS_15WgradSyncMethodE3ENS_16CompileConditionILi900EEEEEvPT_S6_S6_PKS5_S8_S8_S8_PKfflPfPj,@function
        .size           _ZN13group_norm_v218gn_bwd_cuda_kernelI13__nv_bfloat16Li320ELi1ELi16ELi40ELi4096ELb1ELb1ELi64ELi320ELi320ELi4ELb1ELi2ELb0ELb0ELNS_15WgradSyncMethodE3ENS_16CompileConditionILi900EEEEEvPT_S6_S6_PKS5_S8_S8_S8_PKfflPfPj,(.L_x_1816 - _ZN13group_norm_v218gn_bwd_cuda_kernelI13__nv_bfloat16Li320ELi1ELi16ELi40ELi4096ELb1ELb1ELi64ELi320ELi320ELi4ELb1ELi2ELb0ELb0ELNS_15WgradSyncMethodE3ENS_16CompileConditionILi900EEEEEvPT_S6_S6_PKS5_S8_S8_S8_PKfflPfPj)
        .other          _ZN13group_norm_v218gn_bwd_cuda_kernelI13__nv_bfloat16Li320ELi1ELi16ELi40ELi4096ELb1ELb1ELi64ELi320ELi320ELi4ELb1ELi2ELb0ELb0ELNS_15WgradSyncMethodE3ENS_16CompileConditionILi900EEEEEvPT_S6_S6_PKS5_S8_S8_S8_PKfflPfPj,@"STO_CUDA_ENTRY STV_DEFAULT"
_ZN13group_norm_v218gn_bwd_cuda_kernelI13__nv_bfloat16Li320ELi1ELi16ELi40ELi4096ELb1ELb1ELi64ELi320ELi320ELi4ELb1ELi2ELb0ELb0ELNS_15WgradSyncMethodE3ENS_16CompileConditionILi900EEEEEvPT_S6_S6_PKS5_S8_S8_S8_PKfflPfPj:
.text._ZN13group_norm_v218gn_bwd_cuda_kernelI13__nv_bfloat16Li320ELi1ELi16ELi40ELi4096ELb1ELb1ELi64ELi320ELi320ELi4ELb1ELi2ELb0ELb0ELNS_15WgradSyncMethodE3ENS_16CompileConditionILi900EEEEEvPT_S6_S6_PKS5_S8_S8_S8_PKfflPfPj:
        /* <DEDUP_REMOVED lines=31> */
.L_x_401:
[----:B------:R-:W2:Y:S04]  /*01f0*/  LD.E.STRONG.GPU R0, desc[UR18][R2.64] ;  /* 0x0000001202007980 */ /* 0x000ea8000c10f900 */
[----:B--2---:R-:W-:Y:S01]  /*0200*/  CCTL.IVALL ;  /* 0x00000000ff00798f */ /* 0x004fe20002000000 */
[----:B------:R-:W-:Y:S05]  /*0210*/  YIELD ;  /* 0x0000000000007946 */ /* 0x000fea0003800000 */
[----:B-----5:R-:W-:-:S04]  /*0220*/  LOP3.LUT R0, R0, R5, RZ, 0x3c, !PT ;  /* 0x0000000500007212 */ /* 0x020fc800078e3cff */
[----:B------:R-:W-:-:S13]  /*0230*/  ISETP.GT.AND P0, PT, R0, -0x1, PT ;  /* 0xffffffff0000780c */ /* 0x000fda0003f04270 */
[----:B------:R-:W-:Y:S05]  /*0240*/  @P0 BRA `(.L_x_401) ;  /* 0xfffffffc00e80947 */ /* 0x000fea000383ffff */
.L_x_400:
[----:B------:R-:W-:Y:S05]  /*0250*/  WARPSYNC.ALL ;  /* 0x0000000000007948 */ /* 0x000fea0003800000 */
[----:B------:R-:W-:Y:S06]  /*0260*/  BAR.SYNC.DEFER_BLOCKING 0x0 ;  /* 0x0000000000007b1d */ /* 0x000fec0000010000 */
[----:B------:R-:W-:Y:S05]  /*0270*/  BRA `(.L_x_402) ;  /* 0x000000a8007c7947 */ /* 0x000fea0003800000 */
.L_x_399:
        /* <DEDUP_REMOVED lines=8> */
[----:B------:R-:W-:Y:S01]  /*0300*/  USHF.L.U32 UR17, UR15, 0x6, URZ ;  /* 0x000000060f117899 */ /* 0x000fe2000800063f */
[----:B------:R-:W-:Y:S01]  /*0310*/  CS2R R46, SRZ ;  /* 0x00000000002e7805 */ /* 0x000fe2000001ff00 */
[----:B------:R-:W-:Y:S01]  /*0320*/  ULDC.64 UR8, c[0x0][0x268] ;  /* 0x00009a0000087ab9 */ /* 0x000fe20000000a00 */
        /* <DEDUP_REMOVED lines=18> */
[----:B------:R-:W-:Y:S02]  /*0450*/  SHF.L.U32 R4, R4, 0x6, RZ ;  /* 0x0000000604047819 */ /* 0x000fe400000006ff */
[----:B------:R-:W-:Y:S02]  /*0460*/  SHF.R.S32.HI R6, RZ, 0x2, R2 ;  /* 0x00000002ff067819 */ /* 0x000fe40000011402 */
[----:B------:R-:W-:Y:S02]  /*0470*/  LOP3.LUT R4, R4, 0xffffffc0, R3, 0xe2, !PT ;  /* 0xffffffc004047812 */ /* 0x000fe400078ee203 */
[C---:B------:R-:W-:Y:S02]  /*0480*/  IADD3 R3, R6.reuse, 0x50, RZ ;  /* 0x0000005006037810 */ /* 0x040fe40007ffe0ff */
[C---:B------:R-:W-:Y:S02]  /*0490*/  IADD3 R5, R6.reuse, 0xa0, RZ ;  /* 0x000000a006057810 */ /* 0x040fe40007ffe0ff */
[----:B------:R-:W-:-:S02]  /*04a0*/  IADD3 R7, R6, 0xf0, RZ ;  /* 0x000000f006077810 */ /* 0x000fc40007ffe0ff */
[----:B------:R-:W-:Y:S02]  /*04b0*/  SHF.R.S32.HI R4, RZ, 0x1f, R3 ;  /* 0x0000001fff047819 */ /* 0x000fe40000011403 */
[----:B------:R-:W-:Y:S02]  /*04c0*/  LEA.HI R0, R0, R10, RZ, 0x4 ;  /* 0x0000000a00007211 */ /* 0x000fe400078f20ff */
[----:B------:R-:W-:Y:S02]  /*04d0*/  LOP3.LUT R2, R2, 0xfffffffc, RZ, 0xc0, !PT ;  /* 0xfffffffc02027812 */ /* 0x000fe400078ec0ff */
[----:B------:R-:W-:Y:S02]  /*04e0*/  SHF.R.S32.HI R6, RZ, 0x1f, R5 ;  /* 0x0000001fff067819 */ /* 0x000fe40000011405 */
[----:B------:R-:W-:Y:S02]  /*04f0*/  SHF.R.S32.HI R8, RZ, 0x1f, R7 ;  /* 0x0000001fff087819 */ /* 0x000fe40000011407 */
[----:B------:R-:W-:-:S02]  /*0500*/  LEA.HI R4, R4, R3, RZ, 0x2 ;  /* 0x0000000304047211 */ /* 0x000fc400078f10ff */
[----:B------:R-:W-:Y:S02]  /*0510*/  SHF.R.U32.HI R3, RZ, 0x4, R0 ;  /* 0x00000004ff037819 */ /* 0x000fe40000011600 */
[----:B------:R-:W-:Y:S02]  /*0520*/  IADD3 R2, -R2, R10, RZ ;  /* 0x0000000a02027210 */ /* 0x000fe40007ffe1ff */
[----:B------:R-:W-:Y:S02]  /*0530*/  LEA.HI R6, R6, R5, RZ, 0x2 ;  /* 0x0000000506067211 */ /* 0x000fe400078f10ff */
[----:B------:R-:W-:Y:S02]  /*0540*/  LEA.HI R8, R8, R7, RZ, 0x2 ;  /* 0x0000000708087211 */ /* 0x000fe400078f10ff */
[----:B------:R-:W-:Y:S02]  /*0550*/  SHF.R.U32.HI R5, RZ, 0x2, R4 ;  /* 0x00000002ff057819 */ /* 0x000fe40000011604 */
[----:B------:R-:W-:-:S02]  /*0560*/  LOP3.LUT R0, R2, 0x3, R3, 0x78, !PT ;  /* 0x0000000302007812 */ /* 0x000fc400078e7803 */
[----:B------:R-:W-:Y:S02]  /*0570*/  SHF.R.U32.HI R7, RZ, 0x2, R6 ;  /* 0x00000002ff077819 */ /* 0x000fe40000011606 */
[----:B------:R-:W-:Y:S01]  /*0580*/  SHF.R.U32.HI R9, RZ, 0x2, R8 ;  /* 0x00000002ff097819 */ /* 0x000fe20000011608 */
[----:B------:R0:W-:Y:S01]  /*0590*/  STL [R1+0x70], R0 ;  /* 0x0000700001007387 */ /* 0x0001e20000100800 */
[C---:B------:R-:W-:Y:S02]  /*05a0*/  LOP3.LUT R4, R2.reuse, 0x3, R5, 0x78, !PT ;  /* 0x0000000302047812 */ /* 0x040fe400078e7805 */
[----:B------:R-:W-:Y:S02]  /*05b0*/  LOP3.LUT R3, R2, 0x3, R7, 0x78, !PT ;  /* 0x0000000302037812 */ /* 0x000fe400078e7807 */
[----:B------:R-:W-:Y:S01]  /*05c0*/  LEA R5, R10, UR12, 0x5 ;  /* 0x0000000c0a057c11 */ /* 0x000fe2000f8e28ff */
[----:B------:R1:W-:Y:S01]  /*05d0*/  STL [R1+0x6c], R4 ;  /* 0x00006c0401007387 */ /* 0x0003e20000100800 */
[----:B0-----:R-:W-:-:S03]  /*05e0*/  LOP3.LUT R0, R2, 0x3, R9, 0x78, !PT ;  /* 0x0000000302007812 */ /* 0x001fc600078e7809 */
[----:B------:R-:W-:Y:S04]  /*05f0*/  STL [R1+0x68], R3 ;  /* 0x0000680301007387 */ /* 0x000fe80000100800 */
[----:B------:R0:W-:Y:S01]  /*0600*/  STL [R1+0x64], R0 ;  /* 0x0000640001007387 */ /* 0x0001e20000100800 */
[----:B-1----:R-:W-:Y:S01]  /*0610*/  MOV R4, UR4 ;  /* 0x0000000400047c02 */ /* 0x002fe20008000f00 */
[----:B------:R-:W-:-:S04]  /*0620*/  UMOV UR4, URZ ;  /* 0x0000003f00047c82 */ /* 0x000fc80008000000 */
        /* <DEDUP_REMOVED lines=12> */
.L_x_412:
[----:B0-2---:R-:W0:Y:S01]  /*06f0*/  S2R R0, SR_TID.X ;  /* 0x0000000000007919 */ /* 0x005e220000002100 */
[----:B------:R-:W-:Y:S01]  /*0700*/  ULOP3.LUT UR15, UR11, 0x1, URZ, 0xc0, !UPT ;  /* 0x000000010b0f7892 */ /* 0x000fe2000f8ec03f */
[----:B------:R-:W1:Y:S01]  /*0710*/  LDC.64 R50, c[0x0][0x238] ;  /* 0x00008e00ff327b82 */ /* 0x000e620000000a00 */
[----:B------:R-:W-:Y:S01]  /*0720*/  USHF.R.U64 UR24, UR11, 0x1, UR5 ;  /* 0x000000010b187899 */ /* 0x000fe20008001205 */
[----:B------:R-:W-:Y:S01]  /*0730*/  STL [R1+0x88], R42 ;  /* 0x0000882a01007387 */ /* 0x000fe20000100800 */
[----:B------:R-:W-:Y:S02]  /*0740*/  UIMAD UR17, UR15, 0x140, URZ ;  /* 0x000001400f1178a4 */ /* 0x000fe4000f8e023f */
[----:B------:R-:W-:Y:S01]  /*0750*/  USHF.R.U32.HI UR15, URZ, 0x1, UR5 ;  /* 0x000000013f0f7899 */ /* 0x000fe20008011605 */
[----:B------:R-:W-:Y:S01]  /*0760*/  STL [R1+0x84], R43 ;  /* 0x0000842b01007387 */ /* 0x000fe20000100800 */
[----:B------:R-:W-:Y:S01]  /*0770*/  USHF.L.U32 UR16, UR23, 0x6, URZ ;  /* 0x0000000617107899 */ /* 0x000fe2000800063f */
[----:B------:R-:W2:Y:S01]  /*0780*/  LDC.64 R4, c[0x0][0x240] ;  /* 0x00009000ff047b82 */ /* 0x000ea20000000a00 */
[----:B------:R-:W-:Y:S01]  /*0790*/  ULDC.64 UR26, c[0x0][0x228] ;  /* 0x00008a00001a7ab9 */ /* 0x000fe20000000a00 */
[----:B------:R-:W-:Y:S01]  /*07a0*/  STL [R1+0x80], R46 ;  /* 0x0000802e01007387 */ /* 0x000fe20000100800 */
[----:B------:R-:W-:-:S03]  /*07b0*/  ULOP3.LUT UR16, UR16, 0xfc0, URZ, 0xc0, !UPT ;  /* 0x00000fc010107892 */ /* 0x000fc6000f8ec03f */
[----:B------:R-:W-:Y:S01]  /*07c0*/  STL [R1+0x7c], R47 ;  /* 0x00007c2f01007387 */ /* 0x000fe20000100800 */
[----:B0-----:R-:W-:-:S05]  /*07d0*/  IMAD.WIDE.U32 R2, R0, -0x33333333, RZ ;  /* 0xcccccccd00027825 */ /* 0x001fca00078e00ff */
[----:B------:R-:W-:-:S05]  /*07e0*/  SHF.R.U32.HI R8, RZ, 0x6, R3 ;  /* 0x00000006ff087819 */ /* 0x000fca0000011603 */
[----:B------:R-:W-:-:S05]  /*07f0*/  IMAD R9, R8, -0x50, R0 ;  /* 0xffffffb008097824 */ /* 0x000fca00078e0200 */
[----:B------:R-:W-:-:S04]  /*0800*/  LEA R52, R9, UR17, 0x2 ;  /* 0x0000001109347c11 */ /* 0x000fc8000f8e10ff */
[----:B------:R-:W-:Y:S01]  /*0810*/  SHF.R.S32.HI R53, RZ, 0x1f, R52 ;  /* 0x0000001fff357819 */ /* 0x000fe20000011434 */
[C---:B------:R-:W-:Y:S01]  /*0820*/  IMAD.WIDE.U32 R2, R52.reuse, -0x33333333, RZ ;  /* 0xcccccccd34027825 */ /* 0x040fe200078e00ff */
[----:B------:R-:W-:Y:S01]  /*0830*/  MOV R2, UR15 ;  /* 0x0000000f00027c02 */ /* 0x000fe20008000f00 */
[----:B------:R-:W-:Y:S02]  /*0840*/  UIMAD UR15, UR15, 0x280000, URZ ;  /* 0x002800000f0f78a4 */ /* 0x000fe4000f8e023f */
[----:B-1----:R-:W-:Y:S01]  /*0850*/  IMAD.WIDE R50, R52, 0x2, R50 ;  /* 0x0000000234327825 */ /* 0x002fe200078e0232 */
[----:B------:R-:W-:Y:S02]  /*0860*/  SHF.R.U32.HI R0, RZ, 0x5, R3 ;  /* 0x00000005ff007819 */ /* 0x000fe40000011603 */
[----:B------:R-:W-:Y:S01]  /*0870*/  MOV R3, UR24 ;  /* 0x0000001800037c02 */ /* 0x000fe20008000f00 */
[----:B------:R-:W-:Y:S02]  /*0880*/  ULDC.64 UR24, c[0x0][0x248] ;  /* 0x0000920000187ab9 */ /* 0x000fe40000000a00 */
[----:B------:R0:W-:Y:S02]  /*0890*/  STL [R1+0x5c], R0 ;  /* 0x00005c0001007387 */ /* 0x0001e40000100800 */
[----:B------:R-:W-:-:S02]  /*08a0*/  IMAD.WIDE.U32 R6, R3, 0x280000, R52 ;  /* 0x0028000003067825 */ /* 0x000fc400078e0034 */
[----:B------:R-:W3:Y:S02]  /*08b0*/  LDG.E.64.CONSTANT R50, desc[UR18][R50.64] ;  /* 0x0000001232327981 */ /* 0x000ee4000c1e9b00 */
[----:B--2---:R-:W-:Y:S01]  /*08c0*/  IMAD.WIDE R52, R52, 0x2, R4 ;  /* 0x0000000234347825 */ /* 0x004fe200078e0204 */
[----:B0-----:R-:W-:-:S05]  /*08d0*/  LEA R0, P0, R3, R0, 0x4 ;  /* 0x0000000003007211 */ /* 0x001fca00078020ff */
[----:B------:R-:W2:Y:S01]  /*08e0*/  LDG.E.64.CONSTANT R52, desc[UR18][R52.64] ;  /* 0x0000001234347981 */ /* 0x000ea2000c1e9b00 */
[----:B------:R-:W-:Y:S02]  /*08f0*/  LEA.HI.X R3, R3, RZ, R2, 0x4, P0 ;  /* 0x000000ff03037211 */ /* 0x000fe400000f2402 */
[----:B------:R-:W-:Y:S02]  /*0900*/  IADD3 R2, R8, UR16, RZ ;  /* 0x0000001008027c10 */ /* 0x000fe4000fffe0ff */
[----:B------:R-:W-:-:S03]  /*0910*/  LEA R54, P0, R0, UR24, 0x3 ;  /* 0x0000001800367c11 */ /* 0x000fc6000f8018ff */
[----:B------:R-:W-:Y:S01]  /*0920*/  IMAD R149, R2, 0x280, RZ ;  /* 0x0000028002957824 */ /* 0x000fe200078e02ff */
[----:B------:R-:W-:Y:S01]  /*0930*/  LEA.HI.X R55, R0, UR25, R3, 0x3, P0 ;  /* 0x0000001900377c11 */ /* 0x000fe200080f1c03 */
[----:B------:R-:W-:Y:S01]  /*0940*/  ULDC.64 UR24, c[0x0][0x230] ;  /* 0x00008c0000187ab9 */ /* 0x000fe20000000a00 */
[----:B------:R-:W-:Y:S01]  /*0950*/  IADD3 R3, R7, UR15, RZ ;  /* 0x0000000f07037c10 */ /* 0x000fe2000fffe0ff */
[----:B------:R-:W-:Y:S01]  /*0960*/  ULDC UR15, c[0x0][0x250] ;  /* 0x00009400000f7ab9 */ /* 0x000fe20000000800 */
[----:B------:R-:W-:Y:S02]  /*0970*/  IADD3 R0, P0, R149, R6, RZ ;  /* 0x0000000695007210 */ /* 0x000fe40007f1e0ff */
[----:B------:R-:W4:Y:S02]  /*0980*/  LDG.E.64.CONSTANT R54, desc[UR18][R54.64] ;  /* 0x0000001236367981 */ /* 0x000f24000c1e9b00 */
[----:B------:R-:W-:Y:S02]  /*0990*/  IADD3.X R5, RZ, R3, RZ, P0, !PT ;  /* 0x00000003ff057210 */ /* 0x000fe400007fe4ff */
[----:B------:R-:W-:-:S02]  /*09a0*/  SHF.L.U32 R13, R0, 0x1, RZ ;  /* 0x00000001000d7819 */ /* 0x000fc400000006ff */
[----:B------:R-:W-:Y:S02]  /*09b0*/  SHF.L.U64.HI R12, R0, 0x1, R5 ;  /* 0x00000001000c7819 */ /* 0x000fe40000010205 */
[----:B------:R-:W-:-:S04]  /*09c0*/  IADD3 R56, P0, R13, UR24, RZ ;  /* 0x000000180d387c10 */ /* 0x000fc8000ff1e0ff */
[----:B------:R-:W-:-:S06]  /*09d0*/  IADD3.X R57, R12, UR25, RZ, P0, !PT ;  /* 0x000000190c397c10 */ /* 0x000fcc00087fe4ff */
[----:B------:R-:W5:Y:S01]  /*09e0*/  LDG.E.64.CONSTANT R56, desc[UR18][R56.64] ;  /* 0x0000001238387981 */ /* 0x000f62000c1e9b00 */
[----:B------:R-:W-:-:S04]  /*09f0*/  IADD3 R5, R149, 0xa00, RZ ;  /* 0x00000a0095057810 */ /* 0x000fc80007ffe0ff */
[----:B------:R-:W-:-:S04]  /*0a00*/  IADD3 R5, P0, R5, R6, RZ ;  /* 0x0000000605057210 */ /* 0x000fc80007f1e0ff */
[----:B------:R-:W-:Y:S02]  /*0a10*/  IADD3.X R0, RZ, R3, RZ, P0, !PT ;  /* 0x00000003ff007210 */ /* 0x000fe400007fe4ff */
[C---:B------:R-:W-:Y:S02]  /*0a20*/  SHF.L.U32 R11, R5.reuse, 0x1, RZ ;  /* 0x00000001050b7819 */ /* 0x040fe400000006ff */
[----:B------:R-:W-:Y:S02]  /*0a30*/  SHF.L.U64.HI R10, R5, 0x1, R0 ;  /* 0x00000001050a7819 */ /* 0x000fe40000010200 */
[----:B------:R-:W-:-:S04]  /*0a40*/  IADD3 R58, P0, R11, UR24, RZ ;  /* 0x000000180b3a7c10 */ /* 0x000fc8000ff1e0ff */
[----:B------:R-:W-:-:S06]  /*0a50*/  IADD3.X R59, R10, UR25, RZ, P0, !PT ;  /* 0x000000190a3b7c10 */ /* 0x000fcc00087fe4ff */
[----:B------:R-:W5:Y:S01]  /*0a60*/  LDG.E.64.CONSTANT R58, desc[UR18][R58.64] ;  /* 0x000000123a3a7981 */ /* 0x000f62000c1e9b00 */
        /* <DEDUP_REMOVED lines=8> */
[----:B------:R-:W-:Y:S02]  /*0af0*/  IADD3 R62, P0, R4, UR24, RZ ;  /* 0x00000018043e7c10 */ /* 0x000fe4000ff1e0ff */
[----:B------:R-:W-:Y:S02]  /*0b00*/  IADD3 R5, R149, 0x1e00, RZ ;  /* 0x00001e0095057810 */ /* 0x000fe40007ffe0ff */
[----:B------:R-:W-:-:S02]  /*0b10*/  IADD3.X R63, R2, UR25, RZ, P0, !PT ;  /* 0x00000019023f7c10 */ /* 0x000fc400087fe4ff */
[----:B------:R-:W-:-:S04]  /*0b20*/  IADD3 R5, P0, R5, R6, RZ ;  /* 0x0000000605057210 */ /* 0x000fc80007f1e0ff */
[----:B------:R-:W-:Y:S01]  /*0b30*/  IADD3.X R0, RZ, R3, RZ, P0, !PT ;  /* 0x00000003ff007210 */ /* 0x000fe200007fe4ff */
[----:B------:R-:W5:Y:S01]  /*0b40*/  LDG.E.64.CONSTANT R62, desc[UR18][R62.64] ;  /* 0x000000123e3e7981 */ /* 0x000f62000c1e9b00 */
        /* <DEDUP_REMOVED lines=8> */
[----:B------:R-:W-:-:S04]  /*0bd0*/  IADD3 R68, P0, R4, UR26, RZ ;  /* 0x0000001a04447c10 */ /* 0x000fc8000ff1e0ff */
[----:B------:R-:W-:-:S06]  /*0be0*/  IADD3.X R69, R2, UR27, RZ, P0, !PT ;  /* 0x0000001b02457c10 */ /* 0x000fcc00087fe4ff */
[----:B------:R-:W5:Y:S04]  /*0bf0*/  LDG.E.64.CONSTANT R68, desc[UR18][R68.64] ;  /* 0x0000001244447981 */ /* 0x000f68000c1e9b00 */
[----:B------:R-:W-:Y:S04]  /*0c00*/  STL [R1+0x54], R13 ;  /* 0x0000540d01007387 */ /* 0x000fe80000100800 */
[----:B------:R-:W-:Y:S01]  /*0c10*/  STL [R1+0x58], R12 ;  /* 0x0000580c01007387 */ /* 0x000fe20000100800 */
[----:B------:R-:W-:-:S03]  /*0c20*/  IADD3 R5, R149, 0x2800, RZ ;  /* 0x0000280095057810 */ /* 0x000fc60007ffe0ff */
[----:B------:R-:W-:Y:S04]  /*0c30*/  STL [R1+0x4c], R11 ;  /* 0x00004c0b01007387 */ /* 0x000fe80000100800 */
[----:B------:R0:W-:Y:S01]  /*0c40*/  STL [R1+0x50], R10 ;  /* 0x0000500a01007387 */ /* 0x0001e20000100800 */
[----:B------:R-:W-:-:S03]  /*0c50*/  HFMA2.MMA R0, -RZ, RZ, 0, 2.384185791015625e-06 ;  /* 0x00000028ff007435 */ /* 0x000fc600000001ff */
[----:B------:R-:W-:Y:S01]  /*0c60*/  STL [R1+0x44], R4 ;  /* 0x0000440401007387 */ /* 0x000fe20000100800 */
[----:B------:R-:W-:Y:S02]  /*0c70*/  IADD3 R5, P0, R5, R6, RZ ;  /* 0x0000000605057210 */ /* 0x000fe40007f1e0ff */
[----:B------:R-:W-:Y:S02]  /*0c80*/  IADD3 R7, R149, 0x3200, RZ ;  /* 0x0000320095077810 */ /* 0x000fe40007ffe0ff */
[----:B------:R-:W-:Y:S02]  /*0c90*/  SHF.L.U32 R31, R5, 0x1, RZ ;  /* 0x00000001051f7819 */ /* 0x000fe400000006ff */
[----:B0-----:R-:W-:Y:S01]  /*0ca0*/  IADD3.X R10, RZ, R3, RZ, P0, !PT ;  /* 0x00000003ff0a7210 */ /* 0x001fe200007fe4ff */
[----:B------:R-:W-:Y:S01]  /*0cb0*/  IMAD R9, R9, R0, UR14 ;  /* 0x0000000e09097e24 */ /* 0x000fe2000f8e0200 */
[----:B------:R-:W-:Y:S02]  /*0cc0*/  IADD3 R70, P0, R31, UR24, RZ ;  /* 0x000000181f467c10 */ /* 0x000fe4000ff1e0ff */
[----:B------:R-:W-:-:S02]  /*0cd0*/  SHF.L.U64.HI R29, R5, 0x1, R10 ;  /* 0x00000001051d7819 */ /* 0x000fc4000001020a */
[----:B------:R-:W-:Y:S02]  /*0ce0*/  IADD3 R7, P1, R7, R6, RZ ;  /* 0x0000000607077210 */ /* 0x000fe40007f3e0ff */
[----:B------:R-:W-:Y:S02]  /*0cf0*/  IADD3.X R71, R29, UR25, RZ, P0, !PT ;  /* 0x000000191d477c10 */ /* 0x000fe400087fe4ff */
[----:B------:R-:W-:Y:S02]  /*0d00*/  LEA R0, R8, R9, 0x3 ;  /* 0x0000000908007211 */ /* 0x000fe400078e18ff */
[----:B------:R-:W-:Y:S02]  /*0d10*/  IADD3.X R8, RZ, R3, RZ, P1, !PT ;  /* 0x00000003ff087210 */ /* 0x000fe40000ffe4ff */
[----:B------:R-:W-:Y:S01]  /*0d20*/  SHF.L.U32 R30, R7, 0x1, RZ ;  /* 0x00000001071e7819 */ /* 0x000fe200000006ff */
[----:B------:R-:W5:Y:S01]  /*0d30*/  LDG.E.64.CONSTANT R70, desc[UR18][R70.64] ;  /* 0x0000001246467981 */ /* 0x000f62000c1e9b00 */
[----:B------:R-:W-:-:S02]  /*0d40*/  IADD3 R11, R149, 0x4600, RZ ;  /* 0x00004600950b7810 */ /* 0x000fc40007ffe0ff */
[----:B------:R-:W-:Y:S02]  /*0d50*/  SHF.L.U64.HI R28, R7, 0x1, R8 ;  /* 0x00000001071c7819 */ /* 0x000fe40000010208 */
[----:B------:R-:W-:Y:S01]  /*0d60*/  IADD3 R72, P3, R30, UR24, RZ ;  /* 0x000000181e487c10 */ /* 0x000fe2000ff7e0ff */
[----:B------:R-:W-:Y:S01]  /*0d70*/  STL [R1+0x48], R2 ;  /* 0x0000480201007387 */ /* 0x000fe20000100800 */
[----:B------:R-:W-:Y:S02]  /*0d80*/  IADD3 R13, R149, 0x5000, RZ ;  /* 0x00005000950d7810 */ /* 0x000fe40007ffe0ff */
[-C--:B------:R-:W-:Y:S01]  /*0d90*/  IADD3 R20, P5, R11, R6.reuse, RZ ;  /* 0x000000060b147210 */ /* 0x080fe20007fbe0ff */
[----:B------:R-:W-:Y:S01]  /*0da0*/  STL [R1+0x3c], R24 ;  /* 0x00003c1801007387 */ /* 0x000fe20000100800 */
[----:B------:R-:W-:Y:S02]  /*0db0*/  IADD3.X R73, R28, UR25, RZ, P3, !PT ;  /* 0x000000191c497c10 */ /* 0x000fe40009ffe4ff */
[----:B------:R-:W-:Y:S01]  /*0dc0*/  IADD3 R11, P1, R13, R6, RZ ;  /* 0x000000060d0b7210 */ /* 0x000fe20007f3e0ff */
[----:B------:R0:W-:Y:S01]  /*0dd0*/  STL [R1+0x40], R26 ;  /* 0x0000401a01007387 */ /* 0x0001e20000100800 */
[----:B------:R-:W-:-:S03]  /*0de0*/  IADD3 R9, R149, 0x3c00, RZ ;  /* 0x00003c0095097810 */ /* 0x000fc60007ffe0ff */
[----:B------:R3:W-:Y:S01]  /*0df0*/  STL [R1+0x20], R0 ;  /* 0x0000200001007387 */ /* 0x0007e20000100800 */
[----:B------:R-:W-:-:S03]  /*0e00*/  IADD3 R22, P2, R9, R6, RZ ;  /* 0x0000000609167210 */ /* 0x000fc60007f5e0ff */
[----:B------:R-:W5:Y:S01]  /*0e10*/  LDG.E.64.CONSTANT R72, desc[UR18][R72.64] ;  /* 0x0000001248487981 */ /* 0x000f62000c1e9b00 */
[----:B------:R-:W-:Y:S02]  /*0e20*/  IADD3 R15, R149, 0x5a00, RZ ;  /* 0x00005a00950f7810 */ /* 0x000fe40007ffe0ff */
[----:B------:R-:W-:Y:S02]  /*0e30*/  IADD3 R74, P6, R24, UR26, RZ ;  /* 0x0000001a184a7c10 */ /* 0x000fe4000ffde0ff */
[----:B------:R-:W-:Y:S02]  /*0e40*/  IADD3 R12, P0, R15, R6, RZ ;  /* 0x000000060f0c7210 */ /* 0x000fe40007f1e0ff */
[----:B------:R-:W-:Y:S02]  /*0e50*/  IADD3.X R75, R26, UR27, RZ, P6, !PT ;  /* 0x0000001b1a4b7c10 */ /* 0x000fe4000b7fe4ff */
[C---:B------:R-:W-:Y:S02]  /*0e60*/  IADD3 R17, R149.reuse, 0x6400, RZ ;  /* 0x0000640095117810 */ /* 0x040fe40007ffe0ff */
[----:B------:R-:W-:-:S02]  /*0e70*/  IADD3 R19, R149, 0x6e00, RZ ;  /* 0x00006e0095137810 */ /* 0x000fc40007ffe0ff */
[----:B------:R-:W-:Y:S01]  /*0e80*/  IADD3 R21, R149, 0x7800, RZ ;  /* 0x0000780095157810 */ /* 0x000fe20007ffe0ff */
[----:B------:R-:W5:Y:S01]  /*0e90*/  LDG.E.64.CONSTANT R74, desc[UR18][R74.64] ;  /* 0x000000124a4a7981 */ /* 0x000f62000c1e9b00 */
[-C--:B------:R-:W-:Y:S02]  /*0ea0*/  IADD3 R16, P4, R17, R6.reuse, RZ ;  /* 0x0000000611107210 */ /* 0x080fe40007f9e0ff */
[-C--:B------:R-:W-:Y:S02]  /*0eb0*/  IADD3 R158, P3, R19, R6.reuse, RZ ;  /* 0x00000006139e7210 */ /* 0x080fe40007f7e0ff */
[----:B------:R-:W-:Y:S02]  /*0ec0*/  IADD3.X R19, RZ, R3, RZ, P2, !PT ;  /* 0x00000003ff137210 */ /* 0x000fe400017fe4ff */
[----:B------:R-:W-:Y:S02]  /*0ed0*/  IADD3 R156, P2, R21, R6, RZ ;  /* 0x00000006159c7210 */ /* 0x000fe40007f5e0ff */
[----:B0-----:R-:W-:-:S02]  /*0ee0*/  SHF.L.U64.HI R26, R22, 0x1, R19 ;  /* 0x00000001161a7819 */ /* 0x001fc40000010213 */
[----:B------:R-:W-:Y:S02]  /*0ef0*/  IADD3.X R19, RZ, R3, RZ, P5, !PT ;  /* 0x00000003ff137210 */ /* 0x000fe40002ffe4ff */
[----:B------:R-:W-:Y:S02]  /*0f00*/  IADD3 R76, P5, R31, UR26, RZ ;  /* 0x0000001a1f4c7c10 */ /* 0x000fe4000ffbe0ff */
[----:B------:R-:W-:Y:S02]  /*0f10*/  SHF.L.U32 R27, R22, 0x1, RZ ;  /* 0x00000001161b7819 */ /* 0x000fe400000006ff */
[----:B------:R-:W-:Y:S02]  /*0f20*/  IADD3 R82, P6, R30, UR26, RZ ;  /* 0x0000001a1e527c10 */ /* 0x000fe4000ffde0ff */
[----:B------:R-:W-:Y:S02]  /*0f30*/  IADD3.X R77, R29, UR27, RZ, P5, !PT ;  /* 0x0000001b1d4d7c10 */ /* 0x000fe4000affe4ff */
[----:B------:R-:W-:-:S02]  /*0f40*/  IADD3 R78, P5, R27, UR24, RZ ;  /* 0x000000181b4e7c10 */ /* 0x000fc4000ffbe0ff */
[----:B------:R-:W-:Y:S02]  /*0f50*/  SHF.L.U64.HI R41, R20, 0x1, R19 ;  /* 0x0000000114297819 */ /* 0x000fe40000010213 */
[----:B------:R-:W-:Y:S02]  /*0f60*/  IADD3.X R83, R28, UR27, RZ, P6, !PT ;  /* 0x0000001b1c537c10 */ /* 0x000fe4000b7fe4ff */
[C---:B------:R-:W-:Y:S02]  /*0f70*/  IADD3 R23, R149.reuse, 0x8200, RZ ;  /* 0x0000820095177810 */ /* 0x040fe40007ffe0ff */
[----:B------:R-:W-:Y:S01]  /*0f80*/  IADD3 R25, R149, 0x8c00, RZ ;  /* 0x00008c0095197810 */ /* 0x000fe20007ffe0ff */
[----:B----4-:R-:W-:Y:S01]  /*0f90*/  FADD.FTZ R4, R55, UR15 ;  /* 0x0000000f37047e21 */ /* 0x010fe20008010000 */
[----:B---3--:R-:W-:Y:S02]  /*0fa0*/  SHF.L.U32 R0, R50, 0x10, RZ ;  /* 0x0000001032007819 */ /* 0x008fe400000006ff */
[----:B--2---:R-:W-:-:S02]  /*0fb0*/  SHF.L.U32 R123, R52, 0x10, RZ ;  /* 0x00000010347b7819 */ /* 0x004fc400000006ff */
[----:B-----5:R-:W-:Y:S01]  /*0fc0*/  SHF.L.U32 R5, R56, 0x10, RZ ;  /* 0x0000001038057819 */ /* 0x020fe200000006ff */
[----:B------:R-:W0:Y:S01]  /*0fd0*/  MUFU.RSQ R4, R4 ;  /* 0x0000000400047308 */ /* 0x000e220000001400 */
[----:B------:R-:W-:Y:S02]  /*0fe0*/  SHF.L.U32 R7, R57, 0x10, RZ ;  /* 0x0000001039077819 */ /* 0x000fe400000006ff */
[----:B------:R-:W-:Y:S01]  /*0ff0*/  PRMT R121, R50, 0x7632, R121 ;  /* 0x0000763232797816 */ /* 0x000fe20000000079 */
[----:B------:R-:W-:Y:S01]  /*1000*/  FADD.FTZ R5, -R54, R5 ;  /* 0x0000000536057221 */ /* 0x000fe20000010100 */
[----:B------:R-:W-:Y:S01]  /*1010*/  PRMT R132, R52, 0x7632, R132 ;  /* 0x0000763234847816 */ /* 0x000fe20000000084 */
[----:B------:R-:W-:Y:S01]  /*1020*/  FADD.FTZ R7, -R54, R7 ;  /* 0x0000000736077221 */ /* 0x000fe20000010100 */
[C---:B------:R-:W-:Y:S02]  /*1030*/  SHF.L.U32 R2, R51.reuse, 0x10, RZ ;  /* 0x0000001033027819 */ /* 0x040fe400000006ff */
[----:B------:R-:W-:-:S02]  /*1040*/  PRMT R120, R51, 0x7632, R120 ;  /* 0x0000763233787816 */ /* 0x000fc40000000078 */
[C---:B------:R-:W-:Y:S02]  /*1050*/  SHF.L.U32 R133, R53.reuse, 0x10, RZ ;  /* 0x0000001035857819 */ /* 0x040fe400000006ff */
[----:B------:R-:W-:Y:S01]  /*1060*/  PRMT R122, R53, 0x7632, R122 ;  /* 0x00007632357a7816 */ /* 0x000fe2000000007a */
[----:B------:R-:W-:Y:S01]  /*1070*/  STL [R1+0x38], R29 ;  /* 0x0000381d01007387 */ /* 0x000fe20000100800 */
[----:B0-----:R-:W-:Y:S01]  /*1080*/  FMUL.FTZ R148, R4, R5 ;  /* 0x0000000504947220 */ /* 0x001fe20000410000 */
[----:B------:R-:W-:Y:S02]  /*1090*/  PRMT R5, R56, 0x7632, R5 ;  /* 0x0000763238057816 */ /* 0x000fe40000000005 */
[----:B------:R-:W2:Y:S02]  /*10a0*/  LDG.E.64.CONSTANT R76, desc[UR18][R76.64] ;  /* 0x000000124c4c7981 */ /* 0x000ea4000c1e9b00 */
[----:B------:R-:W-:Y:S02]  /*10b0*/  SHF.L.U32 R13, R5, 0x10, RZ ;  /* 0x00000010050d7819 */ /* 0x000fe400000006ff */
[----:B------:R-:W3:Y:S01]  /*10c0*/  LDG.E.64.CONSTANT R82, desc[UR18][R82.64] ;  /* 0x0000001252527981 */ /* 0x000ee2000c1e9b00 */
[----:B------:R-:W-:Y:S01]  /*10d0*/  PRMT R5, R57, 0x7632, R5 ;  /* 0x0000763239057816 */ /* 0x000fe20000000005 */
[----:B------:R-:W-:Y:S01]  /*10e0*/  FFMA.FTZ R9, R148, R0, R123 ;  /* 0x0000000094097223 */ /* 0x000fe2000001007b */
[----:B------:R-:W-:-:S02]  /*10f0*/  FADD.FTZ R13, -R54, R13 ;  /* 0x0000000d360d7221 */ /* 0x000fc40000010100 */
[----:B------:R-:W-:Y:S01]  /*1100*/  SHF.L.U32 R5, R5, 0x10, RZ ;  /* 0x0000001005057819 */ /* 0x000fe200000006ff */
[----:B------:R-:W-:Y:S01]  /*1110*/  FMUL.FTZ R147, R4, R7 ;  /* 0x0000000704937220 */ /* 0x000fe20000410000 */
[----:B------:R-:W-:Y:S01]  /*1120*/  SHF.L.U32 R121, R121, 0x10, RZ ;  /* 0x0000001079797819 */ /* 0x000fe200000006ff */
[----:B------:R-:W-:Y:S01]  /*1130*/  FMUL.FTZ R7, R9, -1.4426950216293334961 ;  /* 0xbfb8aa3b09077820 */ /* 0x000fe20000410000 */
[----:B------:R-:W-:Y:S01]  /*1140*/  SHF.L.U32 R132, R132, 0x10, RZ ;  /* 0x0000001084847819 */ /* 0x000fe200000006ff */
[----:B------:R-:W-:Y:S01]  /*1150*/  FMUL.FTZ R13, R4, R13 ;  /* 0x0000000d040d7220 */ /* 0x000fe20000410000 */
[----:B------:R-:W-:Y:S01]  /*1160*/  FADD.FTZ R5, -R54, R5 ;  /* 0x0000000536057221 */ /* 0x000fe20000010100 */
[----:B------:R0:W1:Y:S01]  /*1170*/  MUFU.EX2 R8, R7 ;  /* 0x0000000700087308 */ /* 0x0000620000000800 */
[----:B------:R-:W-:Y:S01]  /*1180*/  SHF.L.U32 R120, R120, 0x10, RZ ;  /* 0x0000001078787819 */ /* 0x000fe200000006ff */
[----:B------:R-:W-:Y:S01]  /*1190*/  FFMA.FTZ R15, R13, R121, R132 ;  /* 0x000000790d0f7223 */ /* 0x000fe20000010084 */
[----:B------:R-:W-:Y:S01]  /*11a0*/  SHF.L.U32 R122, R122, 0x10, RZ ;  /* 0x000000107a7a7819 */ /* 0x000fe200000006ff */
[----:B------:R-:W-:Y:S01]  /*11b0*/  FFMA.FTZ R10, R147, R2, R133 ;  /* 0x00000002930a7223 */ /* 0x000fe20000010085 */
[----:B0-----:R-:W-:Y:S01]  /*11c0*/  FMUL.FTZ R7, R4, R5 ;  /* 0x0000000504077220 */ /* 0x001fe20000410000 */
[----:B------:R-:W-:-:S02]  /*11d0*/  FMUL.FTZ R5, R15, -1.4426950216293334961 ;  /* 0xbfb8aa3b0f057820 */ /* 0x000fc40000410000 */
[----:B------:R-:W-:Y:S01]  /*11e0*/  FMUL.FTZ R14, R10, -1.4426950216293334961 ;  /* 0xbfb8aa3b0a0e7820 */ /* 0x000fe20000410000 */
[----:B------:R-:W-:-:S03]  /*11f0*/  FFMA.FTZ R24, R7, R120, R122 ;  /* 0x0000007807187223 */ /* 0x000fc6000001007a */
[----:B------:R-:W0:Y:S01]  /*1200*/  MUFU.EX2 R18, R14 ;  /* 0x0000000e00127308 */ /* 0x000e220000000800 */
[----:B------:R-:W-:-:S07]  /*1210*/  FMUL.FTZ R17, R24, -1.4426950216293334961 ;  /* 0xbfb8aa3b18117820 */ /* 0x000fce0000410000 */
[----:B------:R-:W4:Y:S01]  /*1220*/  MUFU.EX2 R5, R5 ;  /* 0x0000000500057308 */ /* 0x000f220000000800 */
[----:B-1----:R-:W-:-:S07]  /*1230*/  FADD.FTZ R8, R8, 1 ;  /* 0x3f80000008087421 */ /* 0x002fce0000010000 */
[----:B------:R-:W1:Y:S01]  /*1240*/  MUFU.EX2 R21, R17 ;  /* 0x0000001100157308 */ /* 0x000e620000000800 */
[----:B0-----:R-:W-:-:S07]  /*1250*/  FADD.FTZ R18, R18, 1 ;  /* 0x3f80000012127421 */ /* 0x001fce0000010000 */
[----:B------:R4:W0:Y:S01]  /*1260*/  MUFU.RCP R14, R8 ;  /* 0x00000008000e7308 */ /* 0x0008220000001000 */
[----:B------:R-:W-:Y:S02]  /*1270*/  SHF.L.U32 R55, R20, 0x1, RZ ;  /* 0x0000000114377819 */ /* 0x000fe400000006ff */
[----:B------:R-:W-:Y:S01]  /*1280*/  IADD3 R84, P6, R27, UR26, RZ ;  /* 0x0000001a1b547c10 */ /* 0x000fe2000ffde0ff */
[----:B----4-:R-:W-:-:S04]  /*1290*/  FADD.FTZ R8, R5, 1 ;  /* 0x3f80000005087421 */ /* 0x010fc80000010000 */
[----:B------:R-:W4:Y:S01]  /*12a0*/  MUFU.RCP R19, R18 ;  /* 0x0000001200137308 */ /* 0x000f220000001000 */
[----:B-1----:R-:W-:Y:S01]  /*12b0*/  FADD.FTZ R21, R21, 1 ;  /* 0x3f80000015157421 */ /* 0x002fe20000010000 */
[----:B------:R-:W-:Y:S02]  /*12c0*/  IADD3.X R79, R26, UR25, RZ, P5, !PT ;  /* 0x000000191a4f7c10 */ /* 0x000fe4000affe4ff */
[----:B------:R-:W-:Y:S02]  /*12d0*/  SHF.L.U32 R5, R58, 0x10, RZ ;  /* 0x000000103a057819 */ /* 0x000fe400000006ff */
[----:B------:R-:W-:Y:S02]  /*12e0*/  IADD3 R80, P5, R55, UR24, RZ ;  /* 0x0000001837507c10 */ /* 0x000fe4000ffbe0ff */
[----:B------:R1:W5:Y:S01]  /*12f0*/  MUFU.RCP R17, R8 ;  /* 0x0000000800117308 */ /* 0x0003620000001000 */
[----:B------:R-:W-:Y:S01]  /*1300*/  IADD3 R149, R149, 0x9600, RZ ;  /* 0x0000960095957810 */ /* 0x000fe20007ffe0ff */
[----:B------:R-:W-:Y:S01]  /*1310*/  STL [R1+0x34], R31 ;  /* 0x0000341f01007387 */ /* 0x000fe20000100800 */
[----:B------:R-:W-:-:S02]  /*1320*/  IADD3.X R85, R26, UR27, RZ, P6, !PT ;  /* 0x0000001b1a557c10 */ /* 0x000fc4000b7fe4ff */
[-C--:B------:R-:W-:Y:S01]  /*1330*/  IADD3 R154, P6, R23, R6.reuse, RZ ;  /* 0x00000006179a7210 */ /* 0x080fe20007fde0ff */
[--C-:B------:R-:W-:Y:S01]  /*1340*/  FADD.FTZ R23, -R54, R5.reuse ;  /* 0x0000000536177221 */ /* 0x100fe20000010100 */
[----:B------:R-:W-:Y:S01]  /*1350*/  IADD3.X R81, R41, UR25, RZ, P5, !PT ;  /* 0x0000001929517c10 */ /* 0x000fe2000affe4ff */
[----:B------:R-:W5:Y:S01]  /*1360*/  MUFU.RCP R21, R21 ;  /* 0x0000001500157308 */ /* 0x000f620000001000 */
[----:B------:R-:W-:Y:S01]  /*1370*/  IADD3.X R20, RZ, R3, RZ, P1, !PT ;  /* 0x00000003ff147210 */ /* 0x000fe20000ffe4ff */
[----:B------:R-:W-:Y:S01]  /*1380*/  STL [R1+0x30], R28 ;  /* 0x0000301c01007387 */ /* 0x000fe20000100800 */
[-C--:B------:R-:W-:Y:S02]  /*1390*/  IADD3 R152, P5, R25, R6.reuse, RZ ;  /* 0x0000000619987210 */ /* 0x080fe40007fbe0ff */
[----:B------:R-:W-:Y:S01]  /*13a0*/  IADD3 R149, P1, R149, R6, RZ ;  /* 0x0000000695957210 */ /* 0x000fe20007f3e0ff */
[----:B0-----:R-:W-:Y:S01]  /*13b0*/  FADD.FTZ R6, -R14, 1 ;  /* 0x3f8000000e067421 */ /* 0x001fe20000010100 */
[----:B------:R-:W-:Y:S01]  /*13c0*/  PRMT R5, R58, 0x7632, R5 ;  /* 0x000076323a057816 */ /* 0x000fe20000000005 */
[----:B------:R-:W-:Y:S01]  /*13d0*/  FMUL.FTZ R146, R4, R23 ;  /* 0x0000001704927220 */ /* 0x000fe20000410000 */
[----:B------:R-:W-:Y:S01]  /*13e0*/  STL [R1+0x2c], R30 ;  /* 0x00002c1e01007387 */ /* 0x000fe20000100800 */
[----:B------:R-:W-:Y:S01]  /*13f0*/  FFMA.FTZ R9, R9, R6, 1 ;  /* 0x3f80000009097423 */ /* 0x000fe20000010006 */
[----:B------:R-:W-:Y:S01]  /*1400*/  SHF.L.U32 R25, R5, 0x10, RZ ;  /* 0x0000001005197819 */ /* 0x000fe200000006ff */
[----:B-1----:R-:W-:Y:S01]  /*1410*/  FFMA.FTZ R8, R0, R146, R123 ;  /* 0x0000009200087223 */ /* 0x002fe2000001007b */
[----:B------:R-:W-:Y:S01]  /*1420*/  STL [R1+0x28], R26 ;  /* 0x0000281a01007387 */ /* 0x000fe20000100800 */
[----:B----4-:R-:W-:Y:S01]  /*1430*/  FADD.FTZ R5, -R19, 1 ;  /* 0x3f80000013057421 */ /* 0x010fe20000010100 */
[----:B------:R-:W-:-:S02]  /*1440*/  FMUL.FTZ R6, R14, R9 ;  /* 0x000000090e067220 */ /* 0x000fc40000410000 */
[----:B------:R0:W-:Y:S01]  /*1450*/  STL [R1+0x24], R27 ;  /* 0x0000241b01007387 */ /* 0x0001e20000100800 */
[----:B-----5:R-:W-:Y:S01]  /*1460*/  FADD.FTZ R14, -R17, 1 ;  /* 0x3f800000110e7421 */ /* 0x020fe20000010100 */
[----:B------:R-:W-:Y:S01]  /*1470*/  FMUL.FTZ R23, R8, -1.4426950216293334961 ;  /* 0xbfb8aa3b08177820 */ /* 0x000fe20000410000 */
[----:B------:R-:W-:Y:S01]  /*1480*/  FADD.FTZ R25, -R54, R25 ;  /* 0x0000001936197221 */ /* 0x000fe20000010100 */
[----:B------:R-:W-:Y:S01]  /*1490*/  FFMA.FTZ R22, R10, R5, 1 ;  /* 0x3f8000000a167423 */ /* 0x000fe20000010005 */
[----:B------:R-:W4:Y:S04]  /*14a0*/  LDG.E.64.CONSTANT R78, desc[UR18][R78.64] ;  /* 0x000000124e4e7981 */ /* 0x000f28000c1e9b00 */
[----:B------:R-:W5:Y:S01]  /*14b0*/  LDG.E.64.CONSTANT R80, desc[UR18][R80.64] ;  /* 0x0000001250507981 */ /* 0x000f62000c1e9b00 */
[----:B0-----:R-:W-:Y:S01]  /*14c0*/  SHF.L.U32 R27, R59, 0x10, RZ ;  /* 0x000000103b1b7819 */ /* 0x001fe200000006ff */
[----:B------:R-:W-:Y:S01]  /*14d0*/  FFMA.FTZ R18, R15, R14, 1 ;  /* 0x3f8000000f127423 */ /* 0x000fe2000001000e */
[----:B------:R-:W-:Y:S01]  /*14e0*/  FADD.FTZ R5, -R21, 1 ;  /* 0x3f80000015057421 */ /* 0x000fe20000010100 */
[----:B------:R-:W-:Y:S01]  /*14f0*/  SHF.L.U32 R31, R62, 0x10, RZ ;  /* 0x000000103e1f7819 */ /* 0x000fe200000006ff */
[----:B------:R-:W3:Y:S01]  /*1500*/  LDG.E.64.CONSTANT R84, desc[UR18][R84.64] ;  /* 0x0000001254547981 */ /* 0x000ee2000c1e9b00 */
[----:B------:R-:W-:Y:S01]  /*1510*/  FADD.FTZ R27, -R54, R27 ;  /* 0x0000001b361b7221 */ /* 0x000fe20000010100 */
[C---:B------:R-:W-:Y:S01]  /*1520*/  FMUL.FTZ R9, R4.reuse, R25 ;  /* 0x0000001904097220 */ /* 0x040fe20000410000 */
[----:B------:R-:W0:Y:S01]  /*1530*/  MUFU.EX2 R23, R23 ;  /* 0x0000001700177308 */ /* 0x000e220000000800 */
[----:B------:R-:W-:Y:S01]  /*1540*/  FMUL.FTZ R22, R19, R22 ;  /* 0x0000001613167220 */ /* 0x000fe20000410000 */
[----:B------:R-:W-:Y:S01]  /*1550*/  FMUL.FTZ R145, R4, R27 ;  /* 0x0000001b04917220 */ /* 0x000fe20000410000 */
[----:B------:R-:W-:Y:S01]  /*1560*/  FMUL.FTZ R19, R17, R18 ;  /* 0x0000001211137220 */ /* 0x000fe20000410000 */
[----:B------:R-:W-:Y:S01]  /*1570*/  FFMA.FTZ R24, R24, R5, 1 ;  /* 0x3f80000018187423 */ /* 0x000fe20000010005 */
[----:B------:R-:W-:Y:S01]  /*1580*/  PRMT R17, R59, 0x7632, R17 ;  /* 0x000076323b117816 */ /* 0x000fe20000000011 */
[----:B------:R-:W-:Y:S01]  /*1590*/  FFMA.FTZ R14, R121, R9, R132 ;  /* 0x00000009790e7223 */ /* 0x000fe20000010084 */
[----:B------:R-:W-:Y:S01]  /*15a0*/  SHF.L.U32 R5, R60, 0x10, RZ ;  /* 0x000000103c057819 */ /* 0x000fe200000006ff */
[----:B------:R-:W-:Y:S01]  /*15b0*/  FFMA.FTZ R10, R2, R145, R133 ;  /* 0x00000091020a7223 */ /* 0x000fe20000010085 */
[----:B------:R-:W-:Y:S01]  /*15c0*/  SHF.L.U32 R17, R17, 0x10, RZ ;  /* 0x0000001011117819 */ /* 0x000fe200000006ff */
[----:B------:R-:W-:-:S02]  /*15d0*/  FMUL.FTZ R25, R14, -1.4426950216293334961 ;  /* 0xbfb8aa3b0e197820 */ /* 0x000fc40000410000 */
[----:B------:R-:W-:Y:S01]  /*15e0*/  FMUL.FTZ R26, R10, -1.4426950216293334961 ;  /* 0xbfb8aa3b0a1a7820 */ /* 0x000fe20000410000 */
[----:B------:R-:W-:Y:S01]  /*15f0*/  FMUL.FTZ R5, R5, R6 ;  /* 0x0000000605057220 */ /* 0x000fe20000410000 */
[----:B------:R-:W-:Y:S01]  /*1600*/  PRMT R6, R60, 0x7632, R6 ;  /* 0x000076323c067816 */ /* 0x000fe20000000006 */
[----:B------:R-:W-:Y:S01]  /*1610*/  FADD.FTZ R17, -R54, R17 ;  /* 0x0000001136117221 */ /* 0x000fe20000010100 */
[----:B------:R-:W1:Y:S02]  /*1620*/  MUFU.EX2 R25, R25 ;  /* 0x0000001900197308 */ /* 0x000e640000000800 */
[----:B------:R-:W-:Y:S01]  /*1630*/  SHF.L.U32 R18, R6, 0x10, RZ ;  /* 0x0000001006127819 */ /* 0x000fe200000006ff */
[----:B------:R-:W-:Y:S01]  /*1640*/  FMUL.FTZ R17, R4, R17 ;  /* 0x0000001104117220 */ /* 0x000fe20000410000 */
[----:B0-----:R-:W-:-:S04]  /*1650*/  FADD.FTZ R23, R23, 1 ;  /* 0x3f80000017177421 */ /* 0x001fc80000010000 */
[----:B------:R-:W0:Y:S01]  /*1660*/  MUFU.EX2 R26, R26 ;  /* 0x0000001a001a7308 */ /* 0x000e220000000800 */
[----:B------:R-:W-:Y:S01]  /*1670*/  FMUL.FTZ R28, R18, R19 ;  /* 0x00000013121c7220 */ /* 0x000fe20000410000 */
[----:B------:R-:W-:Y:S01]  /*1680*/  FFMA.FTZ R18, R120, R17, R122 ;  /* 0x0000001178127223 */ /* 0x000fe2000001007a */
[----:B------:R-:W-:Y:S01]  /*1690*/  FMUL.FTZ R24, R21, R24 ;  /* 0x0000001815187220 */ /* 0x000fe20000410000 */
[C---:B------:R-:W-:Y:S02]  /*16a0*/  PRMT R15, R61.reuse, 0x7632, R15 ;  /* 0x000076323d0f7816 */ /* 0x040fe4000000000f */
[----:B------:R-:W-:Y:S01]  /*16b0*/  FMUL.FTZ R29, R18, -1.4426950216293334961 ;  /* 0xbfb8aa3b121d7820 */ /* 0x000fe20000410000 */
[----:B------:R-:W-:Y:S01]  /*16c0*/  SHF.L.U32 R21, R61, 0x10, RZ ;  /* 0x000000103d157819 */ /* 0x000fe200000006ff */
[----:B------:R-:W0:Y:S01]  /*16d0*/  MUFU.RCP R23, R23 ;  /* 0x0000001700177308 */ /* 0x000e220000001000 */
[----:B------:R-:W-:-:S03]  /*16e0*/  SHF.L.U32 R15, R15, 0x10, RZ ;  /* 0x000000100f0f7819 */ /* 0x000fc600000006ff */
[----:B------:R-:W-:Y:S01]  /*16f0*/  FMUL.FTZ R6, R21, R22 ;  /* 0x0000001615067220 */ /* 0x000fe20000410000 */
[----:B-1----:R-:W-:-:S03]  /*1700*/  FADD.FTZ R22, R25, 1 ;  /* 0x3f80000019167421 */ /* 0x002fc60000010000 */
[----:B------:R-:W1:Y:S01]  /*1710*/  MUFU.EX2 R29, R29 ;  /* 0x0000001d001d7308 */ /* 0x000e620000000800 */
[----:B0-----:R-:W-:Y:S01]  /*1720*/  FADD.FTZ R21, R26, 1 ;  /* 0x3f8000001a157421 */ /* 0x001fe20000010000 */
[----:B------:R-:W-:Y:S01]  /*1730*/  FMUL.FTZ R19, R15, R24 ;  /* 0x000000180f137220 */ /* 0x000fe20000410000 */
[----:B------:R-:W-:-:S05]  /*1740*/  FMUL.FTZ R15, R0, R5 ;  /* 0x00000005000f7220 */ /* 0x000fca0000410000 */
[----:B------:R0:W1:Y:S01]  /*1750*/  MUFU.RCP R27, R21 ;  /* 0x00000015001b7308 */ /* 0x0000620000001000 */
[----:B------:R-:W-:Y:S01]  /*1760*/  FFMA.FTZ R26, R148, R15, RZ ;  /* 0x0000000f941a7223 */ /* 0x000fe200000100ff */
[----:B------:R-:W-:Y:S01]  /*1770*/  FMUL.FTZ R15, R121, R28 ;  /* 0x0000001c790f7220 */ /* 0x000fe20000410000 */
[----:B------:R-:W-:-:S05]  /*1780*/  FFMA.FTZ R24, R0, R5, RZ ;  /* 0x0000000500187223 */ /* 0x000fca00000100ff */
[----:B------:R-:W1:Y:S01]  /*1790*/  MUFU.RCP R22, R22 ;  /* 0x0000001600167308 */ /* 0x000e620000001000 */
[----:B0-----:R-:W-:Y:S01]  /*17a0*/  FADD.FTZ R21, -R23, 1 ;  /* 0x3f80000017157421 */ /* 0x001fe20000010100 */
[C---:B------:R-:W-:Y:S01]  /*17b0*/  FFMA.FTZ R26, R13.reuse, R15, R26 ;  /* 0x0000000f0d1a7223 */ /* 0x040fe2000001001a */
[----:B------:R-:W-:Y:S01]  /*17c0*/  FMUL.FTZ R15, R2, R6 ;  /* 0x00000006020f7220 */ /* 0x000fe20000410000 */
[-C--:B------:R-:W-:Y:S01]  /*17d0*/  FFMA.FTZ R44, R13, R28.reuse, R44 ;  /* 0x0000001c0d2c7223 */ /* 0x080fe2000001002c */
[----:B------:R-:W-:Y:S01]  /*17e0*/  FFMA.FTZ R8, R8, R21, 1 ;  /* 0x3f80000008087423 */ /* 0x000fe20000010015 */
[----:B------:R-:W-:Y:S01]  /*17f0*/  FFMA.FTZ R13, R121, R28, R24 ;  /* 0x0000001c790d7223 */ /* 0x000fe20000010018 */
[----:B-1----:R-:W-:Y:S01]  /*1800*/  FADD.FTZ R29, R29, 1 ;  /* 0x3f8000001d1d7421 */ /* 0x002fe20000010000 */
[----:B------:R-:W-:Y:S01]  /*1810*/  FFMA.FTZ R26, R147, R15, R26 ;  /* 0x0000000f931a7223 */ /* 0x000fe2000001001a */
[----:B------:R-:W-:Y:S01]  /*1820*/  FADD.FTZ R45, R28, R45 ;  /* 0x0000002d1c2d7221 */ /* 0x000fe20000010000 */
[----:B------:R-:W-:Y:S01]  /*1830*/  FMUL.FTZ R15, R120, R19 ;  /* 0x00000013780f7220 */ /* 0x000fe20000410000 */
[----:B------:R-:W-:Y:S01]  /*1840*/  FFMA.FTZ R13, R2, R6, R13 ;  /* 0x00000006020d7223 */ /* 0x000fe2000001000d */
[----:B------:R-:W-:-:S02]  /*1850*/  FMUL.FTZ R28, R23, R8 ;  /* 0x00000008171c7220 */ /* 0x000fc40000410000 */
[----:B------:R-:W0:Y:S01]  /*1860*/  MUFU.RCP R8, R29 ;  /* 0x0000001d00087308 */ /* 0x000e220000001000 */
[----:B------:R-:W-:Y:S01]  /*1870*/  FFMA.FTZ R48, R7, R19, R48 ;  /* 0x0000001307307223 */ /* 0x000fe20000010030 */
[----:B------:R-:W-:Y:S01]  /*1880*/  FADD.FTZ R25, -R27, 1 ;  /* 0x3f8000001b197421 */ /* 0x000fe20000010100 */
[----:B------:R-:W-:Y:S01]  /*1890*/  FFMA.FTZ R15, R7, R15, R26 ;  /* 0x0000000f070f7223 */ /* 0x000fe2000001001a */
[----:B------:R-:W-:Y:S01]  /*18a0*/  SHF.L.U32 R23, R64, 0x10, RZ ;  /* 0x0000001040177819 */ /* 0x000fe200000006ff */
[----:B------:R-:W-:Y:S01]  /*18b0*/  FADD.FTZ R49, R19, R49 ;  /* 0x0000003113317221 */ /* 0x000fe20000010000 */
[----:B------:R-:W-:Y:S01]  /*18c0*/  FFMA.FTZ R13, R120, R19, R13 ;  /* 0x00000013780d7223 */ /* 0x000fe2000001000d */
[----:B------:R-:W-:Y:S01]  /*18d0*/  FADD.FTZ R7, -R22, 1 ;  /* 0x3f80000016077421 */ /* 0x000fe20000010100 */
[----:B------:R-:W-:Y:S01]  /*18e0*/  SHF.L.U32 R19, R63, 0x10, RZ ;  /* 0x000000103f137819 */ /* 0x000fe200000006ff */
[----:B------:R-:W-:Y:S01]  /*18f0*/  FFMA.FTZ R24, R10, R25, 1 ;  /* 0x3f8000000a187423 */ /* 0x000fe20000010019 */
[----:B------:R-:W-:Y:S01]  /*1900*/  FADD.FTZ R23, -R54, R23 ;  /* 0x0000001736177221 */ /* 0x000fe20000010100 */
[----:B------:R-:W-:Y:S01]  /*1910*/  FFMA.FTZ R25, R14, R7, 1 ;  /* 0x3f8000000e197423 */ /* 0x000fe20000010007 */
[----:B------:R-:W-:Y:S01]  /*1920*/  PRMT R7, R62, 0x7632, R7 ;  /* 0x000076323e077816 */ /* 0x000fe20000000007 */
[C---:B------:R-:W-:Y:S01]  /*1930*/  FADD.FTZ R19, -R54.reuse, R19 ;  /* 0x0000001336137221 */ /* 0x040fe20000010100 */
[----:B------:R-:W-:Y:S01]  /*1940*/  FADD.FTZ R31, -R54, R31 ;  /* 0x0000001f361f7221 */ /* 0x000fe20000010100 */
[C---:B------:R-:W-:Y:S01]  /*1950*/  FMUL.FTZ R142, R4.reuse, R23 ;  /* 0x00000017048e7220 */ /* 0x040fe20000410000 */
[----:B------:R-:W-:Y:S01]  /*1960*/  SHF.L.U32 R23, R7, 0x10, RZ ;  /* 0x0000001007177819 */ /* 0x000fe200000006ff */
[C---:B------:R-:W-:Y:S01]  /*1970*/  FMUL.FTZ R143, R4.reuse, R19 ;  /* 0x00000013048f7220 */ /* 0x040fe20000410000 */
[----:B------:R-:W-:Y:S01]  /*1980*/  PRMT R7, R63, 0x7632, R7 ;  /* 0x000076323f077816 */ /* 0x000fe20000000007 */
[----:B------:R-:W-:Y:S01]  /*1990*/  FMUL.FTZ R144, R4, R31 ;  /* 0x0000001f04907220 */ /* 0x000fe20000410000 */
[----:B------:R-:W-:Y:S01]  /*19a0*/  FMUL.FTZ R31, R27, R24 ;  /* 0x000000181b1f7220 */ /* 0x000fe20000410000 */
[----:B------:R-:W-:Y:S01]  /*19b0*/  FFMA.FTZ R14, R2, R143, R133 ;  /* 0x0000008f020e7223 */ /* 0x000fe20000010085 */
[----:B0-----:R-:W-:Y:S01]  /*19c0*/  FADD.FTZ R27, -R8, 1 ;  /* 0x3f800000081b7421 */ /* 0x001fe20000010100 */
[----:B------:R-:W-:Y:S01]  /*19d0*/  SHF.L.U32 R7, R7, 0x10, RZ ;  /* 0x0000001007077819 */ /* 0x000fe200000006ff */
[----:B------:R-:W-:Y:S01]  /*19e0*/  FADD.FTZ R29, -R54, R23 ;  /* 0x00000017361d7221 */ /* 0x000fe20000010100 */
[----:B------:R-:W-:Y:S01]  /*19f0*/  FFMA.FTZ R10, R0, R144, R123 ;  /* 0x00000090000a7223 */ /* 0x000fe2000001007b */
[----:B------:R-:W-:Y:S01]  /*1a00*/  FMUL.FTZ R24, R14, -1.4426950216293334961 ;  /* 0xbfb8aa3b0e187820 */ /* 0x000fe20000410000 */
[----:B------:R-:W-:Y:S01]  /*1a10*/  FFMA.FTZ R27, R18, R27, 1 ;  /* 0x3f800000121b7423 */ /* 0x000fe2000001001b */
[----:B------:R-:W-:Y:S01]  /*1a20*/  FMUL.FTZ R18, R4, R29 ;  /* 0x0000001d04127220 */ /* 0x000fe20000410000 */
[----:B------:R-:W-:Y:S01]  /*1a30*/  FADD.FTZ R7, -R54, R7 ;  /* 0x0000000736077221 */ /* 0x000fe20000010100 */
[----:B------:R-:W-:Y:S01]  /*1a40*/  FMUL.FTZ R21, R10, -1.4426950216293334961 ;  /* 0xbfb8aa3b0a157820 */ /* 0x000fe20000410000 */
[----:B------:R-:W-:Y:S01]  /*1a50*/  SHF.L.U32 R19, R65, 0x10, RZ ;  /* 0x0000001041137819 */ /* 0x000fe200000006ff */
[----:B------:R0:W-:Y:S01]  /*1a60*/  MUFU.EX2 R37, R24 ;  /* 0x0000001800257308 */ /* 0x0001e20000000800 */
[----:B------:R-:W-:Y:S01]  /*1a70*/  FMUL.FTZ R29, R22, R25 ;  /* 0x00000019161d7220 */ /* 0x000fe20000410000 */
[----:B------:R-:W-:-:S02]  /*1a80*/  FMUL.FTZ R25, R4, R7 ;  /* 0x0000000704197220 */ /* 0x000fc40000410000 */
[----:B------:R-:W-:-:S04]  /*1a90*/  FADD.FTZ R139, -R54, R19 ;  /* 0x00000013368b7221 */ /* 0x000fc80000010100 */
[----:B------:R-:W1:Y:S01]  /*1aa0*/  MUFU.EX2 R35, R21 ;  /* 0x0000001500237308 */ /* 0x000e620000000800 */
[----:B0-----:R-:W-:Y:S01]  /*1ab0*/  FFMA.FTZ R24, R121, R18, R132 ;  /* 0x0000001279187223 */ /* 0x001fe20000010084 */
[----:B------:R-:W-:Y:S01]  /*1ac0*/  FFMA.FTZ R26, R120, R25, R122 ;  /* 0x00000019781a7223 */ /* 0x000fe2000001007a */
[----:B------:R-:W-:Y:S02]  /*1ad0*/  FMUL.FTZ R139, R4, R139 ;  /* 0x0000008b048b7220 */ /* 0x000fe40000410000 */
[----:B------:R-:W-:Y:S01]  /*1ae0*/  FMUL.FTZ R34, R24, -1.4426950216293334961 ;  /* 0xbfb8aa3b18227820 */ /* 0x000fe20000410000 */
[----:B------:R-:W-:Y:S01]  /*1af0*/  FMUL.FTZ R38, R26, -1.4426950216293334961 ;  /* 0xbfb8aa3b1a267820 */ /* 0x000fe20000410000 */
[----:B------:R-:W-:Y:S02]  /*1b00*/  FFMA.FTZ R23, R2, R139, R133 ;  /* 0x0000008b02177223 */ /* 0x000fe40000010085 */
[----:B------:R-:W0:Y:S01]  /*1b10*/  MUFU.EX2 R36, R34 ;  /* 0x0000002200247308 */ /* 0x000e220000000800 */
[----:B------:R-:W-:Y:S01]  /*1b20*/  SHF.L.U32 R7, R66, 0x10, RZ ;  /* 0x0000001042077819 */ /* 0x000fe200000006ff */
[----:B------:R-:W-:Y:S01]  /*1b30*/  FMUL.FTZ R33, R8, R27 ;  /* 0x0000001b08217220 */ /* 0x000fe20000410000 */
[----:B------:R-:W-:-:S02]  /*1b40*/  PRMT R8, R66, 0x7632, R8 ;  /* 0x0000763242087816 */ /* 0x000fc40000000008 */
[----:B------:R-:W-:Y:S01]  /*1b50*/  SHF.L.U32 R30, R67, 0x10, RZ ;  /* 0x00000010431e7819 */ /* 0x000fe200000006ff */
[----:B------:R-:W-:Y:S02]  /*1b60*/  FMUL.FTZ R32, R23, -1.4426950216293334961 ;  /* 0xbfb8aa3b17207820 */ /* 0x000fe40000410000 */
[----:B------:R-:W0:Y:S01]  /*1b70*/  MUFU.EX2 R39, R38 ;  /* 0x0000002600277308 */ /* 0x000e220000000800 */
[----:B------:R-:W-:Y:S01]  /*1b80*/  PRMT R27, R67, 0x7632, R27 ;  /* 0x00007632431b7816 */ /* 0x000fe2000000001b */
[----:B------:R-:W-:Y:S01]  /*1b90*/  FMUL.FTZ R7, R7, R28 ;  /* 0x0000001c07077220 */ /* 0x000fe20000410000 */
[----:B------:R-:W-:Y:S01]  /*1ba0*/  SHF.L.U32 R28, R8, 0x10, RZ ;  /* 0x00000010081c7819 */ /* 0x000fe200000006ff */
[----:B------:R-:W-:Y:S01]  /*1bb0*/  FMUL.FTZ R8, R30, R31 ;  /* 0x0000001f1e087220 */ /* 0x000fe20000410000 */
[----:B-1----:R-:W-:-:S03]  /*1bc0*/  FADD.FTZ R30, R35, 1 ;  /* 0x3f800000231e7421 */ /* 0x002fc60000010000 */
[----:B------:R1:W-:Y:S01]  /*1bd0*/  MUFU.EX2 R22, R32 ;  /* 0x0000002000167308 */ /* 0x0003e20000000800 */
[----:B------:R-:W-:Y:S01]  /*1be0*/  FADD.FTZ R37, R37, 1 ;  /* 0x3f80000025257421 */ /* 0x000fe20000010000 */
[----:B0-----:R-:W-:Y:S01]  /*1bf0*/  FADD.FTZ R36, R36, 1 ;  /* 0x3f80000024247421 */ /* 0x001fe20000010000 */
[----:B-1----:R-:W-:Y:S01]  /*1c00*/  SHF.L.U32 R32, R27, 0x10, RZ ;  /* 0x000000101b207819 */ /* 0x002fe200000006ff */
[----:B------:R-:W-:-:S04]  /*1c10*/  FMUL.FTZ R27, R0, R7 ;  /* 0x00000007001b7220 */ /* 0x000fc80000410000 */
[----:B------:R-:W0:Y:S01]  /*1c20*/  MUFU.RCP R30, R30 ;  /* 0x0000001e001e7308 */ /* 0x000e220000001000 */
[----:B------:R-:W-:Y:S01]  /*1c30*/  FFMA.FTZ R19, R0, R142, R123 ;  /* 0x0000008e00137223 */ /* 0x000fe2000001007b */
[----:B------:R-:W-:Y:S01]  /*1c40*/  FMUL.FTZ R33, R32, R33 ;  /* 0x0000002120217220 */ /* 0x000fe20000410000 */
[--C-:B------:R-:W-:Y:S01]  /*1c50*/  FFMA.FTZ R32, R146, R27, R15.reuse ;  /* 0x0000001b92207223 */ /* 0x100fe2000001000f */
[----:B------:R-:W-:Y:S01]  /*1c60*/  FMUL.FTZ R34, R28, R29 ;  /* 0x0000001d1c227220 */ /* 0x000fe20000410000 */
[----:B------:R-:W-:Y:S01]  /*1c70*/  PRMT R15, R64, 0x7632, R15 ;  /* 0x00007632400f7816 */ /* 0x000fe2000000000f */
[----:B------:R-:W-:Y:S02]  /*1c80*/  FFMA.FTZ R28, R0, R7, R13 ;  /* 0x00000007001c7223 */ /* 0x000fe4000001000d */
[----:B------:R-:W1:Y:S01]  /*1c90*/  MUFU.RCP R38, R37 ;  /* 0x0000002500267308 */ /* 0x000e620000001000 */
[----:B------:R-:W-:Y:S01]  /*1ca0*/  FADD.FTZ R39, R39, 1 ;  /* 0x3f80000027277421 */ /* 0x000fe20000010000 */
[----:B------:R-:W-:Y:S01]  /*1cb0*/  FMUL.FTZ R21, R19, -1.4426950216293334961 ;  /* 0xbfb8aa3b13157820 */ /* 0x000fe20000410000 */
[----:B------:R-:W-:Y:S01]  /*1cc0*/  SHF.L.U32 R15, R15, 0x10, RZ ;  /* 0x000000100f0f7819 */ /* 0x000fe200000006ff */
[-C--:B------:R-:W-:Y:S01]  /*1cd0*/  FMUL.FTZ R13, R121, R34.reuse ;  /* 0x00000022790d7220 */ /* 0x080fe20000410000 */
[-C--:B------:R-:W-:Y:S01]  /*1ce0*/  FFMA.FTZ R29, R9, R34.reuse, R44 ;  /* 0x00000022091d7223 */ /* 0x080fe2000001002c */
[----:B------:R-:W-:Y:S01]  /*1cf0*/  FADD.FTZ R45, R45, R34 ;  /* 0x000000222d2d7221 */ /* 0x000fe20000010000 */
[----:B------:R-:W-:Y:S01]  /*1d00*/  FFMA.FTZ R31, R121, R34, R28 ;  /* 0x00000022791f7223 */ /* 0x000fe2000001001c */
[----:B------:R-:W2:Y:S01]  /*1d10*/  MUFU.RCP R36, R36 ;  /* 0x0000002400247308 */ /* 0x000ea20000001000 */
[----:B------:R-:W-:Y:S01]  /*1d20*/  PRMT R27, R65, 0x7632, R27 ;  /* 0x00007632411b7816 */ /* 0x000fe2000000001b */
[----:B------:R-:W-:Y:S01]  /*1d30*/  FFMA.FTZ R32, R9, R13, R32 ;  /* 0x0000000d09207223 */ /* 0x000fe20000010020 */
[----:B------:R-:W-:Y:S01]  /*1d40*/  FADD.FTZ R13, -R54, R15 ;  /* 0x0000000f360d7221 */ /* 0x000fe20000010100 */
[----:B------:R-:W-:-:S04]  /*1d50*/  FMUL.FTZ R9, R2, R8 ;  /* 0x0000000802097220 */ /* 0x000fc80000410000 */
[----:B------:R2:W2:Y:S01]  /*1d60*/  MUFU.RCP R34, R39 ;  /* 0x0000002700227308 */ /* 0x0004a20000001000 */
[----:B------:R-:W-:Y:S01]  /*1d70*/  SHF.L.U32 R27, R27, 0x10, RZ ;  /* 0x000000101b1b7819 */ /* 0x000fe200000006ff */
[----:B------:R-:W-:Y:S01]  /*1d80*/  FFMA.FTZ R31, R2, R8, R31 ;  /* 0x00000008021f7223 */ /* 0x000fe2000001001f */
[----:B------:R-:W-:Y:S01]  /*1d90*/  FMUL.FTZ R13, R4, R13 ;  /* 0x0000000d040d7220 */ /* 0x000fe20000410000 */
[----:B------:R-:W-:-:S04]  /*1da0*/  FFMA.FTZ R32, R145, R9, R32 ;  /* 0x0000000991207223 */ /* 0x000fc80000010020 */
[----:B------:R-:W2:Y:S01]  /*1db0*/  MUFU.EX2 R21, R21 ;  /* 0x0000001500157308 */ /* 0x000ea20000000800 */
[----:B0-----:R-:W-:Y:S01]  /*1dc0*/  FADD.FTZ R9, -R30, 1 ;  /* 0x3f8000001e097421 */ /* 0x001fe20000010100 */
[-C--:B------:R-:W-:Y:S01]  /*1dd0*/  FFMA.FTZ R48, R17, R33.reuse, R48 ;  /* 0x0000002111307223 */ /* 0x080fe20000010030 */
[----:B------:R-:W-:Y:S01]  /*1de0*/  FADD.FTZ R49, R49, R33 ;  /* 0x0000002131317221 */ /* 0x000fe20000010000 */
[----:B------:R-:W-:Y:S01]  /*1df0*/  FFMA.FTZ R31, R120, R33, R31 ;  /* 0x00000021781f7223 */ /* 0x000fe2000001001f */
[----:B------:R-:W-:Y:S01]  /*1e00*/  FADD.FTZ R15, -R54, R27 ;  /* 0x0000001b360f7221 */ /* 0x000fe20000010100 */
[----:B------:R-:W-:Y:S01]  /*1e10*/  FFMA.FTZ R28, R121, R13, R132 ;  /* 0x0000000d791c7223 */ /* 0x000fe20000010084 */
[----:B------:R-:W-:Y:S01]  /*1e20*/  FMUL.FTZ R33, R120, R33 ;  /* 0x0000002178217220 */ /* 0x000fe20000410000 */
[----:B-1----:R-:W-:Y:S01]  /*1e30*/  FADD.FTZ R35, -R38, 1 ;  /* 0x3f80000026237421 */ /* 0x002fe20000010100 */
[----:B------:R-:W-:Y:S01]  /*1e40*/  FFMA.FTZ R9, R10, R9, 1 ;  /* 0x3f8000000a097423 */ /* 0x000fe20000010009 */
[----:B------:R-:W-:Y:S01]  /*1e50*/  FMUL.FTZ R15, R4, R15 ;  /* 0x0000000f040f7220 */ /* 0x000fe20000410000 */
[----:B------:R-:W-:Y:S01]  /*1e60*/  FMUL.FTZ R37, R28, -1.4426950216293334961 ;  /* 0xbfb8aa3b1c257820 */ /* 0x000fe20000410000 */
[----:B------:R-:W-:Y:S01]  /*1e70*/  FFMA.FTZ R33, R17, R33, R32 ;  /* 0x0000002111217223 */ /* 0x000fe20000010020 */
[----:B--2---:R-:W-:Y:S01]  /*1e80*/  FFMA.FTZ R39, R14, R35, 1 ;  /* 0x3f8000000e277423 */ /* 0x004fe20000010023 */
[----:B------:R-:W-:Y:S01]  /*1e90*/  FADD.FTZ R17, -R36, 1 ;  /* 0x3f80000024117421 */ /* 0x000fe20000010100 */
[----:B------:R-:W-:Y:S01]  /*1ea0*/  FMUL.FTZ R35, R30, R9 ;  /* 0x000000091e237220 */ /* 0x000fe20000410000 */
[----:B------:R-:W-:Y:S01]  /*1eb0*/  FADD.FTZ R9, -R34, 1 ;  /* 0x3f80000022097421 */ /* 0x000fe20000010100 */
[----:B------:R-:W-:Y:S01]  /*1ec0*/  FFMA.FTZ R27, R120, R15, R122 ;  /* 0x0000000f781b7223 */ /* 0x000fe2000001007a */
[----:B------:R0:W-:Y:S01]  /*1ed0*/  MUFU.EX2 R40, R37 ;  /* 0x0000002500287308 */ /* 0x0001e20000000800 */
[----:B------:R-:W-:-:S02]  /*1ee0*/  SHF.L.U32 R10, R68, 0x10, RZ ;  /* 0x00000010440a7819 */ /* 0x000fc400000006ff */
[----:B------:R-:W-:Y:S01]  /*1ef0*/  FMUL.FTZ R32, R27, -1.4426950216293334961 ;  /* 0xbfb8aa3b1b207820 */ /* 0x000fe20000410000 */
[----:B0-----:R-:W-:Y:S01]  /*1f00*/  FFMA.FTZ R37, R24, R17, 1 ;  /* 0x3f80000018257423 */ /* 0x001fe20000010011 */
[----:B------:R-:W-:Y:S01]  /*1f10*/  FADD.FTZ R17, R21, 1 ;  /* 0x3f80000015117421 */ /* 0x000fe20000010000 */
[----:B------:R-:W-:Y:S01]  /*1f20*/  FFMA.FTZ R21, R26, R9, 1 ;  /* 0x3f8000001a157423 */ /* 0x000fe20000010009 */
[----:B------:R-:W-:Y:S01]  /*1f30*/  PRMT R9, R68, 0x7632, R9 ;  /* 0x0000763244097816 */ /* 0x000fe20000000009 */
[----:B------:R-:W-:Y:S01]  /*1f40*/  FADD.FTZ R24, R22, 1 ;  /* 0x3f80000016187421 */ /* 0x000fe20000010000 */
[----:B------:R-:W-:Y:S01]  /*1f50*/  FMUL.FTZ R38, R38, R39 ;  /* 0x0000002726267220 */ /* 0x000fe20000410000 */
[----:B------:R-:W-:Y:S01]  /*1f60*/  FMUL.FTZ R37, R36, R37 ;  /* 0x0000002524257220 */ /* 0x000fe20000410000 */
[----:B------:R-:W-:Y:S01]  /*1f70*/  SHF.L.U32 R14, R9, 0x10, RZ ;  /* 0x00000010090e7819 */ /* 0x000fe200000006ff */
[----:B------:R-:W0:Y:S01]  /*1f80*/  MUFU.EX2 R32, R32 ;  /* 0x0000002000207308 */ /* 0x000e220000000800 */
[----:B------:R-:W-:Y:S01]  /*1f90*/  FMUL.FTZ R39, R34, R21 ;  /* 0x0000001522277220 */ /* 0x000fe20000410000 */
[----:B------:R-:W-:Y:S01]  /*1fa0*/  FMUL.FTZ R9, R10, R35 ;  /* 0x000000230a097220 */ /* 0x000fe20000410000 */
[C---:B------:R-:W-:Y:S01]  /*1fb0*/  PRMT R10, R69.reuse, 0x7632, R10 ;  /* 0x00007632450a7816 */ /* 0x040fe2000000000a */
[----:B------:R-:W-:Y:S01]  /*1fc0*/  FMUL.FTZ R26, R14, R37 ;  /* 0x000000250e1a7220 */ /* 0x000fe20000410000 */
[----:B------:R-:W-:-:S03]  /*1fd0*/  SHF.L.U32 R21, R69, 0x10, RZ ;  /* 0x0000001045157819 */ /* 0x000fc600000006ff */
[----:B------:R0:W1:Y:S01]  /*1fe0*/  MUFU.RCP R34, R24 ;  /* 0x0000001800227308 */ /* 0x0000620000001000 */
[----:B------:R-:W-:Y:S01]  /*1ff0*/  FMUL.FTZ R14, R0, R9 ;  /* 0x00000009000e7220 */ /* 0x000fe20000410000 */
[----:B------:R-:W-:Y:S01]  /*2000*/  SHF.L.U32 R22, R10, 0x10, RZ ;  /* 0x000000100a167819 */ /* 0x000fe200000006ff */
[----:B------:R-:W-:Y:S02]  /*2010*/  FMUL.FTZ R10, R21, R38 ;  /* 0x00000026150a7220 */ /* 0x000fe40000410000 */
[----:B------:R-:W-:Y:S01]  /*2020*/  FFMA.FTZ R33, R144, R14, R33 ;  /* 0x0000000e90217223 */ /* 0x000fe20000010021 */
[-C--:B------:R-:W-:Y:S01]  /*2030*/  FMUL.FTZ R14, R121, R26.reuse ;  /* 0x0000001a790e7220 */ /* 0x080fe20000410000 */
[----:B------:R-:W-:Y:S01]  /*2040*/  FMUL.FTZ R39, R22, R39 ;  /* 0x0000002716277220 */ /* 0x000fe20000410000 */
[----:B------:R-:W-:Y:S01]  /*2050*/  FFMA.FTZ R22, R18, R26, R29 ;  /* 0x0000001a12167223 */ /* 0x000fe2000001001d */
[----:B------:R-:W-:Y:S01]  /*2060*/  FMUL.FTZ R30, R2, R10 ;  /* 0x0000000a021e7220 */ /* 0x000fe20000410000 */
[----:B------:R-:W-:Y:S01]  /*2070*/  FFMA.FTZ R18, R18, R14, R33 ;  /* 0x0000000e12127223 */ /* 0x000fe20000010021 */
[----:B------:R-:W-:Y:S01]  /*2080*/  FFMA.FTZ R14, R0, R9, R31 ;  /* 0x00000009000e7223 */ /* 0x000fe2000001001f */
[----:B0-----:R-:W-:Y:S01]  /*2090*/  FADD.FTZ R24, R32, 1 ;  /* 0x3f80000020187421 */ /* 0x001fe20000010000 */
[-C--:B------:R-:W-:Y:S01]  /*20a0*/  FMUL.FTZ R33, R120, R39.reuse ;  /* 0x0000002778217220 */ /* 0x080fe20000410000 */
[----:B------:R-:W-:Y:S01]  /*20b0*/  FFMA.FTZ R30, R143, R30, R18 ;  /* 0x0000001e8f1e7223 */ /* 0x000fe20000010012 */
[----:B------:R-:W-:Y:S01]  /*20c0*/  FFMA.FTZ R29, R121, R26, R14 ;  /* 0x0000001a791d7223 */ /* 0x000fe2000001000e */
[----:B-1----:R-:W-:Y:S01]  /*20d0*/  FADD.FTZ R32, -R34, 1 ;  /* 0x3f80000022207421 */ /* 0x002fe20000010100 */
[C---:B------:R-:W-:Y:S01]  /*20e0*/  FFMA.FTZ R14, R25.reuse, R39, R48 ;  /* 0x00000027190e7223 */ /* 0x040fe20000010030 */
[----:B------:R-:W-:-:S02]  /*20f0*/  FFMA.FTZ R33, R25, R33, R30 ;  /* 0x0000002119217223 */ /* 0x000fc4000001001e */
[----:B------:R-:W-:Y:S01]  /*2100*/  FFMA.FTZ R25, R23, R32, 1 ;  /* 0x3f80000017197423 */ /* 0x000fe20000010020 */
[----:B------:R-:W-:-:S03]  /*2110*/  SHF.L.U32 R43, R11, 0x1, RZ ;  /* 0x000000010b2b7819 */ /* 0x000fc600000006ff */
[----:B------:R-:W-:Y:S01]  /*2120*/  FMUL.FTZ R34, R34, R25 ;  /* 0x0000001922227220 */ /* 0x000fe20000410000 */
[----:B------:R-:W-:Y:S02]  /*2130*/  IADD3.X R25, RZ, R3, RZ, P0, !PT ;  /* 0x00000003ff197210 */ /* 0x000fe400007fe4ff */
[----:B------:R-:W-:Y:S02]  /*2140*/  SHF.L.U64.HI R42, R11, 0x1, R20 ;  /* 0x000000010b2a7819 */ /* 0x000fe40000010214 */
[----:B------:R-:W-:-:S04]  /*2150*/  IADD3 R86, P0, R43, UR24, RZ ;  /* 0x000000182b567c10 */ /* 0x000fc8000ff1e0ff */
[----:B------:R-:W-:Y:S02]  /*2160*/  IADD3.X R87, R42, UR25, RZ, P0, !PT ;  /* 0x000000192a577c10 */ /* 0x000fe400087fe4ff */
[----:B------:R-:W-:-:S04]  /*2170*/  SHF.L.U32 R47, R12, 0x1, RZ ;  /* 0x000000010c2f7819 */ /* 0x000fc800000006ff */
[----:B------:R-:W2:Y:S01]  /*2180*/  LDG.E.64.CONSTANT R86, desc[UR18][R86.64] ;  /* 0x0000001256567981 */ /* 0x000ea2000c1e9b00 */
[----:B------:R-:W-:Y:S02]  /*2190*/  SHF.L.U64.HI R46, R12, 0x1, R25 ;  /* 0x000000010c2e7819 */ /* 0x000fe40000010219 */
[----:B------:R-:W-:-:S04]  /*21a0*/  IADD3 R88, P0, R47, UR24, RZ ;  /* 0x000000182f587c10 */ /* 0x000fc8000ff1e0ff */
[----:B------:R-:W-:Y:S02]  /*21b0*/  IADD3.X R89, R46, UR25, RZ, P0, !PT ;  /* 0x000000192e597c10 */ /* 0x000fe400087fe4ff */
[----:B------:R-:W-:-:S04]  /*21c0*/  IADD3 R90, P0, R55, UR26, RZ ;  /* 0x0000001a375a7c10 */ /* 0x000fc8000ff1e0ff */
[----:B------:R-:W-:Y:S01]  /*21d0*/  IADD3.X R91, R41, UR27, RZ, P0, !PT ;  /* 0x0000001b295b7c10 */ /* 0x000fe200087fe4ff */
[----:B------:R-:W0:Y:S01]  /*21e0*/  MUFU.RCP R17, R17 ;  /* 0x0000001100117308 */ /* 0x000e220000001000 */
[----:B------:R-:W-:Y:S01]  /*21f0*/  FADD.FTZ R40, R40, 1 ;  /* 0x3f80000028287421 */ /* 0x000fe20000010000 */
[----:B------:R-:W-:-:S06]  /*2200*/  FADD.FTZ R21, R45, R26 ;  /* 0x0000001a2d157221 */ /* 0x000fcc0000010000 */
[----:B------:R-:W-:Y:S01]  /*2210*/  MUFU.RCP R24, R24 ;  /* 0x0000001800187308 */ /* 0x000fe20000001000 */
[----:B------:R-:W2:Y:S01]  /*2220*/  LDG.E.64.CONSTANT R90, desc[UR18][R90.64] ;  /* 0x000000125a5a7981 */ /* 0x000ea2000c1e9b00 */
[----:B------:R-:W-:Y:S01]  /*2230*/  SHF.L.U32 R11, R71, 0x10, RZ ;  /* 0x00000010470b7819 */ /* 0x000fe200000006ff */
[----:B------:R-:W-:Y:S01]  /*2240*/  FFMA.FTZ R29, R2, R10, R29 ;  /* 0x0000000a021d7223 */ /* 0x000fe2000001001d */
[----:B------:R-:W-:Y:S01]  /*2250*/  SHF.L.U32 R35, R75, 0x10, RZ ;  /* 0x000000104b237819 */ /* 0x000fe200000006ff */
[----:B------:R-:W-:Y:S01]  /*2260*/  FADD.FTZ R18, R49, R39 ;  /* 0x0000002731127221 */ /* 0x000fe20000010000 */
[----:B------:R-:W2:Y:S01]  /*2270*/  LDG.E.64.CONSTANT R88, desc[UR18][R88.64] ;  /* 0x0000001258587981 */ /* 0x000ea2000c1e9b00 */
[----:B0-----:R-:W-:Y:S01]  /*2280*/  FADD.FTZ R26, -R17, 1 ;  /* 0x3f800000111a7421 */ /* 0x001fe20000010100 */
[----:B------:R-:W0:Y:S03]  /*2290*/  MUFU.RCP R40, R40 ;  /* 0x0000002800287308 */ /* 0x000e260000001000 */
[----:B------:R-:W-:-:S04]  /*22a0*/  FFMA.FTZ R26, R19, R26, 1 ;  /* 0x3f800000131a7423 */ /* 0x000fc8000001001a */
[----:B------:R-:W-:Y:S01]  /*22b0*/  FMUL.FTZ R23, R17, R26 ;  /* 0x0000001a11177220 */ /* 0x000fe20000410000 */
[----:B------:R-:W-:Y:S01]  /*22c0*/  SHF.L.U32 R17, R70, 0x10, RZ ;  /* 0x0000001046117819 */ /* 0x000fe200000006ff */
[----:B------:R-:W-:-:S04]  /*22d0*/  FADD.FTZ R11, -R54, R11 ;  /* 0x0000000b360b7221 */ /* 0x000fc80000010100 */
[----:B------:R-:W-:Y:S01]  /*22e0*/  FADD.FTZ R17, -R54, R17 ;  /* 0x0000001136117221 */ /* 0x000fe20000010100 */
[----:B------:R-:W-:-:S03]  /*22f0*/  FMUL.FTZ R137, R4, R11 ;  /* 0x0000000b04897220 */ /* 0x000fc60000410000 */
[----:B------:R-:W-:Y:S01]  /*2300*/  FMUL.FTZ R138, R4, R17 ;  /* 0x00000011048a7220 */ /* 0x000fe20000410000 */
[----:B0-----:R-:W-:Y:S01]  /*2310*/  FADD.FTZ R19, -R40, 1 ;  /* 0x3f80000028137421 */ /* 0x001fe20000010100 */
[----:B------:R-:W-:Y:S01]  /*2320*/  SHF.L.U32 R17, R72, 0x10, RZ ;  /* 0x0000001048117819 */ /* 0x000fe200000006ff */
[----:B------:R-:W-:Y:S01]  /*2330*/  FADD.FTZ R30, -R24, 1 ;  /* 0x3f800000181e7421 */ /* 0x000fe20000010100 */
[----:B------:R-:W-:Y:S01]  /*2340*/  PRMT R11, R70, 0x7632, R11 ;  /* 0x00007632460b7816 */ /* 0x000fe2000000000b */
[----:B------:R-:W-:Y:S01]  /*2350*/  FFMA.FTZ R19, R28, R19, 1 ;  /* 0x3f8000001c137423 */ /* 0x000fe20000010013 */
[----:B------:R-:W-:Y:S01]  /*2360*/  IADD3 R92, P0, R43, UR26, RZ ;  /* 0x0000001a2b5c7c10 */ /* 0x000fe2000ff1e0ff */
[----:B------:R-:W-:Y:S01]  /*2370*/  FADD.FTZ R25, -R54, R17 ;  /* 0x0000001136197221 */ /* 0x000fe20000010100 */
[----:B------:R-:W-:Y:S01]  /*2380*/  SHF.L.U32 R17, R11, 0x10, RZ ;  /* 0x000000100b117819 */ /* 0x000fe200000006ff */
[----:B------:R-:W-:Y:S01]  /*2390*/  FFMA.FTZ R27, R27, R30, 1 ;  /* 0x3f8000001b1b7423 */ /* 0x000fe2000001001e */
[----:B------:R-:W-:Y:S01]  /*23a0*/  PRMT R11, R71, 0x7632, R11 ;  /* 0x00007632470b7816 */ /* 0x000fe2000000000b */
[----:B------:R-:W-:Y:S01]  /*23b0*/  FMUL.FTZ R30, R40, R19 ;  /* 0x00000013281e7220 */ /* 0x000fe20000410000 */
[----:B------:R-:W-:Y:S01]  /*23c0*/  FFMA.FTZ R19, R0, R138, R123 ;  /* 0x0000008a00137223 */ /* 0x000fe2000001007b */
[----:B------:R-:W-:Y:S01]  /*23d0*/  IADD3.X R93, R42, UR27, RZ, P0, !PT ;  /* 0x0000001b2a5d7c10 */ /* 0x000fe200087fe4ff */
[----:B------:R-:W-:Y:S01]  /*23e0*/  FMUL.FTZ R136, R4, R25 ;  /* 0x0000001904887220 */ /* 0x000fe20000410000 */
[----:B------:R-:W-:Y:S01]  /*23f0*/  SHF.L.U32 R11, R11, 0x10, RZ ;  /* 0x000000100b0b7819 */ /* 0x000fe200000006ff */
[----:B------:R-:W-:Y:S01]  /*2400*/  FADD.FTZ R25, -R54, R17 ;  /* 0x0000001136197221 */ /* 0x000fe20000010100 */
[----:B------:R-:W-:Y:S01]  /*2410*/  FMUL.FTZ R12, R19, -1.4426950216293334961 ;  /* 0xbfb8aa3b130c7820 */ /* 0x000fe20000410000 */
[----:B------:R-:W-:Y:S01]  /*2420*/  FFMA.FTZ R20, R2, R137, R133 ;  /* 0x0000008902147223 */ /* 0x000fe20000010085 */
[----:B------:R-:W2:Y:S01]  /*2430*/  LDG.E.64.CONSTANT R92, desc[UR18][R92.64] ;  /* 0x000000125c5c7981 */ /* 0x000ea2000c1e9b00 */
[----:B------:R-:W-:Y:S01]  /*2440*/  FMUL.FTZ R32, R4, R25 ;  /* 0x0000001904207220 */ /* 0x000fe20000410000 */
[----:B------:R-:W-:Y:S01]  /*2450*/  FADD.FTZ R11, -R54, R11 ;  /* 0x0000000b360b7221 */ /* 0x000fe20000010100 */
[----:B------:R0:W-:Y:S01]  /*2460*/  MUFU.EX2 R38, R12 ;  /* 0x0000000c00267308 */ /* 0x0001e20000000800 */
[----:B------:R-:W-:Y:S01]  /*2470*/  FMUL.FTZ R26, R20, -1.4426950216293334961 ;  /* 0xbfb8aa3b141a7820 */ /* 0x000fe20000410000 */
[----:B------:R-:W-:Y:S01]  /*2480*/  FFMA.FTZ R31, R120, R39, R29 ;  /* 0x00000027781f7223 */ /* 0x000fe2000001001d */
[----:B------:R-:W-:Y:S01]  /*2490*/  FMUL.FTZ R37, R24, R27 ;  /* 0x0000001b18257220 */ /* 0x000fe20000410000 */
[----:B------:R-:W-:Y:S01]  /*24a0*/  FFMA.FTZ R27, R121, R32, R132 ;  /* 0x00000020791b7223 */ /* 0x000fe20000010084 */
[----:B------:R-:W-:Y:S01]  /*24b0*/  FMUL.FTZ R29, R4, R11 ;  /* 0x0000000b041d7220 */ /* 0x000fe20000410000 */
[----:B0-----:R-:W-:-:S02]  /*24c0*/  SHF.L.U32 R12, R74, 0x10, RZ ;  /* 0x000000104a0c7819 */ /* 0x001fc400000006ff */
[----:B------:R-:W0:Y:S01]  /*24d0*/  MUFU.EX2 R26, R26 ;  /* 0x0000001a001a7308 */ /* 0x000e220000000800 */
[----:B------:R-:W-:Y:S01]  /*24e0*/  FMUL.FTZ R39, R27, -1.4426950216293334961 ;  /* 0xbfb8aa3b1b277820 */ /* 0x000fe20000410000 */
[----:B------:R-:W-:Y:S01]  /*24f0*/  FFMA.FTZ R28, R120, R29, R122 ;  /* 0x0000001d781c7223 */ /* 0x000fe2000001007a */
[----:B------:R-:W-:Y:S01]  /*2500*/  FMUL.FTZ R11, R12, R23 ;  /* 0x000000170c0b7220 */ /* 0x000fe20000410000 */
[----:B------:R-:W-:Y:S02]  /*2510*/  PRMT R23, R74, 0x7632, R23 ;  /* 0x000076324a177816 */ /* 0x000fe40000000017 */
[----:B------:R-:W-:Y:S01]  /*2520*/  PRMT R24, R75, 0x7632, R24 ;  /* 0x000076324b187816 */ /* 0x000fe20000000018 */
[----:B------:R-:W-:Y:S01]  /*2530*/  FMUL.FTZ R12, R35, R34 ;  /* 0x00000022230c7220 */ /* 0x000fe20000410000 */
[----:B------:R-:W-:Y:S01]  /*2540*/  FMUL.FTZ R40, R28, -1.4426950216293334961 ;  /* 0xbfb8aa3b1c287820 */ /* 0x000fe20000410000 */
[----:B------:R-:W-:Y:S01]  /*2550*/  SHF.L.U32 R35, R23, 0x10, RZ ;  /* 0x0000001017237819 */ /* 0x000fe200000006ff */
[----:B------:R-:W1:Y:S01]  /*2560*/  MUFU.EX2 R39, R39 ;  /* 0x0000002700277308 */ /* 0x000e620000000800 */
[----:B------:R-:W-:Y:S01]  /*2570*/  SHF.L.U32 R36, R24, 0x10, RZ ;  /* 0x0000001018247819 */ /* 0x000fe200000006ff */
[----:B------:R-:W-:-:S02]  /*2580*/  FMUL.FTZ R24, R0, R11 ;  /* 0x0000000b00187220 */ /* 0x000fc40000410000 */
[----:B------:R-:W-:Y:S02]  /*2590*/  FMUL.FTZ R34, R35, R30 ;  /* 0x0000001e23227220 */ /* 0x000fe40000410000 */
[----:B------:R-:W-:Y:S02]  /*25a0*/  FMUL.FTZ R35, R36, R37 ;  /* 0x0000002524237220 */ /* 0x000fe40000410000 */
[----:B------:R-:W4:Y:S01]  /*25b0*/  MUFU.EX2 R23, R40 ;  /* 0x0000002800177308 */ /* 0x000f220000000800 */
[----:B------:R-:W-:Y:S01]  /*25c0*/  FFMA.FTZ R36, R142, R24, R33 ;  /* 0x000000188e247223 */ /* 0x000fe20000010021 */
[----:B------:R-:W-:Y:S02]  /*25d0*/  PRMT R24, R72, 0x7632, R24 ;  /* 0x0000763248187816 */ /* 0x000fe40000000018 */
[----:B------:R-:W-:Y:S01]  /*25e0*/  SHF.L.U32 R45, R73, 0x10, RZ ;  /* 0x00000010492d7819 */ /* 0x000fe200000006ff */
[----:B------:R5:W-:Y:S01]  /*25f0*/  STL [R1+0x1c], R41 ;  /* 0x00001c2901007387 */ /* 0x000be20000100800 */
[----:B------:R-:W-:Y:S01]  /*2600*/  FADD.FTZ R127, R21, R34 ;  /* 0x00000022157f7221 */ /* 0x000fe20000010000 */
[-C--:B------:R-:W-:Y:S01]  /*2610*/  FMUL.FTZ R21, R121, R34.reuse ;  /* 0x0000002279157220 */ /* 0x080fe20000410000 */
[----:B0-----:R-:W-:Y:S01]  /*2620*/  FADD.FTZ R33, R26, 1 ;  /* 0x3f8000001a217421 */ /* 0x001fe20000010000 */
[----:B------:R-:W-:Y:S01]  /*2630*/  FADD.FTZ R38, R38, 1 ;  /* 0x3f80000026267421 */ /* 0x000fe20000010000 */
[----:B------:R-:W-:Y:S01]  /*2640*/  FADD.FTZ R45, -R54, R45 ;  /* 0x0000002d362d7221 */ /* 0x000fe20000010100 */
[----:B------:R-:W-:Y:S01]  /*2650*/  FFMA.FTZ R36, R13, R21, R36 ;  /* 0x000000150d247223 */ /* 0x000fe20000010024 */
[----:B-----5:R-:W-:Y:S01]  /*2660*/  SHF.L.U32 R41, R24, 0x10, RZ ;  /* 0x0000001018297819 */ /* 0x020fe200000006ff */
[----:B------:R-:W-:Y:S01]  /*2670*/  FFMA.FTZ R24, R0, R11, R31 ;  /* 0x0000000b00187223 */ /* 0x000fe2000001001f */
[----:B------:R-:W-:Y:S01]  /*2680*/  PRMT R26, R73, 0x7632, R26 ;  /* 0x00007632491a7816 */ /* 0x000fe2000000001a */
[----:B------:R-:W-:Y:S01]  /*2690*/  FFMA.FTZ R31, R13, R34, R22 ;  /* 0x000000220d1f7223 */ /* 0x000fe20000010016 */
[----:B------:R4:W0:Y:S01]  /*26a0*/  MUFU.RCP R30, R38 ;  /* 0x00000026001e7308 */ /* 0x0008220000001000 */
[----:B------:R-:W-:Y:S01]  /*26b0*/  FADD.FTZ R21, -R54, R41 ;  /* 0x0000002936157221 */ /* 0x000fe20000010100 */
[----:B------:R-:W-:Y:S01]  /*26c0*/  FMUL.FTZ R13, R4, R45 ;  /* 0x0000002d040d7220 */ /* 0x000fe20000410000 */
[----:B------:R-:W-:Y:S01]  /*26d0*/  FFMA.FTZ R17, R0, R136, R123 ;  /* 0x0000008800117223 */ /* 0x000fe2000001007b */
[----:B-1----:R-:W-:Y:S01]  /*26e0*/  FADD.FTZ R39, R39, 1 ;  /* 0x3f80000027277421 */ /* 0x002fe20000010000 */
[----:B------:R-:W-:Y:S01]  /*26f0*/  SHF.L.U32 R49, R26, 0x10, RZ ;  /* 0x000000101a317819 */ /* 0x000fe200000006ff */
[----:B------:R-:W-:-:S02]  /*2700*/  FMUL.FTZ R21, R4, R21 ;  /* 0x0000001504157220 */ /* 0x000fc40000410000 */
[----:B------:R-:W1:Y:S01]  /*2710*/  MUFU.RCP R33, R33 ;  /* 0x0000002100217308 */ /* 0x000e620000001000 */
[----:B----4-:R-:W-:Y:S01]  /*2720*/  FADD.FTZ R38, R23, 1 ;  /* 0x3f80000017267421 */ /* 0x010fe20000010000 */
[----:B------:R-:W-:Y:S01]  /*2730*/  FFMA.FTZ R37, R121, R34, R24 ;  /* 0x0000002279257223 */ /* 0x000fe20000010018 */
[C---:B------:R-:W-:Y:S01]  /*2740*/  FFMA.FTZ R26, R2.reuse, R13, R133 ;  /* 0x0000000d021a7223 */ /* 0x040fe20000010085 */
[----:B------:R-:W-:Y:S01]  /*2750*/  FMUL.FTZ R25, R17, -1.4426950216293334961 ;  /* 0xbfb8aa3b11197820 */ /* 0x000fe20000410000 */
[-C--:B------:R-:W-:Y:S01]  /*2760*/  FMUL.FTZ R22, R2, R12.reuse ;  /* 0x0000000c02167220 */ /* 0x080fe20000410000 */
[----:B------:R-:W-:Y:S02]  /*2770*/  FFMA.FTZ R24, R121, R21, R132 ;  /* 0x0000001579187223 */ /* 0x000fe40000010084 */
[----:B------:R4:W5:Y:S01]  /*2780*/  MUFU.RCP R34, R39 ;  /* 0x0000002700227308 */ /* 0x0009620000001000 */
[----:B------:R-:W-:Y:S01]  /*2790*/  FMUL.FTZ R45, R26, -1.4426950216293334961 ;  /* 0xbfb8aa3b1a2d7820 */ /* 0x000fe20000410000 */
[----:B------:R-:W-:Y:S01]  /*27a0*/  FFMA.FTZ R37, R2, R12, R37 ;  /* 0x0000000c02257223 */ /* 0x000fe20000010025 */
[----:B------:R-:W-:Y:S01]  /*27b0*/  FFMA.FTZ R40, R139, R22, R36 ;  /* 0x000000168b287223 */ /* 0x000fe20000010024 */
[----:B------:R-:W-:-:S04]  /*27c0*/  FMUL.FTZ R44, R24, -1.4426950216293334961 ;  /* 0xbfb8aa3b182c7820 */ /* 0x000fc80000410000 */
[----:B------:R-:W3:Y:S01]  /*27d0*/  MUFU.RCP R38, R38 ;  /* 0x0000002600267308 */ /* 0x000ee20000001000 */
[----:B------:R-:W-:Y:S01]  /*27e0*/  FADD.FTZ R23, -R54, R49 ;  /* 0x0000003136177221 */ /* 0x000fe20000010100 */
[-C--:B------:R-:W-:Y:S01]  /*27f0*/  FFMA.FTZ R118, R15, R35.reuse, R14 ;  /* 0x000000230f767223 */ /* 0x080fe2000001000e */
[----:B------:R-:W-:Y:S01]  /*2800*/  FADD.FTZ R18, R18, R35 ;  /* 0x0000002312127221 */ /* 0x000fe20000010000 */
[CC--:B------:R-:W-:Y:S01]  /*2810*/  FFMA.FTZ R37, R120.reuse, R35.reuse, R37 ;  /* 0x0000002378257223 */ /* 0x0c0fe20000010025 */
[----:B----4-:R-:W-:-:S03]  /*2820*/  FMUL.FTZ R39, R120, R35 ;  /* 0x0000002378277220 */ /* 0x010fc60000410000 */
[----:B------:R-:W4:Y:S01]  /*2830*/  MUFU.EX2 R25, R25 ;  /* 0x0000001900197308 */ /* 0x000f220000000800 */
[----:B------:R-:W-:Y:S01]  /*2840*/  FMUL.FTZ R23, R4, R23 ;  /* 0x0000001704177220 */ /* 0x000fe20000410000 */
[----:B0-----:R-:W-:-:S06]  /*2850*/  FADD.FTZ R14, -R30, 1 ;  /* 0x3f8000001e0e7421 */ /* 0x001fcc0000010100 */
[----:B------:R-:W0:Y:S01]  /*2860*/  MUFU.EX2 R36, R45 ;  /* 0x0000002d00247308 */ /* 0x000e220000000800 */
[----:B-1----:R-:W-:Y:S01]  /*2870*/  FADD.FTZ R41, -R33, 1 ;  /* 0x3f80000021297421 */ /* 0x002fe20000010100 */
[----:B------:R-:W-:-:S06]  /*2880*/  FFMA.FTZ R22, R120, R23, R122 ;  /* 0x0000001778167223 */ /* 0x000fcc000001007a */
[----:B------:R-:W1:Y:S01]  /*2890*/  MUFU.EX2 R35, R44 ;  /* 0x0000002c00237308 */ /* 0x000e620000000800 */
[----:B------:R-:W-:Y:S01]  /*28a0*/  FFMA.FTZ R19, R19, R14, 1 ;  /* 0x3f80000013137423 */ /* 0x000fe2000001000e */
[----:B------:R-:W-:Y:S01]  /*28b0*/  FFMA.FTZ R20, R20, R41, 1 ;  /* 0x3f80000014147423 */ /* 0x000fe20000010029 */
[----:B-----5:R-:W-:Y:S01]  /*28c0*/  FADD.FTZ R14, -R34, 1 ;  /* 0x3f800000220e7421 */ /* 0x020fe20000010100 */
[----:B------:R-:W-:Y:S01]  /*28d0*/  FFMA.FTZ R39, R15, R39, R40 ;  /* 0x000000270f277223 */ /* 0x000fe20000010028 */
[----:B------:R-:W-:Y:S01]  /*28e0*/  FMUL.FTZ R48, R22, -1.4426950216293334961 ;  /* 0xbfb8aa3b16307820 */ /* 0x000fe20000410000 */
[----:B------:R-:W-:Y:S01]  /*28f0*/  FMUL.FTZ R15, R30, R19 ;  /* 0x000000131e0f7220 */ /* 0x000fe20000410000 */
[----:B---3--:R-:W-:Y:S01]  /*2900*/  FADD.FTZ R41, -R38, 1 ;  /* 0x3f80000026297421 */ /* 0x008fe20000010100 */
[----:B------:R-:W-:Y:S01]  /*2910*/  FFMA.FTZ R27, R27, R14, 1 ;  /* 0x3f8000001b1b7423 */ /* 0x000fe2000001000e */
[----:B------:R-:W-:Y:S01]  /*2920*/  FMUL.FTZ R30, R33, R20 ;  /* 0x00000014211e7220 */ /* 0x000fe20000410000 */
[C---:B------:R-:W-:Y:S01]  /*2930*/  SHF.L.U32 R14, R76.reuse, 0x10, RZ ;  /* 0x000000104c0e7819 */ /* 0x040fe200000006ff */
[----:B----4-:R-:W-:Y:S01]  /*2940*/  FADD.FTZ R40, R25, 1 ;  /* 0x3f80000019287421 */ /* 0x010fe20000010000 */
[----:B------:R-:W-:Y:S01]  /*2950*/  PRMT R20, R76, 0x7632, R20 ;  /* 0x000076324c147816 */ /* 0x000fe20000000014 */
[----:B------:R-:W3:Y:S01]  /*2960*/  MUFU.EX2 R19, R48 ;  /* 0x0000003000137308 */ /* 0x000ee20000000800 */
[----:B------:R-:W-:Y:S01]  /*2970*/  SHF.L.U32 R25, R77, 0x10, RZ ;  /* 0x000000104d197819 */ /* 0x000fe200000006ff */
[----:B0-----:R-:W-:Y:S01]  /*2980*/  FADD.FTZ R36, R36, 1 ;  /* 0x3f80000024247421 */ /* 0x001fe20000010000 */
[----:B------:R-:W-:Y:S01]  /*2990*/  FFMA.FTZ R33, R28, R41, 1 ;  /* 0x3f8000001c217423 */ /* 0x000fe20000010029 */
[----:B------:R-:W-:Y:S01]  /*29a0*/  SHF.L.U32 R28, R20, 0x10, RZ ;  /* 0x00000010141c7819 */ /* 0x000fe200000006ff */
[----:B------:R-:W-:Y:S01]  /*29b0*/  FMUL.FTZ R41, R34, R27 ;  /* 0x0000001b22297220 */ /* 0x000fe20000410000 */
[----:B------:R-:W-:Y:S01]  /*29c0*/  FMUL.FTZ R14, R14, R15 ;  /* 0x0000000f0e0e7220 */ /* 0x000fe20000410000 */
[----:B-1----:R-:W-:Y:S01]  /*29d0*/  FADD.FTZ R35, R35, 1 ;  /* 0x3f80000023237421 */ /* 0x002fe20000010000 */
[----:B------:R-:W0:Y:S01]  /*29e0*/  MUFU.RCP R20, R36 ;  /* 0x0000002400147308 */ /* 0x000e220000001000 */
[----:B------:R-:W-:Y:S01]  /*29f0*/  STL [R1+0x18], R55 ;  /* 0x0000183701007387 */ /* 0x000fe20000100800 */
[----:B------:R-:W-:Y:S01]  /*2a00*/  FMUL.FTZ R15, R25, R30 ;  /* 0x0000001e190f7220 */ /* 0x000fe20000410000 */
[----:B------:R-:W-:Y:S01]  /*2a10*/  FMUL.FTZ R45, R38, R33 ;  /* 0x00000021262d7220 */ /* 0x000fe20000410000 */
[----:B------:R-:W-:Y:S01]  /*2a20*/  PRMT R25, R77, 0x7632, R25 ;  /* 0x000076324d197816 */ /* 0x000fe20000000019 */
[----:B------:R-:W-:Y:S01]  /*2a30*/  STL [R1+0x14], R42 ;  /* 0x0000142a01007387 */ /* 0x000fe20000100800 */
[----:B------:R-:W-:Y:S01]  /*2a40*/  FMUL.FTZ R27, R0, R14 ;  /* 0x0000000e001b7220 */ /* 0x000fe20000410000 */
[----:B------:R-:W-:Y:S01]  /*2a50*/  FMUL.FTZ R30, R28, R41 ;  /* 0x000000291c1e7220 */ /* 0x000fe20000410000 */
[----:B------:R1:W-:Y:S01]  /*2a60*/  MUFU.RCP R38, R35 ;  /* 0x0000002300267308 */ /* 0x0003e20000001000 */
[----:B------:R4:W-:Y:S01]  /*2a70*/  STL [R1+0x10], R43 ;  /* 0x0000102b01007387 */ /* 0x0009e20000100800 */
[----:B------:R-:W-:Y:S01]  /*2a80*/  SHF.L.U32 R28, R25, 0x10, RZ ;  /* 0x00000010191c7819 */ /* 0x000fe200000006ff */
[----:B------:R-:W-:Y:S01]  /*2a90*/  FFMA.FTZ R27, R138, R27, R39 ;  /* 0x0000001b8a1b7223 */ /* 0x000fe20000010027 */
[----:B------:R-:W-:Y:S01]  /*2aa0*/  FMUL.FTZ R25, R121, R30 ;  /* 0x0000001e79197220 */ /* 0x000fe20000410000 */
[----:B------:R-:W-:-:S03]  /*2ab0*/  IADD3.X R159, RZ, R3, RZ, P3, !PT ;  /* 0x00000003ff9f7210 */ /* 0x000fc60001ffe4ff */
[----:B------:R-:W5:Y:S01]  /*2ac0*/  MUFU.RCP R33, R40 ;  /* 0x0000002800217308 */ /* 0x000f620000001000 */
[----:B-1----:R-:W-:Y:S02]  /*2ad0*/  IADD3.X R35, RZ, R3, RZ, P4, !PT ;  /* 0x00000003ff237210 */ /* 0x002fe400027fe4ff */
[C---:B----4-:R-:W-:Y:S02]  /*2ae0*/  SHF.L.U32 R43, R16.reuse, 0x1, RZ ;  /* 0x00000001102b7819 */ /* 0x050fe400000006ff */
[----:B------:R-:W-:Y:S02]  /*2af0*/  SHF.L.U64.HI R42, R16, 0x1, R35 ;  /* 0x00000001102a7819 */ /* 0x000fe40000010223 */
[----:B------:R-:W-:Y:S01]  /*2b00*/  IADD3 R94, P3, R43, UR24, RZ ;  /* 0x000000182b5e7c10 */ /* 0x000fe2000ff7e0ff */
[----:B------:R-:W-:Y:S01]  /*2b10*/  FFMA.FTZ R34, R32, R25, R27 ;  /* 0x0000001920227223 */ /* 0x000fe2000001001b */
[----:B------:R-:W-:Y:S01]  /*2b20*/  FMUL.FTZ R27, R2, R15 ;  /* 0x0000000f021b7220 */ /* 0x000fe20000410000 */
[----:B---3--:R-:W-:Y:S01]  /*2b30*/  FADD.FTZ R19, R19, 1 ;  /* 0x3f80000013137421 */ /* 0x008fe20000010000 */
[----:B------:R-:W-:Y:S01]  /*2b40*/  IADD3.X R95, R42, UR25, RZ, P3, !PT ;  /* 0x000000192a5f7c10 */ /* 0x000fe20009ffe4ff */
[----:B------:R-:W-:Y:S01]  /*2b50*/  FMUL.FTZ R45, R28, R45 ;  /* 0x0000002d1c2d7220 */ /* 0x000fe20000410000 */
[----:B------:R-:W-:Y:S01]  /*2b60*/  FFMA.FTZ R28, R0, R14, R37 ;  /* 0x0000000e001c7223 */ /* 0x000fe20000010025 */
[----:B------:R-:W-:Y:S01]  /*2b70*/  FFMA.FTZ R34, R137, R27, R34 ;  /* 0x0000001b89227223 */ /* 0x000fe20000010022 */
[----:B0-----:R-:W-:Y:S01]  /*2b80*/  FADD.FTZ R27, -R20, 1 ;  /* 0x3f800000141b7421 */ /* 0x001fe20000010100 */
[----:B------:R-:W0:Y:S01]  /*2b90*/  MUFU.RCP R19, R19 ;  /* 0x0000001300137308 */ /* 0x000e220000001000 */
[----:B------:R-:W3:Y:S01]  /*2ba0*/  LDG.E.64.CONSTANT R94, desc[UR18][R94.64] ;  /* 0x000000125e5e7981 */ /* 0x000ee2000c1e9b00 */
[----:B------:R-:W-:Y:S01]  /*2bb0*/  FFMA.FTZ R25, R121, R30, R28 ;  /* 0x0000001e79197223 */ /* 0x000fe2000001001c */
[----:B-----5:R-:W-:Y:S01]  /*2bc0*/  FADD.FTZ R28, -R33, 1 ;  /* 0x3f800000211c7421 */ /* 0x020fe20000010100 */
[----:B------:R-:W-:Y:S01]  /*2bd0*/  FFMA.FTZ R27, R26, R27, 1 ;  /* 0x3f8000001a1b7423 */ /* 0x000fe2000001001b */
[----:B------:R-:W-:-:S02]  /*2be0*/  IADD3 R96, P0, R47, UR26, RZ ;  /* 0x0000001a2f607c10 */ /* 0x000fc4000ff1e0ff */
[----:B------:R-:W-:Y:S01]  /*2bf0*/  FFMA.FTZ R28, R17, R28, 1 ;  /* 0x3f800000111c7423 */ /* 0x000fe2000001001c */
[----:B------:R-:W-:Y:S01]  /*2c00*/  FMUL.FTZ R20, R20, R27 ;  /* 0x0000001b14147220 */ /* 0x000fe20000410000 */
[----:B------:R-:W-:Y:S01]  /*2c10*/  FADD.FTZ R17, -R38, 1 ;  /* 0x3f80000026117421 */ /* 0x000fe20000010100 */
[----:B------:R-:W-:Y:S02]  /*2c20*/  SHF.L.U32 R27, R78, 0x10, RZ ;  /* 0x000000104e1b7819 */ /* 0x000fe400000006ff */
[----:B------:R-:W-:Y:S01]  /*2c30*/  IADD3.X R97, R46, UR27, RZ, P0, !PT ;  /* 0x0000001b2e617c10 */ /* 0x000fe200087fe4ff */
[----:B------:R-:W-:Y:S02]  /*2c40*/  FFMA.FTZ R17, R24, R17, 1 ;  /* 0x3f80000018117423 */ /* 0x000fe40000010011 */
[----:B------:R-:W-:Y:S01]  /*2c50*/  FADD.FTZ R27, -R54, R27 ;  /* 0x0000001b361b7221 */ /* 0x000fe20000010100 */
[----:B------:R-:W-:Y:S01]  /*2c60*/  FFMA.FTZ R32, R32, R30, R31 ;  /* 0x0000001e20207223 */ /* 0x000fe2000001001f */
[----:B------:R-:W-:Y:S01]  /*2c70*/  FMUL.FTZ R38, R38, R17 ;  /* 0x0000001126267220 */ /* 0x000fe20000410000 */
[----:B------:R-:W4:Y:S01]  /*2c80*/  LDG.E.64.CONSTANT R96, desc[UR18][R96.64] ;  /* 0x0000001260607981 */ /* 0x000f22000c1e9b00 */
[----:B------:R-:W-:Y:S01]  /*2c90*/  SHF.L.U32 R17, R79, 0x10, RZ ;  /* 0x000000104f117819 */ /* 0x000fe200000006ff */
[----:B------:R-:W-:Y:S01]  /*2ca0*/  FMUL.FTZ R16, R4, R27 ;  /* 0x0000001b04107220 */ /* 0x000fe20000410000 */
[----:B------:R-:W-:Y:S01]  /*2cb0*/  FADD.FTZ R48, R18, R45 ;  /* 0x0000002d12307221 */ /* 0x000fe20000010000 */
[----:B0-----:R-:W-:Y:S01]  /*2cc0*/  FADD.FTZ R31, -R19, 1 ;  /* 0x3f800000131f7421 */ /* 0x001fe20000010100 */
[----:B------:R-:W-:-:S02]  /*2cd0*/  SHF.L.U32 R27, R80, 0x10, RZ ;  /* 0x00000010501b7819 */ /* 0x000fc400000006ff */
[----:B------:R-:W-:Y:S01]  /*2ce0*/  PRMT R18, R78, 0x7632, R18 ;  /* 0x000076324e127816 */ /* 0x000fe20000000012 */
[----:B------:R-:W-:Y:S01]  /*2cf0*/  FADD.FTZ R127, R127, R30 ;  /* 0x0000001e7f7f7221 */ /* 0x000fe20000010000 */
[----:B------:R-:W-:Y:S01]  /*2d00*/  FFMA.FTZ R30, R22, R31, 1 ;  /* 0x3f800000161e7423 */ /* 0x000fe2000001001f */
[C---:B------:R-:W-:Y:S01]  /*2d10*/  FADD.FTZ R17, -R54.reuse, R17 ;  /* 0x0000001136117221 */ /* 0x040fe20000010100 */
[----:B------:R-:W-:Y:S01]  /*2d20*/  FADD.FTZ R35, -R54, R27 ;  /* 0x0000001b36237221 */ /* 0x000fe20000010100 */
[----:B------:R-:W-:Y:S01]  /*2d30*/  SHF.L.U32 R31, R18, 0x10, RZ ;  /* 0x00000010121f7819 */ /* 0x000fe200000006ff */
[----:B------:R-:W-:Y:S01]  /*2d40*/  FFMA.FTZ R25, R2, R15, R25 ;  /* 0x0000000f02197223 */ /* 0x000fe20000010019 */
[----:B------:R-:W-:Y:S01]  /*2d50*/  PRMT R26, R79, 0x7632, R26 ;  /* 0x000076324f1a7816 */ /* 0x000fe2000000001a */
[----:B------:R-:W-:Y:S01]  /*2d60*/  FMUL.FTZ R17, R4, R17 ;  /* 0x0000001104117220 */ /* 0x000fe20000410000 */
[----:B------:R-:W-:Y:S01]  /*2d70*/  FFMA.FTZ R22, R0, R16, R123 ;  /* 0x0000001000167223 */ /* 0x000fe2000001007b */
[----:B------:R-:W-:Y:S01]  /*2d80*/  FMUL.FTZ R18, R4, R35 ;  /* 0x0000002304127220 */ /* 0x000fe20000410000 */
[CC--:B------:R-:W-:Y:S01]  /*2d90*/  FFMA.FTZ R118, R29.reuse, R45.reuse, R118 ;  /* 0x0000002d1d767223 */ /* 0x0c0fe20000010076 */
[-C--:B------:R-:W-:Y:S01]  /*2da0*/  FFMA.FTZ R25, R120, R45.reuse, R25 ;  /* 0x0000002d78197223 */ /* 0x080fe20000010019 */
[----:B------:R-:W-:Y:S01]  /*2db0*/  FADD.FTZ R31, -R54, R31 ;  /* 0x0000001f361f7221 */ /* 0x000fe20000010100 */
[----:B------:R-:W-:Y:S01]  /*2dc0*/  SHF.L.U32 R35, R26, 0x10, RZ ;  /* 0x000000101a237819 */ /* 0x000fe200000006ff */
[----:B------:R-:W-:Y:S01]  /*2dd0*/  FMUL.FTZ R45, R120, R45 ;  /* 0x0000002d782d7220 */ /* 0x000fe20000410000 */
[----:B------:R-:W-:Y:S01]  /*2de0*/  FFMA.FTZ R27, R2, R17, R133 ;  /* 0x00000011021b7223 */ /* 0x000fe20000010085 */
[----:B------:R-:W-:Y:S01]  /*2df0*/  FMUL.FTZ R36, R22, -1.4426950216293334961 ;  /* 0xbfb8aa3b16247820 */ /* 0x000fe20000410000 */
[----:B------:R-:W-:Y:S01]  /*2e00*/  FMUL.FTZ R26, R4, R31 ;  /* 0x0000001f041a7220 */ /* 0x000fe20000410000 */
[----:B------:R-:W-:Y:S01]  /*2e10*/  FFMA.FTZ R29, R29, R45, R34 ;  /* 0x0000002d1d1d7223 */ /* 0x000fe20000010022 */
[----:B------:R-:W-:Y:S01]  /*2e20*/  FADD.FTZ R31, -R54, R35 ;  /* 0x00000023361f7221 */ /* 0x000fe20000010100 */
[----:B------:R-:W-:Y:S01]  /*2e30*/  FMUL.FTZ R34, R27, -1.4426950216293334961 ;  /* 0xbfb8aa3b1b227820 */ /* 0x000fe20000410000 */
[----:B------:R-:W-:Y:S01]  /*2e40*/  SHF.L.U32 R40, R82, 0x10, RZ ;  /* 0x0000001052287819 */ /* 0x000fe200000006ff */
[----:B------:R-:W0:Y:S01]  /*2e50*/  MUFU.EX2 R36, R36 ;  /* 0x0000002400247308 */ /* 0x000e220000000800 */
[----:B------:R-:W-:Y:S01]  /*2e60*/  FMUL.FTZ R31, R4, R31 ;  /* 0x0000001f041f7220 */ /* 0x000fe20000410000 */
[----:B------:R-:W-:Y:S01]  /*2e70*/  FMUL.FTZ R33, R33, R28 ;  /* 0x0000001c21217220 */ /* 0x000fe20000410000 */
[----:B------:R-:W-:Y:S01]  /*2e80*/  FFMA.FTZ R35, R121, R26, R132 ;  /* 0x0000001a79237223 */ /* 0x000fe20000010084 */
[----:B------:R-:W-:Y:S01]  /*2e90*/  PRMT R37, R82, 0x7632, R37 ;  /* 0x0000763252257816 */ /* 0x000fe20000000025 */
[----:B------:R-:W-:Y:S01]  /*2ea0*/  FMUL.FTZ R39, R19, R30 ;  /* 0x0000001e13277220 */ /* 0x000fe20000410000 */
[----:B------:R-:W-:-:S02]  /*2eb0*/  FFMA.FTZ R30, R120, R31, R122 ;  /* 0x0000001f781e7223 */ /* 0x000fc4000001007a */
[----:B------:R-:W1:Y:S01]  /*2ec0*/  MUFU.EX2 R34, R34 ;  /* 0x0000002200227308 */ /* 0x000e620000000800 */
[----:B------:R-:W-:Y:S01]  /*2ed0*/  SHF.L.U64.HI R159, R158, 0x1, R159 ;  /* 0x000000019e9f7819 */ /* 0x000fe2000001029f */
[----:B------:R-:W-:Y:S01]  /*2ee0*/  FMUL.FTZ R49, R35, -1.4426950216293334961 ;  /* 0xbfb8aa3b23317820 */ /* 0x000fe20000410000 */
[----:B------:R-:W-:Y:S01]  /*2ef0*/  FMUL.FTZ R19, R40, R33 ;  /* 0x0000002128137220 */ /* 0x000fe20000410000 */
[----:B------:R-:W-:Y:S02]  /*2f00*/  SHF.L.U32 R158, R158, 0x1, RZ ;  /* 0x000000019e9e7819 */ /* 0x000fe400000006ff */
[----:B------:R-:W-:Y:S01]  /*2f10*/  PRMT R33, R83, 0x7632, R33 ;  /* 0x0000763253217816 */ /* 0x000fe20000000021 */
[----:B------:R-:W-:Y:S01]  /*2f20*/  FMUL.FTZ R55, R30, -1.4426950216293334961 ;  /* 0xbfb8aa3b1e377820 */ /* 0x000fe20000410000 */
[----:B------:R-:W-:Y:S02]  /*2f30*/  SHF.L.U32 R41, R37, 0x10, RZ ;  /* 0x0000001025297819 */ /* 0x000fe400000006ff */
[----:B------:R0:W5:Y:S01]  /*2f40*/  MUFU.EX2 R37, R49 ;  /* 0x0000003100257308 */ /* 0x0001620000000800 */
[----:B------:R-:W-:-:S02]  /*2f50*/  IADD3 R98, P4, R158, UR24, RZ ;  /* 0x000000189e627c10 */ /* 0x000fc4000ff9e0ff */
[----:B------:R-:W-:Y:S01]  /*2f60*/  SHF.L.U32 R44, R33, 0x10, RZ ;  /* 0x00000010212c7819 */ /* 0x000fe200000006ff */
[----:B------:R-:W-:Y:S01]  /*2f70*/  FMUL.FTZ R38, R41, R38 ;  /* 0x0000002629267220 */ /* 0x000fe20000410000 */
[----:B------:R-:W-:Y:S01]  /*2f80*/  SHF.L.U32 R45, R83, 0x10, RZ ;  /* 0x00000010532d7819 */ /* 0x000fe200000006ff */
[----:B------:R-:W-:Y:S02]  /*2f90*/  FMUL.FTZ R40, R0, R19 ;  /* 0x0000001300287220 */ /* 0x000fe40000410000 */
[----:B------:R-:W5:Y:S01]  /*2fa0*/  MUFU.EX2 R33, R55 ;  /* 0x0000003700217308 */ /* 0x000f620000000800 */
[----:B------:R-:W-:Y:S01]  /*2fb0*/  IADD3.X R99, R159, UR25, RZ, P4, !PT ;  /* 0x000000199f637c10 */ /* 0x000fe2000a7fe4ff */
[----:B------:R-:W-:Y:S01]  /*2fc0*/  FMUL.FTZ R20, R45, R20 ;  /* 0x000000142d147220 */ /* 0x000fe20000410000 */
[----:B------:R-:W-:Y:S01]  /*2fd0*/  FFMA.FTZ R40, R136, R40, R29 ;  /* 0x0000002888287223 */ /* 0x000fe2000001001d */
[-C--:B------:R-:W-:Y:S01]  /*2fe0*/  FMUL.FTZ R41, R121, R38.reuse ;  /* 0x0000002679297220 */ /* 0x080fe20000410000 */
[----:B0-----:R-:W-:Y:S01]  /*2ff0*/  FADD.FTZ R49, R36, 1 ;  /* 0x3f80000024317421 */ /* 0x001fe20000010000 */
[----:B------:R-:W-:Y:S01]  /*3000*/  FMUL.FTZ R29, R44, R39 ;  /* 0x000000272c1d7220 */ /* 0x000fe20000410000 */
[----:B------:R-:W-:Y:S01]  /*3010*/  FFMA.FTZ R36, R0, R19, R25 ;  /* 0x0000001300247223 */ /* 0x000fe20000010019 */
[----:B------:R-:W4:Y:S01]  /*3020*/  LDG.E.64.CONSTANT R98, desc[UR18][R98.64] ;  /* 0x0000001262627981 */ /* 0x000f22000c1e9b00 */
[C---:B------:R-:W-:Y:S01]  /*3030*/  FFMA.FTZ R45, R21.reuse, R38, R32 ;  /* 0x00000026152d7223 */ /* 0x040fe20000010020 */
[----:B-1----:R-:W-:Y:S01]  /*3040*/  FADD.FTZ R44, R34, 1 ;  /* 0x3f800000222c7421 */ /* 0x002fe20000010000 */
[----:B------:R-:W-:Y:S01]  /*3050*/  FFMA.FTZ R40, R21, R41, R40 ;  /* 0x0000002915287223 */ /* 0x000fe20000010028 */
[----:B------:R0:W1:Y:S01]  /*3060*/  MUFU.RCP R32, R49 ;  /* 0x0000003100207308 */ /* 0x0000620000001000 */
[----:B------:R-:W-:Y:S01]  /*3070*/  FMUL.FTZ R34, R2, R20 ;  /* 0x0000001402227220 */ /* 0x000fe20000410000 */
[----:B------:R-:W-:-:S03]  /*3080*/  FFMA.FTZ R41, R121, R38, R36 ;  /* 0x0000002679297223 */ /* 0x000fc60000010024 */
[----:B------:R-:W-:Y:S01]  /*3090*/  FFMA.FTZ R34, R13, R34, R40 ;  /* 0x000000220d227223 */ /* 0x000fe20000010028 */
[----:B-----5:R-:W-:Y:S01]  /*30a0*/  FADD.FTZ R40, R37, 1 ;  /* 0x3f80000025287421 */ /* 0x020fe20000010000 */
[----:B------:R-:W-:Y:S01]  /*30b0*/  FFMA.FTZ R41, R2, R20, R41 ;  /* 0x0000001402297223 */ /* 0x000fe20000010029 */
[----:B------:R-:W5:Y:S01]  /*30c0*/  MUFU.RCP R36, R44 ;  /* 0x0000002c00247308 */ /* 0x000f620000001000 */
[----:B0-----:R-:W-:Y:S01]  /*30d0*/  FADD.FTZ R49, R33, 1 ;  /* 0x3f80000021317421 */ /* 0x001fe20000010000 */
[----:B------:R-:W-:Y:S01]  /*30e0*/  PRMT R39, R81, 0x7632, R39 ;  /* 0x0000763251277816 */ /* 0x000fe20000000027 */
[-C--:B------:R-:W-:Y:S01]  /*30f0*/  FFMA.FTZ R33, R120, R29.reuse, R41 ;  /* 0x0000001d78217223 */ /* 0x080fe20000010029 */
[----:B------:R-:W-:Y:S01]  /*3100*/  PRMT R25, R80, 0x7632, R25 ;  /* 0x0000763250197816 */ /* 0x000fe20000000019 */
[-C--:B------:R-:W-:Y:S01]  /*3110*/  FMUL.FTZ R37, R120, R29.reuse ;  /* 0x0000001d78257220 */ /* 0x080fe20000410000 */
[----:B------:R-:W-:Y:S02]  /*3120*/  SHF.L.U32 R39, R39, 0x10, RZ ;  /* 0x0000001027277819 */ /* 0x000fe400000006ff */
[----:B------:R-:W0:Y:S01]  /*3130*/  MUFU.RCP R40, R40 ;  /* 0x0000002800287308 */ /* 0x000e220000001000 */
[----:B------:R-:W-:Y:S01]  /*3140*/  SHF.L.U32 R25, R25, 0x10, RZ ;  /* 0x0000001019197819 */ /* 0x000fe200000006ff */
[C---:B------:R-:W-:Y:S01]  /*3150*/  FFMA.FTZ R118, R23.reuse, R29, R118 ;  /* 0x0000001d17767223 */ /* 0x040fe20000010076 */
[----:B------:R-:W-:-:S05]  /*3160*/  FFMA.FTZ R37, R23, R37, R34 ;  /* 0x0000002517257223 */ /* 0x000fca0000010022 */
[----:B------:R5:W0:Y:S01]  /*3170*/  MUFU.RCP R41, R49 ;  /* 0x0000003100297308 */ /* 0x000a220000001000 */
[----:B-1----:R-:W-:Y:S01]  /*3180*/  FADD.FTZ R23, -R32, 1 ;  /* 0x3f80000020177421 */ /* 0x002fe20000010100 */
[----:B------:R-:W-:Y:S01]  /*3190*/  FADD.FTZ R101, -R54, R39 ;  /* 0x0000002736657221 */ /* 0x000fe20000010100 */
[----:B------:R-:W-:Y:S01]  /*31a0*/  SHF.L.U32 R21, R81, 0x10, RZ ;  /* 0x0000001051157819 */ /* 0x000fe200000006ff */
[----:B------:R-:W-:Y:S01]  /*31b0*/  FADD.FTZ R48, R48, R29 ;  /* 0x0000001d30307221 */ /* 0x000fe20000010000 */
[----:B------:R-:W-:Y:S01]  /*31c0*/  FADD.FTZ R29, -R54, R25 ;  /* 0x00000019361d7221 */ /* 0x000fe20000010100 */
[----:B------:R-:W-:Y:S01]  /*31d0*/  FFMA.FTZ R55, R22, R23, 1 ;  /* 0x3f80000016377423 */ /* 0x000fe20000010017 */
[----:B------:R-:W-:Y:S01]  /*31e0*/  FADD.FTZ R127, R127, R38 ;  /* 0x000000267f7f7221 */ /* 0x000fe20000010000 */
[----:B-----5:R-:W-:Y:S01]  /*31f0*/  FMUL.FTZ R49, R4, R101 ;  /* 0x0000006504317220 */ /* 0x020fe20000410000 */
[----:B------:R-:W-:Y:S01]  /*3200*/  FADD.FTZ R38, -R36, 1 ;  /* 0x3f80000024267421 */ /* 0x000fe20000010100 */
[----:B------:R-:W-:Y:S01]  /*3210*/  FADD.FTZ R21, -R54, R21 ;  /* 0x0000001536157221 */ /* 0x000fe20000010100 */
[----:B------:R-:W-:Y:S01]  /*3220*/  FMUL.FTZ R29, R4, R29 ;  /* 0x0000001d041d7220 */ /* 0x000fe20000410000 */
[----:B------:R-:W-:Y:S01]  /*3230*/  FMUL.FTZ R22, R32, R55 ;  /* 0x0000003720167220 */ /* 0x000fe20000410000 */
[----:B------:R-:W-:Y:S01]  /*3240*/  FFMA.FTZ R32, R120, R49, R122 ;  /* 0x0000003178207223 */ /* 0x000fe2000001007a */
[----:B------:R-:W-:Y:S01]  /*3250*/  FFMA.FTZ R23, R27, R38, 1 ;  /* 0x3f8000001b177423 */ /* 0x000fe20000010026 */
[----:B0-----:R-:W-:Y:S01]  /*3260*/  FADD.FTZ R44, -R40, 1 ;  /* 0x3f800000282c7421 */ /* 0x001fe20000010100 */
[----:B------:R-:W-:Y:S01]  /*3270*/  FMUL.FTZ R21, R4, R21 ;  /* 0x0000001504157220 */ /* 0x000fe20000410000 */
[----:B------:R-:W-:Y:S01]  /*3280*/  FFMA.FTZ R34, R121, R29, R132 ;  /* 0x0000001d79227223 */ /* 0x000fe20000010084 */
[----:B------:R-:W-:Y:S01]  /*3290*/  FADD.FTZ R27, -R41, 1 ;  /* 0x3f800000291b7421 */ /* 0x000fe20000010100 */
[----:B------:R-:W-:Y:S01]  /*32a0*/  FFMA.FTZ R24, R0, R18, R123 ;  /* 0x0000001200187223 */ /* 0x000fe2000001007b */
[----:B------:R-:W-:Y:S01]  /*32b0*/  FMUL.FTZ R100, R32, -1.4426950216293334961 ;  /* 0xbfb8aa3b20647820 */ /* 0x000fe20000410000 */
[----:B------:R-:W-:Y:S01]  /*32c0*/  FFMA.FTZ R35, R35, R44, 1 ;  /* 0x3f80000023237423 */ /* 0x000fe2000001002c */
[----:B------:R-:W-:Y:S01]  /*32d0*/  FFMA.FTZ R25, R2, R21, R133 ;  /* 0x0000001502197223 */ /* 0x000fe20000010085 */
[----:B------:R-:W-:Y:S01]  /*32e0*/  FMUL.FTZ R38, R34, -1.4426950216293334961 ;  /* 0xbfb8aa3b22267820 */ /* 0x000fe20000410000 */
[----:B------:R-:W-:Y:S01]  /*32f0*/  FFMA.FTZ R44, R30, R27, 1 ;  /* 0x3f8000001e2c7423 */ /* 0x000fe2000001001b */
[----:B------:R-:W-:Y:S01]  /*3300*/  FMUL.FTZ R28, R24, -1.4426950216293334961 ;  /* 0xbfb8aa3b181c7820 */ /* 0x000fe20000410000 */
[----:B------:R0:W-:Y:S01]  /*3310*/  MUFU.EX2 R30, R100 ;  /* 0x00000064001e7308 */ /* 0x0001e20000000800 */
[----:B------:R-:W-:Y:S01]  /*3320*/  FMUL.FTZ R39, R25, -1.4426950216293334961 ;  /* 0xbfb8aa3b19277820 */ /* 0x000fe20000410000 */
[----:B0-----:R-:W-:-:S06]  /*3330*/  IADD3 R100, P0, R43, UR26, RZ ;  /* 0x0000001a2b647c10 */ /* 0x001fcc000ff1e0ff */
[----:B------:R-:W0:Y:S01]  /*3340*/  MUFU.EX2 R38, R38 ;  /* 0x0000002600267308 */ /* 0x000e220000000800 */
[----:B------:R-:W-:-:S07]  /*3350*/  IADD3.X R101, R42, UR27, RZ, P0, !PT ;  /* 0x0000001b2a657c10 */ /* 0x000fce00087fe4ff */
[----:B------:R-:W1:Y:S01]  /*3360*/  MUFU.EX2 R28, R28 ;  /* 0x0000001c001c7308 */ /* 0x000e620000000800 */
[----:B------:R-:W5:Y:S01]  /*3370*/  LDG.E.64.CONSTANT R100, desc[UR18][R100.64] ;  /* 0x0000001264647981 */ /* 0x000f62000c1e9b00 */
[----:B------:R-:W-:Y:S01]  /*3380*/  SHF.L.U32 R27, R84, 0x10, RZ ;  /* 0x00000010541b7819 */ /* 0x000fe200000006ff */
[----:B------:R-:W-:-:S05]  /*3390*/  FMUL.FTZ R23, R36, R23 ;  /* 0x0000001724177220 */ /* 0x000fca0000410000 */
[----:B------:R-:W2:Y:S01]  /*33a0*/  MUFU.EX2 R39, R39 ;  /* 0x0000002700277308 */ /* 0x000ea20000000800 */
[----:B------:R-:W-:Y:S01]  /*33b0*/  PRMT R55, R84, 0x7632, R55 ;  /* 0x0000763254377816 */ /* 0x000fe20000000037 */
[----:B------:R-:W-:Y:S01]  /*33c0*/  FMUL.FTZ R36, R40, R35 ;  /* 0x0000002328247220 */ /* 0x000fe20000410000 */
[----:B------:R-:W-:Y:S01]  /*33d0*/  SHF.L.U32 R40, R85, 0x10, RZ ;  /* 0x0000001055287819 */ /* 0x000fe200000006ff */
[----:B------:R-:W-:Y:S01]  /*33e0*/  FMUL.FTZ R22, R27, R22 ;  /* 0x000000161b167220 */ /* 0x000fe20000410000 */
[----:B------:R-:W-:Y:S01]  /*33f0*/  SHF.L.U32 R55, R55, 0x10, RZ ;  /* 0x0000001037377819 */ /* 0x000fe200000006ff */
[----:B0-----:R-:W-:Y:S02]  /*3400*/  FADD.FTZ R38, R38, 1 ;  /* 0x3f80000026267421 */ /* 0x001fe40000010000 */
[----:B------:R-:W-:Y:S01]  /*3410*/  FMUL.FTZ R23, R40, R23 ;  /* 0x0000001728177220 */ /* 0x000fe20000410000 */
[----:B------:R-:W-:Y:S01]  /*3420*/  FMUL.FTZ R40, R0, R22 ;  /* 0x0000001600287220 */ /* 0x000fe20000410000 */
[----:B-1----:R-:W-:Y:S01]  /*3430*/  FADD.FTZ R102, R28, 1 ;  /* 0x3f8000001c667421 */ /* 0x002fe20000010000 */
[----:B------:R-:W-:Y:S01]  /*3440*/  FMUL.FTZ R36, R55, R36 ;  /* 0x0000002437247220 */ /* 0x000fe20000410000 */
[----:B------:R-:W-:Y:S01]  /*3450*/  PRMT R28, R85, 0x7632, R28 ;  /* 0x00007632551c7816 */ /* 0x000fe2000000001c */
[----:B------:R-:W-:Y:S01]  /*3460*/  FFMA.FTZ R37, R16, R40, R37 ;  /* 0x0000002810257223 */ /* 0x000fe20000010025 */
[----:B------:R-:W-:Y:S01]  /*3470*/  FMUL.FTZ R35, R41, R44 ;  /* 0x0000002c29237220 */ /* 0x000fe20000410000 */
[-C--:B------:R-:W-:Y:S01]  /*3480*/  FMUL.FTZ R40, R121, R36.reuse ;  /* 0x0000002479287220 */ /* 0x080fe20000410000 */
[----:B--2---:R-:W-:Y:S01]  /*3490*/  FADD.FTZ R39, R39, 1 ;  /* 0x3f80000027277421 */ /* 0x004fe20000010000 */
[----:B------:R-:W0:Y:S01]  /*34a0*/  MUFU.RCP R38, R38 ;  /* 0x0000002600267308 */ /* 0x000e220000001000 */
[----:B------:R-:W-:Y:S01]  /*34b0*/  SHF.L.U32 R44, R28, 0x10, RZ ;  /* 0x000000101c2c7819 */ /* 0x000fe200000006ff */
[C---:B------:R-:W-:Y:S01]  /*34c0*/  FFMA.FTZ R45, R26.reuse, R36, R45 ;  /* 0x000000241a2d7223 */ /* 0x040fe2000001002d */
[----:B------:R-:W-:Y:S01]  /*34d0*/  IADD3.X R157, RZ, R3, RZ, P2, !PT ;  /* 0x00000003ff9d7210 */ /* 0x000fe200017fe4ff */
[----:B------:R-:W-:Y:S01]  /*34e0*/  FFMA.FTZ R26, R26, R40, R37 ;  /* 0x000000281a1a7223 */ /* 0x000fe20000010025 */
[----:B------:R-:W-:-:S03]  /*34f0*/  FFMA.FTZ R40, R0, R22, R33 ;  /* 0x0000001600287223 */ /* 0x000fc60000010021 */
[----:B------:R1:W2:Y:S01]  /*3500*/  MUFU.RCP R28, R39 ;  /* 0x00000027001c7308 */ /* 0x0002a20000001000 */
[----:B------:R-:W-:Y:S01]  /*3510*/  FMUL.FTZ R33, R2, R23 ;  /* 0x0000001702217220 */ /* 0x000fe20000410000 */
[----:B------:R-:W-:Y:S01]  /*3520*/  FMUL.FTZ R35, R44, R35 ;  /* 0x000000232c237220 */ /* 0x000fe20000410000 */
[----:B------:R-:W-:Y:S01]  /*3530*/  SHF.L.U64.HI R157, R156, 0x1, R157 ;  /* 0x000000019c9d7819 */ /* 0x000fe2000001029d */
[----:B------:R-:W-:Y:S01]  /*3540*/  FADD.FTZ R44, R30, 1 ;  /* 0x3f8000001e2c7421 */ /* 0x000fe20000010000 */
[----:B------:R-:W-:-:S03]  /*3550*/  SHF.L.U32 R156, R156, 0x1, RZ ;  /* 0x000000019c9c7819 */ /* 0x000fc600000006ff */
[----:B------:R0:W2:Y:S01]  /*3560*/  MUFU.RCP R27, R102 ;  /* 0x00000066001b7308 */ /* 0x0000a20000001000 */
[----:B-1----:R-:W-:Y:S01]  /*3570*/  FFMA.FTZ R39, R121, R36, R40 ;  /* 0x0000002479277223 */ /* 0x002fe20000010028 */
[----:B------:R-:W-:Y:S01]  /*3580*/  FFMA.FTZ R26, R17, R33, R26 ;  /* 0x00000021111a7223 */ /* 0x000fe2000001001a */
[----:B------:R-:W-:Y:S02]  /*3590*/  IADD3 R104, P2, R156, UR24, RZ ;  /* 0x000000189c687c10 */ /* 0x000fe4000ff5e0ff */
[----:B------:R-:W-:Y:S01]  /*35a0*/  FFMA.FTZ R39, R2, R23, R39 ;  /* 0x0000001702277223 */ /* 0x000fe20000010027 */
[----:B0-----:R-:W-:Y:S02]  /*35b0*/  IADD3 R102, P0, R158, UR26, RZ ;  /* 0x0000001a9e667c10 */ /* 0x001fe4000ff1e0ff */
[----:B------:R-:W0:Y:S01]  /*35c0*/  MUFU.RCP R33, R44 ;  /* 0x0000002c00217308 */ /* 0x000e220000001000 */
[-C--:B------:R-:W-:Y:S01]  /*35d0*/  FMUL.FTZ R41, R120, R35.reuse ;  /* 0x0000002378297220 */ /* 0x080fe20000410000 */
[----:B------:R-:W-:Y:S01]  /*35e0*/  IADD3.X R103, R159, UR27, RZ, P0, !PT ;  /* 0x0000001b9f677c10 */ /* 0x000fe200087fe4ff */
[-C--:B------:R-:W-:Y:S01]  /*35f0*/  FFMA.FTZ R118, R31, R35.reuse, R118 ;  /* 0x000000231f767223 */ /* 0x080fe20000010076 */
[----:B------:R-:W-:Y:S01]  /*3600*/  IADD3.X R105, R157, UR25, RZ, P2, !PT ;  /* 0x000000199d697c10 */ /* 0x000fe200097fe4ff */
[----:B------:R-:W-:Y:S01]  /*3610*/  FADD.FTZ R48, R48, R35 ;  /* 0x0000002330307221 */ /* 0x000fe20000010000 */
[----:B------:R-:W-:Y:S01]  /*3620*/  FFMA.FTZ R30, R120, R35, R39 ;  /* 0x00000023781e7223 */ /* 0x000fe20000010027 */
[----:B------:R-:W-:Y:S01]  /*3630*/  FADD.FTZ R35, -R38, 1 ;  /* 0x3f80000026237421 */ /* 0x000fe20000010100 */
[----:B------:R-:W-:Y:S01]  /*3640*/  FFMA.FTZ R31, R31, R41, R26 ;  /* 0x000000291f1f7223 */ /* 0x000fe2000001001a */
[----:B------:R-:W5:Y:S01]  /*3650*/  LDG.E.64.CONSTANT R102, desc[UR18][R102.64] ;  /* 0x0000001266667981 */ /* 0x000f62000c1e9b00 */
[----:B--2---:R-:W-:Y:S01]  /*3660*/  FADD.FTZ R26, -R28, 1 ;  /* 0x3f8000001c1a7421 */ /* 0x004fe20000010100 */
[----:B------:R-:W-:Y:S01]  /*3670*/  FFMA.FTZ R34, R34, R35, 1 ;  /* 0x3f80000022227423 */ /* 0x000fe20000010023 */
[----:B------:R-:W-:Y:S01]  /*3680*/  FADD.FTZ R37, -R27, 1 ;  /* 0x3f8000001b257421 */ /* 0x000fe20000010100 */
[----:B------:R-:W2:Y:S01]  /*3690*/  LDG.E.64.CONSTANT R104, desc[UR18][R104.64] ;  /* 0x0000001268687981 */ /* 0x000ea2000c1e9b00 */
[----:B------:R-:W-:Y:S01]  /*36a0*/  SHF.L.U32 R35, R86, 0x10, RZ ;  /* 0x0000001056237819 */ /* 0x000fe200000006ff */
[----:B------:R-:W-:Y:S01]  /*36b0*/  FFMA.FTZ R25, R25, R26, 1 ;  /* 0x3f80000019197423 */ /* 0x000fe2000001001a */
[----:B------:R-:W-:Y:S01]  /*36c0*/  FFMA.FTZ R24, R24, R37, 1 ;  /* 0x3f80000018187423 */ /* 0x000fe20000010025 */
[----:B------:R-:W-:-:S02]  /*36d0*/  SHF.L.U32 R37, R87, 0x10, RZ ;  /* 0x0000001057257819 */ /* 0x000fc400000006ff */
[----:B------:R-:W-:Y:S01]  /*36e0*/  FMUL.FTZ R28, R28, R25 ;  /* 0x000000191c1c7220 */ /* 0x000fe20000410000 */
[----:B------:R-:W-:Y:S01]  /*36f0*/  FADD.FTZ R35, -R54, R35 ;  /* 0x0000002336237221 */ /* 0x000fe20000010100 */
[----:B0-----:R-:W-:Y:S01]  /*3700*/  FADD.FTZ R25, -R33, 1 ;  /* 0x3f80000021197421 */ /* 0x001fe20000010100 */
[----:B------:R-:W-:Y:S01]  /*3710*/  FMUL.FTZ R27, R27, R24 ;  /* 0x000000181b1b7220 */ /* 0x000fe20000410000 */
[----:B------:R-:W-:Y:S01]  /*3720*/  PRMT R114, R86, 0x7632, R114 ;  /* 0x0000763256727816 */ /* 0x000fe20000000072 */
[----:B------:R-:W-:Y:S01]  /*3730*/  FMUL.FTZ R24, R4, R35 ;  /* 0x0000002304187220 */ /* 0x000fe20000410000 */
[----:B------:R-:W-:Y:S01]  /*3740*/  FFMA.FTZ R32, R32, R25, 1 ;  /* 0x3f80000020207423 */ /* 0x000fe20000010019 */
[----:B------:R-:W-:Y:S01]  /*3750*/  FADD.FTZ R25, -R54, R37 ;  /* 0x0000002536197221 */ /* 0x000fe20000010100 */
[----:B------:R-:W-:Y:S01]  /*3760*/  SHF.L.U32 R114, R114, 0x10, RZ ;  /* 0x0000001072727819 */ /* 0x000fe200000006ff */
[----:B------:R-:W-:Y:S01]  /*3770*/  FFMA.FTZ R41, R0, R24, R123 ;  /* 0x0000001800297223 */ /* 0x000fe2000001007b */
[----:B------:R-:W-:Y:S01]  /*3780*/  PRMT R40, R87, 0x7632, R40 ;  /* 0x0000763257287816 */ /* 0x000fe20000000028 */
[----:B------:R-:W-:-:S02]  /*3790*/  FMUL.FTZ R25, R4, R25 ;  /* 0x0000001904197220 */ /* 0x000fc40000410000 */
[----:B------:R-:W-:Y:S01]  /*37a0*/  FMUL.FTZ R44, R41, -1.4426950216293334961 ;  /* 0xbfb8aa3b292c7820 */ /* 0x000fe20000410000 */
[----:B------:R-:W-:Y:S01]  /*37b0*/  SHF.L.U32 R40, R40, 0x10, RZ ;  /* 0x0000001028287819 */ /* 0x000fe200000006ff */
[----:B------:R-:W-:Y:S01]  /*37c0*/  FADD.FTZ R114, -R54, R114 ;  /* 0x0000007236727221 */ /* 0x000fe20000010100 */
[----:B------:R-:W-:Y:S01]  /*37d0*/  FFMA.FTZ R39, R2, R25, R133 ;  /* 0x0000001902277223 */ /* 0x000fe20000010085 */
[----:B------:R-:W-:Y:S01]  /*37e0*/  FADD.FTZ R127, R127, R36 ;  /* 0x000000247f7f7221 */ /* 0x000fe20000010000 */
[----:B------:R-:W-:Y:S01]  /*37f0*/  FMUL.FTZ R33, R33, R32 ;  /* 0x0000002021217220 */ /* 0x000fe20000410000 */
[----:B------:R-:W-:Y:S01]  /*3800*/  FMUL.FTZ R114, R4, R114 ;  /* 0x0000007204727220 */ /* 0x000fe20000410000 */
[----:B------:R-:W-:Y:S01]  /*3810*/  FADD.FTZ R40, -R54, R40 ;  /* 0x0000002836287221 */ /* 0x000fe20000010100 */
[----:B------:R-:W0:Y:S01]  /*3820*/  MUFU.EX2 R44, R44 ;  /* 0x0000002c002c7308 */ /* 0x000e220000000800 */
[----:B------:R-:W-:Y:S01]  /*3830*/  FMUL.FTZ R36, R39, -1.4426950216293334961 ;  /* 0xbfb8aa3b27247820 */ /* 0x000fe20000410000 */
[C---:B------:R-:W-:Y:S01]  /*3840*/  PRMT R32, R90.reuse, 0x7632, R32 ;  /* 0x000076325a207816 */ /* 0x040fe20000000020 */
[----:B------:R-:W-:Y:S01]  /*3850*/  FFMA.FTZ R109, R121, R114, R132 ;  /* 0x00000072796d7223 */ /* 0x000fe20000010084 */
[----:B------:R-:W-:Y:S01]  /*3860*/  SHF.L.U32 R55, R90, 0x10, RZ ;  /* 0x000000105a377819 */ /* 0x000fe200000006ff */
[----:B------:R-:W-:Y:S01]  /*3870*/  FMUL.FTZ R40, R4, R40 ;  /* 0x0000002804287220 */ /* 0x000fe20000410000 */
[----:B------:R-:W-:Y:S01]  /*3880*/  SHF.L.U32 R32, R32, 0x10, RZ ;  /* 0x0000001020207819 */ /* 0x000fe200000006ff */
[----:B------:R-:W-:Y:S01]  /*3890*/  FMUL.FTZ R38, R38, R34 ;  /* 0x0000002226267220 */ /* 0x000fe20000410000 */
[----:B------:R-:W-:Y:S01]  /*38a0*/  MUFU.EX2 R36, R36 ;  /* 0x0000002400247308 */ /* 0x000fe20000000800 */
[----:B------:R-:W-:Y:S01]  /*38b0*/  FMUL.FTZ R34, R109, -1.4426950216293334961 ;  /* 0xbfb8aa3b6d227820 */ /* 0x000fe20000410000 */
[----:B------:R-:W-:Y:S01]  /*38c0*/  FFMA.FTZ R108, R120, R40, R122 ;  /* 0x00000028786c7223 */ /* 0x000fe2000001007a */
[----:B------:R-:W-:Y:S01]  /*38d0*/  FMUL.FTZ R27, R55, R27 ;  /* 0x0000001b371b7220 */ /* 0x000fe20000410000 */
[C---:B------:R-:W-:Y:S01]  /*38e0*/  PRMT R55, R91.reuse, 0x7632, R55 ;  /* 0x000076325b377816 */ /* 0x040fe20000000037 */
[----:B------:R-:W-:Y:S01]  /*38f0*/  FMUL.FTZ R38, R32, R38 ;  /* 0x0000002620267220 */ /* 0x000fe20000410000 */
[----:B------:R-:W-:Y:S01]  /*3900*/  FMUL.FTZ R32, R108, -1.4426950216293334961 ;  /* 0xbfb8aa3b6c207820 */ /* 0x000fe20000410000 */
[----:B------:R-:W-:Y:S01]  /*3910*/  FMUL.FTZ R106, R0, R27 ;  /* 0x0000001b006a7220 */ /* 0x000fe20000410000 */
[----:B------:R-:W1:Y:S01]  /*3920*/  MUFU.EX2 R34, R34 ;  /* 0x0000002200227308 */ /* 0x000e620000000800 */
[----:B------:R-:W-:-:S02]  /*3930*/  SHF.L.U32 R107, R91, 0x10, RZ ;  /* 0x000000105b6b7819 */ /* 0x000fc400000006ff */
[----:B------:R-:W-:Y:S01]  /*3940*/  SHF.L.U32 R55, R55, 0x10, RZ ;  /* 0x0000001037377819 */ /* 0x000fe200000006ff */
[----:B------:R-:W-:Y:S01]  /*3950*/  FFMA.FTZ R31, R18, R106, R31 ;  /* 0x0000006a121f7223 */ /* 0x000fe2000001001f */
[----:B------:R-:W-:Y:S01]  /*3960*/  FMUL.FTZ R106, R121, R38 ;  /* 0x00000026796a7220 */ /* 0x000fe20000410000 */
[----:B------:R-:W-:Y:S01]  /*3970*/  FMUL.FTZ R28, R107, R28 ;  /* 0x0000001c6b1c7220 */ /* 0x000fe20000410000 */
[----:B0-----:R-:W-:Y:S01]  /*3980*/  FADD.FTZ R44, R44, 1 ;  /* 0x3f8000002c2c7421 */ /* 0x001fe20000010000 */
[----:B------:R-:W0:Y:S01]  /*3990*/  MUFU.EX2 R32, R32 ;  /* 0x0000002000207308 */ /* 0x000e220000000800 */
[----:B------:R-:W-:Y:S01]  /*39a0*/  FMUL.FTZ R33, R55, R33 ;  /* 0x0000002137217220 */ /* 0x000fe20000410000 */
[----:B------:R-:W-:Y:S01]  /*39b0*/  FFMA.FTZ R55, R0, R27, R30 ;  /* 0x0000001b00377223 */ /* 0x000fe2000001001e */
[C---:B------:R-:W-:Y:S01]  /*39c0*/  FFMA.FTZ R45, R29.reuse, R38, R45 ;  /* 0x000000261d2d7223 */ /* 0x040fe2000001002d */
[----:B------:R-:W-:Y:S01]  /*39d0*/  FFMA.FTZ R29, R29, R106, R31 ;  /* 0x0000006a1d1d7223 */ /* 0x000fe2000001001f */
[----:B------:R-:W-:-:S03]  /*39e0*/  FMUL.FTZ R31, R2, R28 ;  /* 0x0000001c021f7220 */ /* 0x000fc60000410000 */
[----:B------:R0:W-:Y:S01]  /*39f0*/  MUFU.RCP R30, R44 ;  /* 0x0000002c001e7308 */ /* 0x0001e20000001000 */
[----:B------:R-:W-:Y:S01]  /*3a00*/  FFMA.FTZ R29, R21, R31, R29 ;  /* 0x0000001f151d7223 */ /* 0x000fe2000001001d */
[----:B-1----:R-:W-:Y:S01]  /*3a10*/  FADD.FTZ R34, R34, 1 ;  /* 0x3f80000022227421 */ /* 0x002fe20000010000 */
[----:B0-----:R-:W-:Y:S01]  /*3a20*/  FFMA.FTZ R44, R121, R38, R55 ;  /* 0x00000026792c7223 */ /* 0x001fe20000010037 */
[----:B------:R-:W-:-:S04]  /*3a30*/  FADD.FTZ R55, R36, 1 ;  /* 0x3f80000024377421 */ /* 0x000fc80000010000 */
[----:B------:R-:W0:Y:S01]  /*3a40*/  MUFU.RCP R31, R55 ;  /* 0x00000037001f7308 */ /* 0x000e220000001000 */
[----:B------:R-:W-:-:S07]  /*3a50*/  FADD.FTZ R117, R32, 1 ;  /* 0x3f80000020757421 */ /* 0x000fce0000010000 */
[----:B------:R0:W1:Y:S01]  /*3a60*/  MUFU.RCP R106, R34 ;  /* 0x00000022006a7308 */ /* 0x0000620000001000 */
[----:B------:R-:W-:-:S07]  /*3a70*/  FFMA.FTZ R44, R2, R28, R44 ;  /* 0x0000001c022c7223 */ /* 0x000fce000001002c */
[----:B------:R-:W3:Y:S01]  /*3a80*/  MUFU.RCP R117, R117 ;  /* 0x0000007500757308 */ /* 0x000ee20000001000 */
[----:B0-----:R-:W-:Y:S01]  /*3a90*/  FADD.FTZ R34, -R31, 1 ;  /* 0x3f8000001f227421 */ /* 0x001fe20000010100 */
[-C--:B------:R-:W-:Y:S01]  /*3aa0*/  FFMA.FTZ R118, R49, R33.reuse, R118 ;  /* 0x0000002131767223 */ /* 0x080fe20000010076 */
[----:B------:R-:W-:Y:S01]  /*3ab0*/  FADD.FTZ R48, R48, R33 ;  /* 0x0000002130307221 */ /* 0x000fe20000010000 */
[CC--:B------:R-:W-:Y:S01]  /*3ac0*/  FFMA.FTZ R44, R120.reuse, R33.reuse, R44 ;  /* 0x00000021782c7223 */ /* 0x0c0fe2000001002c */
[----:B------:R-:W-:Y:S01]  /*3ad0*/  FFMA.FTZ R39, R39, R34, 1 ;  /* 0x3f80000027277423 */ /* 0x000fe20000010022 */
[----:B------:R-:W-:Y:S01]  /*3ae0*/  FMUL.FTZ R33, R120, R33 ;  /* 0x0000002178217220 */ /* 0x000fe20000410000 */
[----:B-1----:R-:W-:Y:S02]  /*3af0*/  FADD.FTZ R34, -R106, 1 ;  /* 0x3f8000006a227421 */ /* 0x002fe40000010100 */
[----:B------:R-:W-:Y:S01]  /*3b00*/  FMUL.FTZ R31, R31, R39 ;  /* 0x000000271f1f7220 */ /* 0x000fe20000410000 */
[----:B------:R-:W-:Y:S01]  /*3b10*/  FFMA.FTZ R49, R49, R33, R29 ;  /* 0x0000002131317223 */ /* 0x000fe2000001001d */
[----:B------:R-:W-:Y:S01]  /*3b20*/  PRMT R39, R92, 0x7632, R39 ;  /* 0x000076325c277816 */ /* 0x000fe20000000027 */
[----:B------:R-:W-:Y:S01]  /*3b30*/  FADD.FTZ R33, -R30, 1 ;  /* 0x3f8000001e217421 */ /* 0x000fe20000010100 */
[----:B------:R-:W-:-:S02]  /*3b40*/  FFMA.FTZ R109, R109, R34, 1 ;  /* 0x3f8000006d6d7423 */ /* 0x000fc40000010022 */
[----:B------:R-:W-:Y:S01]  /*3b50*/  SHF.L.U32 R39, R39, 0x10, RZ ;  /* 0x0000001027277819 */ /* 0x000fe200000006ff */
[----:B---3--:R-:W-:Y:S01]  /*3b60*/  FADD.FTZ R107, -R117, 1 ;  /* 0x3f800000756b7421 */ /* 0x008fe20000010100 */
[----:B------:R-:W-:Y:S01]  /*3b70*/  FFMA.FTZ R41, R41, R33, 1 ;  /* 0x3f80000029297423 */ /* 0x000fe20000010021 */
[----:B------:R-:W-:Y:S02]  /*3b80*/  FMUL.FTZ R106, R106, R109 ;  /* 0x0000006d6a6a7220 */ /* 0x000fe40000410000 */
[----:B------:R-:W-:Y:S01]  /*3b90*/  FFMA.FTZ R108, R108, R107, 1 ;  /* 0x3f8000006c6c7423 */ /* 0x000fe2000001006b */
[----:B------:R-:W-:Y:S01]  /*3ba0*/  SHF.L.U32 R107, R92, 0x10, RZ ;  /* 0x000000105c6b7819 */ /* 0x000fe200000006ff */
[----:B------:R-:W-:Y:S01]  /*3bb0*/  FMUL.FTZ R30, R30, R41 ;  /* 0x000000291e1e7220 */ /* 0x000fe20000410000 */
[----:B------:R-:W-:Y:S01]  /*3bc0*/  FMUL.FTZ R39, R39, R106 ;  /* 0x0000006a27277220 */ /* 0x000fe20000410000 */
[----:B------:R-:W-:Y:S01]  /*3bd0*/  IADD3 R106, P0, R156, UR26, RZ ;  /* 0x0000001a9c6a7c10 */ /* 0x000fe2000ff1e0ff */
[----:B------:R-:W-:Y:S01]  /*3be0*/  FADD.FTZ R127, R127, R38 ;  /* 0x000000267f7f7221 */ /* 0x000fe20000010000 */
[----:B------:R-:W-:Y:S01]  /*3bf0*/  SHF.L.U32 R26, R88, 0x10, RZ ;  /* 0x00000010581a7819 */ /* 0x000fe200000006ff */
[----:B------:R-:W-:Y:S01]  /*3c00*/  FMUL.FTZ R30, R107, R30 ;  /* 0x0000001e6b1e7220 */ /* 0x000fe20000410000 */
[----:B------:R-:W-:-:S02]  /*3c10*/  SHF.L.U32 R36, R89, 0x10, RZ ;  /* 0x0000001059247819 */ /* 0x000fc400000006ff */
[----:B------:R-:W-:Y:S02]  /*3c20*/  IADD3.X R107, R157, UR27, RZ, P0, !PT ;  /* 0x0000001b9d6b7c10 */ /* 0x000fe400087fe4ff */
[----:B------:R-:W-:Y:S01]  /*3c30*/  PRMT R38, R88, 0x7632, R38 ;  /* 0x0000763258267816 */ /* 0x000fe20000000026 */
[C---:B------:R-:W-:Y:S01]  /*3c40*/  FADD.FTZ R26, -R54.reuse, R26 ;  /* 0x0000001a361a7221 */ /* 0x040fe20000010100 */
[----:B------:R-:W-:Y:S01]  /*3c50*/  PRMT R119, R89, 0x7632, R119 ;  /* 0x0000763259777816 */ /* 0x000fe20000000077 */
[----:B------:R-:W-:Y:S01]  /*3c60*/  FADD.FTZ R36, -R54, R36 ;  /* 0x0000002436247221 */ /* 0x000fe20000010100 */
[----:B------:R-:W-:Y:S01]  /*3c70*/  SHF.L.U32 R38, R38, 0x10, RZ ;  /* 0x0000001026267819 */ /* 0x000fe200000006ff */
[----:B------:R-:W3:Y:S01]  /*3c80*/  LDG.E.64.CONSTANT R106, desc[UR18][R106.64] ;  /* 0x000000126a6a7981 */ /* 0x000ee2000c1e9b00 */
[C---:B------:R-:W-:Y:S01]  /*3c90*/  FMUL.FTZ R26, R4.reuse, R26 ;  /* 0x0000001a041a7220 */ /* 0x040fe20000410000 */
[----:B------:R-:W-:Y:S01]  /*3ca0*/  SHF.L.U32 R119, R119, 0x10, RZ ;  /* 0x0000001077777819 */ /* 0x000fe200000006ff */
[----:B------:R-:W-:Y:S01]  /*3cb0*/  FMUL.FTZ R29, R4, R36 ;  /* 0x00000024041d7220 */ /* 0x000fe20000410000 */
[----:B------:R-:W-:Y:S01]  /*3cc0*/  FADD.FTZ R38, -R54, R38 ;  /* 0x0000002636267221 */ /* 0x000fe20000010100 */
[----:B------:R-:W-:-:S02]  /*3cd0*/  FFMA.FTZ R37, R0, R26, R123 ;  /* 0x0000001a00257223 */ /* 0x000fc4000001007b */
[----:B------:R-:W-:Y:S01]  /*3ce0*/  FFMA.FTZ R32, R2, R29, R133 ;  /* 0x0000001d02207223 */ /* 0x000fe20000010085 */
[----:B------:R-:W-:Y:S01]  /*3cf0*/  FADD.FTZ R119, -R54, R119 ;  /* 0x0000007736777221 */ /* 0x000fe20000010100 */
[----:B------:R-:W-:Y:S01]  /*3d00*/  FMUL.FTZ R55, R4, R38 ;  /* 0x0000002604377220 */ /* 0x000fe20000410000 */
[----:B------:R-:W-:Y:S01]  /*3d10*/  FMUL.FTZ R35, R37, -1.4426950216293334961 ;  /* 0xbfb8aa3b25237820 */ /* 0x000fe20000410000 */
[----:B------:R-:W-:Y:S01]  /*3d20*/  FMUL.FTZ R36, R32, -1.4426950216293334961 ;  /* 0xbfb8aa3b20247820 */ /* 0x000fe20000410000 */
[----:B------:R-:W-:Y:S01]  /*3d30*/  FMUL.FTZ R119, R4, R119 ;  /* 0x0000007704777220 */ /* 0x000fe20000410000 */
[----:B------:R-:W-:-:S03]  /*3d40*/  FFMA.FTZ R33, R121, R55, R132 ;  /* 0x0000003779217223 */ /* 0x000fc60000010084 */
[----:B------:R-:W-:Y:S01]  /*3d50*/  FFMA.FTZ R34, R120, R119, R122 ;  /* 0x0000007778227223 */ /* 0x000fe2000001007a */
[----:B------:R-:W0:Y:S01]  /*3d60*/  MUFU.EX2 R35, R35 ;  /* 0x0000002300237308 */ /* 0x000e220000000800 */
[----:B------:R-:W-:Y:S02]  /*3d70*/  FMUL.FTZ R38, R33, -1.4426950216293334961 ;  /* 0xbfb8aa3b21267820 */ /* 0x000fe40000410000 */
[----:B------:R-:W-:-:S05]  /*3d80*/  FMUL.FTZ R41, R34, -1.4426950216293334961 ;  /* 0xbfb8aa3b22297820 */ /* 0x000fca0000410000 */
[----:B------:R-:W1:Y:S01]  /*3d90*/  MUFU.EX2 R36, R36 ;  /* 0x0000002400247308 */ /* 0x000e620000000800 */
[----:B------:R-:W-:Y:S01]  /*3da0*/  IADD3.X R155, RZ, R3, RZ, P6, !PT ;  /* 0x00000003ff9b7210 */ /* 0x000fe200037fe4ff */
[----:B------:R-:W-:-:S06]  /*3db0*/  FMUL.FTZ R117, R117, R108 ;  /* 0x0000006c75757220 */ /* 0x000fcc0000410000 */
[----:B------:R-:W4:Y:S01]  /*3dc0*/  MUFU.EX2 R38, R38 ;  /* 0x0000002600267308 */ /* 0x000f220000000800 */
[----:B------:R-:W-:Y:S01]  /*3dd0*/  FMUL.FTZ R108, R0, R30 ;  /* 0x0000001e006c7220 */ /* 0x000fe20000410000 */
[----:B------:R-:W-:-:S06]  /*3de0*/  SHF.L.U64.HI R155, R154, 0x1, R155 ;  /* 0x000000019a9b7819 */ /* 0x000fcc000001029b */
[----:B------:R-:W4:Y:S01]  /*3df0*/  MUFU.EX2 R41, R41 ;  /* 0x0000002900297308 */ /* 0x000f220000000800 */
[----:B------:R-:W-:Y:S01]  /*3e00*/  SHF.L.U32 R154, R154, 0x1, RZ ;  /* 0x000000019a9a7819 */ /* 0x000fe200000006ff */
[----:B0-----:R-:W-:Y:S01]  /*3e10*/  FADD.FTZ R35, R35, 1 ;  /* 0x3f80000023237421 */ /* 0x001fe20000010000 */
[----:B------:R-:W-:Y:S01]  /*3e20*/  FFMA.FTZ R49, R24, R108, R49 ;  /* 0x0000006c18317223 */ /* 0x000fe20000010031 */
[----:B-1----:R-:W-:Y:S01]  /*3e30*/  FADD.FTZ R36, R36, 1 ;  /* 0x3f80000024247421 */ /* 0x002fe20000010000 */
[----:B------:R-:W-:-:S03]  /*3e40*/  IADD3 R108, P0, R154, UR24, RZ ;  /* 0x000000189a6c7c10 */ /* 0x000fc6000ff1e0ff */
[----:B------:R-:W0:Y:S01]  /*3e50*/  MUFU.RCP R35, R35 ;  /* 0x0000002300237308 */ /* 0x000e220000001000 */
[----:B------:R-:W-:Y:S01]  /*3e60*/  IADD3.X R109, R155, UR25, RZ, P0, !PT ;  /* 0x000000199b6d7c10 */ /* 0x000fe200087fe4ff */
[----:B----4-:R-:W-:Y:S01]  /*3e70*/  FADD.FTZ R38, R38, 1 ;  /* 0x3f80000026267421 */ /* 0x010fe20000010000 */
[C---:B------:R-:W-:Y:S02]  /*3e80*/  SHF.L.U32 R112, R93.reuse, 0x10, RZ ;  /* 0x000000105d707819 */ /* 0x040fe400000006ff */
[----:B------:R-:W-:Y:S02]  /*3e90*/  PRMT R111, R93, 0x7632, R111 ;  /* 0x000076325d6f7816 */ /* 0x000fe4000000006f */
[----:B------:R-:W4:Y:S01]  /*3ea0*/  LDG.E.64.CONSTANT R108, desc[UR18][R108.64] ;  /* 0x000000126c6c7981 */ /* 0x000f22000c1e9b00 */
[----:B------:R-:W1:Y:S01]  /*3eb0*/  MUFU.RCP R36, R36 ;  /* 0x0000002400247308 */ /* 0x000e620000001000 */
[----:B------:R-:W-:Y:S01]  /*3ec0*/  FADD.FTZ R41, R41, 1 ;  /* 0x3f80000029297421 */ /* 0x000fe20000010000 */
[----:B------:R-:W-:Y:S01]  /*3ed0*/  FMUL.FTZ R110, R121, R39 ;  /* 0x00000027796e7220 */ /* 0x000fe20000410000 */
[----:B------:R-:W-:Y:S01]  /*3ee0*/  FMUL.FTZ R31, R112, R31 ;  /* 0x0000001f701f7220 */ /* 0x000fe20000410000 */
[----:B------:R-:W-:Y:S01]  /*3ef0*/  SHF.L.U32 R111, R111, 0x10, RZ ;  /* 0x000000106f6f7819 */ /* 0x000fe200000006ff */
[----:B------:R-:W-:-:S03]  /*3f00*/  FFMA.FTZ R44, R0, R30, R44 ;  /* 0x0000001e002c7223 */ /* 0x000fc6000001002c */
[----:B------:R-:W1:Y:S01]  /*3f10*/  MUFU.RCP R38, R38 ;  /* 0x0000002600267308 */ /* 0x000e620000001000 */
[----:B------:R-:W-:Y:S01]  /*3f20*/  FFMA.FTZ R49, R114, R110, R49 ;  /* 0x0000006e72317223 */ /* 0x000fe20000010031 */
[----:B------:R-:W-:Y:S01]  /*3f30*/  FMUL.FTZ R110, R2, R31 ;  /* 0x0000001f026e7220 */ /* 0x000fe20000410000 */
[-C--:B------:R-:W-:Y:S01]  /*3f40*/  FFMA.FTZ R114, R114, R39.reuse, R45 ;  /* 0x0000002772727223 */ /* 0x080fe2000001002d */
[----:B------:R-:W-:-:S04]  /*3f50*/  FFMA.FTZ R45, R121, R39, R44 ;  /* 0x00000027792d7223 */ /* 0x000fc8000001002c */
[----:B------:R-:W1:Y:S01]  /*3f60*/  MUFU.RCP R41, R41 ;  /* 0x0000002900297308 */ /* 0x000e620000001000 */
[----:B------:R-:W-:Y:S01]  /*3f70*/  FMUL.FTZ R117, R111, R117 ;  /* 0x000000756f757220 */ /* 0x000fe20000410000 */
[----:B------:R-:W-:Y:S01]  /*3f80*/  FFMA.FTZ R49, R25, R110, R49 ;  /* 0x0000006e19317223 */ /* 0x000fe20000010031 */
[----:B------:R-:W-:Y:S01]  /*3f90*/  FADD.FTZ R127, R127, R39 ;  /* 0x000000277f7f7221 */ /* 0x000fe20000010000 */
[----:B0-----:R-:W-:Y:S01]  /*3fa0*/  FADD.FTZ R44, -R35, 1 ;  /* 0x3f800000232c7421 */ /* 0x001fe20000010100 */
[----:B------:R-:W-:Y:S01]  /*3fb0*/  FFMA.FTZ R110, R2, R31, R45 ;  /* 0x0000001f026e7223 */ /* 0x000fe2000001002d */
[----:B-1----:R-:W-:Y:S01]  /*3fc0*/  FADD.FTZ R39, -R36, 1 ;  /* 0x3f80000024277421 */ /* 0x002fe20000010100 */
[-C--:B------:R-:W-:Y:S01]  /*3fd0*/  FMUL.FTZ R45, R120, R117.reuse ;  /* 0x00000075782d7220 */ /* 0x080fe20000410000 */
[----:B------:R-:W-:Y:S01]  /*3fe0*/  FFMA.FTZ R118, R40, R117, R118 ;  /* 0x0000007528767223 */ /* 0x000fe20000010076 */
[----:B------:R-:W-:Y:S01]  /*3ff0*/  FFMA.FTZ R44, R37, R44, 1 ;  /* 0x3f800000252c7423 */ /* 0x000fe2000001002c */
[----:B------:R-:W-:Y:S01]  /*4000*/  FFMA.FTZ R39, R32, R39, 1 ;  /* 0x3f80000020277423 */ /* 0x000fe20000010027 */
[----:B------:R-:W-:Y:S01]  /*4010*/  FFMA.FTZ R40, R40, R45, R49 ;  /* 0x0000002d28287223 */ /* 0x000fe20000010031 */
[----:B------:R-:W-:Y:S01]  /*4020*/  FADD.FTZ R32, -R38, 1 ;  /* 0x3f80000026207421 */ /* 0x000fe20000010100 */
[----:B------:R-:W-:Y:S01]  /*4030*/  SHF.L.U32 R45, R94, 0x10, RZ ;  /* 0x000000105e2d7819 */ /* 0x000fe200000006ff */
[----:B------:R-:W-:Y:S01]  /*4040*/  FMUL.FTZ R37, R35, R44 ;  /* 0x0000002c23257220 */ /* 0x000fe20000410000 */
[----:B------:R-:W-:Y:S01]  /*4050*/  FADD.FTZ R48, R48, R117 ;  /* 0x0000007530307221 */ /* 0x000fe20000010000 */
[----:B------:R-:W-:Y:S01]  /*4060*/  FFMA.FTZ R32, R33, R32, 1 ;  /* 0x3f80000021207423 */ /* 0x000fe20000010020 */
[----:B------:R-:W-:Y:S01]  /*4070*/  FADD.FTZ R44, -R41, 1 ;  /* 0x3f800000292c7421 */ /* 0x000fe20000010100 */
[----:B------:R-:W-:Y:S01]  /*4080*/  FADD.FTZ R45, -R54, R45 ;  /* 0x0000002d362d7221 */ /* 0x000fe20000010100 */
[----:B------:R-:W-:-:S02]  /*4090*/  FFMA.FTZ R117, R120, R117, R110 ;  /* 0x0000007578757223 */ /* 0x000fc4000001006e */
[----:B------:R-:W-:Y:S01]  /*40a0*/  FFMA.FTZ R110, R34, R44, 1 ;  /* 0x3f800000226e7423 */ /* 0x000fe2000001002c */
[----:B------:R-:W-:Y:S01]  /*40b0*/  FMUL.FTZ R44, R38, R32 ;  /* 0x00000020262c7220 */ /* 0x000fe20000410000 */
[----:B------:R-:W-:Y:S01]  /*40c0*/  FMUL.FTZ R32, R4, R45 ;  /* 0x0000002d04207220 */ /* 0x000fe20000410000 */
[----:B------:R-:W-:-:S03]  /*40d0*/  SHF.L.U32 R34, R95, 0x10, RZ ;  /* 0x000000105f227819 */ /* 0x000fc600000006ff */
[----:B------:R-:W-:Y:S01]  /*40e0*/  FFMA.FTZ R131, R0, R32, R123 ;  /* 0x0000002000837223 */ /* 0x000fe2000001007b */
[C---:B------:R-:W-:Y:S02]  /*40f0*/  PRMT R38, R96.reuse, 0x7632, R38 ;  /* 0x0000763260267816 */ /* 0x040fe40000000026 */
[----:B------:R-:W-:Y:S01]  /*4100*/  SHF.L.U32 R33, R96, 0x10, RZ ;  /* 0x0000001060217819 */ /* 0x000fe200000006ff */
[----:B------:R-:W-:Y:S01]  /*4110*/  FMUL.FTZ R112, R131, -1.4426950216293334961 ;  /* 0xbfb8aa3b83707820 */ /* 0x000fe20000410000 */
[----:B------:R-:W-:Y:S01]  /*4120*/  FADD.FTZ R34, -R54, R34 ;  /* 0x0000002236227221 */ /* 0x000fe20000010100 */
[----:B------:R-:W-:Y:S02]  /*4130*/  SHF.L.U32 R38, R38, 0x10, RZ ;  /* 0x0000001026267819 */ /* 0x000fe400000006ff */
[----:B------:R-:W-:Y:S01]  /*4140*/  PRMT R116, R94, 0x7632, R116 ;  /* 0x000076325e747816 */ /* 0x000fe20000000074 */
[----:B------:R-:W-:Y:S01]  /*4150*/  FMUL.FTZ R33, R33, R37 ;  /* 0x0000002521217220 */ /* 0x000fe20000410000 */
[----:B------:R-:W0:Y:S01]  /*4160*/  MUFU.EX2 R112, R112 ;  /* 0x0000007000707308 */ /* 0x000e220000000800 */
[----:B------:R-:W-:Y:S01]  /*4170*/  FMUL.FTZ R34, R4, R34 ;  /* 0x0000002204227220 */ /* 0x000fe20000410000 */
[----:B------:R-:W-:Y:S01]  /*4180*/  FMUL.FTZ R44, R38, R44 ;  /* 0x0000002c262c7220 */ /* 0x000fe20000410000 */
[----:B------:R-:W-:Y:S01]  /*4190*/  SHF.L.U32 R116, R116, 0x10, RZ ;  /* 0x0000001074747819 */ /* 0x000fe200000006ff */
[----:B------:R-:W-:Y:S01]  /*41a0*/  FMUL.FTZ R38, R0, R33 ;  /* 0x0000002100267220 */ /* 0x000fe20000410000 */
[----:B------:R-:W-:Y:S01]  /*41b0*/  SHF.L.U32 R37, R97, 0x10, RZ ;  /* 0x0000001061257819 */ /* 0x000fe200000006ff */
[----:B------:R-:W-:Y:S01]  /*41c0*/  FMUL.FTZ R35, R36, R39 ;  /* 0x0000002724237220 */ /* 0x000fe20000410000 */
[----:B------:R-:W-:Y:S01]  /*41d0*/  FFMA.FTZ R39, R2, R34, R133 ;  /* 0x0000002202277223 */ /* 0x000fe20000010085 */
[----:B------:R-:W-:Y:S01]  /*41e0*/  FFMA.FTZ R40, R26, R38, R40 ;  /* 0x000000261a287223 */ /* 0x000fe20000010028 */
[----:B------:R-:W-:Y:S01]  /*41f0*/  FFMA.FTZ R117, R0, R33, R117 ;  /* 0x0000002100757223 */ /* 0x000fe20000010075 */
[----:B------:R-:W-:Y:S01]  /*4200*/  FADD.FTZ R116, -R54, R116 ;  /* 0x0000007436747221 */ /* 0x000fe20000010100 */
[----:B------:R-:W-:Y:S01]  /*4210*/  FMUL.FTZ R35, R37, R35 ;  /* 0x0000002325237220 */ /* 0x000fe20000410000 */
[----:B------:R-:W-:Y:S01]  /*4220*/  PRMT R38, R95, 0x7632, R38 ;  /* 0x000076325f267816 */ /* 0x000fe20000000026 */
[----:B------:R-:W-:Y:S01]  /*4230*/  FMUL.FTZ R37, R39, -1.4426950216293334961 ;  /* 0xbfb8aa3b27257820 */ /* 0x000fe20000410000 */
[-C--:B------:R-:W-:Y:S01]  /*4240*/  FFMA.FTZ R114, R55, R44.reuse, R114 ;  /* 0x0000002c37727223 */ /* 0x080fe20000010072 */
[----:B------:R-:W-:Y:S01]  /*4250*/  FADD.FTZ R127, R127, R44 ;  /* 0x0000002c7f7f7221 */ /* 0x000fe20000010000 */
[----:B------:R-:W-:Y:S01]  /*4260*/  FFMA.FTZ R117, R121, R44, R117 ;  /* 0x0000002c79757223 */ /* 0x000fe20000010075 */
[----:B------:R-:W-:Y:S01]  /*4270*/  FMUL.FTZ R116, R4, R116 ;  /* 0x0000007404747220 */ /* 0x000fe20000410000 */
[----:B------:R-:W-:Y:S01]  /*4280*/  PRMT R45, R97, 0x7632, R45 ;  /* 0x00007632612d7816 */ /* 0x000fe2000000002d */
[C---:B------:R-:W-:Y:S01]  /*4290*/  FMUL.FTZ R44, R121.reuse, R44 ;  /* 0x0000002c792c7220 */ /* 0x040fe20000410000 */
[----:B------:R-:W-:Y:S01]  /*42a0*/  SHF.L.U32 R38, R38, 0x10, RZ ;  /* 0x0000001026267819 */ /* 0x000fe200000006ff */
[----:B------:R-:W1:Y:S01]  /*42b0*/  MUFU.EX2 R37, R37 ;  /* 0x0000002500257308 */ /* 0x000e620000000800 */
[----:B------:R-:W-:Y:S01]  /*42c0*/  FFMA.FTZ R126, R121, R116, R132 ;  /* 0x00000074797e7223 */ /* 0x000fe20000010084 */
[----:B------:R-:W-:Y:S01]  /*42d0*/  SHF.L.U32 R45, R45, 0x10, RZ ;  /* 0x000000102d2d7819 */ /* 0x000fe200000006ff */
[----:B------:R-:W-:Y:S01]  /*42e0*/  FFMA.FTZ R55, R55, R44, R40 ;  /* 0x0000002c37377223 */ /* 0x000fe20000010028 */
[----:B------:R-:W-:Y:S01]  /*42f0*/  FMUL.FTZ R110, R41, R110 ;  /* 0x0000006e296e7220 */ /* 0x000fe20000410000 */
[----:B0-----:R-:W-:Y:S01]  /*4300*/  FADD.FTZ R112, R112, 1 ;  /* 0x3f80000070707421 */ /* 0x001fe20000010000 */
[----:B------:R-:W-:Y:S01]  /*4310*/  FADD.FTZ R44, -R54, R38 ;  /* 0x00000026362c7221 */ /* 0x000fe20000010100 */
[----:B------:R-:W-:Y:S01]  /*4320*/  FMUL.FTZ R124, R126, -1.4426950216293334961 ;  /* 0xbfb8aa3b7e7c7820 */ /* 0x000fe20000410000 */
[-C--:B------:R-:W-:Y:S01]  /*4330*/  FMUL.FTZ R38, R2, R35.reuse ;  /* 0x0000002302267220 */ /* 0x080fe20000410000 */
[----:B------:R-:W-:Y:S01]  /*4340*/  FMUL.FTZ R110, R45, R110 ;  /* 0x0000006e2d6e7220 */ /* 0x000fe20000410000 */
[----:B------:R-:W-:Y:S01]  /*4350*/  FMUL.FTZ R44, R4, R44 ;  /* 0x0000002c042c7220 */ /* 0x000fe20000410000 */
[----:B------:R-:W-:Y:S01]  /*4360*/  FFMA.FTZ R117, R2, R35, R117 ;  /* 0x0000002302757223 */ /* 0x000fe20000010075 */
[----:B------:R-:W0:Y:S01]  /*4370*/  MUFU.RCP R112, R112 ;  /* 0x0000007000707308 */ /* 0x000e220000001000 */
[----:B------:R-:W-:Y:S01]  /*4380*/  FFMA.FTZ R55, R29, R38, R55 ;  /* 0x000000261d377223 */ /* 0x000fe20000010037 */
[----:B------:R-:W-:Y:S01]  /*4390*/  FFMA.FTZ R38, R120, R44, R122 ;  /* 0x0000002c78267223 */ /* 0x000fe2000001007a */
[-C--:B------:R-:W-:Y:S01]  /*43a0*/  FFMA.FTZ R118, R119, R110.reuse, R118 ;  /* 0x0000006e77767223 */ /* 0x080fe20000010076 */
[----:B------:R-:W-:Y:S01]  /*43b0*/  FADD.FTZ R48, R48, R110 ;  /* 0x0000006e30307221 */ /* 0x000fe20000010000 */
[CC--:B------:R-:W-:Y:S01]  /*43c0*/  FFMA.FTZ R117, R120.reuse, R110.reuse, R117 ;  /* 0x0000006e78757223 */ /* 0x0c0fe20000010075 */
[----:B------:R-:W-:-:S02]  /*43d0*/  FMUL.FTZ R110, R120, R110 ;  /* 0x0000006e786e7220 */ /* 0x000fc40000410000 */
[----:B------:R-:W5:Y:S01]  /*43e0*/  MUFU.EX2 R124, R124 ;  /* 0x0000007c007c7308 */ /* 0x000f620000000800 */
[----:B------:R-:W-:Y:S01]  /*43f0*/  FMUL.FTZ R130, R38, -1.4426950216293334961 ;  /* 0xbfb8aa3b26827820 */ /* 0x000fe20000410000 */
[----:B------:R-:W-:Y:S01]  /*4400*/  FFMA.FTZ R119, R119, R110, R55 ;  /* 0x0000006e77777223 */ /* 0x000fe20000010037 */
[----:B------:R-:W-:Y:S01]  /*4410*/  IADD3 R110, P0, R154, UR26, RZ ;  /* 0x0000001a9a6e7c10 */ /* 0x000fe2000ff1e0ff */
[----:B-1----:R-:W-:Y:S01]  /*4420*/  FADD.FTZ R45, R37, 1 ;  /* 0x3f800000252d7421 */ /* 0x002fe20000010000 */
[----:B------:R-:W-:Y:S02]  /*4430*/  SHF.L.U32 R36, R98, 0x10, RZ ;  /* 0x0000001062247819 */ /* 0x000fe400000006ff */
[----:B------:R-:W-:Y:S01]  /*4440*/  IADD3.X R111, R155, UR27, RZ, P0, !PT ;  /* 0x0000001b9b6f7c10 */ /* 0x000fe200087fe4ff */
[----:B------:R-:W1:Y:S01]  /*4450*/  MUFU.EX2 R130, R130 ;  /* 0x0000008200827308 */ /* 0x000e620000000800 */
[----:B0-----:R-:W-:Y:S01]  /*4460*/  FADD.FTZ R49, -R112, 1 ;  /* 0x3f80000070317421 */ /* 0x001fe20000010100 */
[----:B------:R-:W-:-:S03]  /*4470*/  FADD.FTZ R36, -R54, R36 ;  /* 0x0000002436247221 */ /* 0x000fc60000010100 */
[----:B------:R-:W4:Y:S03]  /*4480*/  LDG.E.64.CONSTANT R110, desc[UR18][R110.64] ;  /* 0x000000126e6e7981 */ /* 0x000f26000c1e9b00 */
[----:B------:R-:W0:Y:S01]  /*4490*/  MUFU.RCP R45, R45 ;  /* 0x0000002d002d7308 */ /* 0x000e220000001000 */
[----:B-----5:R-:W-:Y:S01]  /*44a0*/  FADD.FTZ R124, R124, 1 ;  /* 0x3f8000007c7c7421 */ /* 0x020fe20000010000 */
[----:B------:R-:W-:Y:S01]  /*44b0*/  FMUL.FTZ R36, R4, R36 ;  /* 0x0000002404247220 */ /* 0x000fe20000410000 */
[----:B------:R-:W-:Y:S01]  /*44c0*/  SHF.L.U32 R37, R99, 0x10, RZ ;  /* 0x0000001063257819 */ /* 0x000fe200000006ff */
[----:B------:R-:W-:Y:S01]  /*44d0*/  FFMA.FTZ R131, R131, R49, 1 ;  /* 0x3f80000083837423 */ /* 0x000fe20000010031 */
[----:B------:R-:W-:Y:S02]  /*44e0*/  IADD3.X R153, RZ, R3, RZ, P5, !PT ;  /* 0x00000003ff997210 */ /* 0x000fe40002ffe4ff */
[----:B------:R-:W-:Y:S01]  /*44f0*/  PRMT R49, R98, 0x7632, R49 ;  /* 0x0000763262317816 */ /* 0x000fe20000000031 */
[----:B------:R-:W-:Y:S01]  /*4500*/  FFMA.FTZ R41, R0, R36, R123 ;  /* 0x0000002400297223 */ /* 0x000fe2000001007b */
[----:B------:R-:W-:Y:S01]  /*4510*/  PRMT R129, R99, 0x7632, R129 ;  /* 0x0000763263817816 */ /* 0x000fe20000000081 */
[----:B------:R-:W5:Y:S01]  /*4520*/  MUFU.RCP R124, R124 ;  /* 0x0000007c007c7308 */ /* 0x000f620000001000 */
[----:B------:R-:W-:Y:S01]  /*4530*/  SHF.L.U64.HI R153, R152, 0x1, R153 ;  /* 0x0000000198997819 */ /* 0x000fe20000010299 */
[----:B------:R-:W-:Y:S01]  /*4540*/  FADD.FTZ R37, -R54, R37 ;  /* 0x0000002536257221 */ /* 0x000fe20000010100 */
[----:B------:R-:W-:-:S02]  /*4550*/  SHF.L.U32 R49, R49, 0x10, RZ ;  /* 0x0000001031317819 */ /* 0x000fc400000006ff */
[----:B------:R-:W-:Y:S01]  /*4560*/  SHF.L.U32 R152, R152, 0x1, RZ ;  /* 0x0000000198987819 */ /* 0x000fe200000006ff */
[----:B------:R-:W-:Y:S01]  /*4570*/  FMUL.FTZ R125, R41, -1.4426950216293334961 ;  /* 0xbfb8aa3b297d7820 */ /* 0x000fe20000410000 */
[----:B------:R-:W-:Y:S01]  /*4580*/  SHF.L.U32 R129, R129, 0x10, RZ ;  /* 0x0000001081817819 */ /* 0x000fe200000006ff */
[----:B-1----:R-:W-:Y:S01]  /*4590*/  FADD.FTZ R130, R130, 1 ;  /* 0x3f80000082827421 */ /* 0x002fe20000010000 */
[----:B------:R-:W-:Y:S01]  /*45a0*/  FMUL.FTZ R131, R112, R131 ;  /* 0x0000008370837220 */ /* 0x000fe20000410000 */
[----:B------:R-:W-:Y:S01]  /*45b0*/  FMUL.FTZ R37, R4, R37 ;  /* 0x0000002504257220 */ /* 0x000fe20000410000 */
[----:B------:R-:W-:Y:S01]  /*45c0*/  IADD3 R112, P0, R152, UR24, RZ ;  /* 0x0000001898707c10 */ /* 0x000fe2000ff1e0ff */
[C---:B------:R-:W-:Y:S01]  /*45d0*/  FADD.FTZ R49, -R54.reuse, R49 ;  /* 0x0000003136317221 */ /* 0x040fe20000010100 */
[----:B0-----:R-:W-:Y:S01]  /*45e0*/  FADD.FTZ R55, -R45, 1 ;  /* 0x3f8000002d377421 */ /* 0x001fe20000010100 */
[----:B------:R-:W-:Y:S01]  /*45f0*/  FADD.FTZ R129, -R54, R129 ;  /* 0x0000008136817221 */ /* 0x000fe20000010100 */
[----:B------:R-:W0:Y:S01]  /*4600*/  MUFU.EX2 R125, R125 ;  /* 0x0000007d007d7308 */ /* 0x000e220000000800 */
[----:B------:R-:W-:Y:S01]  /*4610*/  FFMA.FTZ R40, R2, R37, R133 ;  /* 0x0000002502287223 */ /* 0x000fe20000010085 */
[----:B------:R-:W-:Y:S01]  /*4620*/  IADD3.X R113, R153, UR25, RZ, P0, !PT ;  /* 0x0000001999717c10 */ /* 0x000fe200087fe4ff */
[C---:B------:R-:W-:Y:S01]  /*4630*/  FMUL.FTZ R49, R4.reuse, R49 ;  /* 0x0000003104317220 */ /* 0x040fe20000410000 */
[----:B------:R-:W-:Y:S01]  /*4640*/  FFMA.FTZ R39, R39, R55, 1 ;  /* 0x3f80000027277423 */ /* 0x000fe20000010037 */
[----:B------:R-:W-:-:S03]  /*4650*/  FMUL.FTZ R129, R4, R129 ;  /* 0x0000008104817220 */ /* 0x000fc60000410000 */
[----:B------:R-:W1:Y:S01]  /*4660*/  MUFU.RCP R130, R130 ;  /* 0x0000008200827308 */ /* 0x000e620000001000 */
[----:B------:R-:W-:Y:S01]  /*4670*/  FMUL.FTZ R115, R40, -1.4426950216293334961 ;  /* 0xbfb8aa3b28737820 */ /* 0x000fe20000410000 */
[----:B------:R-:W-:Y:S01]  /*4680*/  FFMA.FTZ R55, R121, R49, R132 ;  /* 0x0000003179377223 */ /* 0x000fe20000010084 */
[----:B------:R-:W-:Y:S01]  /*4690*/  FMUL.FTZ R39, R45, R39 ;  /* 0x000000272d277220 */ /* 0x000fe20000410000 */
[----:B------:R-:W4:Y:S01]  /*46a0*/  LDG.E.64.CONSTANT R112, desc[UR18][R112.64] ;  /* 0x0000001270707981 */ /* 0x000f22000c1e9b00 */
[----:B------:R-:W-:Y:S01]  /*46b0*/  FFMA.FTZ R45, R120, R129, R122 ;  /* 0x00000081782d7223 */ /* 0x000fe2000001007a */
[----:B-----5:R-:W-:Y:S01]  /*46c0*/  FADD.FTZ R134, -R124, 1 ;  /* 0x3f8000007c867421 */ /* 0x020fe20000010100 */
[----:B------:R-:W-:Y:S01]  /*46d0*/  FMUL.FTZ R128, R55, -1.4426950216293334961 ;  /* 0xbfb8aa3b37807820 */ /* 0x000fe20000410000 */
[----:B------:R-:W5:Y:S01]  /*46e0*/  MUFU.EX2 R115, R115 ;  /* 0x0000007300737308 */ /* 0x000f620000000800 */
[----:B------:R-:W-:Y:S01]  /*46f0*/  FMUL.FTZ R135, R45, -1.4426950216293334961 ;  /* 0xbfb8aa3b2d877820 */ /* 0x000fe20000410000 */
[----:B------:R-:W-:-:S04]  /*4700*/  FFMA.FTZ R134, R126, R134, 1 ;  /* 0x3f8000007e867423 */ /* 0x000fc80000010086 */
[----:B------:R-:W-:Y:S02]  /*4710*/  FMUL.FTZ R134, R124, R134 ;  /* 0x000000867c867220 */ /* 0x000fe40000410000 */
[----:B------:R-:W-:Y:S01]  /*4720*/  MUFU.EX2 R128, R128 ;  /* 0x0000008000807308 */ /* 0x000fe20000000800 */
[----:B0-----:R-:W-:Y:S01]  /*4730*/  FADD.FTZ R124, R125, 1 ;  /* 0x3f8000007d7c7421 */ /* 0x001fe20000010000 */
[----:B-1----:R-:W-:-:S06]  /*4740*/  FADD.FTZ R125, -R130, 1 ;  /* 0x3f800000827d7421 */ /* 0x002fcc0000010100 */
[----:B------:R0:W1:Y:S01]  /*4750*/  MUFU.EX2 R126, R135 ;  /* 0x00000087007e7308 */ /* 0x0000620000000800 */
[----:B------:R-:W-:Y:S01]  /*4760*/  FFMA.FTZ R125, R38, R125, 1 ;  /* 0x3f800000267d7423 */ /* 0x000fe2000001007d */
[----:B------:R-:W-:Y:S01]  /*4770*/  SHF.L.U32 R38, R100, 0x10, RZ ;  /* 0x0000001064267819 */ /* 0x000fe200000006ff */
[----:B-----5:R-:W-:Y:S02]  /*4780*/  FADD.FTZ R115, R115, 1 ;  /* 0x3f80000073737421 */ /* 0x020fe40000010000 */
[----:B------:R-:W-:Y:S02]  /*4790*/  FMUL.FTZ R130, R130, R125 ;  /* 0x0000007d82827220 */ /* 0x000fe40000410000 */
[----:B------:R-:W-:Y:S01]  /*47a0*/  FMUL.FTZ R38, R38, R131 ;  /* 0x0000008326267220 */ /* 0x000fe20000410000 */
[----:B0-----:R-:W-:Y:S02]  /*47b0*/  PRMT R135, R100, 0x7632, R135 ;  /* 0x0000763264877816 */ /* 0x001fe40000000087 */
[----:B------:R-:W-:Y:S01]  /*47c0*/  SHF.L.U32 R131, R101, 0x10, RZ ;  /* 0x0000001065837819 */ /* 0x000fe200000006ff */
[----:B------:R0:W5:Y:S01]  /*47d0*/  MUFU.RCP R125, R115 ;  /* 0x00000073007d7308 */ /* 0x0001620000001000 */
[----:B------:R-:W-:Y:S01]  /*47e0*/  SHF.L.U32 R135, R135, 0x10, RZ ;  /* 0x0000001087877819 */ /* 0x000fe200000006ff */
[----:B-1----:R-:W-:-:S02]  /*47f0*/  FADD.FTZ R126, R126, 1 ;  /* 0x3f8000007e7e7421 */ /* 0x002fc40000010000 */
[----:B------:R-:W-:Y:S01]  /*4800*/  FMUL.FTZ R39, R131, R39 ;  /* 0x0000002783277220 */ /* 0x000fe20000410000 */
[----:B0-----:R-:W-:Y:S01]  /*4810*/  FADD.FTZ R115, R128, 1 ;  /* 0x3f80000080737421 */ /* 0x001fe20000010000 */
[C---:B------:R-:W-:Y:S01]  /*4820*/  FMUL.FTZ R128, R0.reuse, R38 ;  /* 0x0000002600807220 */ /* 0x040fe20000410000 */
[----:B------:R-:W-:Y:S01]  /*4830*/  FMUL.FTZ R134, R135, R134 ;  /* 0x0000008687867220 */ /* 0x000fe20000410000 */
[----:B------:R-:W-:Y:S01]  /*4840*/  FFMA.FTZ R131, R0, R38, R117 ;  /* 0x0000002600837223 */ /* 0x000fe20000010075 */
[----:B------:R-:W0:Y:S01]  /*4850*/  MUFU.RCP R124, R124 ;  /* 0x0000007c007c7308 */ /* 0x000e220000001000 */
[----:B------:R-:W-:Y:S01]  /*4860*/  PRMT R135, R101, 0x7632, R135 ;  /* 0x0000763265877816 */ /* 0x000fe20000000087 */
[----:B------:R-:W-:Y:S01]  /*4870*/  FFMA.FTZ R119, R32, R128, R119 ;  /* 0x0000008020777223 */ /* 0x000fe20000010077 */
[----:B------:R-:W-:-:S05]  /*4880*/  FMUL.FTZ R128, R121, R134 ;  /* 0x0000008679807220 */ /* 0x000fca0000410000 */
[----:B------:R1:W2:Y:S01]  /*4890*/  MUFU.RCP R117, R126 ;  /* 0x0000007e00757308 */ /* 0x0002a20000001000 */
[----:B------:R-:W-:Y:S01]  /*48a0*/  SHF.L.U32 R135, R135, 0x10, RZ ;  /* 0x0000001087877819 */ /* 0x000fe200000006ff */
[----:B------:R-:W-:-:S06]  /*48b0*/  FFMA.FTZ R119, R116, R128, R119 ;  /* 0x0000008074777223 */ /* 0x000fcc0000010077 */
[----:B------:R-:W2:Y:S01]  /*48c0*/  MUFU.RCP R115, R115 ;  /* 0x0000007300737308 */ /* 0x000ea20000001000 */
[-C--:B-1----:R-:W-:Y:S01]  /*48d0*/  FMUL.FTZ R126, R2, R39.reuse ;  /* 0x00000027027e7220 */ /* 0x082fe20000410000 */
[----:B------:R-:W-:Y:S01]  /*48e0*/  FFMA.FTZ R131, R121, R134, R131 ;  /* 0x0000008679837223 */ /* 0x000fe20000010083 */
[----:B------:R-:W-:Y:S01]  /*48f0*/  FMUL.FTZ R130, R135, R130 ;  /* 0x0000008287827220 */ /* 0x000fe20000410000 */
[----:B------:R-:W-:Y:S01]  /*4900*/  FFMA.FTZ R114, R116, R134, R114 ;  /* 0x0000008674727223 */ /* 0x000fe20000010072 */
[----:B------:R-:W-:Y:S01]  /*4910*/  FFMA.FTZ R119, R34, R126, R119 ;  /* 0x0000007e22777223 */ /* 0x000fe20000010077 */
[----:B------:R-:W-:Y:S01]  /*4920*/  FFMA.FTZ R116, R2, R39, R131 ;  /* 0x0000002702747223 */ /* 0x000fe20000010083 */
[----:B-----5:R-:W-:Y:S01]  /*4930*/  FADD.FTZ R126, -R125, 1 ;  /* 0x3f8000007d7e7421 */ /* 0x020fe20000010100 */
[-C--:B------:R-:W-:Y:S01]  /*4940*/  FMUL.FTZ R131, R120, R130.reuse ;  /* 0x0000008278837220 */ /* 0x080fe20000410000 */
[-C--:B------:R-:W-:Y:S01]  /*4950*/  FFMA.FTZ R118, R44, R130.reuse, R118 ;  /* 0x000000822c767223 */ /* 0x080fe20000010076 */
[----:B------:R-:W-:Y:S01]  /*4960*/  FADD.FTZ R48, R48, R130 ;  /* 0x0000008230307221 */ /* 0x000fe20000010000 */
[----:B------:R-:W-:Y:S01]  /*4970*/  FFMA.FTZ R130, R120, R130, R116 ;  /* 0x0000008278827223 */ /* 0x000fe20000010074 */
[----:B------:R-:W-:Y:S01]  /*4980*/  FFMA.FTZ R126, R40, R126, 1 ;  /* 0x3f800000287e7423 */ /* 0x000fe2000001007e */
[----:B0-----:R-:W-:Y:S01]  /*4990*/  FADD.FTZ R116, -R124, 1 ;  /* 0x3f8000007c747421 */ /* 0x001fe20000010100 */
[----:B--2---:R-:W-:Y:S01]  /*49a0*/  FADD.FTZ R40, -R117, 1 ;  /* 0x3f80000075287421 */ /* 0x004fe20000010100 */
[----:B------:R-:W-:Y:S01]  /*49b0*/  FFMA.FTZ R131, R44, R131, R119 ;  /* 0x000000832c837223 */ /* 0x000fe20000010077 */
[----:B------:R-:W-:Y:S01]  /*49c0*/  FADD.FTZ R44, -R115, 1 ;  /* 0x3f800000732c7421 */ /* 0x000fe20000010100 */
[----:B------:R-:W-:Y:S01]  /*49d0*/  FFMA.FTZ R116, R41, R116, 1 ;  /* 0x3f80000029747423 */ /* 0x000fe20000010074 */
[----:B------:R-:W-:Y:S01]  /*49e0*/  FFMA.FTZ R40, R45, R40, 1 ;  /* 0x3f8000002d287423 */ /* 0x000fe20000010028 */
[C---:B------:R-:W-:Y:S01]  /*49f0*/  PRMT R45, R102.reuse, 0x7632, R45 ;  /* 0x00007632662d7816 */ /* 0x040fe2000000002d */
[----:B------:R-:W-:Y:S01]  /*4a00*/  FFMA.FTZ R44, R55, R44, 1 ;  /* 0x3f800000372c7423 */ /* 0x000fe2000001002c */
[----:B------:R-:W-:Y:S01]  /*4a10*/  SHF.L.U32 R55, R102, 0x10, RZ ;  /* 0x0000001066377819 */ /* 0x000fe200000006ff */
[----:B------:R-:W-:Y:S01]  /*4a20*/  FMUL.FTZ R116, R124, R116 ;  /* 0x000000747c747220 */ /* 0x000fe20000410000 */
[----:B------:R-:W-:Y:S01]  /*4a30*/  SHF.L.U32 R41, R104, 0x10, RZ ;  /* 0x0000001068297819 */ /* 0x000fe200000006ff */
[----:B------:R-:W-:Y:S01]  /*4a40*/  FMUL.FTZ R44, R115, R44 ;  /* 0x0000002c732c7220 */ /* 0x000fe20000410000 */
[----:B------:R-:W-:Y:S01]  /*4a50*/  SHF.L.U32 R45, R45, 0x10, RZ ;  /* 0x000000102d2d7819 */ /* 0x000fe200000006ff */
[----:B------:R-:W-:Y:S01]  /*4a60*/  FMUL.FTZ R128, R117, R40 ;  /* 0x0000002875807220 */ /* 0x000fe20000410000 */
[----:B------:R-:W-:Y:S01]  /*4a70*/  FMUL.FTZ R40, R55, R116 ;  /* 0x0000007437287220 */ /* 0x000fe20000410000 */
[----:B------:R-:W-:Y:S01]  /*4a80*/  FADD.FTZ R41, -R54, R41 ;  /* 0x0000002936297221 */ /* 0x000fe20000010100 */
[----:B------:R-:W-:Y:S01]  /*4a90*/  SHF.L.U32 R55, R105, 0x10, RZ ;  /* 0x0000001069377819 */ /* 0x000fe200000006ff */
[----:B------:R-:W-:Y:S01]  /*4aa0*/  FMUL.FTZ R116, R45, R44 ;  /* 0x0000002c2d747220 */ /* 0x000fe20000410000 */
[----:B------:R-:W-:Y:S01]  /*4ab0*/  PRMT R45, R104, 0x7632, R45 ;  /* 0x00007632682d7816 */ /* 0x000fe2000000002d */
[----:B------:R-:W-:Y:S01]  /*4ac0*/  FMUL.FTZ R41, R4, R41 ;  /* 0x0000002904297220 */ /* 0x000fe20000410000 */
[----:B------:R-:W-:Y:S01]  /*4ad0*/  PRMT R115, R103, 0x7632, R115 ;  /* 0x0000763267737816 */ /* 0x000fe20000000073 */
[----:B------:R-:W-:Y:S01]  /*4ae0*/  FADD.FTZ R55, -R54, R55 ;  /* 0x0000003736377221 */ /* 0x000fe20000010100 */
[----:B------:R-:W-:-:S02]  /*4af0*/  SHF.L.U32 R45, R45, 0x10, RZ ;  /* 0x000000102d2d7819 */ /* 0x000fc400000006ff */
[----:B------:R-:W-:Y:S01]  /*4b00*/  IADD3.X R150, RZ, R3, RZ, P1, !PT ;  /* 0x00000003ff967210 */ /* 0x000fe20000ffe4ff */
[----:B------:R-:W-:Y:S01]  /*4b10*/  FFMA.FTZ R117, R0, R41, R123 ;  /* 0x0000002900757223 */ /* 0x000fe2000001007b */
[----:B------:R-:W-:Y:S01]  /*4b20*/  SHF.L.U32 R115, R115, 0x10, RZ ;  /* 0x0000001073737819 */ /* 0x000fe200000006ff */
[----:B------:R-:W-:Y:S01]  /*4b30*/  FMUL.FTZ R55, R4, R55 ;  /* 0x0000003704377220 */ /* 0x000fe20000410000 */
[----:B------:R-:W-:Y:S01]  /*4b40*/  STL [R1+0xc], R46 ;  /* 0x00000c2e01007387 */ /* 0x000fe20000100800 */
[----:B------:R-:W-:Y:S01]  /*4b50*/  FMUL.FTZ R44, R0, R40 ;  /* 0x00000028002c7220 */ /* 0x000fe20000410000 */
[----:B------:R-:W-:Y:S01]  /*4b60*/  SHF.L.U64.HI R150, R149, 0x1, R150 ;  /* 0x0000000195967819 */ /* 0x000fe20000010296 */
[----:B------:R-:W-:Y:S01]  /*4b70*/  FMUL.FTZ R124, R125, R126 ;  /* 0x0000007e7d7c7220 */ /* 0x000fe20000410000 */
[----:B------:R-:W-:Y:S01]  /*4b80*/  STL [R1+0x8], R47 ;  /* 0x0000082f01007387 */ /* 0x000fe20000100800 */
[----:B------:R-:W-:Y:S01]  /*4b90*/  FADD.FTZ R45, -R54, R45 ;  /* 0x0000002d362d7221 */ /* 0x000fe20000010100 */
[----:B------:R-:W-:Y:S01]  /*4ba0*/  SHF.L.U32 R149, R149, 0x1, RZ ;  /* 0x0000000195957819 */ /* 0x000fe200000006ff */
[----:B------:R-:W-:Y:S01]  /*4bb0*/  FMUL.FTZ R125, R117, -1.4426950216293334961 ;  /* 0xbfb8aa3b757d7820 */ /* 0x000fe20000410000 */
[----:B------:R-:W-:Y:S01]  /*4bc0*/  STL [R1+0x4], R42 ;  /* 0x0000042a01007387 */ /* 0x000fe20000100800 */
[----:B------:R-:W-:Y:S01]  /*4bd0*/  FMUL.FTZ R128, R115, R128 ;  /* 0x0000008073807220 */ /* 0x000fe20000410000 */
[----:B------:R-:W-:Y:S01]  /*4be0*/  FFMA.FTZ R119, R2, R55, R133 ;  /* 0x0000003702777223 */ /* 0x000fe20000010085 */
[----:B------:R-:W-:Y:S01]  /*4bf0*/  FFMA.FTZ R131, R36, R44, R131 ;  /* 0x0000002c24837223 */ /* 0x000fe20000010083 */
[----:B------:R0:W-:Y:S01]  /*4c00*/  STL [R1], R43 ;  /* 0x0000002b01007387 */ /* 0x0001e20000100800 */
[-C--:B------:R-:W-:Y:S01]  /*4c10*/  FMUL.FTZ R115, R121, R116.reuse ;  /* 0x0000007479737220 */ /* 0x080fe20000410000 */
[----:B------:R-:W-:Y:S01]  /*4c20*/  FMUL.FTZ R45, R4, R45 ;  /* 0x0000002d042d7220 */ /* 0x000fe20000410000 */
[----:B------:R-:W-:Y:S01]  /*4c30*/  FMUL.FTZ R126, R119, -1.4426950216293334961 ;  /* 0xbfb8aa3b777e7820 */ /* 0x000fe20000410000 */
[----:B------:R-:W1:Y:S01]  /*4c40*/  MUFU.EX2 R125, R125 ;  /* 0x0000007d007d7308 */ /* 0x000e620000000800 */
[C---:B------:R-:W-:Y:S01]  /*4c50*/  FFMA.FTZ R131, R49.reuse, R115, R131 ;  /* 0x0000007331837223 */ /* 0x040fe20000010083 */
[----:B0-----:R-:W-:Y:S01]  /*4c60*/  FFMA.FTZ R43, R49, R116, R114 ;  /* 0x00000074312b7223 */ /* 0x001fe20000010072 */
[----:B------:R-:W-:Y:S01]  /*4c70*/  IADD3 R114, P0, R149, UR24, RZ ;  /* 0x0000001895727c10 */ /* 0x000fe2000ff1e0ff */
[----:B------:R-:W-:-:S03]  /*4c80*/  FFMA.FTZ R3, R121, R45, R132 ;  /* 0x0000002d79037223 */ /* 0x000fc60000010084 */
[----:B------:R-:W-:Y:S01]  /*4c90*/  IADD3.X R115, R150, UR25, RZ, P0, !PT ;  /* 0x0000001996737c10 */ /* 0x000fe200087fe4ff */
[----:B------:R-:W0:Y:S01]  /*4ca0*/  MUFU.EX2 R126, R126 ;  /* 0x0000007e007e7308 */ /* 0x000e220000000800 */
[----:B------:R-:W-:Y:S01]  /*4cb0*/  PRMT R44, R105, 0x7632, R44 ;  /* 0x00007632692c7816 */ /* 0x000fe2000000002c */
[----:B------:R-:W-:-:S03]  /*4cc0*/  FMUL.FTZ R135, R3, -1.4426950216293334961 ;  /* 0xbfb8aa3b03877820 */ /* 0x000fc60000410000 */
[----:B------:R-:W2:Y:S01]  /*4cd0*/  LDG.E.64.CONSTANT R114, desc[UR18][R114.64] ;  /* 0x0000001272727981 */ /* 0x000ea2000c1e9b00 */
[----:B------:R-:W-:Y:S02]  /*4ce0*/  SHF.L.U32 R44, R44, 0x10, RZ ;  /* 0x000000102c2c7819 */ /* 0x000fe400000006ff */
[----:B------:R-:W5:Y:S01]  /*4cf0*/  MUFU.EX2 R135, R135 ;  /* 0x0000008700877308 */ /* 0x000f620000000800 */
[----:B------:R-:W-:Y:S02]  /*4d00*/  SHF.L.U32 R140, R103, 0x10, RZ ;  /* 0x00000010678c7819 */ /* 0x000fe400000006ff */
[----:B------:R-:W-:Y:S01]  /*4d10*/  FADD.FTZ R44, -R54, R44 ;  /* 0x0000002c362c7221 */ /* 0x000fe20000010100 */
[----:B-1----:R-:W-:Y:S02]  /*4d20*/  FADD.FTZ R125, R125, 1 ;  /* 0x3f8000007d7d7421 */ /* 0x002fe40000010000 */
[----:B------:R-:W-:Y:S01]  /*4d30*/  FMUL.FTZ R124, R140, R124 ;  /* 0x0000007c8c7c7220 */ /* 0x000fe20000410000 */
[----:B------:R-:W-:Y:S01]  /*4d40*/  FMUL.FTZ R44, R4, R44 ;  /* 0x0000002c042c7220 */ /* 0x000fe20000410000 */
[----:B0-----:R-:W-:-:S02]  /*4d50*/  FADD.FTZ R126, R126, 1 ;  /* 0x3f8000007e7e7421 */ /* 0x001fc40000010000 */
[----:B------:R-:W-:Y:S01]  /*4d60*/  FMUL.FTZ R140, R2, R124 ;  /* 0x0000007c028c7220 */ /* 0x000fe20000410000 */
[C---:B------:R-:W-:Y:S01]  /*4d70*/  FFMA.FTZ R49, R120.reuse, R44, R122 ;  /* 0x0000002c78317223 */ /* 0x040fe2000001007a */
[----:B------:R-:W0:Y:S01]  /*4d80*/  MUFU.RCP R125, R125 ;  /* 0x0000007d007d7308 */ /* 0x000e220000001000 */
[----:B------:R-:W-:Y:S01]  /*4d90*/  FADD.FTZ R127, R127, R134 ;  /* 0x000000867f7f7221 */ /* 0x000fe20000010000 */
[----:B------:R-:W-:Y:S01]  /*4da0*/  FFMA.FTZ R131, R37, R140, R131 ;  /* 0x0000008c25837223 */ /* 0x000fe20000010083 */
[----:B------:R-:W-:Y:S01]  /*4db0*/  FMUL.FTZ R134, R49, -1.4426950216293334961 ;  /* 0xbfb8aa3b31867820 */ /* 0x000fe20000410000 */
[----:B------:R-:W-:Y:S01]  /*4dc0*/  FMUL.FTZ R140, R120, R128 ;  /* 0x00000080788c7220 */ /* 0x000fe20000410000 */
[----:B-----5:R-:W-:-:S03]  /*4dd0*/  FADD.FTZ R135, R135, 1 ;  /* 0x3f80000087877421 */ /* 0x020fc60000010000 */
[----:B------:R-:W1:Y:S01]  /*4de0*/  MUFU.RCP R126, R126 ;  /* 0x0000007e007e7308 */ /* 0x000e620000001000 */
[C---:B------:R-:W-:Y:S01]  /*4df0*/  FFMA.FTZ R131, R129.reuse, R140, R131 ;  /* 0x0000008c81837223 */ /* 0x040fe20000010083 */
[----:B------:R-:W-:Y:S01]  /*4e00*/  FFMA.FTZ R129, R129, R128, R118 ;  /* 0x0000008081817223 */ /* 0x000fe20000010076 */
[----:B------:R-:W-:-:S05]  /*4e10*/  FFMA.FTZ R130, R0, R40, R130 ;  /* 0x0000002800827223 */ /* 0x000fca0000010082 */
[----:B------:R-:W5:Y:S01]  /*4e20*/  MUFU.EX2 R134, R134 ;  /* 0x0000008600867308 */ /* 0x000f620000000800 */
[----:B------:R-:W-:-:S07]  /*4e30*/  FADD.FTZ R42, R127, R116 ;  /* 0x000000747f2a7221 */ /* 0x000fce0000010000 */
[----:B------:R-:W3:Y:S01]  /*4e40*/  MUFU.RCP R118, R135 ;  /* 0x0000008700767308 */ /* 0x000ee20000001000 */
[----:B------:R-:W-:Y:S01]  /*4e50*/  FFMA.FTZ R130, R121, R116, R130 ;  /* 0x0000007479827223 */ /* 0x000fe20000010082 */
[----:B0-----:R-:W-:-:S04]  /*4e60*/  FADD.FTZ R116, -R125, 1 ;  /* 0x3f8000007d747421 */ /* 0x001fc80000010100 */
[----:B------:R-:W-:Y:S01]  /*4e70*/  FFMA.FTZ R117, R117, R116, 1 ;  /* 0x3f80000075757423 */ /* 0x000fe20000010074 */
[----:B-1----:R-:W-:Y:S01]  /*4e80*/  FADD.FTZ R116, -R126, 1 ;  /* 0x3f8000007e747421 */ /* 0x002fe20000010100 */
[----:B-----5:R-:W-:Y:S02]  /*4e90*/  FADD.FTZ R134, R134, 1 ;  /* 0x3f80000086867421 */ /* 0x020fe40000010000 */
[----:B------:R-:W-:Y:S01]  /*4ea0*/  FMUL.FTZ R125, R125, R117 ;  /* 0x000000757d7d7220 */ /* 0x000fe20000410000 */
[----:B------:R-:W-:Y:S01]  /*4eb0*/  FFMA.FTZ R119, R119, R116, 1 ;  /* 0x3f80000077777423 */ /* 0x000fe20000010074 */
[----:B------:R-:W-:Y:S01]  /*4ec0*/  IADD3 R116, P0, R152, UR26, RZ ;  /* 0x0000001a98747c10 */ /* 0x000fe2000ff1e0ff */
[----:B------:R-:W0:Y:S01]  /*4ed0*/  MUFU.RCP R127, R134 ;  /* 0x00000086007f7308 */ /* 0x000e220000001000 */
[----:B---3--:R-:W-:-:S04]  /*4ee0*/  FADD.FTZ R117, -R118, 1 ;  /* 0x3f80000076757421 */ /* 0x008fc80000010100 */
[----:B------:R-:W-:Y:S01]  /*4ef0*/  FFMA.FTZ R140, R3, R117, 1 ;  /* 0x3f800000038c7423 */ /* 0x000fe20000010075 */
[----:B------:R-:W-:-:S06]  /*4f00*/  IADD3.X R117, R153, UR27, RZ, P0, !PT ;  /* 0x0000001b99757c10 */ /* 0x000fcc00087fe4ff */
[----:B------:R-:W3:Y:S01]  /*4f10*/  LDG.E.64.CONSTANT R116, desc[UR18][R116.64] ;  /* 0x0000001274747981 */ /* 0x000ee2000c1e9b00 */
[----:B------:R-:W-:Y:S01]  /*4f20*/  FMUL.FTZ R126, R126, R119 ;  /* 0x000000777e7e7220 */ /* 0x000fe20000410000 */
[----:B0-----:R-:W-:Y:S01]  /*4f30*/  FADD.FTZ R119, -R127, 1 ;  /* 0x3f8000007f777421 */ /* 0x001fe20000010100 */
[----:B------:R-:W-:Y:S01]  /*4f40*/  FMUL.FTZ R140, R118, R140 ;  /* 0x0000008c768c7220 */ /* 0x000fe20000410000 */
[----:B------:R-:W-:Y:S02]  /*4f50*/  SHF.L.U32 R118, R107, 0x10, RZ ;  /* 0x000000106b767819 */ /* 0x000fe400000006ff */
[----:B------:R-:W-:-:S04]  /*4f60*/  FFMA.FTZ R119, R49, R119, 1 ;  /* 0x3f80000031777423 */ /* 0x000fc80000010077 */
[----:B------:R-:W-:Y:S01]  /*4f70*/  FMUL.FTZ R135, R127, R119 ;  /* 0x000000777f877220 */ /* 0x000fe20000410000 */
[----:B------:R-:W-:Y:S01]  /*4f80*/  SHF.L.U32 R119, R106, 0x10, RZ ;  /* 0x000000106a777819 */ /* 0x000fe200000006ff */
[----:B------:R-:W-:Y:S01]  /*4f90*/  FMUL.FTZ R126, R118, R126 ;  /* 0x0000007e767e7220 */ /* 0x000fe20000410000 */
[----:B------:R-:W-:-:S03]  /*4fa0*/  IADD3 R118, P0, R149, UR26, RZ ;  /* 0x0000001a95767c10 */ /* 0x000fc6000ff1e0ff */
[----:B------:R-:W-:Y:S01]  /*4fb0*/  FMUL.FTZ R125, R119, R125 ;  /* 0x0000007d777d7220 */ /* 0x000fe20000410000 */
[----:B------:R-:W-:-:S06]  /*4fc0*/  IADD3.X R119, R150, UR27, RZ, P0, !PT ;  /* 0x0000001b96777c10 */ /* 0x000fcc00087fe4ff */
[----:B------:R-:W5:Y:S01]  /*4fd0*/  LDG.E.64.CONSTANT R118, desc[UR18][R118.64] ;  /* 0x0000001276767981 */ /* 0x000f62000c1e9b00 */
[----:B------:R-:W-:Y:S02]  /*4fe0*/  PRMT R49, R106, 0x7632, R49 ;  /* 0x000076326a317816 */ /* 0x000fe40000000031 */
[----:B------:R-:W-:Y:S02]  /*4ff0*/  PRMT R3, R107, 0x7632, R3 ;  /* 0x000076326b037816 */ /* 0x000fe40000000003 */
[----:B------:R-:W-:Y:S02]  /*5000*/  SHF.L.U32 R49, R49, 0x10, RZ ;  /* 0x0000001031317819 */ /* 0x000fe400000006ff */
[----:B------:R-:W-:-:S03]  /*5010*/  SHF.L.U32 R3, R3, 0x10, RZ ;  /* 0x0000001003037819 */ /* 0x000fc600000006ff */
[----:B------:R-:W-:Y:S01]  /*5020*/  FMUL.FTZ R140, R49, R140 ;  /* 0x0000008c318c7220 */ /* 0x000fe20000410000 */
[----:B------:R-:W-:Y:S01]  /*5030*/  FMUL.FTZ R49, R0, R125 ;  /* 0x0000007d00317220 */ /* 0x000fe20000410000 */
[----:B------:R-:W-:Y:S01]  /*5040*/  FMUL.FTZ R135, R3, R135 ;  /* 0x0000008703877220 */ /* 0x000fe20000410000 */
[C---:B----4-:R-:W-:Y:S02]  /*5050*/  SHF.L.U32 R3, R108.reuse, 0x10, RZ ;  /* 0x000000106c037819 */ /* 0x050fe400000006ff */
[----:B------:R-:W-:Y:S01]  /*5060*/  FFMA.FTZ R131, R41, R49, R131 ;  /* 0x0000003129837223 */ /* 0x000fe20000010083 */
[----:B------:R-:W-:Y:S02]  /*5070*/  PRMT R49, R108, 0x7632, R49 ;  /* 0x000076326c317816 */ /* 0x000fe40000000031 */
[----:B------:R-:W-:Y:S02]  /*5080*/  FADD.FTZ R3, -R54, R3 ;  /* 0x0000000336037221 */ /* 0x000fe40000010100 */
[----:B------:R-:W-:Y:S01]  /*5090*/  SHF.L.U32 R49, R49, 0x10, RZ ;  /* 0x0000001031317819 */ /* 0x000fe200000006ff */
[----:B------:R-:W-:Y:S01]  /*50a0*/  FFMA.FTZ R130, R2, R124, R130 ;  /* 0x0000007c02827223 */ /* 0x000fe20000010082 */
[----:B------:R-:W-:Y:S01]  /*50b0*/  PRMT R134, R109, 0x7632, R134 ;  /* 0x000076326d867816 */ /* 0x000fe20000000086 */
[----:B------:R-:W-:Y:S01]  /*50c0*/  FMUL.FTZ R3, R4, R3 ;  /* 0x0000000304037220 */ /* 0x000fe20000410000 */
[----:B------:R-:W-:Y:S01]  /*50d0*/  FADD.FTZ R48, R48, R128 ;  /* 0x0000008030307221 */ /* 0x000fe20000010000 */
[----:B------:R-:W-:Y:S01]  /*50e0*/  FADD.FTZ R49, -R54, R49 ;  /* 0x0000003136317221 */ /* 0x000fe20000010100 */
[----:B------:R-:W-:Y:S01]  /*50f0*/  FFMA.FTZ R128, R120, R128, R130 ;  /* 0x0000008078807223 */ /* 0x000fe20000010082 */
[----:B------:R-:W-:Y:S01]  /*5100*/  SHF.L.U32 R134, R134, 0x10, RZ ;  /* 0x0000001086867819 */ /* 0x000fe200000006ff */
[----:B------:R-:W-:Y:S01]  /*5110*/  FFMA.FTZ R130, R0, R3, R123 ;  /* 0x0000000300827223 */ /* 0x000fe2000001007b */
[----:B------:R-:W-:-:S03]  /*5120*/  FMUL.FTZ R49, R4, R49 ;  /* 0x0000003104317220 */ /* 0x000fc60000410000 */
[----:B------:R-:W-:Y:S01]  /*5130*/  FMUL.FTZ R165, R130, -1.4426950216293334961 ;  /* 0xbfb8aa3b82a57820 */ /* 0x000fe20000410000 */
[----:B------:R-:W-:Y:S01]  /*5140*/  FADD.FTZ R134, -R54, R134 ;  /* 0x0000008636867221 */ /* 0x000fe20000010100 */
[----:B------:R-:W-:Y:S01]  /*5150*/  FFMA.FTZ R162, R121, R49, R132 ;  /* 0x0000003179a27223 */ /* 0x000fe20000010084 */
[----:B------:R-:W-:Y:S02]  /*5160*/  SHF.L.U32 R127, R109, 0x10, RZ ;  /* 0x000000106d7f7819 */ /* 0x000fe400000006ff */
[----:B------:R-:W-:Y:S01]  /*5170*/  FMUL.FTZ R134, R4, R134 ;  /* 0x0000008604867220 */ /* 0x000fe20000410000 */
[----:B------:R-:W-:Y:S01]  /*5180*/  FMUL.FTZ R163, R162, -1.4426950216293334961 ;  /* 0xbfb8aa3ba2a37820 */ /* 0x000fe20000410000 */
[----:B------:R-:W0:Y:S02]  /*5190*/  MUFU.EX2 R165, R165 ;  /* 0x000000a500a57308 */ /* 0x000e240000000800 */
[----:B------:R-:W-:Y:S01]  /*51a0*/  FFMA.FTZ R141, R120, R134, R122 ;  /* 0x00000086788d7223 */ /* 0x000fe2000001007a */
[----:B------:R-:W-:-:S03]  /*51b0*/  FADD.FTZ R127, -R54, R127 ;  /* 0x0000007f367f7221 */ /* 0x000fc60000010100 */
[----:B------:R-:W-:Y:S02]  /*51c0*/  FMUL.FTZ R160, R141, -1.4426950216293334961 ;  /* 0xbfb8aa3b8da07820 */ /* 0x000fe40000410000 */
[----:B------:R-:W1:Y:S01]  /*51d0*/  MUFU.EX2 R163, R163 ;  /* 0x000000a300a37308 */ /* 0x000e620000000800 */
[----:B------:R-:W-:Y:S01]  /*51e0*/  FMUL.FTZ R127, R4, R127 ;  /* 0x0000007f047f7220 */ /* 0x000fe20000410000 */
[----:B------:R-:W-:-:S03]  /*51f0*/  FMUL.FTZ R164, R121, R140 ;  /* 0x0000008c79a47220 */ /* 0x000fc60000410000 */
[----:B------:R-:W-:-:S03]  /*5200*/  FFMA.FTZ R161, R2, R127, R133 ;  /* 0x0000007f02a17223 */ /* 0x000fc60000010085 */
[----:B------:R-:W4:Y:S01]  /*5210*/  MUFU.EX2 R160, R160 ;  /* 0x000000a000a07308 */ /* 0x000f220000000800 */
[----:B------:R-:W-:Y:S01]  /*5220*/  FMUL.FTZ R151, R161, -1.4426950216293334961 ;  /* 0xbfb8aa3ba1977820 */ /* 0x000fe20000410000 */
[C---:B------:R-:W-:Y:S01]  /*5230*/  FFMA.FTZ R131, R45.reuse, R164, R131 ;  /* 0x000000a42d837223 */ /* 0x040fe20000010083 */
[----:B------:R-:W-:Y:S01]  /*5240*/  FFMA.FTZ R43, R45, R140, R43 ;  /* 0x0000008c2d2b7223 */ /* 0x000fe2000001002b */
[----:B0-----:R-:W-:Y:S01]  /*5250*/  FADD.FTZ R165, R165, 1 ;  /* 0x3f800000a5a57421 */ /* 0x001fe20000010000 */
[----:B------:R-:W-:-:S03]  /*5260*/  FMUL.FTZ R45, R2, R126 ;  /* 0x0000007e022d7220 */ /* 0x000fc60000410000 */
[----:B------:R-:W0:Y:S01]  /*5270*/  MUFU.EX2 R151, R151 ;  /* 0x0000009700977308 */ /* 0x000e220000000800 */
[----:B------:R-:W-:Y:S01]  /*5280*/  FFMA.FTZ R45, R55, R45, R131 ;  /* 0x0000002d372d7223 */ /* 0x000fe20000010083 */
[----:B-1----:R-:W-:Y:S01]  /*5290*/  FADD.FTZ R131, R163, 1 ;  /* 0x3f800000a3837421 */ /* 0x002fe20000010000 */
[----:B------:R-:W-:-:S05]  /*52a0*/  FMUL.FTZ R163, R120, R135 ;  /* 0x0000008778a37220 */ /* 0x000fca0000410000 */
[----:B------:R-:W1:Y:S01]  /*52b0*/  MUFU.RCP R165, R165 ;  /* 0x000000a500a57308 */ /* 0x000e620000001000 */
[----:B----4-:R-:W-:Y:S01]  /*52c0*/  FADD.FTZ R160, R160, 1 ;  /* 0x3f800000a0a07421 */ /* 0x010fe20000010000 */
[C---:B------:R-:W-:Y:S01]  /*52d0*/  FFMA.FTZ R45, R44.reuse, R163, R45 ;  /* 0x000000a32c2d7223 */ /* 0x040fe2000001002d */
[----:B------:R-:W-:Y:S01]  /*52e0*/  FFMA.FTZ R44, R44, R135, R129 ;  /* 0x000000872c2c7223 */ /* 0x000fe20000010081 */
[----:B------:R-:W-:-:S04]  /*52f0*/  FFMA.FTZ R129, R0, R125, R128 ;  /* 0x0000007d00817223 */ /* 0x000fc80000010080 */
[----:B------:R-:W4:Y:S01]  /*5300*/  MUFU.RCP R131, R131 ;  /* 0x0000008300837308 */ /* 0x000f220000001000 */
[----:B------:R-:W-:Y:S01]  /*5310*/  FADD.FTZ R46, R42, R140 ;  /* 0x0000008c2a2e7221 */ /* 0x000fe20000010000 */
[----:B------:R-:W-:-:S06]  /*5320*/  FFMA.FTZ R129, R121, R140, R129 ;  /* 0x0000008c79817223 */ /* 0x000fcc0000010081 */
[----:B------:R-:W4:Y:S01]  /*5330*/  MUFU.RCP R128, R160 ;  /* 0x000000a000807308 */ /* 0x000f220000001000 */
[----:B0-----:R-:W-:Y:S01]  /*5340*/  FADD.FTZ R140, R151, 1 ;  /* 0x3f800000978c7421 */ /* 0x001fe20000010000 */
[----:B-1----:R-:W-:-:S04]  /*5350*/  FADD.FTZ R151, -R165, 1 ;  /* 0x3f800000a5977421 */ /* 0x002fc80000010100 */
[----:B------:R-:W-:Y:S01]  /*5360*/  FFMA.FTZ R130, R130, R151, 1 ;  /* 0x3f80000082827423 */ /* 0x000fe20000010097 */
[----:B----4-:R-:W-:Y:S01]  /*5370*/  FADD.FTZ R151, -R131, 1 ;  /* 0x3f80000083977421 */ /* 0x010fe20000010100 */
[----:B------:R-:W0:Y:S03]  /*5380*/  MUFU.RCP R140, R140 ;  /* 0x0000008c008c7308 */ /* 0x000e260000001000 */
[----:B------:R-:W-:Y:S01]  /*5390*/  FFMA.FTZ R162, R162, R151, 1 ;  /* 0x3f800000a2a27423 */ /* 0x000fe20000010097 */
[----:B------:R-:W-:Y:S01]  /*53a0*/  FADD.FTZ R151, -R128, 1 ;  /* 0x3f80000080977421 */ /* 0x000fe20000010100 */
[----:B------:R-:W-:-:S03]  /*53b0*/  FADD.FTZ R42, R48, R135 ;  /* 0x00000087302a7221 */ /* 0x000fc60000010000 */
[----:B------:R-:W-:-:S04]  /*53c0*/  FFMA.FTZ R151, R141, R151, 1 ;  /* 0x3f8000008d977423 */ /* 0x000fc80000010097 */
[----:B------:R-:W-:Y:S01]  /*53d0*/  FMUL.FTZ R48, R128, R151 ;  /* 0x0000009780307220 */ /* 0x000fe20000410000 */
[----:B------:R-:W-:Y:S01]  /*53e0*/  PRMT R128, R111, 0x7632, R128 ;  /* 0x000076326f807816 */ /* 0x000fe20000000080 */
[----:B------:R-:W-:-:S03]  /*53f0*/  FFMA.FTZ R129, R2, R126, R129 ;  /* 0x0000007e02817223 */ /* 0x000fc60000010081 */
[----:B------:R-:W-:Y:S01]  /*5400*/  SHF.L.U32 R128, R128, 0x10, RZ ;  /* 0x0000001080807819 */ /* 0x000fe200000006ff */
[----:B------:R-:W-:Y:S01]  /*5410*/  FFMA.FTZ R135, R120, R135, R129 ;  /* 0x0000008778877223 */ /* 0x000fe20000010081 */
[----:B0-----:R-:W-:Y:S01]  /*5420*/  FADD.FTZ R129, -R140, 1 ;  /* 0x3f8000008c817421 */ /* 0x001fe20000010100 */
[----:B------:R-:W-:Y:S02]  /*5430*/  FMUL.FTZ R130, R165, R130 ;  /* 0x00000082a5827220 */ /* 0x000fe40000410000 */
[----:B------:R-:W-:Y:S01]  /*5440*/  FMUL.FTZ R48, R128, R48 ;  /* 0x0000003080307220 */ /* 0x000fe20000410000 */
[C---:B------:R-:W-:Y:S01]  /*5450*/  SHF.L.U32 R128, R110.reuse, 0x10, RZ ;  /* 0x000000106e807819 */ /* 0x040fe200000006ff */
[----:B------:R-:W-:Y:S01]  /*5460*/  FMUL.FTZ R160, R131, R162 ;  /* 0x000000a283a07220 */ /* 0x000fe20000410000 */
[----:B------:R-:W-:Y:S01]  /*5470*/  FFMA.FTZ R129, R161, R129, 1 ;  /* 0x3f800000a1817423 */ /* 0x000fe20000010081 */
[----:B------:R-:W-:Y:S02]  /*5480*/  PRMT R131, R110, 0x7632, R131 ;  /* 0x000076326e837816 */ /* 0x000fe40000000083 */
[----:B------:R-:W-:Y:S01]  /*5490*/  FMUL.FTZ R128, R128, R130 ;  /* 0x0000008280807220 */ /* 0x000fe20000410000 */
[----:B------:R-:W-:Y:S01]  /*54a0*/  SHF.L.U32 R130, R111, 0x10, RZ ;  /* 0x000000106f827819 */ /* 0x000fe200000006ff */
[----:B------:R-:W-:Y:S01]  /*54b0*/  FMUL.FTZ R129, R140, R129 ;  /* 0x000000818c817220 */ /* 0x000fe20000410000 */
[----:B------:R-:W-:-:S03]  /*54c0*/  SHF.L.U32 R131, R131, 0x10, RZ ;  /* 0x0000001083837819 */ /* 0x000fc600000006ff */
[----:B------:R-:W-:Y:S01]  /*54d0*/  FMUL.FTZ R129, R130, R129 ;  /* 0x0000008182817220 */ /* 0x000fe20000410000 */
[----:B------:R-:W-:Y:S01]  /*54e0*/  SHF.L.U32 R130, R112, 0x10, RZ ;  /* 0x0000001070827819 */ /* 0x000fe200000006ff */
[----:B------:R-:W-:Y:S01]  /*54f0*/  FMUL.FTZ R160, R131, R160 ;  /* 0x000000a083a07220 */ /* 0x000fe20000410000 */
[----:B------:R-:W-:-:S03]  /*5500*/  SHF.L.U32 R131, R113, 0x10, RZ ;  /* 0x0000001071837819 */ /* 0x000fc600000006ff */
[C---:B------:R-:W-:Y:S02]  /*5510*/  FADD.FTZ R130, -R54.reuse, R130 ;  /* 0x0000008236827221 */ /* 0x040fe40000010100 */
[----:B------:R-:W-:Y:S02]  /*5520*/  FADD.FTZ R131, -R54, R131 ;  /* 0x0000008336837221 */ /* 0x000fe40000010100 */
[----:B------:R-:W-:Y:S01]  /*5530*/  FMUL.FTZ R130, R4, R130 ;  /* 0x0000008204827220 */ /* 0x000fe20000410000 */
[----:B------:R-:W-:Y:S01]  /*5540*/  PRMT R151, R112, 0x7632, R151 ;  /* 0x0000763270977816 */ /* 0x000fe20000000097 */
[----:B------:R-:W-:Y:S02]  /*5550*/  FMUL.FTZ R131, R4, R131 ;  /* 0x0000008304837220 */ /* 0x000fe40000410000 */
[----:B------:R-:W-:Y:S01]  /*5560*/  FFMA.FTZ R165, R0, R130, R123 ;  /* 0x0000008200a57223 */ /* 0x000fe2000001007b */
[----:B------:R-:W-:Y:S01]  /*5570*/  SHF.L.U32 R151, R151, 0x10, RZ ;  /* 0x0000001097977819 */ /* 0x000fe200000006ff */
[----:B------:R-:W-:-:S02]  /*5580*/  FFMA.FTZ R140, R2, R131, R133 ;  /* 0x00000083028c7223 */ /* 0x000fc40000010085 */
[----:B------:R-:W-:Y:S02]  /*5590*/  FMUL.FTZ R164, R165, -1.4426950216293334961 ;  /* 0xbfb8aa3ba5a47820 */ /* 0x000fe40000410000 */
[----:B------:R-:W-:Y:S01]  /*55a0*/  FMUL.FTZ R141, R140, -1.4426950216293334961 ;  /* 0xbfb8aa3b8c8d7820 */ /* 0x000fe20000410000 */
[----:B------:R-:W-:-:S03]  /*55b0*/  FADD.FTZ R151, -R54, R151 ;  /* 0x0000009736977221 */ /* 0x000fc60000010100 */
[----:B------:R-:W0:Y:S01]  /*55c0*/  MUFU.EX2 R164, R164 ;  /* 0x000000a400a47308 */ /* 0x000e220000000800 */
[----:B------:R-:W-:Y:S01]  /*55d0*/  FMUL.FTZ R151, R4, R151 ;  /* 0x0000009704977220 */ /* 0x000fe20000410000 */
[----:B------:R-:W-:-:S06]  /*55e0*/  FMUL.FTZ R161, R0, R128 ;  /* 0x0000008000a17220 */ /* 0x000fcc0000410000 */
[----:B------:R-:W1:Y:S01]  /*55f0*/  MUFU.EX2 R141, R141 ;  /* 0x0000008d008d7308 */ /* 0x000e620000000800 */
[----:B------:R-:W-:Y:S01]  /*5600*/  FFMA.FTZ R163, R121, R151, R132 ;  /* 0x0000009779a37223 */ /* 0x000fe20000010084 */
[----:B------:R-:W-:-:S03]  /*5610*/  FFMA.FTZ R161, R3, R161, R45 ;  /* 0x000000a103a17223 */ /* 0x000fc6000001002d */
[----:B------:R-:W-:Y:S01]  /*5620*/  FMUL.FTZ R45, R163, -1.4426950216293334961 ;  /* 0xbfb8aa3ba32d7820 */ /* 0x000fe20000410000 */
[----:B------:R-:W-:Y:S01]  /*5630*/  FMUL.FTZ R162, R121, R160 ;  /* 0x000000a079a27220 */ /* 0x000fe20000410000 */
[----:B0-----:R-:W-:-:S04]  /*5640*/  FADD.FTZ R164, R164, 1 ;  /* 0x3f800000a4a47421 */ /* 0x001fc80000010000 */
[----:B------:R-:W0:Y:S01]  /*5650*/  MUFU.EX2 R45, R45 ;  /* 0x0000002d002d7308 */ /* 0x000e220000000800 */
[----:B------:R-:W-:Y:S01]  /*5660*/  FFMA.FTZ R162, R49, R162, R161 ;  /* 0x000000a231a27223 */ /* 0x000fe200000100a1 */
[----:B-1----:R-:W-:-:S06]  /*5670*/  FADD.FTZ R141, R141, 1 ;  /* 0x3f8000008d8d7421 */ /* 0x002fcc0000010000 */
[----:B------:R0:W1:Y:S01]  /*5680*/  MUFU.RCP R161, R164 ;  /* 0x000000a400a17308 */ /* 0x0000620000001000 */
[----:B------:R-:W-:Y:S01]  /*5690*/  FFMA.FTZ R43, R49, R160, R43 ;  /* 0x000000a0312b7223 */ /* 0x000fe2000001002b */
[----:B------:R-:W-:Y:S01]  /*56a0*/  FMUL.FTZ R49, R2, R129 ;  /* 0x0000008102317220 */ /* 0x000fe20000410000 */
[----:B------:R-:W-:-:S05]  /*56b0*/  FFMA.FTZ R47, R134, R48, R44 ;  /* 0x00000030862f7223 */ /* 0x000fca000001002c */
[----:B------:R-:W4:Y:S01]  /*56c0*/  MUFU.RCP R141, R141 ;  /* 0x0000008d008d7308 */ /* 0x000f220000001000 */
[----:B------:R-:W-:Y:S01]  /*56d0*/  PRMT R44, R113, 0x7632, R44 ;  /* 0x00007632712c7816 */ /* 0x000fe2000000002c */
[----:B------:R-:W-:Y:S01]  /*56e0*/  FFMA.FTZ R162, R127, R49, R162 ;  /* 0x000000317fa27223 */ /* 0x000fe200000100a2 */
[----:B------:R-:W-:Y:S01]  /*56f0*/  FMUL.FTZ R49, R120, R48 ;  /* 0x0000003078317220 */ /* 0x000fe20000410000 */
[----:B0-----:R-:W-:Y:S01]  /*5700*/  FADD.FTZ R164, R45, 1 ;  /* 0x3f8000002da47421 */ /* 0x001fe20000010000 */
[----:B------:R-:W-:Y:S02]  /*5710*/  SHF.L.U32 R44, R44, 0x10, RZ ;  /* 0x000000102c2c7819 */ /* 0x000fe400000006ff */
[----:B------:R-:W-:Y:S02]  /*5720*/  FFMA.FTZ R45, R134, R49, R162 ;  /* 0x00000031862d7223 */ /* 0x000fe400000100a2 */
[----:B------:R0:W2:Y:S01]  /*5730*/  MUFU.RCP R162, R164 ;  /* 0x000000a400a27308 */ /* 0x0000a20000001000 */
[----:B-1----:R-:W-:Y:S01]  /*5740*/  FADD.FTZ R49, -R161, 1 ;  /* 0x3f800000a1317421 */ /* 0x002fe20000010100 */
[----:B------:R-:W-:-:S03]  /*5750*/  FADD.FTZ R44, -R54, R44 ;  /* 0x0000002c362c7221 */ /* 0x000fc60000010100 */
[----:B------:R-:W-:Y:S01]  /*5760*/  FFMA.FTZ R165, R165, R49, 1 ;  /* 0x3f800000a5a57423 */ /* 0x000fe20000010031 */
[----:B------:R-:W-:Y:S01]  /*5770*/  FMUL.FTZ R49, R4, R44 ;  /* 0x0000002c04317220 */ /* 0x000fe20000410000 */
[----:B----4-:R-:W-:-:S04]  /*5780*/  FADD.FTZ R134, -R141, 1 ;  /* 0x3f8000008d867421 */ /* 0x010fc80000010100 */
[----:B------:R-:W-:Y:S01]  /*5790*/  FFMA.FTZ R134, R140, R134, 1 ;  /* 0x3f8000008c867423 */ /* 0x000fe20000010086 */
[----:B------:R-:W-:-:S04]  /*57a0*/  FFMA.FTZ R140, R120, R49, R122 ;  /* 0x00000031788c7223 */ /* 0x000fc8000001007a */
[----:B0-----:R-:W-:Y:S01]  /*57b0*/  FMUL.FTZ R164, R140, -1.4426950216293334961 ;  /* 0xbfb8aa3b8ca47820 */ /* 0x001fe20000410000 */
[----:B--2---:R-:W-:Y:S01]  /*57c0*/  FADD.FTZ R44, -R162, 1 ;  /* 0x3f800000a22c7421 */ /* 0x004fe20000010100 */
[----:B------:R-:W-:-:S03]  /*57d0*/  FMUL.FTZ R134, R141, R134 ;  /* 0x000000868d867220 */ /* 0x000fc60000410000 */
[----:B------:R-:W-:Y:S01]  /*57e0*/  FFMA.FTZ R163, R163, R44, 1 ;  /* 0x3f800000a3a37423 */ /* 0x000fe2000001002c */
[----:B------:R-:W0:Y:S01]  /*57f0*/  MUFU.EX2 R164, R164 ;  /* 0x000000a400a47308 */ /* 0x000e220000000800 */
[----:B------:R-:W-:Y:S02]  /*5800*/  SHF.L.U32 R141, R114, 0x10, RZ ;  /* 0x00000010728d7819 */ /* 0x000fe400000006ff */
[----:B------:R-:W-:Y:S01]  /*5810*/  FMUL.FTZ R162, R162, R163 ;  /* 0x000000a3a2a27220 */ /* 0x000fe20000410000 */
[----:B------:R-:W-:Y:S02]  /*5820*/  PRMT R163, R114, 0x7632, R163 ;  /* 0x0000763272a37816 */ /* 0x000fe400000000a3 */
[----:B------:R-:W-:Y:S02]  /*5830*/  FADD.FTZ R141, -R54, R141 ;  /* 0x0000008d368d7221 */ /* 0x000fe40000010100 */
[----:B------:R-:W-:Y:S01]  /*5840*/  SHF.L.U32 R163, R163, 0x10, RZ ;  /* 0x00000010a3a37819 */ /* 0x000fe200000006ff */
[----:B------:R-:W-:Y:S01]  /*5850*/  FFMA.FTZ R44, R0, R128, R135 ;  /* 0x00000080002c7223 */ /* 0x000fe20000010087 */
[----:B------:R-:W-:Y:S01]  /*5860*/  FMUL.FTZ R141, R4, R141 ;  /* 0x0000008d048d7220 */ /* 0x000fe20000410000 */
[----:B------:R-:W-:-:S02]  /*5870*/  FMUL.FTZ R135, R161, R165 ;  /* 0x000000a5a1877220 */ /* 0x000fc40000410000 */
[----:B------:R-:W-:Y:S01]  /*5880*/  FADD.FTZ R163, -R54, R163 ;  /* 0x000000a336a37221 */ /* 0x000fe20000010100 */
[----:B------:R-:W-:Y:S01]  /*5890*/  FADD.FTZ R46, R46, R160 ;  /* 0x000000a02e2e7221 */ /* 0x000fe20000010000 */
[C---:B------:R-:W-:Y:S01]  /*58a0*/  FFMA.FTZ R44, R121.reuse, R160, R44 ;  /* 0x000000a0792c7223 */ /* 0x040fe2000001002c */
[----:B------:R-:W-:Y:S01]  /*58b0*/  FFMA.FTZ R160, R0, R141, R123 ;  /* 0x0000008d00a07223 */ /* 0x000fe2000001007b */
[----:B0-----:R-:W-:Y:S01]  /*58c0*/  FADD.FTZ R161, R164, 1 ;  /* 0x3f800000a4a17421 */ /* 0x001fe20000010000 */
[----:B------:R-:W-:Y:S02]  /*58d0*/  FMUL.FTZ R123, R4, R163 ;  /* 0x000000a3047b7220 */ /* 0x000fe40000410000 */
[----:B------:R-:W-:Y:S02]  /*58e0*/  FMUL.FTZ R164, R160, -1.4426950216293334961 ;  /* 0xbfb8aa3ba0a47820 */ /* 0x000fe40000410000 */
[----:B------:R-:W-:Y:S01]  /*58f0*/  FFMA.FTZ R132, R121, R123, R132 ;  /* 0x0000007b79847223 */ /* 0x000fe20000010084 */
[----:B------:R-:W0:Y:S03]  /*5900*/  MUFU.RCP R161, R161 ;  /* 0x000000a100a17308 */ /* 0x000e260000001000 */
[----:B------:R-:W-:-:S05]  /*5910*/  FMUL.FTZ R165, R132, -1.4426950216293334961 ;  /* 0xbfb8aa3b84a57820 */ /* 0x000fca0000410000 */
[----:B------:R-:W1:Y:S08]  /*5920*/  MUFU.EX2 R164, R164 ;  /* 0x000000a400a47308 */ /* 0x000e700000000800 */
[----:B------:R-:W2:Y:S01]  /*5930*/  MUFU.EX2 R165, R165 ;  /* 0x000000a500a57308 */ /* 0x000ea20000000800 */
[----:B0-----:R-:W-:-:S04]  /*5940*/  FADD.FTZ R163, -R161, 1 ;  /* 0x3f800000a1a37421 */ /* 0x001fc80000010100 */
[----:B------:R-:W-:Y:S01]  /*5950*/  FFMA.FTZ R163, R140, R163, 1 ;  /* 0x3f8000008ca37423 */ /* 0x000fe200000100a3 */
[----:B-1----:R-:W-:-:S06]  /*5960*/  FADD.FTZ R140, R164, 1 ;  /* 0x3f800000a48c7421 */ /* 0x002fcc0000010000 */
[----:B------:R-:W0:Y:S01]  /*5970*/  MUFU.RCP R140, R140 ;  /* 0x0000008c008c7308 */ /* 0x000e220000001000 */
[----:B--2---:R-:W-:Y:S01]  /*5980*/  FADD.FTZ R164, R165, 1 ;  /* 0x3f800000a5a47421 */ /* 0x004fe20000010000 */
[----:B------:R-:W-:Y:S01]  /*5990*/  FMUL.FTZ R163, R161, R163 ;  /* 0x000000a3a1a37220 */ /* 0x000fe20000410000 */
[----:B---3--:R-:W-:-:S05]  /*59a0*/  PRMT R161, R116, 0x7632, R161 ;  /* 0x0000763274a17816 */ /* 0x008fca00000000a1 */
[----:B------:R-:W1:Y:S01]  /*59b0*/  MUFU.RCP R164, R164 ;  /* 0x000000a400a47308 */ /* 0x000e620000001000 */
[----:B------:R-:W-:-:S05]  /*59c0*/  SHF.L.U32 R161, R161, 0x10, RZ ;  /* 0x00000010a1a17819 */ /* 0x000fca00000006ff */
[----:B------:R-:W-:Y:S01]  /*59d0*/  FMUL.FTZ R162, R161, R162 ;  /* 0x000000a2a1a27220 */ /* 0x000fe20000410000 */
[----:B0-----:R-:W-:-:S04]  /*59e0*/  FADD.FTZ R161, -R140, 1 ;  /* 0x3f8000008ca17421 */ /* 0x001fc80000010100 */
[----:B------:R-:W-:Y:S01]  /*59f0*/  FFMA.FTZ R161, R160, R161, 1 ;  /* 0x3f800000a0a17423 */ /* 0x000fe200000100a1 */
[----:B-1----:R-:W-:-:S04]  /*5a00*/  FADD.FTZ R160, -R164, 1 ;  /* 0x3f800000a4a07421 */ /* 0x002fc80000010100 */
[----:B------:R-:W-:Y:S01]  /*5a10*/  FFMA.FTZ R132, R132, R160, 1 ;  /* 0x3f80000084847423 */ /* 0x000fe200000100a0 */
[----:B------:R-:W-:-:S04]  /*5a20*/  PRMT R160, R117, 0x7632, R160 ;  /* 0x0000763275a07816 */ /* 0x000fc800000000a0 */
[----:B------:R-:W-:Y:S01]  /*5a30*/  SHF.L.U32 R160, R160, 0x10, RZ ;  /* 0x00000010a0a07819 */ /* 0x000fe200000006ff */
[----:B------:R-:W-:Y:S01]  /*5a40*/  FMUL.FTZ R161, R140, R161 ;  /* 0x000000a18ca17220 */ /* 0x000fe20000410000 */
[----:B------:R-:W-:-:S03]  /*5a50*/  SHF.L.U32 R140, R115, 0x10, RZ ;  /* 0x00000010738c7819 */ /* 0x000fc600000006ff */
[----:B------:R-:W-:Y:S01]  /*5a60*/  FMUL.FTZ R163, R160, R163 ;  /* 0x000000a3a0a37220 */ /* 0x000fe20000410000 */
[----:B-----5:R-:W-:Y:S01]  /*5a70*/  PRMT R160, R118, 0x7632, R160 ;  /* 0x0000763276a07816 */ /* 0x020fe200000000a0 */
[----:B------:R-:W-:Y:S01]  /*5a80*/  FADD.FTZ R140, -R54, R140 ;  /* 0x0000008c368c7221 */ /* 0x000fe20000010100 */
[----:B------:R-:W-:Y:S02]  /*5a90*/  FMUL.FTZ R132, R164, R132 ;  /* 0x00000084a4847220 */ /* 0x000fe40000410000 */
[----:B------:R-:W-:Y:S01]  /*5aa0*/  SHF.L.U32 R160, R160, 0x10, RZ ;  /* 0x00000010a0a07819 */ /* 0x000fe200000006ff */
[----:B------:R-:W-:-:S04]  /*5ab0*/  FMUL.FTZ R140, R4, R140 ;  /* 0x0000008c048c7220 */ /* 0x000fc80000410000 */
[----:B------:R-:W-:Y:S01]  /*5ac0*/  FMUL.FTZ R160, R160, R132 ;  /* 0x00000084a0a07220 */ /* 0x000fe20000410000 */
[----:B------:R-:W-:Y:S01]  /*5ad0*/  SHF.L.U32 R132, R116, 0x10, RZ ;  /* 0x0000001074847819 */ /* 0x000fe200000006ff */
[----:B------:R-:W-:-:S04]  /*5ae0*/  FFMA.FTZ R164, R2, R140, R133 ;  /* 0x0000008c02a47223 */ /* 0x000fc80000010085 */
[----:B------:R-:W-:Y:S01]  /*5af0*/  FMUL.FTZ R132, R132, R135 ;  /* 0x0000008784847220 */ /* 0x000fe20000410000 */
[----:B------:R-:W-:Y:S01]  /*5b00*/  FMUL.FTZ R135, R164, -1.4426950216293334961 ;  /* 0xbfb8aa3ba4877820 */ /* 0x000fe20000410000 */
[----:B------:R-:W-:-:S05]  /*5b10*/  SHF.L.U32 R133, R117, 0x10, RZ ;  /* 0x0000001075857819 */ /* 0x000fca00000006ff */
[----:B------:R-:W0:Y:S01]  /*5b20*/  MUFU.EX2 R135, R135 ;  /* 0x0000008700877308 */ /* 0x000e220000000800 */
[----:B------:R-:W-:Y:S01]  /*5b30*/  FMUL.FTZ R133, R133, R134 ;  /* 0x0000008685857220 */ /* 0x000fe20000410000 */
[----:B------:R-:W-:Y:S01]  /*5b40*/  FMUL.FTZ R134, R0, R132 ;  /* 0x0000008400867220 */ /* 0x000fe20000410000 */
[----:B------:R-:W-:-:S03]  /*5b50*/  FFMA.FTZ R44, R2, R129, R44 ;  /* 0x00000081022c7223 */ /* 0x000fc6000001002c */
[----:B------:R-:W-:Y:S01]  /*5b60*/  FFMA.FTZ R134, R130, R134, R45 ;  /* 0x0000008682867223 */ /* 0x000fe2000001002d */
[----:B------:R-:W-:Y:S01]  /*5b70*/  FMUL.FTZ R45, R121, R162 ;  /* 0x000000a2792d7220 */ /* 0x000fe20000410000 */
[----:B------:R-:W-:-:S03]  /*5b80*/  FFMA.FTZ R44, R120, R48, R44 ;  /* 0x00000030782c7223 */ /* 0x000fc6000001002c */
[----:B------:R-:W-:Y:S01]  /*5b90*/  FFMA.FTZ R134, R151, R45, R134 ;  /* 0x0000002d97867223 */ /* 0x000fe20000010086 */
[----:B------:R-:W-:Y:S01]  /*5ba0*/  FFMA.FTZ R44, R0, R132, R44 ;  /* 0x00000084002c7223 */ /* 0x000fe2000001002c */
[----:B0-----:R-:W-:Y:S01]  /*5bb0*/  FADD.FTZ R45, R135, 1 ;  /* 0x3f800000872d7421 */ /* 0x001fe20000010000 */
[----:B------:R-:W-:Y:S02]  /*5bc0*/  FMUL.FTZ R135, R2, R133 ;  /* 0x0000008502877220 */ /* 0x000fe40000410000 */
[----:B------:R-:W-:Y:S02]  /*5bd0*/  FFMA.FTZ R44, R121, R162, R44 ;  /* 0x000000a2792c7223 */ /* 0x000fe4000001002c */
[----:B------:R-:W-:Y:S01]  /*5be0*/  FFMA.FTZ R135, R131, R135, R134 ;  /* 0x0000008783877223 */ /* 0x000fe20000010086 */
[----:B------:R-:W-:Y:S01]  /*5bf0*/  SHF.L.U32 R134, R118, 0x10, RZ ;  /* 0x0000001076867819 */ /* 0x000fe200000006ff */
[----:B------:R-:W-:-:S04]  /*5c00*/  FFMA.FTZ R44, R2, R133, R44 ;  /* 0x00000085022c7223 */ /* 0x000fc8000001002c */
[----:B------:R-:W-:Y:S01]  /*5c10*/  FMUL.FTZ R134, R134, R161 ;  /* 0x000000a186867220 */ /* 0x000fe20000410000 */
[----:B------:R-:W-:-:S04]  /*5c20*/  FFMA.FTZ R44, R120, R163, R44 ;  /* 0x000000a3782c7223 */ /* 0x000fc8000001002c */
[----:B------:R-:W-:Y:S01]  /*5c30*/  FFMA.FTZ R44, R0, R134, R44 ;  /* 0x00000086002c7223 */ /* 0x000fe2000001002c */
[----:B------:R-:W-:-:S03]  /*5c40*/  FMUL.FTZ R165, R121, R160 ;  /* 0x000000a079a57220 */ /* 0x000fc60000410000 */
[----:B------:R-:W-:Y:S02]  /*5c50*/  FFMA.FTZ R44, R121, R160, R44 ;  /* 0x000000a0792c7223 */ /* 0x000fe4000001002c */
[----:B------:R-:W2:Y:S01]  /*5c60*/  LDL.LU R121, [R1+0x20] ;  /* 0x0000200001797983 */ /* 0x000ea20000300800 */
[----:B------:R-:W0:Y:S01]  /*5c70*/  MUFU.RCP R45, R45 ;  /* 0x0000002d002d7308 */ /* 0x000e220000001000 */
[----:B------:R-:W-:-:S04]  /*5c80*/  FMUL.FTZ R161, R120, R163 ;  /* 0x000000a378a17220 */ /* 0x000fc80000410000 */
[----:B------:R-:W-:Y:S01]  /*5c90*/  FFMA.FTZ R135, R49, R161, R135 ;  /* 0x000000a131877223 */ /* 0x000fe20000010087 */
[----:B------:R-:W-:-:S04]  /*5ca0*/  FMUL.FTZ R161, R0, R134 ;  /* 0x0000008600a17220 */ /* 0x000fc80000410000 */
[----:B------:R-:W-:Y:S01]  /*5cb0*/  FFMA.FTZ R135, R141, R161, R135 ;  /* 0x000000a18d877223 */ /* 0x000fe20000010087 */
[----:B0-----:R-:W-:-:S04]  /*5cc0*/  FADD.FTZ R161, -R45, 1 ;  /* 0x3f8000002da17421 */ /* 0x001fc80000010100 */
[----:B------:R-:W-:Y:S01]  /*5cd0*/  FFMA.FTZ R164, R164, R161, 1 ;  /* 0x3f800000a4a47423 */ /* 0x000fe200000100a1 */
[----:B------:R-:W-:-:S04]  /*5ce0*/  PRMT R161, R115, 0x7632, R161 ;  /* 0x0000763273a17816 */ /* 0x000fc800000000a1 */
[----:B------:R-:W-:-:S05]  /*5cf0*/  SHF.L.U32 R161, R161, 0x10, RZ ;  /* 0x00000010a1a17819 */ /* 0x000fca00000006ff */
[----:B------:R-:W-:-:S04]  /*5d00*/  FADD.FTZ R161, -R54, R161 ;  /* 0x000000a136a17221 */ /* 0x000fc80000010100 */
[----:B------:R-:W-:Y:S01]  /*5d10*/  FMUL.FTZ R161, R4, R161 ;  /* 0x000000a104a17220 */ /* 0x000fe20000410000 */
[----:B------:R-:W-:-:S03]  /*5d20*/  FMUL.FTZ R164, R45, R164 ;  /* 0x000000a42da47220 */ /* 0x000fc60000410000 */
[----:B------:R-:W-:-:S04]  /*5d30*/  FFMA.FTZ R122, R120, R161, R122 ;  /* 0x000000a1787a7223 */ /* 0x000fc8000001007a */
[----:B------:R-:W-:-:S06]  /*5d40*/  FMUL.FTZ R45, R122, -1.4426950216293334961 ;  /* 0xbfb8aa3b7a2d7820 */ /* 0x000fcc0000410000 */
[----:B------:R-:W0:Y:S02]  /*5d50*/  MUFU.EX2 R45, R45 ;  /* 0x0000002d002d7308 */ /* 0x000e240000000800 */
[----:B0-----:R-:W-:-:S06]  /*5d60*/  FADD.FTZ R45, R45, 1 ;  /* 0x3f8000002d2d7421 */ /* 0x001fcc0000010000 */
[----:B------:R-:W0:Y:S01]  /*5d70*/  MUFU.RCP R45, R45 ;  /* 0x0000002d002d7308 */ /* 0x000e220000001000 */
[----:B------:R-:W-:Y:S01]  /*5d80*/  FFMA.FTZ R165, R123, R165, R135 ;  /* 0x000000a57ba57223 */ /* 0x000fe20000010087 */
[----:B------:R-:W-:Y:S02]  /*5d90*/  FADD.FTZ R48, R42, R48 ;  /* 0x000000302a307221 */ /* 0x000fe40000010000 */
[----:B------:R-:W3:Y:S01]  /*5da0*/  LDL.LU R42, [R1+0x88] ;  /* 0x00008800012a7983 */ /* 0x000ee20000300800 */
[----:B------:R-:W-:Y:S01]  /*5db0*/  FFMA.FTZ R49, R49, R163, R47 ;  /* 0x000000a331317223 */ /* 0x000fe2000001002f */
[----:B--2---:R-:W-:Y:S01]  /*5dc0*/  MOV R135, R121 ;  /* 0x0000007900877202 */ /* 0x004fe20000000f00 */
[----:B0-----:R-:W-:-:S04]  /*5dd0*/  FADD.FTZ R121, -R45, 1 ;  /* 0x3f8000002d797421 */ /* 0x001fc80000010100 */
[----:B------:R-:W-:Y:S01]  /*5de0*/  FFMA.FTZ R121, R122, R121, 1 ;  /* 0x3f8000007a797423 */ /* 0x000fe20000010079 */
[----:B------:R-:W-:-:S03]  /*5df0*/  MOV R122, R135 ;  /* 0x00000087007a7202 */ /* 0x000fc60000000f00 */
[----:B------:R-:W-:Y:S01]  /*5e00*/  FMUL.FTZ R121, R45, R121 ;  /* 0x000000792d797220 */ /* 0x000fe20000410000 */
[C---:B------:R-:W-:Y:S02]  /*5e10*/  PRMT R45, R119.reuse, 0x7632, R45 ;  /* 0x00007632772d7816 */ /* 0x040fe4000000002d */
[----:B------:R-:W-:Y:S02]  /*5e20*/  SHF.L.U32 R135, R119, 0x10, RZ ;  /* 0x0000001077877819 */ /* 0x000fe400000006ff */
[----:B------:R-:W-:-:S03]  /*5e30*/  SHF.L.U32 R45, R45, 0x10, RZ ;  /* 0x000000102d2d7819 */ /* 0x000fc600000006ff */
[----:B------:R-:W-:Y:S02]  /*5e40*/  FMUL.FTZ R135, R135, R164 ;  /* 0x000000a487877220 */ /* 0x000fe40000410000 */
[----:B------:R-:W-:Y:S02]  /*5e50*/  FMUL.FTZ R121, R45, R121 ;  /* 0x000000792d797220 */ /* 0x000fe40000410000 */
[CC--:B------:R-:W-:Y:S01]  /*5e60*/  FMUL.FTZ R45, R2.reuse, R135.reuse ;  /* 0x00000087022d7220 */ /* 0x0c0fe20000410000 */
[----:B------:R-:W-:Y:S01]  /*5e70*/  MOV R164, R122 ;  /* 0x0000007a00a47202 */ /* 0x000fe20000000f00 */
[----:B------:R-:W-:Y:S01]  /*5e80*/  FFMA.FTZ R44, R2, R135, R44 ;  /* 0x00000087022c7223 */ /* 0x000fe2000001002c */
[----:B------:R-:W-:Y:S01]  /*5e90*/  FMUL.FTZ R122, R120, R121 ;  /* 0x00000079787a7220 */ /* 0x000fe20000410000 */
[----:B------:R-:W-:Y:S02]  /*5ea0*/  FFMA.FTZ R45, R140, R45, R165 ;  /* 0x0000002d8c2d7223 */ /* 0x000fe400000100a5 */
[----:B------:R-:W-:-:S02]  /*5eb0*/  FFMA.FTZ R44, R120, R121, R44 ;  /* 0x00000079782c7223 */ /* 0x000fc4000001002c */
[----:B------:R-:W-:-:S05]  /*5ec0*/  FFMA.FTZ R45, R161, R122, R45 ;  /* 0x0000007aa12d7223 */ /* 0x000fca000001002d */
[----:B------:R0:W-:Y:S02]  /*5ed0*/  STS.64 [R164], R44 ;  /* 0x0000002ca4007388 */ /* 0x0001e40000000a00 */
[----:B0-----:R-:W-:Y:S01]  /*5ee0*/  FFMA.FTZ R44, R151, R162, R43 ;  /* 0x000000a2972c7223 */ /* 0x001fe2000001002b */
[----:B------:R-:W-:Y:S01]  /*5ef0*/  FADD.FTZ R45, R46, R162 ;  /* 0x000000a22e2d7221 */ /* 0x000fe20000010000 */
[----:B------:R-:W2:Y:S04]  /*5f00*/  LDL.LU R43, [R1+0x84] ;  /* 0x00008400012b7983 */ /* 0x000ea80000300800 */
[----:B------:R-:W4:Y:S04]  /*5f10*/  LDL.LU R46, [R1+0x80] ;  /* 0x00008000012e7983 */ /* 0x000f280000300800 */
[----:B------:R-:W5:Y:S01]  /*5f20*/  LDL.LU R47, [R1+0x7c] ;  /* 0x00007c00012f7983 */ /* 0x000f620000300800 */
[----:B---3--:R-:W-:-:S04]  /*5f30*/  FFMA.FTZ R42, R148, R5, R42 ;  /* 0x00000005942a7223 */ /* 0x008fc8000001002a */
[----:B------:R-:W-:-:S04]  /*5f40*/  FFMA.FTZ R42, R146, R7, R42 ;  /* 0x00000007922a7223 */ /* 0x000fc8000001002a */
[----:B------:R-:W-:-:S04]  /*5f50*/  FFMA.FTZ R42, R144, R9, R42 ;  /* 0x00000009902a7223 */ /* 0x000fc8000001002a */
[----:B------:R-:W-:-:S04]  /*5f60*/  FFMA.FTZ R42, R142, R11, R42 ;  /* 0x0000000b8e2a7223 */ /* 0x000fc8000001002a */
[----:B------:R-:W-:-:S04]  /*5f70*/  FFMA.FTZ R42, R138, R14, R42 ;  /* 0x0000000e8a2a7223 */ /* 0x000fc8000001002a */
[----:B------:R-:W-:-:S04]  /*5f80*/  FFMA.FTZ R42, R136, R19, R42 ;  /* 0x00000013882a7223 */ /* 0x000fc8000001002a */
[----:B------:R-:W-:Y:S01]  /*5f90*/  FFMA.FTZ R42, R16, R22, R42 ;  /* 0x00000016102a7223 */ /* 0x000fe2000001002a */
[----:B------:R-:W0:Y:S01]  /*5fa0*/  S2R R164, SR_TID.X ;  /* 0x0000000000a47919 */ /* 0x000e220000002100 */
[----:B------:R-:W-:Y:S02]  /*5fb0*/  UIADD3 UR15, UP0, UR11, 0x2, URZ ;  /* 0x000000020b0f7890 */ /* 0x000fe4000ff1e03f */
[----:B------:R-:W-:Y:S02]  /*5fc0*/  FFMA.FTZ R42, R18, R27, R42 ;  /* 0x0000001b122a7223 */ /* 0x000fe4000001002a */
[----:B------:R-:W-:Y:S02]  /*5fd0*/  UIADD3.X UR16, URZ, UR5, URZ, UP0, !UPT ;  /* 0x000000053f107290 */ /* 0x000fe400087fe43f */
[----:B------:R-:W-:Y:S01]  /*5fe0*/  FFMA.FTZ R42, R24, R30, R42 ;  /* 0x0000001e182a7223 */ /* 0x000fe2000001002a */
[----:B------:R-:W-:-:S03]  /*5ff0*/  UISETP.GE.U32.AND UP0, UPT, UR15, UR21, UPT ;  /* 0x000000150f00728c */ /* 0x000fc6000bf06070 */
[----:B------:R-:W-:Y:S01]  /*6000*/  FFMA.FTZ R42, R26, R33, R42 ;  /* 0x000000211a2a7223 */ /* 0x000fe2000001002a */
[----:B------:R-:W-:-:S03]  /*6010*/  UISETP.GE.AND.EX UP0, UPT, UR16, UR10, UPT, UP0 ;  /* 0x0000000a1000728c */ /* 0x000fc6000bf06300 */
[----:B------:R-:W-:-:S03]  /*6020*/  FFMA.FTZ R42, R32, R38, R42 ;  /* 0x00000026202a7223 */ /* 0x000fc6000001002a */
[----:B------:R-:W-:Y:S01]  /*6030*/  PLOP3.LUT P0, PT, PT, PT, UP0, 0x80, 0x0 ;  /* 0x000000000000781c */ /* 0x000fe20003f0f008 */
[----:B------:R-:W-:-:S04]  /*6040*/  FFMA.FTZ R42, R36, R40, R42 ;  /* 0x00000028242a7223 */ /* 0x000fc8000001002a */
[----:B------:R-:W-:-:S04]  /*6050*/  FFMA.FTZ R42, R41, R125, R42 ;  /* 0x0000007d292a7223 */ /* 0x000fc8000001002a */
[----:B------:R-:W-:Y:S01]  /*6060*/  FFMA.FTZ R42, R3, R128, R42 ;  /* 0x00000080032a7223 */ /* 0x000fe2000001002a */
[----:B------:R-:W-:-:S03]  /*6070*/  FADD.FTZ R163, R48, R163 ;  /* 0x000000a330a37221 */ /* 0x000fc60000010000 */
[----:B------:R-:W-:Y:S01]  /*6080*/  FFMA.FTZ R42, R130, R132, R42 ;  /* 0x00000084822a7223 */ /* 0x000fe2000001002a */
[----:B------:R-:W-:Y:S01]  /*6090*/  FFMA.FTZ R48, R161, R121, R49 ;  /* 0x00000079a1307223 */ /* 0x000fe20000010031 */
[----:B------:R-:W-:Y:S01]  /*60a0*/  FFMA.FTZ R44, R123, R160, R44 ;  /* 0x000000a07b2c7223 */ /* 0x000fe2000001002c */
[----:B------:R-:W-:Y:S01]  /*60b0*/  FADD.FTZ R45, R45, R160 ;  /* 0x000000a02d2d7221 */ /* 0x000fe20000010000 */
[----:B------:R-:W-:Y:S01]  /*60c0*/  FADD.FTZ R49, R163, R121 ;  /* 0x00000079a3317221 */ /* 0x000fe20000010000 */
[----:B------:R-:W-:Y:S01]  /*60d0*/  BAR.SYNC.DEFER_BLOCKING 0x0 ;  /* 0x0000000000007b1d */ /* 0x000fe20000010000 */
[----:B0-----:R-:W-:Y:S01]  /*60e0*/  ISETP.GT.U32.AND P1, PT, R164, 0x1f, PT ;  /* 0x0000001fa400780c */ /* 0x001fe20003f24070 */
[----:B------:R-:W-:Y:S01]  /*60f0*/  FFMA.FTZ R42, R141, R134, R42 ;  /* 0x000000868d2a7223 */ /* 0x000fe2000001002a */
[----:B--2---:R-:W-:Y:S01]  /*6100*/  FADD.FTZ R43, R5, R43 ;  /* 0x0000002b052b7221 */ /* 0x004fe20000010000 */
[----:B----4-:R-:W-:Y:S01]  /*6110*/  FFMA.FTZ R46, R147, R6, R46 ;  /* 0x00000006932e7223 */ /* 0x010fe2000001002e */
[----:B-----5:R-:W-:-:S02]  /*6120*/  FADD.FTZ R47, R6, R47 ;  /* 0x0000002f062f7221 */ /* 0x020fc40000010000 */
[----:B------:R-:W-:Y:S01]  /*6130*/  FADD.FTZ R43, R43, R7 ;  /* 0x000000072b2b7221 */ /* 0x000fe20000010000 */
[----:B------:R-:W-:Y:S01]  /*6140*/  FFMA.FTZ R46, R145, R8, R46 ;  /* 0x00000008912e7223 */ /* 0x000fe2000001002e */
[----:B------:R-:W-:Y:S02]  /*6150*/  FADD.FTZ R47, R47, R8 ;  /* 0x000000082f2f7221 */ /* 0x000fe40000010000 */
[----:B------:R-:W-:Y:S01]  /*6160*/  FADD.FTZ R43, R43, R9 ;  /* 0x000000092b2b7221 */ /* 0x000fe20000010000 */
[----:B------:R-:W-:Y:S01]  /*6170*/  FFMA.FTZ R46, R143, R10, R46 ;  /* 0x0000000a8f2e7223 */ /* 0x000fe2000001002e */
[----:B------:R-:W-:Y:S02]  /*6180*/  FADD.FTZ R47, R47, R10 ;  /* 0x0000000a2f2f7221 */ /* 0x000fe40000010000 */
[----:B------:R-:W-:Y:S01]  /*6190*/  FADD.FTZ R43, R43, R11 ;  /* 0x0000000b2b2b7221 */ /* 0x000fe20000010000 */
[----:B------:R-:W-:Y:S01]  /*61a0*/  FFMA.FTZ R46, R139, R12, R46 ;  /* 0x0000000c8b2e7223 */ /* 0x000fe2000001002e */
[----:B------:R-:W-:-:S02]  /*61b0*/  FADD.FTZ R47, R47, R12 ;  /* 0x0000000c2f2f7221 */ /* 0x000fc40000010000 */
        /* <DEDUP_REMOVED lines=35> */
[----:B------:R-:W-:Y:S01]  /*63f0*/  FADD.FTZ R47, R47, R135 ;  /* 0x000000872f2f7221 */ /* 0x000fe20000010000 */
[----:B------:R-:W-:Y:S06]  /*6400*/  @!P0 BRA `(.L_x_403) ;  /* 0x0000000000c08947 */ /* 0x000fec0003800000 */
[----:B------:R-:W2:Y:S04]  /*6410*/  LDL R160, [R1+0x78] ;  /* 0x0000780001a07983 */ /* 0x000ea80000100800 */
[----:B------:R-:W3:Y:S04]  /*6420*/  LDL R121, [R1+0x74] ;  /* 0x0000740001797983 */ /* 0x000ee80000100800 */
[----:B------:R-:W4:Y:S04]  /*6430*/  LDL R123, [R1+0x70] ;  /* 0x00007000017b7983 */ /* 0x000f280000100800 */
[----:B------:R-:W5:Y:S01]  /*6440*/  LDL R122, [R1+0x6c] ;  /* 0x00006c00017a7983 */ /* 0x000f620000100800 */
[----:B------:R-:W0:Y:S03]  /*6450*/  S2R R120, SR_TID.X ;  /* 0x0000000000787919 */ /* 0x000e260000002100 */
[----:B------:R-:W5:Y:S01]  /*6460*/  LDL R161, [R1+0x68] ;  /* 0x0000680001a17983 */ /* 0x000f620000100800 */
[----:B------:R-:W1:Y:S01]  /*6470*/  S2R R162, SR_TID.X ;  /* 0x0000000000a27919 */ /* 0x000e620000002100 */
[----:B0-----:R-:W-:-:S02]  /*6480*/  SHF.L.U32 R165, R120, 0x1, RZ ;  /* 0x0000000178a57819 */ /* 0x001fc400000006ff */
[----:B------:R-:W-:Y:S02]  /*6490*/  LEA R120, R120, UR12, 0x5 ;  /* 0x0000000c78787c11 */ /* 0x000fe4000f8e28ff */
[----:B------:R-:W-:-:S04]  /*64a0*/  LOP3.LUT R151, R165, 0x18, RZ, 0xc0, !PT ;  /* 0x00000018a5977812 */ /* 0x000fc800078ec0ff */
[----:B------:R-:W-:Y:S01]  /*64b0*/  IADD3 R120, R120, R151, RZ ;  /* 0x0000009778787210 */ /* 0x000fe20007ffe0ff */
[----:B------:R-:W0:Y:S04]  /*64c0*/  S2R R165, SR_TID.X ;  /* 0x0000000000a57919 */ /* 0x000e280000002100 */
[----:B------:R-:W-:Y:S01]  /*64d0*/  STS.64 [R120], R42 ;  /* 0x0000002a78007388 */ /* 0x000fe20000000a00 */
[----:B-1----:R-:W-:Y:S02]  /*64e0*/  LEA R162, R162, UR12, 0x5 ;  /* 0x0000000ca2a27c11 */ /* 0x002fe4000f8e28ff */
[----:B0-----:R-:W-:-:S04]  /*64f0*/  SHF.R.S32.HI R151, RZ, 0x1f, R165 ;  /* 0x0000001fff977819 */ /* 0x001fc800000114a5 */
[----:B------:R-:W-:Y:S02]  /*6500*/  LEA.HI R151, R151, R165, RZ, 0x2 ;  /* 0x000000a597977211 */ /* 0x000fe400078f10ff */
[----:B------:R-:W-:-:S04]  /*6510*/  SHF.L.U32 R165, R165, 0x1, RZ ;  /* 0x00000001a5a57819 */ /* 0x000fc800000006ff */
[----:B------:R-:W-:-:S04]  /*6520*/  LOP3.LUT R165, R165, 0x18, RZ, 0xc, !PT ;  /* 0x00000018a5a57812 */ /* 0x000fc800078e0cff */
[----:B------:R-:W-:Y:S02]  /*6530*/  IADD3 R162, R162, R165, RZ ;  /* 0x000000a5a2a27210 */ /* 0x000fe40007ffe0ff */
[----:B------:R-:W-:Y:S01]  /*6540*/  SHF.R.S32.HI R151, RZ, 0x2, R151 ;  /* 0x00000002ff977819 */ /* 0x000fe20000011497 */
[----:B--2---:R0:W-:Y:S04]  /*6550*/  STS.64 [R160], R44 ;  /* 0x0000002ca0007388 */ /* 0x0041e80000000a00 */
[----:B0-----:R-:W2:Y:S04]  /*6560*/  LDL R160, [R1+0x64] ;  /* 0x0000640001a07983 */ /* 0x001ea80000100800 */
[----:B---3--:R-:W-:Y:S04]  /*6570*/  STS.64 [R121], R46 ;  /* 0x0000002e79007388 */ /* 0x008fe80000000a00 */
[----:B------:R0:W-:Y:S04]  /*6580*/  STS.64 [R162], R48 ;  /* 0x00000030a2007388 */ /* 0x0001e80000000a00 */
[----:B0-----:R-:W3:Y:S01]  /*6590*/  LDL R162, [R1+0x60] ;  /* 0x0000600001a27983 */ /* 0x001ee20000100800 */
[----:B------:R-:W-:-:S04]  /*65a0*/  LEA R151, R151, UR12, 0x5 ;  /* 0x0000000c97977c11 */ /* 0x000fc8000f8e28ff */
[-C--:B----4-:R-:W-:Y:S01]  /*65b0*/  LEA R120, R123, R151.reuse, 0x3 ;  /* 0x000000977b787211 */ /* 0x090fe200078e18ff */
[----:B------:R-:W-:Y:S01]  /*65c0*/  BAR.SYNC.DEFER_BLOCKING 0x0 ;  /* 0x0000000000007b1d */ /* 0x000fe20000010000 */
[----:B-----5:R-:W-:-:S05]  /*65d0*/  LEA R122, R122, R151, 0x3 ;  /* 0x000000977a7a7211 */ /* 0x020fca00078e18ff */
        /* <DEDUP_REMOVED lines=9> */
[----:B------:R-:W-:Y:S01]  /*6670*/  FADD.FTZ R123, R123, R121 ;  /* 0x000000797b7b7221 */ /* 0x000fe20000010000 */
[----:B--2---:R-:W-:Y:S02]  /*6680*/  LEA R120, R160, R151, 0x3 ;  /* 0x00000097a0787211 */ /* 0x004fe400078e18ff */
[----:B------:R-:W0:Y:S04]  /*6690*/  LDC.64 R160, c[0x0][0x260] ;  /* 0x00009800ffa07b82 */ /* 0x000e280000000a00 */
[----:B------:R-:W1:Y:S02]  /*66a0*/  LDS.64 R120, [R120+0x1e00] ;  /* 0x001e000078787984 */ /* 0x000e640000000a00 */
[----:B-1----:R-:W-:Y:S01]  /*66b0*/  FADD.FTZ R120, R122, R120 ;  /* 0x000000787a787221 */ /* 0x002fe20000010000 */
[----:B---3--:R-:W-:-:S04]  /*66c0*/  IADD3 R122, R162, UR17, RZ ;  /* 0x00000011a27a7c10 */ /* 0x008fc8000fffe0ff */
[----:B------:R-:W-:Y:S01]  /*66d0*/  SHF.L.U32 R122, R122, 0x1, RZ ;  /* 0x000000017a7a7819 */ /* 0x000fe200000006ff */
[----:B------:R-:W-:-:S04]  /*66e0*/  FADD.FTZ R121, R123, R121 ;  /* 0x000000797b797221 */ /* 0x000fc80000010000 */
[----:B0-----:R-:W-:-:S05]  /*66f0*/  IMAD.WIDE.U32 R122, R122, 0x4, R160 ;  /* 0x000000047a7a7825 */ /* 0x001fca00078e00a0 */
[----:B------:R0:W-:Y:S02]  /*6700*/  STG.E.64 desc[UR18][R122.64+0x4000], R120 ;  /* 0x004000787a007986 */ /* 0x0001e4000c101b12 */
.L_x_403:
[----:B0-----:R-:W0:Y:S01]  /*6710*/  S2R R121, SR_TID.X ;  /* 0x0000000000797919 */ /* 0x001e220000002100 */
[----:B------:R-:W-:Y:S01]  /*6720*/  BSSY B0, `(.L_x_404) ;  /* 0x000006e000007945 */ /* 0x000fe20003800000 */
[----:B0-----:R-:W-:Y:S02]  /*6730*/  SHF.R.U32.HI R162, RZ, 0x2, R121 ;  /* 0x00000002ffa27819 */ /* 0x001fe40000011679 */
[----:B------:R-:W-:Y:S01]  /*6740*/  CS2R R120, SRZ ;  /* 0x0000000000787805 */ /* 0x000fe2000001ff00 */
[----:B------:R-:W-:Y:S06]  /*6750*/  @P1 BRA `(.L_x_405) ;  /* 0x0000000400a81947 */ /* 0x000fec0003800000 */
[----:B------:R-:W-:Y:S01]  /*6760*/  USHF.L.U32 UR5, UR11, 0x3, URZ ;  /* 0x000000030b057899 */ /* 0x000fe2000800063f */
[----:B------:R-:W-:Y:S01]  /*6770*/  HFMA2.MMA R120, -RZ, RZ, 0, 2.384185791015625e-06 ;  /* 0x00000028ff787435 */ /* 0x000fe200000001ff */
[----:B------:R-:W-:Y:S02]  /*6780*/  MOV R121, 0x28 ;  /* 0x0000002800797802 */ /* 0x000fe40000000f00 */
[----:B------:R-:W-:Y:S01]  /*6790*/  ULOP3.LUT UR5, UR5, 0x8, URZ, 0xc0, !UPT ;  /* 0x0000000805057892 */ /* 0x000fe2000f8ec03f */
[----:B------:R-:W-:-:S04]  /*67a0*/  SHF.L.U32 R160, R164, 0x3, RZ ;  /* 0x00000003a4a07819 */ /* 0x000fc800000006ff */
[----:B------:R-:W-:Y:S02]  /*67b0*/  LOP3.LUT R160, R160, 0x18, RZ, 0xc0, !PT ;  /* 0x00000018a0a07812 */ /* 0x000fe400078ec0ff */
        /* <DEDUP_REMOVED lines=100> */
.L_x_405:
[----:B------:R-:W-:Y:S05]  /*6e00*/  BSYNC B0 ;  /* 0x0000000000007941 */ /* 0x000fea0003800000 */
.L_x_404:
[----:B------:R-:W0:Y:S01]  /*6e10*/  SHFL.BFLY PT, R123, R120, 0x2, 0x1f ;  /* 0x0c401f00787b7f89 */ /* 0x000e2200000e0000 */
[----:B------:R-:W-:Y:S01]  /*6e20*/  LOP3.LUT P1, RZ, R164, 0xffffffe3, RZ, 0xc0, !PT ;  /* 0xffffffe3a4ff7812 */ /* 0x000fe2000782c0ff */
[----:B------:R-:W-:Y:S01]  /*6e30*/  ULOP3.LUT UR5, UR23, 0x3f, URZ, 0xc0, !UPT ;  /* 0x0000003f17057892 */ /* 0x000fe2000f8ec03f */
[----:B------:R-:W-:Y:S01]  /*6e40*/  SHF.L.U32 R163, R162, 0x6, RZ ;  /* 0x00000006a2a37819 */ /* 0x000fe200000006ff */
[----:B------:R-:W1:Y:S01]  /*6e50*/  SHFL.BFLY PT, R122, R121, 0x2, 0x1f ;  /* 0x0c401f00797a7f89 */ /* 0x000e6200000e0000 */
[----:B------:R-:W-:Y:S01]  /*6e60*/  MOV R162, UR4 ;  /* 0x0000000400a27c02 */ /* 0x000fe20008000f00 */
[----:B------:R-:W-:Y:S01]  /*6e70*/  UISETP.GE.U32.AND UP0, UPT, UR15, UR21, UPT ;  /* 0x000000150f00728c */ /* 0x000fe2000bf06070 */
[----:B------:R-:W-:Y:S02]  /*6e80*/  PRMT R119, R51, 0x7632, R119 ;  /* 0x0000763233777816 */ /* 0x000fe40000000077 */
[----:B------:R-:W-:Y:S01]  /*6e90*/  MOV R165, UR5 ;  /* 0x0000000500a57c02 */ /* 0x000fe20008000f00 */
[----:B------:R-:W-:Y:S01]  /*6ea0*/  UISETP.GE.AND.EX UP0, UPT, UR16, UR10, UPT, UP0 ;  /* 0x0000000a1000728c */ /* 0x000fe2000bf06300 */
[----:B------:R-:W-:-:S02]  /*6eb0*/  PRMT R118, R52, 0x7632, R118 ;  /* 0x0000763234767816 */ /* 0x000fc40000000076 */
[----:B------:R-:W-:Y:S01]  /*6ec0*/  LOP3.LUT R163, R163, 0xffffffc0, R165, 0xe2, !PT ;  /* 0xffffffc0a3a37812 */ /* 0x000fe200078ee2a5 */
[----:B------:R-:W2:Y:S01]  /*6ed0*/  @!P1 LDC R161, c[0x0][0x10] ;  /* 0x00000400ffa19b82 */ /* 0x000ea20000000800 */
[----:B------:R-:W-:Y:S02]  /*6ee0*/  PRMT R117, R53, 0x7632, R117 ;  /* 0x0000763235757816 */ /* 0x000fe40000000075 */
[----:B------:R-:W-:Y:S02]  /*6ef0*/  PRMT R56, R56, 0x7632, R56 ;  /* 0x0000763238387816 */ /* 0x000fe40000000038 */
[----:B------:R-:W-:Y:S02]  /*6f00*/  PRMT R57, R57, 0x7632, R57 ;  /* 0x0000763239397816 */ /* 0x000fe40000000039 */
[----:B------:R-:W-:Y:S02]  /*6f10*/  PRMT R60, R60, 0x7632, R60 ;  /* 0x000076323c3c7816 */ /* 0x000fe4000000003c */
[----:B------:R-:W-:Y:S01]  /*6f20*/  PRMT R61, R61, 0x7632, R61 ;  /* 0x000076323d3d7816 */ /* 0x000fe2000000003d */
[----:B0-----:R-:W-:Y:S01]  /*6f30*/  FADD.FTZ R120, R123, R120 ;  /* 0x000000787b787221 */ /* 0x001fe20000010000 */
[----:B------:R-:W-:-:S02]  /*6f40*/  PRMT R58, R58, 0x7632, R58 ;  /* 0x000076323a3a7816 */ /* 0x000fc4000000003a */
[----:B------:R-:W-:Y:S01]  /*6f50*/  PRMT R59, R59, 0x7632, R59 ;  /* 0x000076323b3b7816 */ /* 0x000fe2000000003b */
[----:B-1----:R-:W-:Y:S01]  /*6f60*/  FADD.FTZ R121, R122, R121 ;  /* 0x000000797a797221 */ /* 0x002fe20000010000 */
[----:B------:R-:W0:Y:S01]  /*6f70*/  SHFL.BFLY PT, R160, R120, 0x1, 0x1f ;  /* 0x0c201f0078a07f89 */ /* 0x000e2200000e0000 */
[----:B------:R-:W1:Y:S01]  /*6f80*/  @!P1 LDC.64 R122, c[0x0][0x260] ;  /* 0x00009800ff7a9b82 */ /* 0x000e620000000a00 */
[----:B------:R-:W-:Y:S02]  /*6f90*/  PRMT R66, R66, 0x7632, R66 ;  /* 0x0000763242427816 */ /* 0x000fe40000000042 */
[----:B------:R-:W3:Y:S01]  /*6fa0*/  SHFL.BFLY PT, R151, R121, 0x1, 0x1f ;  /* 0x0c201f0079977f89 */ /* 0x000ee200000e0000 */
[----:B------:R-:W-:Y:S02]  /*6fb0*/  PRMT R67, R67, 0x7632, R67 ;  /* 0x0000763243437816 */ /* 0x000fe40000000043 */
[----:B------:R-:W-:Y:S01]  /*6fc0*/  PRMT R62, R62, 0x7632, R62 ;  /* 0x000076323e3e7816 */ /* 0x000fe2000000003e */
[----:B--2---:R-:W-:Y:S01]  /*6fd0*/  @!P1 IMAD R161, R161, R162, UR13 ;  /* 0x0000000da1a19e24 */ /* 0x004fe2000f8e02a2 */
[----:B------:R-:W-:-:S02]  /*6fe0*/  PRMT R63, R63, 0x7632, R63 ;  /* 0x000076323f3f7816 */ /* 0x000fc4000000003f */
[----:B------:R-:W-:Y:S02]  /*6ff0*/  PRMT R68, R68, 0x7632, R68 ;  /* 0x0000763244447816 */ /* 0x000fe40000000044 */
[----:B------:R-:W-:Y:S02]  /*7000*/  @!P1 LEA R161, R161, R163, 0x9 ;  /* 0x000000a3a1a19211 */ /* 0x000fe400078e48ff */
[----:B------:R-:W-:Y:S02]  /*7010*/  PRMT R69, R69, 0x7632, R69 ;  /* 0x0000763245457816 */ /* 0x000fe40000000045 */
[----:B------:R-:W-:Y:S02]  /*7020*/  @!P1 SHF.L.U32 R161, R161, 0x1, RZ ;  /* 0x00000001a1a19819 */ /* 0x000fe400000006ff */
[----:B------:R-:W-:Y:S02]  /*7030*/  PRMT R64, R64, 0x7632, R64 ;  /* 0x0000763240407816 */ /* 0x000fe40000000040 */
[----:B------:R-:W-:Y:S01]  /*7040*/  PRMT R65, R65, 0x7632, R65 ;  /* 0x0000763241417816 */ /* 0x000fe20000000041 */
[----:B0-----:R-:W-:Y:S01]  /*7050*/  FADD.FTZ R120, R120, R160 ;  /* 0x000000a078787221 */ /* 0x001fe20000010000 */
[----:B-1----:R-:W-:Y:S01]  /*7060*/  @!P1 IMAD.WIDE.U32 R122, R161, 0x4, R122 ;  /* 0x00000004a17a9825 */ /* 0x002fe200078e007a */
[----:B------:R-:W-:-:S03]  /*7070*/  PRMT R74, R74, 0x7632, R74 ;  /* 0x000076324a4a7816 */ /* 0x000fc6000000004a */
[----:B---3--:R-:W-:Y:S01]  /*7080*/  FADD.FTZ R121, R121, R151 ;  /* 0x0000009779797221 */ /* 0x008fe20000010000 */
[----:B------:R-:W-:Y:S02]  /*7090*/  PRMT R75, R75, 0x7632, R75 ;  /* 0x000076324b4b7816 */ /* 0x000fe4000000004b */
[----:B------:R-:W-:Y:S02]  /*70a0*/  PRMT R70, R70, 0x7632, R70 ;  /* 0x0000763246467816 */ /* 0x000fe40000000046 */
[----:B------:R0:W-:Y:S01]  /*70b0*/  @!P1 STG.E.64 desc[UR18][R122.64], R120 ;  /* 0x000000787a009986 */ /* 0x0001e2000c101b12 */
[----:B------:R-:W-:Y:S02]  /*70c0*/  PLOP3.LUT P1, PT, PT, PT, UP0, 0x80, 0x0 ;  /* 0x000000000000781c */ /* 0x000fe40003f2f008 */
[----:B------:R-:W-:Y:S02]  /*70d0*/  PRMT R71, R71, 0x7632, R71 ;  /* 0x0000763247477816 */ /* 0x000fe40000000047 */
[----:B------:R-:W-:-:S02]  /*70e0*/  PRMT R76, R76, 0x7632, R76 ;  /* 0x000076324c4c7816 */ /* 0x000fc4000000004c */
[----:B------:R-:W-:Y:S02]  /*70f0*/  PRMT R77, R77, 0x7632, R77 ;  /* 0x000076324d4d7816 */ /* 0x000fe4000000004d */
[----:B------:R-:W-:Y:S02]  /*7100*/  PRMT R72, R72, 0x7632, R72 ;  /* 0x0000763248487816 */ /* 0x000fe40000000048 */
[----:B------:R-:W-:Y:S02]  /*7110*/  PRMT R73, R73, 0x7632, R73 ;  /* 0x0000763249497816 */ /* 0x000fe40000000049 */
[----:B------:R-:W-:Y:S02]  /*7120*/  PRMT R82, R82, 0x7632, R82 ;  /* 0x0000763252527816 */ /* 0x000fe40000000052 */
[----:B0-----:R-:W-:Y:S02]  /*7130*/  PRMT R120, R50, 0x7632, R120 ;  /* 0x0000763232787816 */ /* 0x001fe40000000078 */
        /* <DEDUP_REMOVED lines=41> */
[----:B------:R-:W-:Y:S06]  /*73d0*/  @P1 BRA `(.L_x_406) ;  /* 0x00000000005c1947 */ /* 0x000fec0003800000 */
[----:B------:R-:W-:Y:S01]  /*73e0*/  BAR.SYNC.DEFER_BLOCKING 0x0 ;  /* 0x0000000000007b1d */ /* 0x000fe20000010000 */
[----:B------:R-:W-:-:S13]  /*73f0*/  ISETP.NE.AND P1, PT, R164, RZ, PT ;  /* 0x000000ffa400720c */ /* 0x000fda0003f25270 */
        /* <DEDUP_REMOVED lines=10> */
.L_x_408:
[----:B0-----:R-:W-:Y:S02]  /*74a0*/  MOV R50, UR6 ;  /* 0x0000000600327c02 */ /* 0x001fe40008000f00 */
[----:B------:R-:W-:-:S05]  /*74b0*/  MOV R51, UR7 ;  /* 0x0000000700337c02 */ /* 0x000fca0008000f00 */
[----:B------:R-:W2:Y:S04]  /*74c0*/  LD.E.STRONG.GPU R50, desc[UR18][R50.64] ;  /* 0x0000001232327980 */ /* 0x000ea8000c10f900 */
[----:B--2---:R-:W-:Y:S01]  /*74d0*/  CCTL.IVALL ;  /* 0x00000000ff00798f */ /* 0x004fe20002000000 */
[----:B------:R-:W-:Y:S05]  /*74e0*/  YIELD ;  /* 0x0000000000007946 */ /* 0x000fea0003800000 */
[----:B-----5:R-:W-:-:S04]  /*74f0*/  LOP3.LUT R50, R50, R52, RZ, 0x3c, !PT ;  /* 0x0000003432327212 */ /* 0x020fc800078e3cff */
[----:B------:R-:W-:-:S13]  /*7500*/  ISETP.GT.AND P1, PT, R50, -0x1, PT ;  /* 0xffffffff3200780c */ /* 0x000fda0003f24270 */
[----:B------:R-:W-:Y:S05]  /*7510*/  @P1 BRA `(.L_x_408) ;  /* 0xfffffffc00e01947 */ /* 0x000fea000383ffff */
.L_x_407:
[----:B------:R-:W-:Y:S05]  /*7520*/  WARPSYNC.ALL ;  /* 0x0000000000007948 */ /* 0x000fea0003800000 */
[----:B------:R-:W-:Y:S06]  /*7530*/  BAR.SYNC.DEFER_BLOCKING 0x0 ;  /* 0x0000000000007b1d */ /* 0x000fec0000010000 */
[----:B------:R-:W-:Y:S05]  /*7540*/  BRA `(.L_x_409) ;  /* 0x0000000000547947 */ /* 0x000fea0003800000 */
.L_x_406:
        /* <DEDUP_REMOVED lines=11> */
.L_x_411:
        /* <DEDUP_REMOVED lines=8> */
.L_x_410:
[----:B------:R-:W-:Y:S05]  /*7680*/  WARPSYNC.ALL ;  /* 0x0000000000007948 */ /* 0x000fea0003800000 */
[----:B------:R-:W-:Y:S06]  /*7690*/  BAR.SYNC.DEFER_BLOCKING 0x0 ;  /* 0x0000000000007b1d */ /* 0x000fec0000010000 */
.L_x_409:
[----:B------:R-:W0:Y:S01]  /*76a0*/  S2R R160, SR_TID.X ;  /* 0x0000000000a07919 */ /* 0x000e220000002100 */
[----:B------:R-:W1:Y:S01]  /*76b0*/  S2R R50, SR_TID.X ;  /* 0x0000000000327919 */ /* 0x000e620000002100 */
[----:B------:R-:W2:Y:S01]  /*76c0*/  S2UR UR17, SR_CgaCtaId ;  /* 0x00000000001179c3 */ /* 0x000ea20000008800 */
        /* <DEDUP_REMOVED lines=37> */
[----:B------:R-:W-:Y:S01]  /*7920*/  SHF.L.U32 R111, R111, 0x10, RZ ;  /* 0x000000106f6f7819 */ /* 0x000fe200000006ff */
[----:B------:R-:W-:Y:S01]  /*7930*/  USHF.L.U32 UR11, UR11, 0x3, URZ ;  /* 0x000000030b0b7899 */ /* 0x000fe2000800063f */
[----:B0-----:R-:W-:Y:S01]  /*7940*/  ISETP.GT.U32.AND P1, PT, R160, 0xff, PT ;  /* 0x000000ffa000780c */ /* 0x001fe20003f24070 */
[----:B------:R-:W-:Y:S01]  /*7950*/  ULDC.64 UR24, c[0x0][0x210] ;  /* 0x0000840000187ab9 */ /* 0x000fe20000000a00 */
[----:B-1----:R-:W-:-:S11]  /*7960*/  SHF.L.U32 R52, R50, 0x1, RZ ;  /* 0x0000000132347819 */ /* 0x002fd600000006ff */
[----:B------:R-:W-:Y:S01]  /*7970*/  VOTEU.ALL UP0, P1 ;  /* 0x00000000003f7886 */ /* 0x000fe20000800000 */
[----:B------:R-:W0:Y:S01]  /*7980*/  @!P1 LDC.64 R50, c[0x0][0x260] ;  /* 0x00009800ff329b82 */ /* 0x000e220000000a00 */
[----:B------:R-:W-:-:S03]  /*7990*/  @!P1 LOP3.LUT R52, R52, 0x7fffffc0, RZ, 0xc0, !PT ;  /* 0x7fffffc034349812 */ /* 0x000fc600078ec0ff */
[----:B------:R-:W-:Y:S02]  /*79a0*/  @!UP0 ULDC UR5, c[0x0][0x10] ;  /* 0x0000040000058ab9 */ /* 0x000fe40000000800 */
[----:B------:R-:W-:-:S06]  /*79b0*/  @!UP0 UIMAD UR5, UR5, UR4, UR13 ;  /* 0x00000004050582a4 */ /* 0x000fcc000f8e020d */
[----:B------:R-:W-:-:S04]  /*79c0*/  MOV R53, UR5 ;  /* 0x0000000500357c02 */ /* 0x000fc80008000f00 */
[----:B------:R-:W-:Y:S02]  /*79d0*/  @!P1 LEA R52, R53, R52, 0x9 ;  /* 0x0000003435349211 */ /* 0x000fe400078e48ff */
[----:B------:R-:W-:-:S04]  /*79e0*/  @!P1 LOP3.LUT R53, R160, 0x1f, RZ, 0xc0, !PT ;  /* 0x0000001fa0359812 */ /* 0x000fc800078ec0ff */
[----:B------:R-:W-:-:S04]  /*79f0*/  @!P1 IADD3 R52, R52, R53, RZ ;  /* 0x0000003534349210 */ /* 0x000fc80007ffe0ff */
[----:B------:R-:W-:-:S04]  /*7a00*/  @!P1 SHF.L.U32 R52, R52, 0x1, RZ ;  /* 0x0000000134349819 */ /* 0x000fc800000006ff */
[C---:B------:R-:W-:Y:S01]  /*7a10*/  @!P1 IADD3 R122, R52.reuse, 0x40, RZ ;  /* 0x00000040347a9810 */ /* 0x040fe20007ffe0ff */
[----:B0-----:R-:W-:-:S04]  /*7a20*/  @!P1 IMAD.WIDE.U32 R52, R52, 0x4, R50 ;  /* 0x0000000434349825 */ /* 0x001fc800078e0032 */
[----:B------:R-:W-:Y:S02]  /*7a30*/  @!P1 IMAD.WIDE.U32 R50, R122, 0x4, R50 ;  /* 0x000000047a329825 */ /* 0x000fe400078e0032 */
[----:B------:R-:W3:Y:S04]  /*7a40*/  @!P1 LDG.E.64 R52, desc[UR18][R52.64] ;  /* 0x0000001234349981 */ /* 0x000ee8000c1e1b00 */
[----:B------:R-:W4:Y:S01]  /*7a50*/  @!P1 LDG.E.64 R50, desc[UR18][R50.64] ;  /* 0x0000001232329981 */ /* 0x000f22000c1e1b00 */
[----:B------:R-:W-:Y:S01]  /*7a60*/  HFMA2.MMA R122, -RZ, RZ, 0, 0 ;  /* 0x00000000ff7a7435 */ /* 0x000fe200000001ff */
[----:B------:R-:W-:Y:S02]  /*7a70*/  UMOV UR5, 0x400 ;  /* 0x0000040000057882 */ /* 0x000fe40000000000 */
[----:B------:R-:W-:-:S04]  /*7a80*/  UIADD3 UR5, UR5, 0x3480, URZ ;  /* 0x0000348005057890 */ /* 0x000fc8000fffe03f */
[----:B--2---:R-:W-:Y:S01]  /*7a90*/  ULEA UR5, UR17, UR5, 0x18 ;  /* 0x0000000511057291 */ /* 0x004fe2000f8ec03f */
[----:B---3--:R-:W-:Y:S01]  /*7aa0*/  @!P1 FADD.FTZ R52, RZ, R52 ;  /* 0x00000034ff349221 */ /* 0x008fe20000010000 */
[----:B------:R-:W-:-:S03]  /*7ab0*/  @!P1 FADD.FTZ R53, RZ, R53 ;  /* 0x00000035ff359221 */ /* 0x000fc60000010000 */
[----:B----4-:R-:W-:Y:S01]  /*7ac0*/  @!P1 FADD.FTZ R122, R50, R52 ;  /* 0x00000034327a9221 */ /* 0x010fe20000010000 */
[----:B------:R-:W-:Y:S01]  /*7ad0*/  MOV R50, RZ ;  /* 0x000000ff00327202 */ /* 0x000fe20000000f00 */
[----:B------:R-:W-:Y:S01]  /*7ae0*/  @!P1 FADD.FTZ R50, R51, R53 ;  /* 0x0000003533329221 */ /* 0x000fe20000010000 */
[----:B------:R-:W-:Y:S02]  /*7af0*/  LOP3.LUT P1, RZ, R160, 0xffffff1f, RZ, 0xc0, !PT ;  /* 0xffffff1fa0ff7812 */ /* 0x000fe4000782c0ff */
[----:B------:R-:W0:Y:S01]  /*7b00*/  SHFL.BFLY PT, R51, R122, 0x10, 0x1f ;  /* 0x0e001f007a337f89 */ /* 0x000e2200000e0000 */
[----:B------:R-:W-:-:S03]  /*7b10*/  SHF.R.U32.HI R160, RZ, 0x2, R160 ;  /* 0x00000002ffa07819 */ /* 0x000fc600000116a0 */
        /* <DEDUP_REMOVED lines=18> */
[----:B------:R-:W-:Y:S02]  /*7c40*/  @!P1 LOP3.LUT R52, R160, 0x3ffffff8, RZ, 0xc0, !PT ;  /* 0x3ffffff8a0349812 */ /* 0x000fe400078ec0ff */
[----:B------:R-:W-:Y:S01]  /*7c50*/  SHF.L.U32 R122, R58, 0x10, RZ ;  /* 0x000000103a7a7819 */ /* 0x000fe200000006ff */
[----:B-1----:R-:W-:Y:S01]  /*7c60*/  FADD.FTZ R51, R53, R51 ;  /* 0x0000003335337221 */ /* 0x002fe20000010000 */
[----:B------:R-:W-:Y:S01]  /*7c70*/  @!P1 FMUL.FTZ R50, R50, 6.1035157159494701773e-06 ;  /* 0x36cccccd32329820 */ /* 0x000fe20000410000 */
[C---:B------:R-:W-:Y:S01]  /*7c80*/  FADD.FTZ R59, -R54.reuse, R59 ;  /* 0x0000003b363b7221 */ /* 0x040fe20000010100 */
[C---:B------:R-:W-:Y:S01]  /*7c90*/  FADD.FTZ R63, -R54.reuse, R63 ;  /* 0x0000003f363f7221 */ /* 0x040fe20000010100 */
[----:B------:R-:W-:Y:S01]  /*7ca0*/  @!P1 FMUL.FTZ R51, R51, 6.1035157159494701773e-06 ;  /* 0x36cccccd33339820 */ /* 0x000fe20000410000 */
[C---:B------:R-:W-:Y:S01]  /*7cb0*/  FADD.FTZ R71, -R54.reuse, R71 ;  /* 0x0000004736477221 */ /* 0x040fe20000010100 */
[C---:B------:R-:W-:Y:S01]  /*7cc0*/  FADD.FTZ R79, -R54.reuse, R79 ;  /* 0x0000004f364f7221 */ /* 0x040fe20000010100 */
[C---:B------:R-:W-:Y:S01]  /*7cd0*/  FADD.FTZ R87, -R54.reuse, R87 ;  /* 0x0000005736577221 */ /* 0x040fe20000010100 */
[----:B------:R-:W-:Y:S01]  /*7ce0*/  FADD.FTZ R95, -R54, R95 ;  /* 0x0000005f365f7221 */ /* 0x000fe20000010100 */
[----:B------:R0:W-:Y:S01]  /*7cf0*/  @!P1 STS.64 [R52+UR5], R50 ;  /* 0x0000003234009988 */ /* 0x0001e20008000a05 */
[----:B------:R-:W-:Y:S01]  /*7d00*/  SHF.L.U32 R53, R118, 0x10, RZ ;  /* 0x0000001076357819 */ /* 0x000fe200000006ff */
[----:B------:R-:W-:-:S02]  /*7d10*/  FADD.FTZ R99, -R54, R99 ;  /* 0x0000006336637221 */ /* 0x000fc40000010100 */
[----:B------:R-:W2:Y:S01]  /*7d20*/  LDL.LU R160, [R1+0x5c] ;  /* 0x00005c0001a07983 */ /* 0x000ea20000300800 */
[----:B------:R-:W-:Y:S01]  /*7d30*/  FADD.FTZ R122, -R54, R122 ;  /* 0x0000007a367a7221 */ /* 0x000fe20000010100 */
[C---:B------:R-:W-:Y:S01]  /*7d40*/  FMUL.FTZ R59, R4.reuse, R59 ;  /* 0x0000003b043b7220 */ /* 0x040fe20000410000 */
[C---:B------:R-:W-:Y:S01]  /*7d50*/  FMUL.FTZ R63, R4.reuse, R63 ;  /* 0x0000003f043f7220 */ /* 0x040fe20000410000 */
[C---:B------:R-:W-:Y:S01]  /*7d60*/  FMUL.FTZ R71, R4.reuse, R71 ;  /* 0x0000004704477220 */ /* 0x040fe20000410000 */
[C---:B------:R-:W-:Y:S01]  /*7d70*/  FMUL.FTZ R79, R4.reuse, R79 ;  /* 0x0000004f044f7220 */ /* 0x040fe20000410000 */
[C---:B------:R-:W-:Y:S01]  /*7d80*/  FMUL.FTZ R87, R4.reuse, R87 ;  /* 0x0000005704577220 */ /* 0x040fe20000410000 */
[----:B------:R-:W-:Y:S01]  /*7d90*/  FMUL.FTZ R95, R4, R95 ;  /* 0x0000005f045f7220 */ /* 0x000fe20000410000 */
[----:B0-----:R-:W-:Y:S01]  /*7da0*/  SHF.L.U32 R52, R56, 0x10, RZ ;  /* 0x0000001038347819 */ /* 0x001fe200000006ff */
[----:B------:R-:W-:Y:S01]  /*7db0*/  FMUL.FTZ R99, R4, R99 ;  /* 0x0000006304637220 */ /* 0x000fe20000410000 */
[----:B------:R-:W-:Y:S01]  /*7dc0*/  SHF.L.U32 R56, R57, 0x10, RZ ;  /* 0x0000001039387819 */ /* 0x000fe200000006ff */
[C---:B------:R-:W-:Y:S01]  /*7dd0*/  FADD.FTZ R105, -R54.reuse, R105 ;  /* 0x0000006936697221 */ /* 0x040fe20000010100 */
[C---:B------:R-:W-:Y:S01]  /*7de0*/  FADD.FTZ R108, -R54.reuse, R108 ;  /* 0x0000006c366c7221 */ /* 0x040fe20000010100 */
[C---:B------:R-:W-:Y:S01]  /*7df0*/  FADD.FTZ R52, -R54.reuse, R52 ;  /* 0x0000003436347221 */ /* 0x040fe20000010100 */
[C---:B------:R-:W-:Y:S01]  /*7e00*/  FADD.FTZ R109, -R54.reuse, R109 ;  /* 0x0000006d366d7221 */ /* 0x040fe20000010100 */
[C---:B------:R-:W-:Y:S01]  /*7e10*/  FADD.FTZ R56, -R54.reuse, R56 ;  /* 0x0000003836387221 */ /* 0x040fe20000010100 */
[----:B------:R-:W-:Y:S01]  /*7e20*/  FADD.FTZ R112, -R54, R112 ;  /* 0x0000007036707221 */ /* 0x000fe20000010100 */
[----:B------:R-:W-:Y:S01]  /*7e30*/  FMUL.FTZ R52, R4, R52 ;  /* 0x0000003404347220 */ /* 0x000fe20000410000 */
[----:B------:R-:W-:Y:S01]  /*7e40*/  FADD.FTZ R113, -R54, R113 ;  /* 0x0000007136717221 */ /* 0x000fe20000010100 */
[----:B------:R-:W-:Y:S01]  /*7e50*/  FMUL.FTZ R56, R4, R56 ;  /* 0x0000003804387220 */ /* 0x000fe20000410000 */
[----:B------:R-:W-:Y:S01]  /*7e60*/  ULOP3.LUT UR11, UR11, 0x8, URZ, 0xc0, !UPT ;  /* 0x000000080b0b7892 */ /* 0x000fe2000f8ec03f */
[----:B------:R-:W-:Y:S01]  /*7e70*/  FFMA.FTZ R51, R52, R120, R53 ;  /* 0x0000007834337223 */ /* 0x000fe20000010035 */
[----:B------:R-:W3:Y:S01]  /*7e80*/  LDL.LU R161, [R1+0x54] ;  /* 0x0000540001a17983 */ /* 0x000ee20000300800 */
[----:B------:R-:W-:-:S02]  /*7e90*/  FFMA.FTZ R57, R56, R119, R117 ;  /* 0x0000007738397223 */ /* 0x000fc40000010075 */
[----:B------:R-:W-:-:S06]  /*7ea0*/  FMUL.FTZ R50, R51, -1.4426950216293334961 ;  /* 0xbfb8aa3b33327820 */ /* 0x000fcc0000410000 */
[----:B------:R-:W0:Y:S02]  /*7eb0*/  MUFU.EX2 R50, R50 ;  /* 0x0000003200327308 */ /* 0x000e240000000800 */
[----:B0-----:R-:W-:-:S06]  /*7ec0*/  FADD.FTZ R50, R50, 1 ;  /* 0x3f80000032327421 */ /* 0x001fcc0000010000 */
[----:B------:R-:W0:Y:S02]  /*7ed0*/  MUFU.RCP R50, R50 ;  /* 0x0000003200327308 */ /* 0x000e240000001000 */
[----:B0-----:R-:W-:-:S04]  /*7ee0*/  FADD.FTZ R118, -R50, 1 ;  /* 0x3f80000032767421 */ /* 0x001fc80000010100 */
[----:B------:R-:W-:Y:S01]  /*7ef0*/  FFMA.FTZ R118, R51, R118, 1 ;  /* 0x3f80000033767423 */ /* 0x000fe20000010076 */
[----:B------:R-:W-:-:S03]  /*7f00*/  FMUL.FTZ R51, R57, -1.4426950216293334961 ;  /* 0xbfb8aa3b39337820 */ /* 0x000fc60000410000 */
[----:B------:R-:W-:-:S03]  /*7f10*/  FMUL.FTZ R58, R50, R118 ;  /* 0x00000076323a7220 */ /* 0x000fc60000410000 */
[----:B------:R-:W0:Y:S01]  /*7f20*/  MUFU.EX2 R51, R51 ;  /* 0x0000003300337308 */ /* 0x000e220000000800 */
[----:B------:R-:W-:Y:S01]  /*7f30*/  FMUL.FTZ R58, R60, R58 ;  /* 0x0000003a3c3a7220 */ /* 0x000fe20000410000 */
[----:B0-----:R-:W-:-:S06]  /*7f40*/  FADD.FTZ R51, R51, 1 ;  /* 0x3f80000033337421 */ /* 0x001fcc0000010000 */
[----:B------:R-:W0:Y:S02]  /*7f50*/  MUFU.RCP R51, R51 ;  /* 0x0000003300337308 */ /* 0x000e240000001000 */
[----:B0-----:R-:W-:-:S04]  /*7f60*/  FADD.FTZ R50, -R51, 1 ;  /* 0x3f80000033327421 */ /* 0x001fc80000010100 */
[----:B------:R-:W-:Y:S01]  /*7f70*/  FFMA.FTZ R50, R57, R50, 1 ;  /* 0x3f80000039327423 */ /* 0x000fe20000010032 */
[----:B------:R-:W-:Y:S01]  /*7f80*/  FMUL.FTZ R57, R4, R122 ;  /* 0x0000007a04397220 */ /* 0x000fe20000410000 */
[----:B------:R-:W-:Y:S02]  /*7f90*/  FFMA.FTZ R122, R119, R59, R117 ;  /* 0x0000003b777a7223 */ /* 0x000fe40000010075 */
[----:B------:R-:W-:Y:S01]  /*7fa0*/  FMUL.FTZ R50, R51, R50 ;  /* 0x0000003233327220 */ /* 0x000fe20000410000 */
[----:B------:R-:W-:-:S04]  /*7fb0*/  FFMA.FTZ R118, R120, R57, R53 ;  /* 0x0000003978767223 */ /* 0x000fc80000010035 */
[----:B------:R-:W-:-:S06]  /*7fc0*/  FMUL.FTZ R51, R118, -1.4426950216293334961 ;  /* 0xbfb8aa3b76337820 */ /* 0x000fcc0000410000 */
[----:B------:R-:W0:Y:S02]  /*7fd0*/  MUFU.EX2 R51, R51 ;  /* 0x0000003300337308 */ /* 0x000e240000000800 */
[----:B0-----:R-:W-:-:S06]  /*7fe0*/  FADD.FTZ R51, R51, 1 ;  /* 0x3f80000033337421 */ /* 0x001fcc0000010000 */
[----:B------:R-:W0:Y:S02]  /*7ff0*/  MUFU.RCP R51, R51 ;  /* 0x0000003300337308 */ /* 0x000e240000001000 */
[----:B0-----:R-:W-:-:S04]  /*8000*/  FADD.FTZ R60, -R51, 1 ;  /* 0x3f800000333c7421 */ /* 0x001fc80000010100 */
[----:B------:R-:W-:-:S04]  /*8010*/  FFMA.FTZ R60, R118, R60, 1 ;  /* 0x3f800000763c7423 */ /* 0x000fc8000001003c */
[----:B------:R-:W-:Y:S01]  /*8020*/  FMUL.FTZ R51, R51, R60 ;  /* 0x0000003c33337220 */ /* 0x000fe20000410000 */
[----:B------:R-:W-:-:S06]  /*8030*/  FMUL.FTZ R60, R122, -1.4426950216293334961 ;  /* 0xbfb8aa3b7a3c7820 */ /* 0x000fcc0000410000 */
[----:B------:R-:W0:Y:S02]  /*8040*/  MUFU.EX2 R60, R60 ;  /* 0x0000003c003c7308 */ /* 0x000e240000000800 */
[----:B0-----:R-:W-:-:S06]  /*8050*/  FADD.FTZ R60, R60, 1 ;  /* 0x3f8000003c3c7421 */ /* 0x001fcc0000010000 */
[----:B------:R0:W1:Y:S02]  /*8060*/  MUFU.RCP R118, R60 ;  /* 0x0000003c00767308 */ /* 0x0000640000001000 */
[----:B0-----:R-:W-:Y:S01]  /*8070*/  SHF.L.U32 R60, R61, 0x10, RZ ;  /* 0x000000103d3c7819 */ /* 0x001fe200000006ff */
[----:B------:R-:W-:-:S04]  /*8080*/  FADD.FTZ R61, -R54, R62 ;  /* 0x0000003e363d7221 */ /* 0x000fc80000010100 */
[----:B------:R-:W-:Y:S01]  /*8090*/  FMUL.FTZ R60, R60, R50 ;  /* 0x000000323c3c7220 */ /* 0x000fe20000410000 */
[----:B------:R-:W-:Y:S01]  /*80a0*/  FMUL.FTZ R61, R4, R61 ;  /* 0x0000003d043d7220 */ /* 0x000fe20000410000 */
[----:B-1----:R-:W-:-:S04]  /*80b0*/  FADD.FTZ R50, -R118, 1 ;  /* 0x3f80000076327421 */ /* 0x002fc80000010100 */
[----:B------:R-:W-:Y:S01]  /*80c0*/  FFMA.FTZ R50, R122, R50, 1 ;  /* 0x3f8000007a327423 */ /* 0x000fe20000010032 */
[----:B------:R-:W-:-:S03]  /*80d0*/  FFMA.FTZ R122, R120, R61, R53 ;  /* 0x0000003d787a7223 */ /* 0x000fc60000010035 */
[----:B------:R-:W-:Y:S01]  /*80e0*/  FMUL.FTZ R50, R118, R50 ;  /* 0x0000003276327220 */ /* 0x000fe20000410000 */
[----:B------:R-:W-:-:S06]  /*80f0*/  FMUL.FTZ R62, R122, -1.4426950216293334961 ;  /* 0xbfb8aa3b7a3e7820 */ /* 0x000fcc0000410000 */
[----:B------:R-:W0:Y:S02]  /*8100*/  MUFU.EX2 R62, R62 ;  /* 0x0000003e003e7308 */ /* 0x000e240000000800 */
[----:B0-----:R-:W-:-:S06]  /*8110*/  FADD.FTZ R62, R62, 1 ;  /* 0x3f8000003e3e7421 */ /* 0x001fcc0000010000 */
[----:B------:R0:W1:Y:S02]  /*8120*/  MUFU.RCP R118, R62 ;  /* 0x0000003e00767308 */ /* 0x0000640000001000 */
[----:B0-----:R-:W-:Y:S01]  /*8130*/  SHF.L.U32 R62, R66, 0x10, RZ ;  /* 0x00000010423e7819 */ /* 0x001fe200000006ff */
[----:B------:R-:W-:-:S04]  /*8140*/  FFMA.FTZ R66, R119, R63, R117 ;  /* 0x0000003f77427223 */ /* 0x000fc80000010075 */
[----:B------:R-:W-:Y:S01]  /*8150*/  FMUL.FTZ R62, R62, R51 ;  /* 0x000000333e3e7220 */ /* 0x000fe20000410000 */
[----:B-1----:R-:W-:-:S04]  /*8160*/  FADD.FTZ R51, -R118, 1 ;  /* 0x3f80000076337421 */ /* 0x002fc80000010100 */
[----:B------:R-:W-:Y:S01]  /*8170*/  FFMA.FTZ R51, R122, R51, 1 ;  /* 0x3f8000007a337423 */ /* 0x000fe20000010033 */
[----:B------:R-:W-:Y:S01]  /*8180*/  SHF.L.U32 R122, R64, 0x10, RZ ;  /* 0x00000010407a7819 */ /* 0x000fe200000006ff */
[----:B------:R-:W-:Y:S02]  /*8190*/  FMUL.FTZ R64, R67, R50 ;  /* 0x0000003243407220 */ /* 0x000fe40000410000 */
[----:B------:R-:W-:Y:S01]  /*81a0*/  FMUL.FTZ R51, R118, R51 ;  /* 0x0000003376337220 */ /* 0x000fe20000410000 */
[----:B------:R-:W-:Y:S01]  /*81b0*/  FMUL.FTZ R118, R66, -1.4426950216293334961 ;  /* 0xbfb8aa3b42767820 */ /* 0x000fe20000410000 */
[----:B------:R-:W-:-:S05]  /*81c0*/  FADD.FTZ R122, -R54, R122 ;  /* 0x0000007a367a7221 */ /* 0x000fca0000010100 */
[----:B------:R-:W0:Y:S02]  /*81d0*/  MUFU.EX2 R118, R118 ;  /* 0x0000007600767308 */ /* 0x000e240000000800 */
[----:B0-----:R-:W-:-:S06]  /*81e0*/  FADD.FTZ R118, R118, 1 ;  /* 0x3f80000076767421 */ /* 0x001fcc0000010000 */
[----:B------:R-:W0:Y:S02]  /*81f0*/  MUFU.RCP R118, R118 ;  /* 0x0000007600767308 */ /* 0x000e240000001000 */
[----:B0-----:R-:W-:-:S04]  /*8200*/  FADD.FTZ R50, -R118, 1 ;  /* 0x3f80000076327421 */ /* 0x001fc80000010100 */
[----:B------:R-:W-:Y:S01]  /*8210*/  FFMA.FTZ R50, R66, R50, 1 ;  /* 0x3f80000042327423 */ /* 0x000fe20000010032 */
[----:B------:R-:W-:Y:S01]  /*8220*/  FMUL.FTZ R66, R4, R122 ;  /* 0x0000007a04427220 */ /* 0x000fe20000410000 */
[----:B------:R-:W-:Y:S01]  /*8230*/  SHF.L.U32 R122, R65, 0x10, RZ ;  /* 0x00000010417a7819 */ /* 0x000fe200000006ff */
[----:B------:R-:W-:Y:S01]  /*8240*/  FMUL.FTZ R65, R68, R51 ;  /* 0x0000003344417220 */ /* 0x000fe20000410000 */
[----:B------:R-:W-:Y:S01]  /*8250*/  FMUL.FTZ R50, R118, R50 ;  /* 0x0000003276327220 */ /* 0x000fe20000410000 */
[----:B------:R-:W-:Y:S02]  /*8260*/  FFMA.FTZ R67, R120, R66, R53 ;  /* 0x0000004278437223 */ /* 0x000fe40000010035 */
[----:B------:R-:W-:Y:S02]  /*8270*/  FADD.FTZ R122, -R54, R122 ;  /* 0x0000007a367a7221 */ /* 0x000fe40000010100 */
[----:B------:R-:W-:-:S06]  /*8280*/  FMUL.FTZ R118, R67, -1.4426950216293334961 ;  /* 0xbfb8aa3b43767820 */ /* 0x000fcc0000410000 */
[----:B------:R-:W0:Y:S02]  /*8290*/  MUFU.EX2 R118, R118 ;  /* 0x0000007600767308 */ /* 0x000e240000000800 */
[----:B0-----:R-:W-:-:S06]  /*82a0*/  FADD.FTZ R118, R118, 1 ;  /* 0x3f80000076767421 */ /* 0x001fcc0000010000 */
[----:B------:R-:W0:Y:S02]  /*82b0*/  MUFU.RCP R118, R118 ;  /* 0x0000007600767308 */ /* 0x000e240000001000 */
[----:B0-----:R-:W-:-:S04]  /*82c0*/  FADD.FTZ R51, -R118, 1 ;  /* 0x3f80000076337421 */ /* 0x001fc80000010100 */
[----:B------:R-:W-:Y:S01]  /*82d0*/  FFMA.FTZ R51, R67, R51, 1 ;  /* 0x3f80000043337423 */ /* 0x000fe20000010033 */
[----:B------:R-:W-:-:S03]  /*82e0*/  FMUL.FTZ R67, R4, R122 ;  /* 0x0000007a04437220 */ /* 0x000fc60000410000 */
[----:B------:R-:W-:Y:S01]  /*82f0*/  FMUL.FTZ R51, R118, R51 ;  /* 0x0000003376337220 */ /* 0x000fe20000410000 */
[----:B------:R-:W-:-:S04]  /*8300*/  FFMA.FTZ R122, R119, R67, R117 ;  /* 0x00000043777a7223 */ /* 0x000fc80000010075 */
        /* <DEDUP_REMOVED lines=154> */
[----:B0-----:R-:W-:-:S05]  /*8cb0*/  SHF.L.U32 R94, R96, 0x10, RZ ;  /* 0x00000010605e7819 */ /* 0x001fca00000006ff */
        /* <DEDUP_REMOVED lines=27> */
[----:B------:R-:W-:-:S03]  /*8e70*/  FMUL.FTZ R100, R122, -1.4426950216293334961 ;  /* 0xbfb8aa3b7a647820 */ /* 0x000fc60000410000 */
[----:B------:R-:W-:-:S03]  /*8e80*/  FMUL.FTZ R102, R102, R51 ;  /* 0x0000003366667220 */ /* 0x000fc60000410000 */
[----:B------:R-:W0:Y:S02]  /*8e90*/  MUFU.EX2 R100, R100 ;  /* 0x0000006400647308 */ /* 0x000e240000000800 */
[----:B0-----:R-:W-:-:S06]  /*8ea0*/  FADD.FTZ R100, R100, 1 ;  /* 0x3f80000064647421 */ /* 0x001fcc0000010000 */
[----:B------:R0:W1:Y:S02]  /*8eb0*/  MUFU.RCP R118, R100 ;  /* 0x0000006400767308 */ /* 0x0000640000001000 */
[----:B0-----:R-:W-:Y:S01]  /*8ec0*/  SHF.L.U32 R100, R101, 0x10, RZ ;  /* 0x0000001065647819 */ /* 0x001fe200000006ff */
[----:B------:R-:W-:-:S04]  /*8ed0*/  FADD.FTZ R101, -R54, R104 ;  /* 0x0000006836657221 */ /* 0x000fc80000010100 */
[----:B------:R-:W-:Y:S01]  /*8ee0*/  FMUL.FTZ R100, R100, R50 ;  /* 0x0000003264647220 */ /* 0x000fe20000410000 */
[----:B------:R-:W-:Y:S01]  /*8ef0*/  FMUL.FTZ R101, R4, R101 ;  /* 0x0000006504657220 */ /* 0x000fe20000410000 */
[----:B-1----:R-:W-:-:S03]  /*8f00*/  FADD.FTZ R50, -R118, 1 ;  /* 0x3f80000076327421 */ /* 0x002fc60000010100 */
[----:B------:R-:W-:Y:S01]  /*8f10*/  FFMA.FTZ R104, R120, R101, R53 ;  /* 0x0000006578687223 */ /* 0x000fe20000010035 */
[----:B------:R-:W-:Y:S01]  /*8f20*/  FFMA.FTZ R50, R122, R50, 1 ;  /* 0x3f8000007a327423 */ /* 0x000fe20000010032 */
[----:B------:R-:W-:-:S03]  /*8f30*/  SHF.L.U32 R122, R116, 0x10, RZ ;  /* 0x00000010747a7819 */ /* 0x000fc600000006ff */
[----:B------:R-:W-:Y:S01]  /*8f40*/  FMUL.FTZ R50, R118, R50 ;  /* 0x0000003276327220 */ /* 0x000fe20000410000 */
[----:B------:R-:W-:-:S03]  /*8f50*/  FMUL.FTZ R118, R104, -1.4426950216293334961 ;  /* 0xbfb8aa3b68767820 */ /* 0x000fc60000410000 */
[----:B------:R-:W-:-:S03]  /*8f60*/  FMUL.FTZ R103, R103, R50 ;  /* 0x0000003267677220 */ /* 0x000fc60000410000 */
[----:B------:R-:W0:Y:S02]  /*8f70*/  MUFU.EX2 R118, R118 ;  /* 0x0000007600767308 */ /* 0x000e240000000800 */
[----:B0-----:R-:W-:-:S06]  /*8f80*/  FADD.FTZ R118, R118, 1 ;  /* 0x3f80000076767421 */ /* 0x001fcc0000010000 */
[----:B------:R-:W0:Y:S02]  /*8f90*/  MUFU.RCP R118, R118 ;  /* 0x0000007600767308 */ /* 0x000e240000001000 */
[----:B0-----:R-:W-:-:S04]  /*8fa0*/  FADD.FTZ R51, -R118, 1 ;  /* 0x3f80000076337421 */ /* 0x001fc80000010100 */
[----:B------:R-:W-:Y:S01]  /*8fb0*/  FFMA.FTZ R51, R104, R51, 1 ;  /* 0x3f80000068337423 */ /* 0x000fe20000010033 */
[----:B------:R-:W-:-:S03]  /*8fc0*/  FMUL.FTZ R104, R4, R105 ;  /* 0x0000006904687220 */ /* 0x000fc60000410000 */
[----:B------:R-:W-:Y:S01]  /*8fd0*/  FMUL.FTZ R51, R118, R51 ;  /* 0x0000003376337220 */ /* 0x000fe20000410000 */
[----:B------:R-:W-:-:S03]  /*8fe0*/  FFMA.FTZ R105, R119, R104, R117 ;  /* 0x0000006877697223 */ /* 0x000fc60000010075 */
[----:B------:R-:W-:Y:S01]  /*8ff0*/  FMUL.FTZ R106, R106, R51 ;  /* 0x000000336a6a7220 */ /* 0x000fe20000410000 */
        /* <DEDUP_REMOVED lines=36> */
[----:B------:R-:W-:Y:S01]  /*9240*/  FMUL.FTZ R112, R4, R113 ;  /* 0x0000007104707220 */ /* 0x000fe20000410000 */
[----:B------:R-:W-:Y:S02]  /*9250*/  SHF.L.U32 R113, R115, 0x10, RZ ;  /* 0x0000001073717819 */ /* 0x000fe400000006ff */
[----:B------:R-:W-:Y:S01]  /*9260*/  FMUL.FTZ R51, R118, R51 ;  /* 0x0000003376337220 */ /* 0x000fe20000410000 */
[----:B------:R-:W-:Y:S02]  /*9270*/  FFMA.FTZ R118, R119, R112, R117 ;  /* 0x0000007077767223 */ /* 0x000fe40000010075 */
[C---:B------:R-:W-:Y:S01]  /*9280*/  FADD.FTZ R113, -R54.reuse, R113 ;  /* 0x0000007136717221 */ /* 0x040fe20000010100 */
[----:B------:R-:W-:Y:S01]  /*9290*/  FADD.FTZ R54, -R54, R114 ;  /* 0x0000007236367221 */ /* 0x000fe20000010100 */
[----:B------:R-:W-:Y:S01]  /*92a0*/  FMUL.FTZ R115, R118, -1.4426950216293334961 ;  /* 0xbfb8aa3b76737820 */ /* 0x000fe20000410000 */
[----:B------:R-:W-:Y:S01]  /*92b0*/  FMUL.FTZ R122, R122, R51 ;  /* 0x000000337a7a7220 */ /* 0x000fe20000410000 */
[----:B------:R-:W-:-:S04]  /*92c0*/  FMUL.FTZ R113, R4, R113 ;  /* 0x0000007104717220 */ /* 0x000fc80000410000 */
[----:B------:R-:W0:Y:S01]  /*92d0*/  MUFU.EX2 R115, R115 ;  /* 0x0000007300737308 */ /* 0x000e220000000800 */
[----:B------:R-:W-:-:S04]  /*92e0*/  FFMA.FTZ R117, R119, R113, R117 ;  /* 0x0000007177757223 */ /* 0x000fc80000010075 */
[----:B------:R-:W-:-:S06]  /*92f0*/  FMUL.FTZ R114, R117, -1.4426950216293334961 ;  /* 0xbfb8aa3b75727820 */ /* 0x000fcc0000410000 */
[----:B------:R-:W-:Y:S01]  /*9300*/  MUFU.EX2 R114, R114 ;  /* 0x0000007200727308 */ /* 0x000fe20000000800 */
[----:B0-----:R-:W-:Y:S01]  /*9310*/  FADD.FTZ R50, R115, 1 ;  /* 0x3f80000073327421 */ /* 0x001fe20000010000 */
[----:B------:R-:W-:-:S06]  /*9320*/  FMUL.FTZ R115, R4, R54 ;  /* 0x0000003604737220 */ /* 0x000fcc0000410000 */
[----:B------:R0:W1:Y:S01]  /*9330*/  MUFU.RCP R54, R50 ;  /* 0x0000003200367308 */ /* 0x0000620000001000 */
[----:B------:R-:W-:-:S04]  /*9340*/  FFMA.FTZ R53, R120, R115, R53 ;  /* 0x0000007378357223 */ /* 0x000fc80000010035 */
[----:B0-----:R-:W-:-:S04]  /*9350*/  FMUL.FTZ R50, R53, -1.4426950216293334961 ;  /* 0xbfb8aa3b35327820 */ /* 0x001fc80000410000 */
[----:B------:R2:W0:Y:S01]  /*9360*/  MUFU.EX2 R116, R50 ;  /* 0x0000003200747308 */ /* 0x0004220000000800 */
[----:B-1----:R-:W-:Y:S01]  /*9370*/  FADD.FTZ R51, -R54, 1 ;  /* 0x3f80000036337421 */ /* 0x002fe20000010100 */
[----:B--2---:R-:W-:-:S03]  /*9380*/  IADD3 R50, R160, -UR11, RZ ;  /* 0x8000000ba0327c10 */ /* 0x004fc6000fffe0ff */
[----:B------:R-:W-:Y:S01]  /*9390*/  FFMA.FTZ R118, R118, R51, 1 ;  /* 0x3f80000076767423 */ /* 0x000fe20000010033 */
[----:B------:R-:W2:Y:S01]  /*93a0*/  LDL.LU R160, [R1+0x58] ;  /* 0x0000580001a07983 */ /* 0x000ea20000300800 */
[----:B------:R-:W-:Y:S01]  /*93b0*/  LEA R50, R50, UR5, 0x3 ;  /* 0x0000000532327c11 */ /* 0x000fe2000f8e18ff */
[----:B------:R-:W-:Y:S06]  /*93c0*/  BAR.SYNC.DEFER_BLOCKING 0x0 ;  /* 0x0000000000007b1d */ /* 0x000fec0000010000 */
[----:B------:R-:W1:Y:S02]  /*93d0*/  LDS.64 R50, [R50] ;  /* 0x0000000032327984 */ /* 0x000e640000000a00 */
[C-C-:B-1----:R-:W-:Y:S01]  /*93e0*/  FFMA.FTZ R88, R119.reuse, R88, -R50.reuse ;  /* 0x0000005877587223 */ /* 0x142fe20000010832 */
[--C-:B------:R-:W-:Y:S01]  /*93f0*/  FFMA.FTZ R23, R2, R23, -R50.reuse ;  /* 0x0000001702177223 */ /* 0x100fe20000010832 */
[--C-:B------:R-:W-:Y:S01]  /*9400*/  FFMA.FTZ R86, R120, R86, -R50.reuse ;  /* 0x0000005678567223 */ /* 0x100fe20000010832 */
[----:B------:R-:W-:Y:S01]  /*9410*/  FFMA.FTZ R84, R119, R84, -R50 ;  /* 0x0000005477547223 */ /* 0x000fe20000010832 */
[----:B------:R-:W-:-:S02]  /*9420*/  FFMA.FTZ R83, -R51, R83, R88 ;  /* 0x0000005333537223 */ /* 0x000fc40000010158 */
[----:B------:R-:W4:Y:S01]  /*9430*/  LDL.LU R88, [R1+0x4c] ;  /* 0x00004c0001587983 */ /* 0x000f220000300800 */
[----:B------:R-:W-:Y:S01]  /*9440*/  FFMA.FTZ R23, R17, -R51, R23 ;  /* 0x8000003311177223 */ /* 0x000fe20000010017 */
[C---:B------:R-:W-:Y:S01]  /*9450*/  FFMA.FTZ R17, -R51.reuse, R82, R86 ;  /* 0x0000005233117223 */ /* 0x040fe20000010156 */
[C---:B------:R-:W-:Y:S01]  /*9460*/  FFMA.FTZ R62, R120.reuse, R62, -R50 ;  /* 0x0000003e783e7223 */ /* 0x040fe20000010832 */
[----:B------:R-:W5:Y:S01]  /*9470*/  LDL.LU R86, [R1+0x50] ;  /* 0x0000500001567983 */ /* 0x000f620000300800 */
[----:B------:R-:W-:Y:S01]  /*9480*/  FFMA.FTZ R79, -R51, R79, R84 ;  /* 0x0000004f334f7223 */ /* 0x000fe20000010154 */
[--C-:B------:R-:W-:Y:S01]  /*9490*/  FFMA.FTZ R78, R120, R78, -R50.reuse ;  /* 0x0000004e784e7223 */ /* 0x100fe20000010832 */
[----:B------:R-:W-:Y:S01]  /*94a0*/  FFMA.FTZ R80, R119, R80, -R50 ;  /* 0x0000005077507223 */ /* 0x000fe20000010832 */
[----:B------:R-:W5:Y:S01]  /*94b0*/  LDL.LU R84, [R1+0x44] ;  /* 0x0000440001547983 */ /* 0x000f620000300800 */
[C---:B------:R-:W-:Y:S01]  /*94c0*/  FFMA.FTZ R62, -R51.reuse, R57, R62 ;  /* 0x00000039333e7223 */ /* 0x040fe2000001013e */
[----:B------:R-:W-:Y:S01]  /*94d0*/  FFMA.FTZ R27, R0, R27, -R50 ;  /* 0x0000001b001b7223 */ /* 0x000fe20000010832 */
[C---:B------:R-:W-:Y:S01]  /*94e0*/  FFMA.FTZ R57, -R51.reuse, R74, R78 ;  /* 0x0000004a33397223 */ /* 0x040fe2000001014e */
[----:B------:R-:W5:Y:S01]  /*94f0*/  LDL.LU R82, [R1+0x48] ;  /* 0x0000480001527983 */ /* 0x000f620000300800 */
[----:B------:R-:W-:Y:S01]  /*9500*/  FFMA.FTZ R75, -R51, R75, R80 ;  /* 0x0000004b334b7223 */ /* 0x000fe20000010150 */
[----:B------:R-:W-:-:S02]  /*9510*/  FFMA.FTZ R27, R18, -R51, R27 ;  /* 0x80000033121b7223 */ /* 0x000fc4000001001b */
[----:B------:R-:W5:Y:S01]  /*9520*/  LDL.LU R80, [R1+0x3c] ;  /* 0x00003c0001507983 */ /* 0x000f620000300800 */
[----:B------:R-:W-:-:S03]  /*9530*/  FMUL.FTZ R18, R4, R57 ;  /* 0x0000003904127220 */ /* 0x000fc60000410000 */
[----:B------:R-:W5:Y:S01]  /*9540*/  LDL.LU R57, [R1+0x40] ;  /* 0x0000400001397983 */ /* 0x000f620000300800 */
[----:B------:R-:W-:Y:S01]  /*9550*/  FADD.FTZ R114, R114, 1 ;  /* 0x3f80000072727421 */ /* 0x000fe20000010000 */
[----:B0-----:R-:W-:-:S05]  /*9560*/  FADD.FTZ R116, R116, 1 ;  /* 0x3f80000074747421 */ /* 0x001fca0000010000 */
[----:B------:R-:W0:Y:S08]  /*9570*/  MUFU.RCP R114, R114 ;  /* 0x0000007200727308 */ /* 0x000e300000001000 */
[----:B------:R-:W1:Y:S01]  /*9580*/  MUFU.RCP R116, R116 ;  /* 0x0000007400747308 */ /* 0x000e620000001000 */
[----:B------:R-:W-:Y:S01]  /*9590*/  FMUL.FTZ R118, R54, R118 ;  /* 0x0000007636767220 */ /* 0x000fe20000410000 */
[----:B0-----:R-:W-:-:S04]  /*95a0*/  FADD.FTZ R54, -R114, 1 ;  /* 0x3f80000072367421 */ /* 0x001fc80000010100 */
[----:B------:R-:W-:Y:S01]  /*95b0*/  FFMA.FTZ R54, R117, R54, 1 ;  /* 0x3f80000075367423 */ /* 0x000fe20000010036 */
[----:B-1----:R-:W-:Y:S01]  /*95c0*/  FADD.FTZ R117, -R116, 1 ;  /* 0x3f80000074757421 */ /* 0x002fe20000010100 */
[----:B------:R-:W-:-:S03]  /*95d0*/  SHF.L.U32 R123, R123, 0x10, RZ ;  /* 0x000000107b7b7819 */ /* 0x000fc600000006ff */
[----:B------:R-:W-:Y:S01]  /*95e0*/  FFMA.FTZ R117, R53, R117, 1 ;  /* 0x3f80000035757423 */ /* 0x000fe20000010075 */
[----:B------:R-:W-:Y:S01]  /*95f0*/  SHF.L.U32 R53, R151, 0x10, RZ ;  /* 0x0000001097357819 */ /* 0x000fe200000006ff */
[----:B------:R-:W-:Y:S01]  /*9600*/  FMUL.FTZ R54, R114, R54 ;  /* 0x0000003672367220 */ /* 0x000fe20000410000 */
[----:B------:R-:W-:Y:S01]  /*9610*/  SHF.L.U32 R121, R121, 0x10, RZ ;  /* 0x0000001079797819 */ /* 0x000fe200000006ff */
[----:B------:R-:W-:Y:S01]  /*9620*/  FMUL.FTZ R117, R116, R117 ;  /* 0x0000007574757220 */ /* 0x000fe20000410000 */
[--C-:B------:R-:W-:Y:S01]  /*9630*/  FFMA.FTZ R5, R0, R5, -R50.reuse ;  /* 0x0000000500057223 */ /* 0x100fe20000010832 */
[--C-:B------:R-:W-:Y:S01]  /*9640*/  FFMA.FTZ R58, R120, R58, -R50.reuse ;  /* 0x0000003a783a7223 */ /* 0x100fe20000010832 */
[--C-:B------:R-:W-:Y:S01]  /*9650*/  FFMA.FTZ R6, R2, R6, -R50.reuse ;  /* 0x0000000602067223 */ /* 0x100fe20000010832 */
[--C-:B------:R-:W-:Y:S01]  /*9660*/  FFMA.FTZ R60, R119, R60, -R50.reuse ;  /* 0x0000003c773c7223 */ /* 0x100fe20000010832 */
[----:B------:R-:W-:Y:S01]  /*9670*/  FMUL.FTZ R118, R123, R118 ;  /* 0x000000767b767220 */ /* 0x000fe20000410000 */
        /* <DEDUP_REMOVED lines=14> */
[----:B------:R-:W-:Y:S01]  /*9760*/  FMUL.FTZ R54, R121, R54 ;  /* 0x0000003679367220 */ /* 0x000fe20000410000 */
[----:B------:R-:W-:Y:S01]  /*9770*/  FFMA.FTZ R0, R0, R134, -R50 ;  /* 0x0000008600007223 */ /* 0x000fe20000010832 */
[----:B------:R-:W-:Y:S01]  /*9780*/  FFMA.FTZ R5, R148, -R51, R5 ;  /* 0x8000003394057223 */ /* 0x000fe20000010005 */
[----:B------:R-:W-:Y:S01]  /*9790*/  FFMA.FTZ R58, -R51, R52, R58 ;  /* 0x00000034333a7223 */ /* 0x000fe2000001013a */
        /* <DEDUP_REMOVED lines=14> */
[----:B------:R-:W-:Y:S01]  /*9880*/  FFMA.FTZ R6, R147, -R51, R6 ;  /* 0x8000003393067223 */ /* 0x000fe20000010006 */
[----:B------:R-:W-:Y:S01]  /*9890*/  FFMA.FTZ R60, -R51, R56, R60 ;  /* 0x00000038333c7223 */ /* 0x000fe2000001013c */
[--C-:B------:R-:W-:Y:S01]  /*98a0*/  FFMA.FTZ R2, R2, R135, -R50.reuse ;  /* 0x0000008702027223 */ /* 0x100fe20000010832 */
        /* <DEDUP_REMOVED lines=22> */
[-C--:B------:R-:W-:Y:S01]  /*9a10*/  FFMA.FTZ R125, R41, -R51.reuse, R125 ;  /* 0x80000033297d7223 */ /* 0x080fe2000001007d */
[----:B------:R-:W-:Y:S01]  /*9a20*/  FFMA.FTZ R54, R119, R54, -R50 ;  /* 0x0000003677367223 */ /* 0x000fe20000010832 */
[-C--:B------:R-:W-:Y:S01]  /*9a30*/  FFMA.FTZ R41, R3, -R51.reuse, R128 ;  /* 0x8000003303297223 */ /* 0x080fe20000010080 */
[----:B------:R-:W-:Y:S01]  /*9a40*/  FFMA.FTZ R141, R141, -R51, R0 ;  /* 0x800000338d8d7223 */ /* 0x000fe20000010000 */
[C---:B------:R-:W-:Y:S01]  /*9a50*/  FMUL.FTZ R5, R4.reuse, R5 ;  /* 0x0000000504057220 */ /* 0x040fe20000410000 */
[C---:B------:R-:W-:Y:S01]  /*9a60*/  FMUL.FTZ R58, R4.reuse, R58 ;  /* 0x0000003a043a7220 */ /* 0x040fe20000410000 */
[C---:B------:R-:W-:Y:S01]  /*9a70*/  FFMA.FTZ R81, -R51.reuse, R77, R81 ;  /* 0x0000004d33517223 */ /* 0x040fe20000010151 */
[C---:B------:R-:W-:Y:S01]  /*9a80*/  FMUL.FTZ R0, R4.reuse, R6 ;  /* 0x0000000604007220 */ /* 0x040fe20000410000 */
[----:B------:R-:W-:Y:S01]  /*9a90*/  FMUL.FTZ R3, R4, R60 ;  /* 0x0000003c04037220 */ /* 0x000fe20000410000 */
[C---:B------:R-:W-:Y:S01]  /*9aa0*/  FFMA.FTZ R64, -R51.reuse, R59, R64 ;  /* 0x0000003b33407223 */ /* 0x040fe20000010140 */
[C---:B------:R-:W-:Y:S01]  /*9ab0*/  FFMA.FTZ R65, -R51.reuse, R61, R65 ;  /* 0x0000003d33417223 */ /* 0x040fe20000010141 */
[C---:B------:R-:W-:Y:S01]  /*9ac0*/  FFMA.FTZ R68, -R51.reuse, R63, R68 ;  /* 0x0000003f33447223 */ /* 0x040fe20000010144 */
[C---:B------:R-:W-:Y:S01]  /*9ad0*/  FFMA.FTZ R72, -R51.reuse, R67, R72 ;  /* 0x0000004333487223 */ /* 0x040fe20000010148 */
[----:B------:R-:W-:Y:S01]  /*9ae0*/  FFMA.FTZ R73, -R51, R69, R73 ;  /* 0x0000004533497223 */ /* 0x000fe20000010149 */
[-C--:B------:R-:W-:Y:S01]  /*9af0*/  FFMA.FTZ R31, R25, -R51.reuse, R31 ;  /* 0x80000033191f7223 */ /* 0x080fe2000001001f */
[-C--:B------:R-:W-:Y:S01]  /*9b00*/  FFMA.FTZ R35, R29, -R51.reuse, R35 ;  /* 0x800000331d237223 */ /* 0x080fe20000010023 */
[-C--:B------:R-:W-:Y:S01]  /*9b10*/  FFMA.FTZ R77, R140, -R51.reuse, R2 ;  /* 0x800000338c4d7223 */ /* 0x080fe20000010002 */
[-C--:B------:R-:W-:Y:S01]  /*9b20*/  FFMA.FTZ R7, R146, -R51.reuse, R7 ;  /* 0x8000003392077223 */ /* 0x080fe20000010007 */
[-C--:B------:R-:W-:Y:S01]  /*9b30*/  FFMA.FTZ R8, R145, -R51.reuse, R8 ;  /* 0x8000003391087223 */ /* 0x080fe20000010008 */
[-C--:B------:R-:W-:Y:S01]  /*9b40*/  FFMA.FTZ R9, R144, -R51.reuse, R9 ;  /* 0x8000003390097223 */ /* 0x080fe20000010009 */
[-C--:B------:R-:W-:Y:S01]  /*9b50*/  FFMA.FTZ R10, R143, -R51.reuse, R10 ;  /* 0x800000338f0a7223 */ /* 0x080fe2000001000a */
[-C--:B------:R-:W-:Y:S01]  /*9b60*/  FFMA.FTZ R11, R142, -R51.reuse, R11 ;  /* 0x800000338e0b7223 */ /* 0x080fe2000001000b */
[----:B------:R-:W-:Y:S01]  /*9b70*/  FFMA.FTZ R70, -R51, R66, R70 ;  /* 0x0000004233467223 */ /* 0x000fe20000010146 */
[-C--:B------:R-:W-:Y:S01]  /*9b80*/  FFMA.FTZ R12, R139, -R51.reuse, R12 ;  /* 0x800000338b0c7223 */ /* 0x080fe2000001000c */
[-C--:B------:R-:W-:Y:S01]  /*9b90*/  FFMA.FTZ R14, R138, -R51.reuse, R14 ;  /* 0x800000338a0e7223 */ /* 0x080fe2000001000e */
[----:B------:R-:W-:Y:S01]  /*9ba0*/  FFMA.FTZ R15, R137, -R51, R15 ;  /* 0x80000033890f7223 */ /* 0x000fe2000001000f */
[----:B------:R-:W-:Y:S01]  /*9bb0*/  FFMA.FTZ R71, -R51, R71, R76 ;  /* 0x0000004733477223 */ /* 0x000fe2000001014c */
[-C--:B------:R-:W-:Y:S01]  /*9bc0*/  FFMA.FTZ R19, R136, -R51.reuse, R19 ;  /* 0x8000003388137223 */ /* 0x080fe20000010013 */
[-C--:B------:R-:W-:Y:S01]  /*9bd0*/  FFMA.FTZ R13, R13, -R51.reuse, R20 ;  /* 0x800000330d0d7223 */ /* 0x080fe20000010014 */
[-C--:B------:R-:W-:Y:S01]  /*9be0*/  FFMA.FTZ R59, R16, -R51.reuse, R22 ;  /* 0x80000033103b7223 */ /* 0x080fe20000010016 */
[-C--:B------:R-:W-:Y:S01]  /*9bf0*/  FFMA.FTZ R21, R21, -R51.reuse, R28 ;  /* 0x8000003315157223 */ /* 0x080fe2000001001c */
[----:B------:R-:W-:Y:S01]  /*9c00*/  FFMA.FTZ R61, R24, -R51, R30 ;  /* 0x80000033183d7223 */ /* 0x000fe2000001001e */
[C---:B------:R-:W-:Y:S01]  /*9c10*/  FFMA.FTZ R89, -R51.reuse, R85, R89 ;  /* 0x0000005533597223 */ /* 0x040fe20000010159 */
[C---:B------:R-:W-:Y:S01]  /*9c20*/  FFMA.FTZ R87, -R51.reuse, R87, R92 ;  /* 0x0000005733577223 */ /* 0x040fe2000001015c */
[----:B------:R-:W-:Y:S01]  /*9c30*/  FFMA.FTZ R33, R26, -R51, R33 ;  /* 0x800000331a217223 */ /* 0x000fe20000010021 */
[C---:B------:R-:W-:Y:S01]  /*9c40*/  FFMA.FTZ R25, -R51.reuse, R90, R94 ;  /* 0x0000005a33197223 */ /* 0x040fe2000001015e */
[C---:B------:R-:W-:Y:S01]  /*9c50*/  FFMA.FTZ R91, -R51.reuse, R91, R96 ;  /* 0x0000005b335b7223 */ /* 0x040fe20000010160 */
[----:B------:R-:W-:Y:S01]  /*9c60*/  FFMA.FTZ R29, R32, -R51, R38 ;  /* 0x80000033201d7223 */ /* 0x000fe20000010026 */
[C---:B------:R-:W-:Y:S01]  /*9c70*/  FFMA.FTZ R93, -R51.reuse, R93, R98 ;  /* 0x0000005d335d7223 */ /* 0x040fe20000010162 */
[----:B------:R-:W-:Y:S01]  /*9c80*/  FFMA.FTZ R39, R34, -R51, R39 ;  /* 0x8000003322277223 */ /* 0x000fe20000010027 */
[C---:B------:R-:W-:Y:S01]  /*9c90*/  FFMA.FTZ R95, -R51.reuse, R95, R100 ;  /* 0x0000005f335f7223 */ /* 0x040fe20000010164 */
[----:B------:R-:W-:Y:S01]  /*9ca0*/  FFMA.FTZ R63, R36, -R51, R40 ;  /* 0x80000033243f7223 */ /* 0x000fe20000010028 */
[----:B------:R-:W-:Y:S01]  /*9cb0*/  FFMA.FTZ R97, -R51, R97, R102 ;  /* 0x0000006133617223 */ /* 0x000fe20000010166 */
[----:B------:R-:W-:Y:S01]  /*9cc0*/  FFMA.FTZ R37, R37, -R51, R124 ;  /* 0x8000003325257223 */ /* 0x000fe2000001007c */
[C---:B------:R-:W-:Y:S01]  /*9cd0*/  FFMA.FTZ R103, -R51.reuse, R99, R103 ;  /* 0x0000006333677223 */ /* 0x040fe20000010167 */
[----:B------:R-:W-:Y:S01]  /*9ce0*/  FFMA.FTZ R101, -R51, R101, R106 ;  /* 0x0000006533657223 */ /* 0x000fe2000001016a */
[----:B------:R-:W-:Y:S01]  /*9cf0*/  FFMA.FTZ R55, R55, -R51, R126 ;  /* 0x8000003337377223 */ /* 0x000fe2000001007e */
[C---:B------:R-:W-:Y:S01]  /*9d00*/  FFMA.FTZ R107, -R51.reuse, R104, R107 ;  /* 0x00000068336b7223 */ /* 0x040fe2000001016b */
[----:B------:R-:W-:Y:S01]  /*9d10*/  FFMA.FTZ R105, -R51, R105, R110 ;  /* 0x0000006933697223 */ /* 0x000fe2000001016e */
[-C--:B------:R-:W-:Y:S01]  /*9d20*/  FFMA.FTZ R129, R127, -R51.reuse, R129 ;  /* 0x800000337f817223 */ /* 0x080fe20000010081 */
[C---:B------:R-:W-:Y:S01]  /*9d30*/  FFMA.FTZ R111, -R51.reuse, R108, R111 ;  /* 0x0000006c336f7223 */ /* 0x040fe2000001016f */
[----:B------:R-:W-:Y:S01]  /*9d40*/  FFMA.FTZ R67, R130, -R51, R132 ;  /* 0x8000003382437223 */ /* 0x000fe20000010084 */
[----:B------:R-:W-:Y:S01]  /*9d50*/  FFMA.FTZ R109, -R51, R109, R122 ;  /* 0x0000006d336d7223 */ /* 0x000fe2000001017a */
[----:B------:R-:W-:Y:S01]  /*9d60*/  FFMA.FTZ R133, R131, -R51, R133 ;  /* 0x8000003383857223 */ /* 0x000fe20000010085 */
[C---:B------:R-:W-:Y:S01]  /*9d70*/  FFMA.FTZ R69, -R51.reuse, R112, R118 ;  /* 0x0000007033457223 */ /* 0x040fe20000010176 */
[----:B------:R-:W-:Y:S01]  /*9d80*/  FFMA.FTZ R53, -R51, R115, R53 ;  /* 0x0000007333357223 */ /* 0x000fe20000010135 */
[----:B---3--:R-:W-:Y:S01]  /*9d90*/  IADD3 R2, P1, R161, UR24, RZ ;  /* 0x00000018a1027c10 */ /* 0x008fe2000ff3e0ff */
[----:B------:R-:W-:Y:S01]  /*9da0*/  FFMA.FTZ R51, -R51, R113, R54 ;  /* 0x0000007133337223 */ /* 0x000fe20000010136 */
[----:B------:R-:W-:Y:S01]  /*9db0*/  F2FP.BF16.F32.PACK_AB R5, R58, R5 ;  /* 0x000000053a05723e */ /* 0x000fe200000010ff */
[C---:B------:R-:W-:Y:S01]  /*9dc0*/  FMUL.FTZ R16, R4.reuse, R65 ;  /* 0x0000004104107220 */ /* 0x040fe20000410000 */
[----:B------:R-:W-:Y:S01]  /*9dd0*/  F2FP.BF16.F32.PACK_AB R0, R3, R0 ;  /* 0x000000000300723e */ /* 0x000fe200000010ff */
        /* <DEDUP_REMOVED lines=42> */
[----:B--2---:R-:W-:Y:S01]  /*a080*/  IADD3.X R3, R160, UR25, RZ, P1, !PT ;  /* 0x00000019a0037c10 */ /* 0x004fe20008ffe4ff */
        /* <DEDUP_REMOVED lines=16> */
[----:B------:R-:W-:Y:S01]  /*a190*/  PRMT R6, R5, 0x7632, R6 ;  /* 0x0000763205067816 */ /* 0x000fe20000000006 */
[----:B------:R-:W-:Y:S01]  /*a1a0*/  STG.E.U16 desc[UR18][R2.64], R5 ;  /* 0x0000000502007986 */ /* 0x000fe2000c101512 */
[----:B------:R-:W-:-:S02]  /*a1b0*/  F2FP.BF16.F32.PACK_AB R7, R62, R7 ;  /* 0x000000073e07723e */ /* 0x000fc400000010ff */
[----:B------:R-:W-:Y:S01]  /*a1c0*/  PRMT R17, R0, 0x7632, R17 ;  /* 0x0000763200117816 */ /* 0x000fe20000000011 */
[----:B------:R-:W2:Y:S01]  /*a1d0*/  LDL.LU R53, [R1+0x34] ;  /* 0x0000340001357983 */ /* 0x000ea20000300800 */
[----:B------:R-:W-:Y:S02]  /*a1e0*/  F2FP.BF16.F32.PACK_AB R8, R85, R8 ;  /* 0x000000085508723e */ /* 0x000fe400000010ff */
[----:B------:R-:W-:Y:S01]  /*a1f0*/  F2FP.BF16.F32.PACK_AB R9, R16, R9 ;  /* 0x000000091009723e */ /* 0x000fe200000010ff */
[----:B------:R-:W-:Y:S01]  /*a200*/  STG.E.U16 desc[UR18][R2.64+0x2], R6 ;  /* 0x0000020602007986 */ /* 0x000fe2000c101512 */
[----:B------:R-:W-:-:S03]  /*a210*/  PRMT R25, R7, 0x7632, R25 ;  /* 0x0000763207197816 */ /* 0x000fc60000000019 */
[----:B------:R0:W-:Y:S01]  /*a220*/  STG.E.U16 desc[UR18][R2.64+0x4], R0 ;  /* 0x0000040002007986 */ /* 0x0001e2000c101512 */
[----:B------:R-:W-:-:S03]  /*a230*/  F2FP.BF16.F32.PACK_AB R10, R65, R10 ;  /* 0x0000000a410a723e */ /* 0x000fc600000010ff */
[----:B------:R1:W-:Y:S04]  /*a240*/  STG.E.U16 desc[UR18][R2.64+0x6], R17 ;  /* 0x0000061102007986 */ /* 0x0003e8000c101512 */
[----:B------:R-:W3:Y:S01]  /*a250*/  LDL.LU R51, [R1+0x38] ;  /* 0x0000380001337983 */ /* 0x000ee20000300800 */
[----:B0-----:R-:W-:Y:S02]  /*a260*/  PRMT R0, R8, 0x7632, R0 ;  /* 0x0000763208007816 */ /* 0x001fe40000000000 */
[----:B-1----:R-:W-:Y:S02]  /*a270*/  PRMT R3, R9, 0x7632, R3 ;  /* 0x0000763209037816 */ /* 0x002fe40000000003 */
[----:B------:R-:W-:Y:S02]  /*a280*/  F2FP.BF16.F32.PACK_AB R11, R70, R11 ;  /* 0x0000000b460b723e */ /* 0x000fe400000010ff */
[----:B----4-:R-:W-:-:S04]  /*a290*/  IADD3 R4, P1, R88, UR24, RZ ;  /* 0x0000001858047c10 */ /* 0x010fc8000ff3e0ff */
[----:B-----5:R-:W-:Y:S02]  /*a2a0*/  IADD3.X R5, R86, UR25, RZ, P1, !PT ;  /* 0x0000001956057c10 */ /* 0x020fe40008ffe4ff */
[----:B------:R-:W-:-:S03]  /*a2b0*/  IADD3 R6, P1, R84, UR24, RZ ;  /* 0x0000001854067c10 */ /* 0x000fc6000ff3e0ff */
[----:B------:R0:W-:Y:S04]  /*a2c0*/  STG.E.U16 desc[UR18][R4.64], R7 ;  /* 0x0000000704007986 */ /* 0x0001e8000c101512 */
[----:B------:R1:W-:Y:S04]  /*a2d0*/  STG.E.U16 desc[UR18][R4.64+0x2], R25 ;  /* 0x0000021904007986 */ /* 0x0003e8000c101512 */
[----:B------:R-:W-:Y:S01]  /*a2e0*/  STG.E.U16 desc[UR18][R4.64+0x4], R8 ;  /* 0x0000040804007986 */ /* 0x000fe2000c101512 */
[----:B0-----:R-:W-:Y:S02]  /*a2f0*/  IADD3.X R7, R82, UR25, RZ, P1, !PT ;  /* 0x0000001952077c10 */ /* 0x001fe40008ffe4ff */
[----:B------:R-:W-:Y:S01]  /*a300*/  IADD3 R2, P1, R80, UR24, RZ ;  /* 0x0000001850027c10 */ /* 0x000fe2000ff3e0ff */
[----:B------:R0:W-:Y:S04]  /*a310*/  STG.E.U16 desc[UR18][R4.64+0x6], R0 ;  /* 0x0000060004007986 */ /* 0x0001e8000c101512 */
[----:B-1----:R-:W4:Y:S04]  /*a320*/  LDL.LU R25, [R1+0x2c] ;  /* 0x00002c0001197983 */ /* 0x002f280000300800 */
[----:B------:R1:W-:Y:S01]  /*a330*/  STG.E.U16 desc[UR18][R6.64+0x2], R3 ;  /* 0x0000020306007986 */ /* 0x0003e2000c101512 */
[----:B0-----:R-:W-:-:S03]  /*a340*/  PRMT R5, R10, 0x7632, R5 ;  /* 0x000076320a057816 */ /* 0x001fc60000000005 */
[----:B------:R-:W5:Y:S01]  /*a350*/  LDL.LU R17, [R1+0x30] ;  /* 0x0000300001117983 */ /* 0x000f620000300800 */
[----:B------:R-:W-:-:S03]  /*a360*/  PRMT R8, R11, 0x7632, R8 ;  /* 0x000076320b087816 */ /* 0x000fc60000000008 */
[----:B------:R-:W5:Y:S01]  /*a370*/  LDL.LU R16, [R1+0x24] ;  /* 0x0000240001107983 */ /* 0x000f620000300800 */
[----:B-1----:R-:W-:-:S03]  /*a380*/  IADD3.X R3, R57, UR25, RZ, P1, !PT ;  /* 0x0000001939037c10 */ /* 0x002fc60008ffe4ff */
[----:B------:R-:W-:Y:S04]  /*a390*/  STG.E.U16 desc[UR18][R6.64], R9 ;  /* 0x0000000906007986 */ /* 0x000fe8000c101512 */
[----:B------:R-:W-:Y:S04]  /*a3a0*/  STG.E.U16 desc[UR18][R6.64+0x4], R10 ;  /* 0x0000040a06007986 */ /* 0x000fe8000c101512 */
[----:B------:R-:W-:Y:S04]  /*a3b0*/  STG.E.U16 desc[UR18][R6.64+0x6], R5 ;  /* 0x0000060506007986 */ /* 0x000fe8000c101512 */
[----:B------:R0:W-:Y:S04]  /*a3c0*/  STG.E.U16 desc[UR18][R2.64], R11 ;  /* 0x0000000b02007986 */ /* 0x0001e8000c101512 */
[----:B0-----:R-:W5:Y:S04]  /*a3d0*/  LDL.LU R11, [R1+0x28] ;  /* 0x00002800010b7983 */ /* 0x001f680000300800 */
[----:B------:R-:W5:Y:S04]  /*a3e0*/  LDL.LU R10, [R1+0x18] ;  /* 0x00001800010a7983 */ /* 0x000f680000300800 */
[----:B------:R-:W5:Y:S01]  /*a3f0*/  LDL.LU R9, [R1+0x1c] ;  /* 0x00001c0001097983 */ /* 0x000f620000300800 */
[----:B------:R-:W-:-:S02]  /*a400*/  F2FP.BF16.F32.PACK_AB R12, R99, R12 ;  /* 0x0000000c630c723e */ /* 0x000fc400000010ff */
[----:B------:R-:W-:Y:S02]  /*a410*/  F2FP.BF16.F32.PACK_AB R14, R73, R14 ;  /* 0x0000000e490e723e */ /* 0x000fe400000010ff */
[----:B------:R-:W-:Y:S02]  /*a420*/  PRMT R0, R12, 0x7632, R0 ;  /* 0x000076320c007816 */ /* 0x000fe40000000000 */
[----:B------:R-:W-:Y:S01]  /*a430*/  F2FP.BF16.F32.PACK_AB R15, R20, R15 ;  /* 0x0000000f140f723e */ /* 0x000fe200000010ff */
[----:B------:R-:W-:Y:S01]  /*a440*/  STG.E.U16 desc[UR18][R2.64+0x2], R8 ;  /* 0x0000020802007986 */ /* 0x000fe2000c101512 */
[----:B------:R-:W-:-:S03]  /*a450*/  PRMT R7, R14, 0x7632, R7 ;  /* 0x000076320e077816 */ /* 0x000fc60000000007 */
[----:B------:R-:W-:Y:S04]  /*a460*/  STG.E.U16 desc[UR18][R2.64+0x4], R12 ;  /* 0x0000040c02007986 */ /* 0x000fe8000c101512 */
[----:B------:R0:W-:Y:S01]  /*a470*/  STG.E.U16 desc[UR18][R2.64+0x6], R0 ;  /* 0x0000060002007986 */ /* 0x0001e2000c101512 */
[----:B------:R-:W-:Y:S02]  /*a480*/  F2FP.BF16.F32.PACK_AB R18, R18, R19 ;  /* 0x000000131212723e */ /* 0x000fe400000010ff */
[----:B------:R-:W-:Y:S02]  /*a490*/  F2FP.BF16.F32.PACK_AB R13, R24, R13 ;  /* 0x0000000d180d723e */ /* 0x000fe400000010ff */
[----:B------:R-:W-:Y:S02]  /*a4a0*/  F2FP.BF16.F32.PACK_AB R22, R22, R59 ;  /* 0x0000003b1616723e */ /* 0x000fe400000010ff */
[----:B0-----:R-:W-:-:S02]  /*a4b0*/  PRMT R3, R15, 0x7632, R3 ;  /* 0x000076320f037816 */ /* 0x001fc40000000003 */
[----:B------:R-:W-:Y:S02]  /*a4c0*/  PRMT R8, R18, 0x7632, R8 ;  /* 0x0000763212087816 */ /* 0x000fe40000000008 */
[----:B------:R-:W-:Y:S02]  /*a4d0*/  PRMT R0, R13, 0x7632, R0 ;  /* 0x000076320d007816 */ /* 0x000fe40000000000 */
[----:B--2---:R-:W-:-:S04]  /*a4e0*/  IADD3 R4, P1, R53, UR24, RZ ;  /* 0x0000001835047c10 */ /* 0x004fc8000ff3e0ff */
[----:B---3--:R-:W-:-:S05]  /*a4f0*/  IADD3.X R5, R51, UR25, RZ, P1, !PT ;  /* 0x0000001933057c10 */ /* 0x008fca0008ffe4ff */
[----:B------:R0:W-:Y:S04]  /*a500*/  STG.E.U16 desc[UR18][R4.64+0x4], R15 ;  /* 0x0000040f04007986 */ /* 0x0001e8000c101512 */
[----:B------:R-:W-:Y:S04]  /*a510*/  STG.E.U16 desc[UR18][R4.64+0x2], R7 ;  /* 0x0000020704007986 */ /* 0x000fe8000c101512 */
[----:B------:R1:W-:Y:S04]  /*a520*/  STG.E.U16 desc[UR18][R4.64], R14 ;  /* 0x0000000e04007986 */ /* 0x0003e8000c101512 */
[----:B0-----:R-:W2:Y:S04]  /*a530*/  LDL.LU R15, [R1+0x10] ;  /* 0x00001000010f7983 */ /* 0x001ea80000300800 */
[----:B------:R0:W-:Y:S04]  /*a540*/  STG.E.U16 desc[UR18][R4.64+0x6], R3 ;  /* 0x0000060304007986 */ /* 0x0001e8000c101512 */
[----:B-1----:R-:W3:Y:S04]  /*a550*/  LDL.LU R14, [R1+0x14] ;  /* 0x00001400010e7983 */ /* 0x002ee80000300800 */
[----:B------:R-:W3:Y:S01]  /*a560*/  LDL.LU R12, [R1+0x8] ;  /* 0x00000800010c7983 */ /* 0x000ee20000300800 */
[----:B0-----:R-:W-:-:S02]  /*a570*/  PRMT R5, R22, 0x7632, R5 ;  /* 0x0000763216057816 */ /* 0x001fc40000000005 */
[----:B----4-:R-:W-:-:S04]  /*a580*/  IADD3 R6, P1, R25, UR24, RZ ;  /* 0x0000001819067c10 */ /* 0x010fc8000ff3e0ff */
[----:B-----5:R-:W-:Y:S02]  /*a590*/  IADD3.X R7, R17, UR25, RZ, P1, !PT ;  /* 0x0000001911077c10 */ /* 0x020fe40008ffe4ff */
[----:B------:R-:W-:-:S03]  /*a5a0*/  IADD3 R2, P1, R16, UR24, RZ ;  /* 0x0000001810027c10 */ /* 0x000fc6000ff3e0ff */
[----:B------:R-:W-:Y:S04]  /*a5b0*/  STG.E.U16 desc[UR18][R6.64], R18 ;  /* 0x0000001206007986 */ /* 0x000fe8000c101512 */
[----:B------:R-:W-:Y:S04]  /*a5c0*/  STG.E.U16 desc[UR18][R6.64+0x2], R8 ;  /* 0x0000020806007986 */ /* 0x000fe8000c101512 */
[----:B------:R-:W-:Y:S04]  /*a5d0*/  STG.E.U16 desc[UR18][R6.64+0x4], R13 ;  /* 0x0000040d06007986 */ /* 0x000fe8000c101512 */
[----:B------:R-:W-:Y:S01]  /*a5e0*/  STG.E.U16 desc[UR18][R6.64+0x6], R0 ;  /* 0x0000060006007986 */ /* 0x000fe2000c101512 */
[----:B------:R-:W-:-:S03]  /*a5f0*/  IADD3.X R3, R11, UR25, RZ, P1, !PT ;  /* 0x000000190b037c10 */ /* 0x000fc60008ffe4ff */
[----:B------:R-:W4:Y:S01]  /*a600*/  LDL.LU R11, [R1+0xc] ;  /* 0x00000c00010b7983 */ /* 0x000f220000300800 */
[----:B------:R-:W-:-:S03]  /*a610*/  IADD3 R4, P1, R10, UR24, RZ ;  /* 0x000000180a047c10 */ /* 0x000fc6000ff3e0ff */
[----:B------:R-:W5:Y:S04]  /*a620*/  LDL.LU R10, [R1] ;  /* 0x00000000010a7983 */ /* 0x000f680000300800 */
[----:B------:R0:W-:Y:S02]  /*a630*/  STG.E.U16 desc[UR18][R2.64+0x2], R5 ;  /* 0x0000020502007986 */ /* 0x0001e4000c101512 */
[----:B0-----:R-:W-:Y:S02]  /*a640*/  IADD3.X R5, R9, UR25, RZ, P1, !PT ;  /* 0x0000001909057c10 */ /* 0x001fe40008ffe4ff */
[----:B------:R-:W5:Y:S01]  /*a650*/  LDL.LU R9, [R1+0x4] ;  /* 0x0000040001097983 */ /* 0x000f620000300800 */
[----:B------:R-:W-:Y:S02]  /*a660*/  F2FP.BF16.F32.PACK_AB R23, R26, R23 ;  /* 0x000000171a17723e */ /* 0x000fe400000010ff */
[----:B------:R-:W-:-:S02]  /*a670*/  F2FP.BF16.F32.PACK_AB R27, R28, R27 ;  /* 0x0000001b1c1b723e */ /* 0x000fc400000010ff */
[----:B------:R-:W-:Y:S02]  /*a680*/  PRMT R7, R23, 0x7632, R7 ;  /* 0x0000763217077816 */ /* 0x000fe40000000007 */
[----:B------:R-:W-:Y:S02]  /*a690*/  F2FP.BF16.F32.PACK_AB R21, R32, R21 ;  /* 0x000000152015723e */ /* 0x000fe400000010ff */
[----:B------:R-:W-:Y:S01]  /*a6a0*/  F2FP.BF16.F32.PACK_AB R30, R30, R61 ;  /* 0x0000003d1e1e723e */ /* 0x000fe200000010ff */
[----:B------:R-:W-:Y:S01]  /*a6b0*/  STG.E.U16 desc[UR18][R2.64], R22 ;  /* 0x0000001602007986 */ /* 0x000fe2000c101512 */
[----:B------:R-:W-:Y:S02]  /*a6c0*/  PRMT R8, R27, 0x7632, R8 ;  /* 0x000076321b087816 */ /* 0x000fe40000000008 */
[----:B------:R-:W-:Y:S01]  /*a6d0*/  PRMT R0, R21, 0x7632, R0 ;  /* 0x0000763215007816 */ /* 0x000fe20000000000 */
[----:B------:R-:W-:Y:S01]  /*a6e0*/  STG.E.U16 desc[UR18][R2.64+0x4], R23 ;  /* 0x0000041702007986 */ /* 0x000fe2000c101512 */
[----:B------:R-:W-:-:S03]  /*a6f0*/  F2FP.BF16.F32.PACK_AB R31, R36, R31 ;  /* 0x0000001f241f723e */ /* 0x000fc600000010ff */
[----:B------:R0:W-:Y:S04]  /*a700*/  STG.E.U16 desc[UR18][R2.64+0x6], R7 ;  /* 0x0000060702007986 */ /* 0x0001e8000c101512 */
[----:B------:R-:W-:Y:S04]  /*a710*/  STG.E.U16 desc[UR18][R4.64], R27 ;  /* 0x0000001b04007986 */ /* 0x000fe8000c101512 */
[----:B------:R-:W-:Y:S01]  /*a720*/  STG.E.U16 desc[UR18][R4.64+0x2], R8 ;  /* 0x0000020804007986 */ /* 0x000fe2000c101512 */
[----:B0-----:R-:W-:-:S03]  /*a730*/  PRMT R3, R30, 0x7632, R3 ;  /* 0x000076321e037816 */ /* 0x001fc60000000003 */
[----:B------:R-:W-:Y:S04]  /*a740*/  STG.E.U16 desc[UR18][R4.64+0x4], R21 ;  /* 0x0000041504007986 */ /* 0x000fe8000c101512 */
[----:B------:R0:W-:Y:S01]  /*a750*/  STG.E.U16 desc[UR18][R4.64+0x6], R0 ;  /* 0x0000060004007986 */ /* 0x0001e2000c101512 */
[----:B------:R-:W-:Y:S02]  /*a760*/  F2FP.BF16.F32.PACK_AB R33, R34, R33 ;  /* 0x000000212221723e */ /* 0x000fe400000010ff */
[----:B------:R-:W-:Y:S02]  /*a770*/  F2FP.BF16.F32.PACK_AB R35, R40, R35 ;  /* 0x000000232823723e */ /* 0x000fe400000010ff */
[----:B0-----:R-:W-:Y:S02]  /*a780*/  PRMT R5, R31, 0x7632, R5 ;  /* 0x000076321f057816 */ /* 0x001fe40000000005 */
[----:B------:R-:W-:-:S02]  /*a790*/  PRMT R8, R33, 0x7632, R8 ;  /* 0x0000763221087816 */ /* 0x000fc40000000008 */
[----:B------:R-:W-:Y:S02]  /*a7a0*/  PRMT R0, R35, 0x7632, R0 ;  /* 0x0000763223007816 */ /* 0x000fe40000000000 */
[----:B------:R-:W-:Y:S02]  /*a7b0*/  F2FP.BF16.F32.PACK_AB R29, R38, R29 ;  /* 0x0000001d261d723e */ /* 0x000fe400000010ff */
[----:B------:R-:W-:Y:S02]  /*a7c0*/  F2FP.BF16.F32.PACK_AB R39, R52, R39 ;  /* 0x000000273427723e */ /* 0x000fe400000010ff */
[----:B------:R-:W-:Y:S02]  /*a7d0*/  F2FP.BF16.F32.PACK_AB R37, R56, R37 ;  /* 0x000000253825723e */ /* 0x000fe400000010ff */
[----:B------:R-:W-:Y:S02]  /*a7e0*/  F2FP.BF16.F32.PACK_AB R50, R50, R63 ;  /* 0x0000003f3232723e */ /* 0x000fe400000010ff */
[----:B------:R-:W-:-:S02]  /*a7f0*/  F2FP.BF16.F32.PACK_AB R55, R60, R55 ;  /* 0x000000373c37723e */ /* 0x000fc400000010ff */
[----:B------:R-:W-:Y:S02]  /*a800*/  F2FP.BF16.F32.PACK_AB R54, R54, R125 ;  /* 0x0000007d3636723e */ /* 0x000fe400000010ff */
[----:B------:R-:W-:Y:S02]  /*a810*/  PRMT R79, R50, 0x7632, R79 ;  /* 0x00007632324f7816 */ /* 0x000fe4000000004f */
[----:B------:R-:W-:Y:S02]  /*a820*/  F2FP.BF16.F32.PACK_AB R41, R58, R41 ;  /* 0x000000293a29723e */ /* 0x000fe400000010ff */
[----:B------:R-:W-:Y:S02]  /*a830*/  F2FP.BF16.F32.PACK_AB R64, R64, R129 ;  /* 0x000000814040723e */ /* 0x000fe400000010ff */
[----:B------:R-:W-:Y:S02]  /*a840*/  PRMT R78, R54, 0x7632, R78 ;  /* 0x00007632364e7816 */ /* 0x000fe4000000004e */
[----:B------:R-:W-:-:S02]  /*a850*/  F2FP.BF16.F32.PACK_AB R67, R68, R67 ;  /* 0x000000434443723e */ /* 0x000fc400000010ff */
[----:B------:R-:W-:Y:S02]  /*a860*/  F2FP.BF16.F32.PACK_AB R66, R66, R133 ;  /* 0x000000854242723e */ /* 0x000fe400000010ff */
[----:B------:R-:W-:Y:S02]  /*a870*/  F2FP.BF16.F32.PACK_AB R72, R72, R141 ;  /* 0x0000008d4848723e */ /* 0x000fe400000010ff */
[----:B------:R-:W-:Y:S02]  /*a880*/  F2FP.BF16.F32.PACK_AB R74, R74, R77 ;  /* 0x0000004d4a4a723e */ /* 0x000fe400000010ff */
[----:B------:R-:W-:Y:S01]  /*a890*/  PRMT R76, R67, 0x7632, R76 ;  /* 0x00007632434c7816 */ /* 0x000fe2000000004c */
[----:B------:R-:W-:Y:S01]  /*a8a0*/  ULOP3.LUT UR4, UR4, 0x1, URZ, 0x3c, !UPT ;  /* 0x0000000104047892 */ /* 0x000fe2000f8e3c3f */
[----:B------:R-:W-:Y:S01]  /*a8b0*/  UMOV UR5, UR16 ;  /* 0x0000001000057c82 */ /* 0x000fe20008000000 */
[----:B------:R-:W-:Y:S01]  /*a8c0*/  UMOV UR11, UR15 ;  /* 0x0000000f000b7c82 */ /* 0x000fe20008000000 */
[----:B--2---:R-:W-:-:S04]  /*a8d0*/  IADD3 R6, P1, R15, UR24, RZ ;  /* 0x000000180f067c10 */ /* 0x004fc8000ff3e0ff */
[----:B---3--:R-:W-:Y:S02]  /*a8e0*/  IADD3.X R7, R14, UR25, RZ, P1, !PT ;  /* 0x000000190e077c10 */ /* 0x008fe40008ffe4ff */
[----:B------:R-:W-:-:S03]  /*a8f0*/  IADD3 R2, P1, R12, UR24, RZ ;  /* 0x000000180c027c10 */ /* 0x000fc6000ff3e0ff */
[----:B------:R-:W-:Y:S04]  /*a900*/  STG.E.U16 desc[UR18][R6.64+0x2], R3 ;  /* 0x0000020306007986 */ /* 0x000fe8000c101512 */
[----:B------:R-:W-:Y:S04]  /*a910*/  STG.E.U16 desc[UR18][R6.64+0x6], R5 ;  /* 0x0000060506007986 */ /* 0x000fe8000c101512 */
[----:B------:R-:W-:Y:S04]  /*a920*/  STG.E.U16 desc[UR18][R6.64], R30 ;  /* 0x0000001e06007986 */ /* 0x000fe8000c101512 */
[----:B------:R0:W-:Y:S02]  /*a930*/  STG.E.U16 desc[UR18][R6.64+0x4], R31 ;  /* 0x0000041f06007986 */ /* 0x0001e4000c101512 */
[----:B0-----:R-:W-:-:S02]  /*a940*/  PRMT R7, R29, 0x7632, R7 ;  /* 0x000076321d077816 */ /* 0x001fc40000000007 */
[----:B----4-:R-:W-:Y:S02]  /*a950*/  IADD3.X R3, R11, UR25, RZ, P1, !PT ;  /* 0x000000190b037c10 */ /* 0x010fe40008ffe4ff */
[----:B-----5:R-:W-:-:S03]  /*a960*/  IADD3 R4, P1, R10, UR24, RZ ;  /* 0x000000180a047c10 */ /* 0x020fc6000ff3e0ff */
[----:B------:R-:W-:Y:S04]  /*a970*/  STG.E.U16 desc[UR18][R2.64], R33 ;  /* 0x0000002102007986 */ /* 0x000fe8000c101512 */
[----:B------:R-:W-:Y:S01]  /*a980*/  STG.E.U16 desc[UR18][R2.64+0x2], R8 ;  /* 0x0000020802007986 */ /* 0x000fe2000c101512 */
[----:B------:R-:W-:Y:S02]  /*a990*/  IADD3.X R5, R9, UR25, RZ, P1, !PT ;  /* 0x0000001909057c10 */ /* 0x000fe40008ffe4ff */
[----:B------:R-:W-:-:S04]  /*a9a0*/  IADD3 R158, P1, R158, UR24, RZ ;  /* 0x000000189e9e7c10 */ /* 0x000fc8000ff3e0ff */
[----:B------:R-:W-:Y:S02]  /*a9b0*/  IADD3.X R159, R159, UR25, RZ, P1, !PT ;  /* 0x000000199f9f7c10 */ /* 0x000fe40008ffe4ff */
[----:B------:R-:W-:Y:S01]  /*a9c0*/  IADD3 R156, P1, R156, UR24, RZ ;  /* 0x000000189c9c7c10 */ /* 0x000fe2000ff3e0ff */
[----:B------:R-:W-:Y:S03]  /*a9d0*/  STG.E.U16 desc[UR18][R2.64+0x4], R35 ;  /* 0x0000042302007986 */ /* 0x000fe6000c101512 */
[----:B------:R-:W-:Y:S01]  /*a9e0*/  IADD3.X R157, R157, UR25, RZ, P1, !PT ;  /* 0x000000199d9d7c10 */ /* 0x000fe20008ffe4ff */
[----:B------:R0:W-:Y:S01]  /*a9f0*/  STG.E.U16 desc[UR18][R2.64+0x6], R0 ;  /* 0x0000060002007986 */ /* 0x0001e2000c101512 */
[----:B------:R-:W-:-:S03]  /*aa00*/  IADD3 R154, P1, R154, UR24, RZ ;  /* 0x000000189a9a7c10 */ /* 0x000fc6000ff3e0ff */
[----:B------:R-:W-:Y:S01]  /*aa10*/  STG.E.U16 desc[UR18][R4.64], R29 ;  /* 0x0000001d04007986 */ /* 0x000fe2000c101512 */
[----:B------:R-:W-:Y:S02]  /*aa20*/  IADD3.X R155, R155, UR25, RZ, P1, !PT ;  /* 0x000000199b9b7c10 */ /* 0x000fe40008ffe4ff */
[----:B------:R-:W-:Y:S02]  /*aa30*/  IADD3 R152, P1, R152, UR24, RZ ;  /* 0x0000001898987c10 */ /* 0x000fe4000ff3e0ff */
[----:B0-----:R-:W-:Y:S02]  /*aa40*/  PRMT R3, R39, 0x7632, R3 ;  /* 0x0000763227037816 */ /* 0x001fe40000000003 */
[----:B------:R-:W-:Y:S01]  /*aa50*/  PRMT R0, R37, 0x7632, R0 ;  /* 0x0000763225007816 */ /* 0x000fe20000000000 */
[----:B------:R-:W-:Y:S01]  /*aa60*/  STG.E.U16 desc[UR18][R4.64+0x2], R7 ;  /* 0x0000020704007986 */ /* 0x000fe2000c101512 */
[----:B------:R-:W-:-:S03]  /*aa70*/  PRMT R2, R55, 0x7632, R2 ;  /* 0x0000763237027816 */ /* 0x000fc60000000002 */
[----:B------:R-:W-:Y:S04]  /*aa80*/  STG.E.U16 desc[UR18][R4.64+0x4], R39 ;  /* 0x0000042704007986 */ /* 0x000fe8000c101512 */
[----:B------:R0:W-:Y:S01]  /*aa90*/  STG.E.U16 desc[UR18][R4.64+0x6], R3 ;  /* 0x0000060304007986 */ /* 0x0001e2000c101512 */
[----:B------:R-:W-:-:S03]  /*aaa0*/  IADD3.X R153, R153, UR25, RZ, P1, !PT ;  /* 0x0000001999997c10 */ /* 0x000fc60008ffe4ff */
[----:B------:R1:W-:Y:S04]  /*aab0*/  STG.E.U16 desc[UR18][R158.64+0x6], R0 ;  /* 0x000006009e007986 */ /* 0x0003e8000c101512 */
[----:B------:R-:W-:Y:S04]  /*aac0*/  STG.E.U16 desc[UR18][R158.64], R50 ;  /* 0x000000329e007986 */ /* 0x000fe8000c101512 */
[----:B------:R-:W-:Y:S01]  /*aad0*/  STG.E.U16 desc[UR18][R158.64+0x2], R79 ;  /* 0x0000024f9e007986 */ /* 0x000fe2000c101512 */
[----:B0-----:R-:W-:Y:S02]  /*aae0*/  PRMT R3, R64, 0x7632, R3 ;  /* 0x0000763240037816 */ /* 0x001fe40000000003 */
[----:B-1----:R-:W-:Y:S01]  /*aaf0*/  PRMT R0, R41, 0x7632, R0 ;  /* 0x0000763229007816 */ /* 0x002fe20000000000 */
[----:B------:R-:W-:Y:S04]  /*ab00*/  STG.E.U16 desc[UR18][R158.64+0x4], R37 ;  /* 0x000004259e007986 */ /* 0x000fe8000c101512 */
[----:B------:R0:W-:Y:S01]  /*ab10*/  STG.E.U16 desc[UR18][R156.64+0x6], R2 ;  /* 0x000006029c007986 */ /* 0x0001e2000c101512 */
[----:B------:R-:W-:-:S03]  /*ab20*/  PRMT R4, R72, 0x7632, R4 ;  /* 0x0000763248047816 */ /* 0x000fc60000000004 */
[----:B------:R-:W-:Y:S01]  /*ab30*/  STG.E.U16 desc[UR18][R156.64], R54 ;  /* 0x000000369c007986 */ /* 0x000fe2000c101512 */
[----:B------:R-:W-:-:S03]  /*ab40*/  PRMT R5, R74, 0x7632, R5 ;  /* 0x000076324a057816 */ /* 0x000fc60000000005 */
[----:B------:R-:W-:Y:S01]  /*ab50*/  STG.E.U16 desc[UR18][R156.64+0x2], R78 ;  /* 0x0000024e9c007986 */ /* 0x000fe2000c101512 */
[----:B0-----:R-:W-:-:S03]  /*ab60*/  IADD3 R2, P1, R149, UR24, RZ ;  /* 0x0000001895027c10 */ /* 0x001fc6000ff3e0ff */
[----:B------:R-:W-:Y:S04]  /*ab70*/  STG.E.U16 desc[UR18][R156.64+0x4], R55 ;  /* 0x000004379c007986 */ /* 0x000fe8000c101512 */
[----:B------:R0:W-:Y:S04]  /*ab80*/  STG.E.U16 desc[UR18][R154.64+0x2], R0 ;  /* 0x000002009a007986 */ /* 0x0001e8000c101512 */
[----:B------:R1:W-:Y:S04]  /*ab90*/  STG.E.U16 desc[UR18][R154.64+0x6], R3 ;  /* 0x000006039a007986 */ /* 0x0003e8000c101512 */
[----:B------:R2:W-:Y:S01]  /*aba0*/  STG.E.U16 desc[UR18][R154.64], R41 ;  /* 0x000000299a007986 */ /* 0x0005e2000c101512 */
[----:B0-----:R-:W-:-:S03]  /*abb0*/  PRMT R0, R66, 0x7632, R0 ;  /* 0x0000763242007816 */ /* 0x001fc60000000000 */
[----:B------:R2:W-:Y:S01]  /*abc0*/  STG.E.U16 desc[UR18][R154.64+0x4], R64 ;  /* 0x000004409a007986 */ /* 0x0005e2000c101512 */
[----:B-1----:R-:W-:-:S03]  /*abd0*/  IADD3.X R3, R150, UR25, RZ, P1, !PT ;  /* 0x0000001996037c10 */ /* 0x002fc60008ffe4ff */
        /* <DEDUP_REMOVED lines=8> */
[----:B------:R-:W-:Y:S05]  /*ac60*/  @!P0 BRA `(.L_x_412) ;  /* 0xffffff5800a08947 */ /* 0x000fea000383ffff */
.L_x_402:
        /* <DEDUP_REMOVED lines=12> */
[----:B------:R-:W1:Y:S01]  /*ad30*/  S2R R6, SR_TID.X ;  /* 0x0000000000067919 */ /* 0x000e620000002100 */
[----:B------:R-:W-:Y:S01]  /*ad40*/  UMOV UR4, 0x400 ;  /* 0x0000040000047882 */ /* 0x000fe20000000000 */
[----:B------:R-:W-:-:S05]  /*ad50*/  MOV R22, UR15 ;  /* 0x0000000f00167c02 */ /* 0x000fca0008000f00 */
[----:B------:R-:W3:Y:S01]  /*ad60*/  S2UR UR5, SR_CgaCtaId ;  /* 0x00000000000579c3 */ /* 0x000ee20000008800 */
[----:B0-2---:R-:W-:Y:S02]  /*ad70*/  LOP3.LUT R3, RZ, R20, RZ, 0x33, !PT ;  /* 0x00000014ff037212 */ /* 0x005fe400078e33ff */
[----:B------:R-:W-:Y:S02]  /*ad80*/  LOP3.LUT R0, RZ, R21, RZ, 0x33, !PT ;  /* 0x00000015ff007212 */ /* 0x000fe400078e33ff */
[----:B------:R-:W-:-:S04]  /*ad90*/  ISETP.GT.U32.AND P0, PT, R3, -0x2, PT ;  /* 0xfffffffe0300780c */ /* 0x000fc80003f04070 */
[C---:B------:R-:W-:Y:S01]  /*ada0*/  ISETP.GT.AND.EX P0, PT, R0.reuse, -0x1, PT, P0 ;  /* 0xffffffff0000780c */ /* 0x040fe20003f04300 */
[----:B---3--:R-:W-:Y:S01]  /*adb0*/  ULEA UR6, UR5, UR4, 0x18 ;  /* 0x0000000405067291 */ /* 0x008fe2000f8ec03f */
[----:B-1----:R-:W-:Y:S02]  /*adc0*/  SHF.R.U32.HI R5, RZ, 0x5, R6 ;  /* 0x00000005ff057819 */ /* 0x002fe40000011606 */
[----:B------:R-:W-:Y:S01]  /*add0*/  SEL R3, R3, 0xfffffffe, P0 ;  /* 0xfffffffe03037807 */ /* 0x000fe20000000000 */
[----:B------:R-:W-:Y:S01]  /*ade0*/  ULDC.64 UR4, c[0x0][0x260] ;  /* 0x0000980000047ab9 */ /* 0x000fe20000000a00 */
[----:B------:R-:W-:Y:S01]  /*adf0*/  SEL R0, R0, 0xffffffff, P0 ;  /* 0xffffffff00007807 */ /* 0x000fe20000000000 */
[----:B------:R-:W-:Y:S01]  /*ae00*/  UIADD3 UR4, UP0, UR4, 0x1d000, URZ ;  /* 0x0001d00004047890 */ /* 0x000fe2000ff1e03f */
[C---:B------:R-:W-:Y:S02]  /*ae10*/  SHF.L.U32 R4, R3.reuse, 0x6, RZ ;  /* 0x0000000603047819 */ /* 0x040fe400000006ff */
[----:B------:R-:W-:Y:S01]  /*ae20*/  SHF.L.U64.HI R3, R3, 0x6, R0 ;  /* 0x0000000603037819 */ /* 0x000fe20000010200 */
[----:B------:R-:W-:Y:S01]  /*ae30*/  UIADD3.X UR5, URZ, UR5, URZ, UP0, !UPT ;  /* 0x000000053f057290 */ /* 0x000fe200087fe43f */
[----:B------:R-:W-:-:S02]  /*ae40*/  MOV R0, 0xffffffff ;  /* 0xffffffff00007802 */ /* 0x000fc40000000f00 */
[----:B------:R-:W-:Y:S02]  /*ae50*/  IADD3 R4, P0, P1, -R4, -0x41, -R5 ;  /* 0xffffffbf04047810 */ /* 0x000fe4000791e905 */
[----:B------:R-:W-:Y:S02]  /*ae60*/  SHF.R.U32.HI R2, RZ, 0x4, R6 ;  /* 0x00000004ff027819 */ /* 0x000fe40000011606 */
[----:B------:R-:W-:Y:S02]  /*ae70*/  IADD3.X R3, ~R3, -0x1, R0, P0, P1 ;  /* 0xffffffff03037810 */ /* 0x000fe400007e2500 */
[----:B------:R-:W-:Y:S02]  /*ae80*/  SHF.L.U32 R7, R5, 0x1, RZ ;  /* 0x0000000105077819 */ /* 0x000fe400000006ff */
[----:B------:R-:W-:Y:S01]  /*ae90*/  IADD3 R0, R2, 0x14, RZ ;  /* 0x0000001402007810 */ /* 0x000fe20007ffe0ff */
[----:B------:R-:W-:Y:S01]  /*aea0*/  IMAD.WIDE.U32 R8, R3, -0x33333333, RZ ;  /* 0xcccccccd03087825 */ /* 0x000fe200078e00ff */
[----:B------:R-:W-:-:S02]  /*aeb0*/  LEA R12, R5, UR6, 0x7 ;  /* 0x00000006050c7c11 */ /* 0x000fc4000f8e38ff */
[----:B------:R-:W-:Y:S02]  /*aec0*/  LOP3.LUT R7, R7, 0x1f, R6, 0x78, !PT ;  /* 0x0000001f07077812 */ /* 0x000fe400078e7806 */
[----:B------:R-:W-:Y:S01]  /*aed0*/  LOP3.LUT R14, RZ, R2, RZ, 0x33, !PT ;  /* 0x00000002ff0e7212 */ /* 0x000fe200078e33ff */
[----:B------:R-:W-:Y:S01]  /*aee0*/  IMAD.WIDE.U32 R10, P0, R4, -0x33333334, R8 ;  /* 0xcccccccc040a7825 */ /* 0x000fe20007800008 */
[----:B------:R-:W-:Y:S02]  /*aef0*/  VIMNMX.U32 R13, R0, 0x20, !PT ;  /* 0x00000020000d7848 */ /* 0x000fe40007fe0000 */
[----:B------:R-:W-:Y:S01]  /*af00*/  LEA R7, R7, R12, 0x2 ;  /* 0x0000000c07077211 */ /* 0x000fe200078e10ff */
[----:B------:R-:W-:Y:S01]  /*af10*/  IMAD.WIDE.U32 R8, R4, -0x33333333, RZ ;  /* 0xcccccccd04087825 */ /* 0x000fe200078e00ff */
[----:B------:R-:W-:Y:S02]  /*af20*/  IADD3.X R17, RZ, RZ, RZ, P0, !PT ;  /* 0x000000ffff117210 */ /* 0x000fe400007fe4ff */
[----:B------:R-:W-:-:S02]  /*af30*/  MOV R16, R11 ;  /* 0x0000000b00107202 */ /* 0x000fc40000000f00 */
[----:B------:R-:W-:Y:S02]  /*af40*/  IADD3 RZ, P1, R9, R10, RZ ;  /* 0x0000000a09ff7210 */ /* 0x000fe40007f3e0ff */
[----:B------:R-:W-:Y:S02]  /*af50*/  IADD3 R8, R13, R14, RZ ;  /* 0x0000000e0d087210 */ /* 0x000fe40007ffe0ff */
[C---:B------:R-:W-:Y:S01]  /*af60*/  SHF.L.U32 R12, R6.reuse, 0x7, RZ ;  /* 0x00000007060c7819 */ /* 0x040fe200000006ff */
[----:B------:R-:W-:Y:S01]  /*af70*/  IMAD.WIDE.U32.X R16, R3, -0x33333334, R16, P1 ;  /* 0xcccccccc03107825 */ /* 0x000fe200008e0410 */
[----:B------:R-:W-:Y:S02]  /*af80*/  SHF.L.U32 R13, R6, 0x1, RZ ;  /* 0x00000001060d7819 */ /* 0x000fe400000006ff */
[----:B------:R-:W-:Y:S01]  /*af90*/  ISETP.LT.U32.AND P0, PT, R20, 0x1, PT ;  /* 0x000000011400780c */ /* 0x000fe20003f01070 */
[----:B------:R-:W-:Y:S01]  /*afa0*/  IMAD.WIDE.U32 R14, R8, -0x33333333, RZ ;  /* 0xcccccccd080e7825 */ /* 0x000fe200078e00ff */
[----:B------:R-:W-:-:S02]  /*afb0*/  LOP3.LUT R12, R12, 0x780, RZ, 0xc0, !PT ;  /* 0x000007800c0c7812 */ /* 0x000fc400078ec0ff */
[----:B------:R-:W-:Y:S02]  /*afc0*/  LOP3.LUT R11, R13, 0x1e, RZ, 0xc0, !PT ;  /* 0x0000001e0d0b7812 */ /* 0x000fe400078ec0ff */
[----:B------:R-:W-:Y:S02]  /*afd0*/  IADD3 R9, R2, 0x28, RZ ;  /* 0x0000002802097810 */ /* 0x000fe40007ffe0ff */
[----:B------:R-:W-:Y:S02]  /*afe0*/  ISETP.LT.AND.EX P0, PT, R21, RZ, PT, P0 ;  /* 0x000000ff1500720c */ /* 0x000fe40003f01300 */
[----:B------:R-:W-:Y:S02]  /*aff0*/  SHF.R.U64 R23, R16, 0x3, R17 ;  /* 0x0000000310177819 */ /* 0x000fe40000001211 */
[----:B------:R-:W-:Y:S02]  /*b000*/  IADD3 R13, R12, UR6, RZ ;  /* 0x000000060c0d7c10 */ /* 0x000fe4000fffe0ff */
[----:B------:R-:W-:-:S02]  /*b010*/  LOP3.LUT R10, R2, R11, RZ, 0x3c, !PT ;  /* 0x0000000b020a7212 */ /* 0x000fc400078e3cff */
[-C--:B------:R-:W-:Y:S02]  /*b020*/  LOP3.LUT R12, R0, R11.reuse, RZ, 0x3c, !PT ;  /* 0x0000000b000c7212 */ /* 0x080fe400078e3cff */
[----:B------:R-:W-:Y:S02]  /*b030*/  LEA.HI R24, R15, 0x1, RZ, 0x1c ;  /* 0x000000010f187811 */ /* 0x000fe400078fe0ff */
[----:B------:R-:W-:Y:S02]  /*b040*/  LOP3.LUT R18, R9, R11, RZ, 0x3c, !PT ;  /* 0x0000000b09127212 */ /* 0x000fe400078e3cff */
[----:B------:R-:W-:Y:S02]  /*b050*/  SEL R14, R20, 0x1, P0 ;  /* 0x00000001140e7807 */ /* 0x000fe40000000000 */
[----:B------:R-:W-:Y:S02]  /*b060*/  SEL R15, R21, RZ, P0 ;  /* 0x000000ff150f7207 */ /* 0x000fe40000000000 */
[----:B------:R-:W-:-:S02]  /*b070*/  IADD3 R20, P0, R5, 0xa, RZ ;  /* 0x0000000a05147810 */ /* 0x000fc40007f1e0ff */
[C---:B------:R-:W-:Y:S02]  /*b080*/  IADD3 R19, P1, R5.reuse, 0x14, RZ ;  /* 0x0000001405137810 */ /* 0x040fe40007f3e0ff */
[----:B------:R-:W-:Y:S02]  /*b090*/  IADD3 R39, P2, R5, 0x1e, RZ ;  /* 0x0000001e05277810 */ /* 0x000fe40007f5e0ff */
[----:B------:R-:W-:Y:S02]  /*b0a0*/  IADD3 R23, R23, 0x1, RZ ;  /* 0x0000000117177810 */ /* 0x000fe40007ffe0ff */
[-C--:B------:R-:W-:Y:S02]  /*b0b0*/  LEA R10, R10, R13.reuse, 0x2 ;  /* 0x0000000d0a0a7211 */ /* 0x080fe400078e10ff */
[-C--:B------:R-:W-:Y:S02]  /*b0c0*/  LEA R12, R12, R13.reuse, 0x2 ;  /* 0x0000000d0c0c7211 */ /* 0x080fe400078e10ff */
[----:B------:R-:W-:-:S02]  /*b0d0*/  LEA R13, R18, R13, 0x2 ;  /* 0x0000000d120d7211 */ /* 0x000fc400078e10ff */
[----:B------:R-:W-:Y:S02]  /*b0e0*/  SHF.L.U64.HI R15, R14, 0x6, R15 ;  /* 0x000000060e0f7819 */ /* 0x000fe4000001020f */
[C---:B------:R-:W-:Y:S02]  /*b0f0*/  LOP3.LUT R21, R6.reuse, 0x1f, RZ, 0xc0, !PT ;  /* 0x0000001f06157812 */ /* 0x040fe400078ec0ff */
[----:B------:R-:W-:Y:S02]  /*b100*/  LOP3.LUT R40, R6, 0xf, RZ, 0xc0, !PT ;  /* 0x0000000f06287812 */ /* 0x000fe400078ec0ff */
[----:B------:R-:W-:Y:S02]  /*b110*/  IADD3 R18, R2, 0x3c, RZ ;  /* 0x0000003c02127810 */ /* 0x000fe40007ffe0ff */
[----:B------:R-:W-:Y:S02]  /*b120*/  IADD3.X R17, RZ, RZ, RZ, P0, !PT ;  /* 0x000000ffff117210 */ /* 0x000fe400007fe4ff */
[----:B------:R-:W-:-:S02]  /*b130*/  IADD3.X R16, RZ, RZ, RZ, P1, !PT ;  /* 0x000000ffff107210 */ /* 0x000fc40000ffe4ff */
[----:B------:R-:W-:Y:S02]  /*b140*/  IADD3.X R38, RZ, RZ, RZ, P2, !PT ;  /* 0x000000ffff267210 */ /* 0x000fe400017fe4ff */
[----:B------:R-:W-:Y:S02]  /*b150*/  SHF.L.U32 R14, R14, 0x6, RZ ;  /* 0x000000060e0e7819 */ /* 0x000fe400000006ff */
[----:B------:R-:W-:Y:S02]  /*b160*/  LOP3.LUT R24, R24, 0x3, RZ, 0xc0, !PT ;  /* 0x0000000318187812 */ /* 0x000fe400078ec0ff */
[----:B------:R-:W-:-:S07]  /*b170*/  LOP3.LUT R23, R23, 0x3, RZ, 0xc0, !PT ;  /* 0x0000000317177812 */ /* 0x000fce00078ec0ff */
.L_x_429:
        /* <DEDUP_REMOVED lines=8> */
[----:B------:R-:W-:Y:S02]  /*b200*/  ISETP.GE.U32.AND P0, PT, R4, 0x1e, PT ;  /* 0x0000001e0400780c */ /* 0x000fe40003f06070 */
[----:B------:R-:W-:Y:S02]  /*b210*/  ISETP.NE.AND.EX P1, PT, RZ, RZ, PT, P1 ;  /* 0x000000ffff00720c */ /* 0x000fe40003f25310 */
[----:B------:R-:W-:Y:S02]  /*b220*/  IADD3 R26, P2, R21, R22, RZ ;  /* 0x00000016151a7210 */ /* 0x000fe40007f5e0ff */
[----:B------:R-:W-:Y:S02]  /*b230*/  ISETP.GE.U32.AND.EX P0, PT, R3, RZ, PT, P0 ;  /* 0x000000ff0300720c */ /* 0x000fe40003f06100 */
[----:B------:R-:W-:-:S02]  /*b240*/  MOV R30, RZ ;  /* 0x000000ff001e7202 */ /* 0x000fc40000000f00 */
[----:B------:R-:W-:Y:S02]  /*b250*/  MOV R67, R5 ;  /* 0x0000000500437202 */ /* 0x000fe40000000f00 */
[----:B------:R-:W-:Y:S02]  /*b260*/  MOV R66, RZ ;  /* 0x000000ff00427202 */ /* 0x000fe40000000f00 */
        /* <DEDUP_REMOVED lines=19> */
[----:B------:R-:W-:Y:S02]  /*b3a0*/  MOV R67, R19 ;  /* 0x0000001300437202 */ /* 0x000fe40000000f00 */
[----:B------:R-:W-:Y:S02]  /*b3b0*/  MOV R66, R16 ;  /* 0x0000001000427202 */ /* 0x000fe40000000f00 */
[----:B------:R-:W-:Y:S02]  /*b3c0*/  @P1 MOV R67, R39 ;  /* 0x0000002700431202 */ /* 0x000fe40000000f00 */
[----:B------:R-:W-:Y:S01]  /*b3d0*/  @P1 MOV R66, R38 ;  /* 0x0000002600421202 */ /* 0x000fe20000000f00 */
[----:B--2---:R-:W-:Y:S01]  /*b3e0*/  FADD.FTZ R25, R25, R32 ;  /* 0x0000002019197221 */ /* 0x004fe20000010000 */
[----:B------:R-:W-:-:S03]  /*b3f0*/  FADD.FTZ R30, R30, R33 ;  /* 0x000000211e1e7221 */ /* 0x000fc60000010000 */
[----:B---3--:R-:W-:Y:S01]  /*b400*/  @P1 FADD.FTZ R25, R25, R34 ;  /* 0x0000002219191221 */ /* 0x008fe20000010000 */
[----:B------:R-:W-:-:S07]  /*b410*/  @P1 FADD.FTZ R30, R30, R35 ;  /* 0x000000231e1e1221 */ /* 0x000fce0000010000 */
.L_x_416:
[----:B------:R-:W-:Y:S05]  /*b420*/  BSYNC B1 ;  /* 0x0000000000017941 */ /* 0x000fea0003800000 */
.L_x_415:
        /* <DEDUP_REMOVED lines=18> */
.L_x_419:
        /* <DEDUP_REMOVED lines=55> */
.L_x_418:
[----:B------:R-:W-:Y:S05]  /*b8c0*/  BSYNC B1 ;  /* 0x0000000000017941 */ /* 0x000fea0003800000 */
.L_x_417:
        /* <DEDUP_REMOVED lines=35> */
.L_x_421:
[----:B------:R-:W-:Y:S05]  /*bb00*/  BSYNC B1 ;  /* 0x0000000000017941 */ /* 0x000fea0003800000 */
.L_x_420:
        /* <DEDUP_REMOVED lines=15> */
.L_x_414:
[----:B------:R-:W-:Y:S05]  /*bc00*/  BSYNC B0 ;  /* 0x0000000000007941 */ /* 0x000fea0003800000 */
.L_x_413:
        /* <DEDUP_REMOVED lines=11> */
[----:B------:R-:W-:Y:S01]  /*bcc0*/  MOV R26, RZ ;  /* 0x000000ff001a7202 */ /* 0x000fe20000000f00 */
[----:B------:R-:W-:-:S10]  /*bcd0*/  UMOV UR7, 0xffff ;  /* 0x0000ffff00077882 */ /* 0x000fd40000000000 */
[----:B------:R0:W1:Y:S04]  /*bce0*/  @!P1 LDS R25, [R10] ;  /* 0x000000000a199984 */ /* 0x0000680000000800 */
[----:B------:R0:W2:Y:S01]  /*bcf0*/  @!P1 LDS R26, [R10+0x500] ;  /* 0x000500000a1a9984 */ /* 0x0000a20000000800 */
[----:B------:R-:W-:Y:S05]  /*bd00*/  BRA.DIV UR7, `(.L_x_425) ;  /* 0x0000001207307947 */ /* 0x000fea000b800000 */
[----:B------:R-:W-:Y:S02]  /*bd10*/  MOV R32, 0xffff ;  /* 0x0000ffff00207802 */ /* 0x000fe40000000f00 */
[----:B------:R-:W-:Y:S02]  /*bd20*/  MOV R31, 0xffff ;  /* 0x0000ffff001f7802 */ /* 0x000fe40000000f00 */
[----:B------:R-:W-:Y:S01]  /*bd30*/  MOV R33, 0xffff ;  /* 0x0000ffff00217802 */ /* 0x000fe20000000f00 */
[----:B-1----:R-:W1:Y:S01]  /*bd40*/  SHFL.BFLY PT, R28, R25, 0x8, 0x101f ;  /* 0x0d101f00191c7f89 */ /* 0x002e6200000e0000 */
[----:B------:R-:W-:Y:S02]  /*bd50*/  MOV R34, 0xffff ;  /* 0x0000ffff00227802 */ /* 0x000fe40000000f00 */
[----:B------:R-:W-:Y:S01]  /*bd60*/  MOV R36, 0xffff ;  /* 0x0000ffff00247802 */ /* 0x000fe20000000f00 */
[----:B--2---:R-:W2:Y:S01]  /*bd70*/  SHFL.BFLY PT, R27, R26, 0x8, 0x101f ;  /* 0x0d101f001a1b7f89 */ /* 0x004ea200000e0000 */
[----:B------:R-:W-:-:S02]  /*bd80*/  MOV R35, 0xffff ;  /* 0x0000ffff00237802 */ /* 0x000fc40000000f00 */
        /* <DEDUP_REMOVED lines=15> */
.L_x_438:
        /* <DEDUP_REMOVED lines=15> */
[----:B-1----:R-:W-:Y:S01]  /*bf70*/  MOV R30, RZ ;  /* 0x000000ff001e7202 */ /* 0x002fe20000000f00 */
[----:B------:R-:W-:-:S05]  /*bf80*/  UMOV UR7, 0xffff ;  /* 0x0000ffff00077882 */ /* 0x000fca0000000000 */
[----:B------:R1:W2:Y:S04]  /*bf90*/  @!P1 LDS R30, [R12+0x500] ;  /* 0x000500000c1e9984 */ /* 0x0002a80000000800 */
[----:B------:R1:W3:Y:S01]  /*bfa0*/  @!P1 LDS R25, [R12] ;  /* 0x000000000c199984 */ /* 0x0002e20000000800 */
[----:B------:R-:W-:Y:S05]  /*bfb0*/  BRA.DIV UR7, `(.L_x_426) ;  /* 0x00000012075c7947 */ /* 0x000fea000b800000 */
[----:B------:R-:W-:Y:S02]  /*bfc0*/  MOV R36, 0xffff ;  /* 0x0000ffff00247802 */ /* 0x000fe40000000f00 */
[----:B------:R-:W-:Y:S02]  /*bfd0*/  MOV R35, 0xffff ;  /* 0x0000ffff00237802 */ /* 0x000fe40000000f00 */
[----:B------:R-:W-:Y:S01]  /*bfe0*/  MOV R37, 0xffff ;  /* 0x0000ffff00257802 */ /* 0x000fe20000000f00 */
[----:B---3--:R-:W3:Y:S01]  /*bff0*/  SHFL.BFLY PT, R32, R25, 0x8, 0x101f ;  /* 0x0d101f0019207f89 */ /* 0x008ee200000e0000 */
[----:B------:R-:W-:Y:S02]  /*c000*/  MOV R42, 0xffff ;  /* 0x0000ffff002a7802 */ /* 0x000fe40000000f00 */
[----:B------:R-:W-:Y:S01]  /*c010*/  MOV R44, 0xffff ;  /* 0x0000ffff002c7802 */ /* 0x000fe20000000f00 */
[----:B--2---:R-:W2:Y:S01]  /*c020*/  SHFL.BFLY PT, R31, R30, 0x8, 0x101f ;  /* 0x0d101f001e1f7f89 */ /* 0x004ea200000e0000 */
[----:B------:R-:W-:-:S02]  /*c030*/  MOV R41, 0xffff ;  /* 0x0000ffff00297802 */ /* 0x000fc40000000f00 */
        /* <DEDUP_REMOVED lines=15> */
.L_x_448:
        /* <DEDUP_REMOVED lines=15> */
[----:B------:R-:W-:Y:S02]  /*c220*/  MOV R36, 0xffff ;  /* 0x0000ffff00247802 */ /* 0x000fe40000000f00 */
[----:B------:R-:W-:Y:S02]  /*c230*/  MOV R35, 0xffff ;  /* 0x0000ffff00237802 */ /* 0x000fe40000000f00 */
[----:B------:R-:W-:Y:S01]  /*c240*/  MOV R37, 0xffff ;  /* 0x0000ffff00257802 */ /* 0x000fe20000000f00 */
[----:B----4-:R-:W4:Y:S01]  /*c250*/  SHFL.BFLY PT, R32, R25, 0x8, 0x101f ;  /* 0x0d101f0019207f89 */ /* 0x010f2200000e0000 */
[----:B------:R-:W-:Y:S02]  /*c260*/  MOV R42, 0xffff ;  /* 0x0000ffff002a7802 */ /* 0x000fe40000000f00 */
[----:B------:R-:W-:Y:S01]  /*c270*/  MOV R44, 0xffff ;  /* 0x0000ffff002c7802 */ /* 0x000fe20000000f00 */
[----:B---3--:R-:W3:Y:S01]  /*c280*/  SHFL.BFLY PT, R31, R30, 0x8, 0x101f ;  /* 0x0d101f001e1f7f89 */ /* 0x008ee200000e0000 */
[----:B------:R-:W-:-:S02]  /*c290*/  MOV R41, 0xffff ;  /* 0x0000ffff00297802 */ /* 0x000fc40000000f00 */
        /* <DEDUP_REMOVED lines=15> */
.L_x_458:
[----:B0-----:R-:W-:Y:S01]  /*c390*/  FADD.FTZ R30, R25, R30 ;  /* 0x0000001e191e7221 */ /* 0x001fe20000010000 */
[----:B------:R-:W-:-:S04]  /*c3a0*/  @!P2 F2FP.BF16.F32.PACK_AB R25, RZ, R35 ;  /* 0x00000023ff19a23e */ /* 0x000fc800000010ff */
[----:B------:R-:W-:Y:S02]  /*c3b0*/  PRMT R31, R25, 0x7610, R31 ;  /* 0x00007610191f7816 */ /* 0x000fe4000000001f */
[----:B------:R-:W-:Y:S02]  /*c3c0*/  @!P2 F2FP.BF16.F32.PACK_AB R30, RZ, R30 ;  /* 0x0000001eff1ea23e */ /* 0x000fe400000010ff */
[----:B------:R-:W-:Y:S01]  /*c3d0*/  MOV R25, R18 ;  /* 0x0000001200197202 */ /* 0x000fe20000000f00 */
[----:B------:R3:W-:Y:S04]  /*c3e0*/  @!P2 STG.E.U16 desc[UR18][R26.64+0x50], R31 ;  /* 0x0000501f1a00a986 */ /* 0x0007e8000c101512 */
[----:B------:R3:W-:Y:S02]  /*c3f0*/  @!P2 STG.E.U16 desc[UR18][R28.64+0x50], R30 ;  /* 0x0000501e1c00a986 */ /* 0x0007e4000c101512 */
.L_x_424:
[----:B------:R-:W-:Y:S05]  /*c400*/  BSYNC B0 ;  /* 0x0000000000007941 */ /* 0x000fea0003800000 */
.L_x_423:
        /* <DEDUP_REMOVED lines=11> */
[C---:B-1----:R-:W-:Y:S01]  /*c4c0*/  @!P0 IADD3 R28, R25.reuse, 0x28, RZ ;  /* 0x00000028191c8810 */ /* 0x042fe20007ffe0ff */
[----:B------:R-:W-:Y:S01]  /*c4d0*/  HFMA2.MMA R41, -RZ, RZ, 0, 0 ;  /* 0x00000000ff297435 */ /* 0x000fe200000001ff */
[----:B------:R-:W-:Y:S02]  /*c4e0*/  @!P0 IADD3 R30, R25, 0x14, RZ ;  /* 0x00000014191e8810 */ /* 0x000fe40007ffe0ff */
[----:B------:R-:W-:Y:S02]  /*c4f0*/  CS2R R34, SRZ ;  /* 0x0000000000227805 */ /* 0x000fe4000001ff00 */
[----:B------:R-:W-:Y:S02]  /*c500*/  @!P0 LEA R29, R40, UR6, 0x7 ;  /* 0x00000006281d8c11 */ /* 0x000fe4000f8e38ff */
[----:B------:R-:W-:Y:S02]  /*c510*/  @!P0 LOP3.LUT R28, R28, R11, RZ, 0x3c, !PT ;  /* 0x0000000b1c1c8212 */ /* 0x000fe400078e3cff */
[----:B------:R-:W-:-:S02]  /*c520*/  @!P0 LEA R31, R40, UR6, 0x7 ;  /* 0x00000006281f8c11 */ /* 0x000fc4000f8e38ff */
[----:B------:R-:W-:Y:S02]  /*c530*/  @!P0 LOP3.LUT R30, R30, R11, RZ, 0x3c, !PT ;  /* 0x0000000b1e1e8212 */ /* 0x000fe400078e3cff */
[----:B------:R-:W-:Y:S02]  /*c540*/  @!P0 LEA R28, R28, R29, 0x2 ;  /* 0x0000001d1c1c8211 */ /* 0x000fe400078e10ff */
[----:B------:R-:W-:Y:S02]  /*c550*/  @!P0 LEA R30, R30, R31, 0x2 ;  /* 0x0000001f1e1e8211 */ /* 0x000fe400078e10ff */
[----:B------:R-:W-:Y:S01]  /*c560*/  @!P0 IADD3 R46, R25, 0x3c, RZ ;  /* 0x0000003c192e8810 */ /* 0x000fe20007ffe0ff */
[----:B------:R-:W1:Y:S01]  /*c570*/  @!P0 LDS R29, [R28] ;  /* 0x000000001c1d8984 */ /* 0x000e620000000800 */
[----:B------:R-:W-:Y:S02]  /*c580*/  @!P0 LEA R45, R40, UR6, 0x7 ;  /* 0x00000006282d8c11 */ /* 0x000fe4000f8e38ff */
[----:B------:R-:W-:Y:S01]  /*c590*/  @!P0 LOP3.LUT R46, R46, R11, RZ, 0x3c, !PT ;  /* 0x0000000b2e2e8212 */ /* 0x000fe200078e3cff */
[----:B------:R-:W4:Y:S01]  /*c5a0*/  @!P0 LDS R33, [R30+0x500] ;  /* 0x000500001e218984 */ /* 0x000f220000000800 */
        /* <DEDUP_REMOVED lines=16> */
[----:B-1----:R-:W-:Y:S02]  /*c6b0*/  @!P0 MOV R41, R29 ;  /* 0x0000001d00298202 */ /* 0x002fe40000000f00 */
[----:B--2---:R-:W1:Y:S01]  /*c6c0*/  SHFL.BFLY PT, R29, R26, 0x8, 0x101f ;  /* 0x0d101f001a1d7f89 */ /* 0x004e6200000e0000 */
[----:B----4-:R-:W-:Y:S02]  /*c6d0*/  @!P0 MOV R35, R33 ;  /* 0x0000002100238202 */ /* 0x010fe40000000f00 */
[----:B------:R-:W-:Y:S01]  /*c6e0*/  MOV R33, 0xffff ;  /* 0x0000ffff00217802 */ /* 0x000fe20000000f00 */
[----:B------:R-:W2:Y:S01]  /*c6f0*/  SHFL.BFLY PT, R44, R41, 0x8, 0x101f ;  /* 0x0d101f00292c7f89 */ /* 0x000ea200000e0000 */
[----:B0-----:R-:W-:Y:S01]  /*c700*/  @!P0 MOV R34, R32 ;  /* 0x0000002000228202 */ /* 0x001fe20000000f00 */
[----:B---3--:R-:W-:Y:S01]  /*c710*/  FADD.FTZ R28, R28, R27 ;  /* 0x0000001b1c1c7221 */ /* 0x008fe20000010000 */
[----:B------:R-:W-:-:S02]  /*c720*/  MOV R32, 0xffff ;  /* 0x0000ffff00207802 */ /* 0x000fc40000000f00 */
[----:B------:R-:W-:Y:S01]  /*c730*/  @!P0 MOV R42, R43 ;  /* 0x0000002b002a8202 */ /* 0x000fe20000000f00 */
[----:B------:R-:W0:Y:S01]  /*c740*/  SHFL.BFLY PT, R37, R34, 0x8, 0x101f ;  /* 0x0d101f0022257f89 */ /* 0x000e2200000e0000 */
[----:B------:R-:W-:-:S03]  /*c750*/  @!P0 MOV R46, R48 ;  /* 0x00000030002e8202 */ /* 0x000fc60000000f00 */
[----:B------:R-:W3:Y:S01]  /*c760*/  SHFL.BFLY PT, R36, R35, 0x8, 0x101f ;  /* 0x0d101f0023247f89 */ /* 0x000ee200000e0000 */
[----:B------:R-:W-:Y:S02]  /*c770*/  MOV R48, 0xffff ;  /* 0x0000ffff00307802 */ /* 0x000fe40000000f00 */
[----:B------:R-:W-:Y:S01]  /*c780*/  @!P0 MOV R45, R47 ;  /* 0x0000002f002d8202 */ /* 0x000fe20000000f00 */
[----:B------:R-:W4:Y:S01]  /*c790*/  SHFL.BFLY PT, R43, R42, 0x8, 0x101f ;  /* 0x0d101f002a2b7f89 */ /* 0x000f2200000e0000 */
[----:B------:R-:W-:-:S03]  /*c7a0*/  ISETP.NE.AND P0, PT, R40, RZ, PT ;  /* 0x000000ff2800720c */ /* 0x000fc60003f05270 */
[----:B------:R-:W5:Y:S01]  /*c7b0*/  SHFL.BFLY PT, R27, R28, 0x4, 0x101f ;  /* 0x0c901f001c1b7f89 */ /* 0x000f6200000e0000 */
[----:B-1----:R-:W-:-:S03]  /*c7c0*/  FADD.FTZ R29, R29, R26 ;  /* 0x0000001a1d1d7221 */ /* 0x002fc60000010000 */
[----:B------:R-:W1:Y:S01]  /*c7d0*/  SHFL.BFLY PT, R50, R45, 0x8, 0x101f ;  /* 0x0d101f002d327f89 */ /* 0x000e6200000e0000 */
[----:B--2---:R-:W-:-:S03]  /*c7e0*/  FADD.FTZ R44, R44, R41 ;  /* 0x000000292c2c7221 */ /* 0x004fc60000010000 */
[----:B------:R-:W2:Y:S01]  /*c7f0*/  SHFL.BFLY PT, R26, R29, 0x4, 0x101f ;  /* 0x0c901f001d1a7f89 */ /* 0x000ea200000e0000 */
[----:B0-----:R-:W-:-:S03]  /*c800*/  FADD.FTZ R37, R37, R34 ;  /* 0x0000002225257221 */ /* 0x001fc60000010000 */
[----:B------:R-:W0:Y:S01]  /*c810*/  SHFL.BFLY PT, R41, R44, 0x4, 0x101f ;  /* 0x0c901f002c297f89 */ /* 0x000e2200000e0000 */
[----:B---3--:R-:W-:-:S03]  /*c820*/  FADD.FTZ R36, R36, R35 ;  /* 0x0000002324247221 */ /* 0x008fc60000010000 */
[----:B------:R-:W3:Y:S01]  /*c830*/  SHFL.BFLY PT, R34, R37, 0x4, 0x101f ;  /* 0x0c901f0025227f89 */ /* 0x000ee200000e0000 */
[----:B----4-:R-:W-:-:S03]  /*c840*/  FADD.FTZ R43, R43, R42 ;  /* 0x0000002a2b2b7221 */ /* 0x010fc60000010000 */
[----:B------:R-:W4:Y:S01]  /*c850*/  SHFL.BFLY PT, R35, R36, 0x4, 0x101f ;  /* 0x0c901f0024237f89 */ /* 0x000f2200000e0000 */
[----:B-----5:R-:W-:-:S03]  /*c860*/  FADD.FTZ R27, R28, R27 ;  /* 0x0000001b1c1b7221 */ /* 0x020fc60000010000 */
[----:B------:R-:W5:Y:S01]  /*c870*/  SHFL.BFLY PT, R42, R43, 0x4, 0x101f ;  /* 0x0c901f002b2a7f89 */ /* 0x000f6200000e0000 */
[----:B------:R-:W-:Y:S01]  /*c880*/  MOV R28, 0xffff ;  /* 0x0000ffff001c7802 */ /* 0x000fe20000000f00 */
[----:B-1----:R-:W-:Y:S02]  /*c890*/  FADD.FTZ R50, R50, R45 ;  /* 0x0000002d32327221 */ /* 0x002fe40000010000 */
[----:B------:R-:W1:Y:S01]  /*c8a0*/  SHFL.BFLY PT, R47, R46, 0x8, 0x101f ;  /* 0x0d101f002e2f7f89 */ /* 0x000e6200000e0000 */
[----:B------:R-:W-:Y:S01]  /*c8b0*/  MOV R45, 0xffff ;  /* 0x0000ffff002d7802 */ /* 0x000fe20000000f00 */
[----:B--2---:R-:W-:Y:S01]  /*c8c0*/  FADD.FTZ R26, R29, R26 ;  /* 0x0000001a1d1a7221 */ /* 0x004fe20000010000 */
[----:B------:R-:W-:Y:S01]  /*c8d0*/  MOV R29, 0xffff ;  /* 0x0000ffff001d7802 */ /* 0x000fe20000000f00 */
[----:B------:R-:W2:Y:S01]  /*c8e0*/  SHFL.BFLY PT, R28, R27, 0x2, 0x101f ;  /* 0x0c501f001b1c7f89 */ /* 0x000ea200000e0000 */
[----:B0-----:R-:W-:-:S03]  /*c8f0*/  FADD.FTZ R41, R44, R41 ;  /* 0x000000292c297221 */ /* 0x001fc60000010000 */
[----:B------:R-:W0:Y:S01]  /*c900*/  SHFL.BFLY PT, R45, R50, 0x4, 0x101f ;  /* 0x0c901f00322d7f89 */ /* 0x000e2200000e0000 */
[----:B---3--:R-:W-:-:S03]  /*c910*/  FADD.FTZ R34, R37, R34 ;  /* 0x0000002225227221 */ /* 0x008fc60000010000 */
[----:B------:R-:W3:Y:S01]  /*c920*/  SHFL.BFLY PT, R29, R26, 0x2, 0x101f ;  /* 0x0c501f001a1d7f89 */ /* 0x000ee200000e0000 */
[----:B----4-:R-:W-:-:S03]  /*c930*/  FADD.FTZ R35, R36, R35 ;  /* 0x0000002324237221 */ /* 0x010fc60000010000 */
[----:B------:R-:W4:Y:S01]  /*c940*/  SHFL.BFLY PT, R37, R34, 0x2, 0x101f ;  /* 0x0c501f0022257f89 */ /* 0x000f2200000e0000 */
[----:B-----5:R-:W-:Y:S01]  /*c950*/  FADD.FTZ R42, R43, R42 ;  /* 0x0000002a2b2a7221 */ /* 0x020fe20000010000 */
[----:B------:R-:W-:Y:S02]  /*c960*/  MOV R43, 0xffff ;  /* 0x0000ffff002b7802 */ /* 0x000fe40000000f00 */
[----:B------:R-:W5:Y:S01]  /*c970*/  SHFL.BFLY PT, R36, R35, 0x2, 0x101f ;  /* 0x0c501f0023247f89 */ /* 0x000f6200000e0000 */
[----:B-1----:R-:W-:Y:S01]  /*c980*/  FADD.FTZ R47, R47, R46 ;  /* 0x0000002e2f2f7221 */ /* 0x002fe20000010000 */
[----:B------:R-:W-:Y:S02]  /*c990*/  MOV R46, 0xffff ;  /* 0x0000ffff002e7802 */ /* 0x000fe40000000f00 */
[----:B------:R-:W1:Y:S01]  /*c9a0*/  SHFL.BFLY PT, R44, R41, 0x2, 0x101f ;  /* 0x0c501f00292c7f89 */ /* 0x000e6200000e0000 */
[----:B--2---:R-:W-:-:S03]  /*c9b0*/  FADD.FTZ R31, R27, R28 ;  /* 0x0000001c1b1f7221 */ /* 0x004fc60000010000 */
[----:B------:R-:W2:Y:S01]  /*c9c0*/  SHFL.BFLY PT, R43, R42, 0x2, 0x101f ;  /* 0x0c501f002a2b7f89 */ /* 0x000ea200000e0000 */
[----:B0-----:R-:W-:-:S03]  /*c9d0*/  FADD.FTZ R45, R50, R45 ;  /* 0x0000002d322d7221 */ /* 0x001fc60000010000 */
[----:B------:R-:W0:Y:S01]  /*c9e0*/  SHFL.BFLY PT, R46, R47, 0x4, 0x101f ;  /* 0x0c901f002f2e7f89 */ /* 0x000e2200000e0000 */
[----:B---3--:R-:W-:-:S03]  /*c9f0*/  FADD.FTZ R30, R26, R29 ;  /* 0x0000001d1a1e7221 */ /* 0x008fc60000010000 */
[----:B------:R-:W3:Y:S01]  /*ca00*/  SHFL.BFLY PT, R32, R31, 0x1, 0x101f ;  /* 0x0c301f001f207f89 */ /* 0x000ee200000e0000 */
[----:B------:R-:W3:Y:S01]  /*ca10*/  LDC.64 R26, c[0x0][0x218] ;  /* 0x00008600ff1a7b82 */ /* 0x000ee20000000a00 */
[----:B----4-:R-:W-:Y:S02]  /*ca20*/  FADD.FTZ R37, R34, R37 ;  /* 0x0000002522257221 */ /* 0x010fe40000010000 */
[----:B------:R-:W4:Y:S01]  /*ca30*/  SHFL.BFLY PT, R33, R30, 0x1, 0x101f ;  /* 0x0c301f001e217f89 */ /* 0x000f2200000e0000 */
[----:B------:R-:W-:Y:S01]  /*ca40*/  MOV R34, 0xffff ;  /* 0x0000ffff00227802 */ /* 0x000fe20000000f00 */
[----:B-----5:R-:W-:Y:S01]  /*ca50*/  FADD.FTZ R36, R35, R36 ;  /* 0x0000002423247221 */ /* 0x020fe20000010000 */
[----:B------:R-:W-:Y:S02]  /*ca60*/  MOV R35, 0xffff ;  /* 0x0000ffff00237802 */ /* 0x000fe40000000f00 */
[----:B------:R-:W5:Y:S02]  /*ca70*/  LDC.64 R28, c[0x0][0x220] ;  /* 0x00008800ff1c7b82 */ /* 0x000f640000000a00 */
[----:B------:R-:W5:Y:S01]  /*ca80*/  SHFL.BFLY PT, R34, R37, 0x1, 0x101f ;  /* 0x0c301f0025227f89 */ /* 0x000f6200000e0000 */
[----:B-1----:R-:W-:Y:S01]  /*ca90*/  FADD.FTZ R44, R41, R44 ;  /* 0x0000002c292c7221 */ /* 0x002fe20000010000 */
[----:B------:R-:W-:-:S02]  /*caa0*/  MOV R41, 0xffff ;  /* 0x0000ffff00297802 */ /* 0x000fc40000000f00 */
[----:B------:R-:W1:Y:S01]  /*cab0*/  SHFL.BFLY PT, R35, R36, 0x1, 0x101f ;  /* 0x0c301f0024237f89 */ /* 0x000e6200000e0000 */
[----:B--2---:R-:W-:Y:S01]  /*cac0*/  FADD.FTZ R42, R42, R43 ;  /* 0x0000002b2a2a7221 */ /* 0x004fe20000010000 */
[----:B------:R-:W-:Y:S02]  /*cad0*/  MOV R43, 0xffff ;  /* 0x0000ffff002b7802 */ /* 0x000fe40000000f00 */
[----:B------:R-:W2:Y:S01]  /*cae0*/  SHFL.BFLY PT, R41, R44, 0x1, 0x101f ;  /* 0x0c301f002c297f89 */ /* 0x000ea200000e0000 */
[----:B0-----:R-:W-:Y:S01]  /*caf0*/  FADD.FTZ R46, R47, R46 ;  /* 0x0000002e2f2e7221 */ /* 0x001fe20000010000 */
[----:B------:R-:W-:Y:S02]  /*cb00*/  MOV R47, 0xffff ;  /* 0x0000ffff002f7802 */ /* 0x000fe40000000f00 */
[----:B------:R-:W0:Y:S01]  /*cb10*/  SHFL.BFLY PT, R43, R42, 0x1, 0x101f ;  /* 0x0c301f002a2b7f89 */ /* 0x000e2200000e0000 */
[----:B---3--:R-:W-:Y:S01]  /*cb20*/  FADD.FTZ R31, R31, R32 ;  /* 0x000000201f1f7221 */ /* 0x008fe20000010000 */
[----:B------:R-:W-:-:S02]  /*cb30*/  IMAD.WIDE R26, R25, 0x2, R26 ;  /* 0x00000002191a7825 */ /* 0x000fc400078e021a */
[----:B------:R-:W3:Y:S02]  /*cb40*/  SHFL.BFLY PT, R48, R45, 0x2, 0x101f ;  /* 0x0c501f002d307f89 */ /* 0x000ee400000e0000 */
[----:B----4-:R-:W-:Y:S01]  /*cb50*/  FADD.FTZ R30, R30, R33 ;  /* 0x000000211e1e7221 */ /* 0x010fe20000010000 */
[----:B------:R-:W-:Y:S01]  /*cb60*/  @!P0 F2FP.BF16.F32.PACK_AB R31, RZ, R31 ;  /* 0x0000001fff1f823e */ /* 0x000fe200000010ff */
[----:B------:R-:W4:Y:S03]  /*cb70*/  SHFL.BFLY PT, R47, R46, 0x2, 0x101f ;  /* 0x0c501f002e2f7f89 */ /* 0x000f2600000e0000 */
[----:B------:R-:W-:Y:S01]  /*cb80*/  @!P0 F2FP.BF16.F32.PACK_AB R30, RZ, R30 ;  /* 0x0000001eff1e823e */ /* 0x000fe200000010ff */
[----:B-----5:R-:W-:-:S04]  /*cb90*/  IMAD.WIDE R28, R25, 0x2, R28 ;  /* 0x00000002191c7825 */ /* 0x020fc800078e021c */
[----:B------:R-:W-:Y:S01]  /*cba0*/  FADD.FTZ R25, R37, R34 ;  /* 0x0000002225197221 */ /* 0x000fe20000010000 */
[----:B------:R-:W-:Y:S02]  /*cbb0*/  PRMT R49, R31, 0x7610, R49 ;  /* 0x000076101f317816 */ /* 0x000fe40000000031 */
[----:B------:R-:W-:Y:S01]  /*cbc0*/  PRMT R33, R30, 0x7610, R33 ;  /* 0x000076101e217816 */ /* 0x000fe20000000021 */
[----:B-1----:R-:W-:Y:S01]  /*cbd0*/  FADD.FTZ R30, R36, R35 ;  /* 0x00000023241e7221 */ /* 0x002fe20000010000 */
[----:B------:R-:W-:Y:S02]  /*cbe0*/  @!P0 F2FP.BF16.F32.PACK_AB R25, RZ, R25 ;  /* 0x00000019ff19823e */ /* 0x000fe400000010ff */
[----:B------:R-:W-:Y:S01]  /*cbf0*/  MOV R34, 0xffff ;  /* 0x0000ffff00227802 */ /* 0x000fe20000000f00 */
[----:B--2---:R-:W-:Y:S01]  /*cc00*/  FADD.FTZ R31, R44, R41 ;  /* 0x000000292c1f7221 */ /* 0x004fe20000010000 */
[----:B------:R1:W-:Y:S01]  /*cc10*/  @!P0 STG.E.U16 desc[UR18][R26.64], R33 ;  /* 0x000000211a008986 */ /* 0x0003e2000c101512 */
[----:B------:R-:W-:Y:S01]  /*cc20*/  @!P0 F2FP.BF16.F32.PACK_AB R30, RZ, R30 ;  /* 0x0000001eff1e823e */ /* 0x000fe200000010ff */
[----:B0-----:R-:W-:-:S02]  /*cc30*/  FADD.FTZ R32, R42, R43 ;  /* 0x0000002b2a207221 */ /* 0x001fc40000010000 */
[----:B------:R-:W-:Y:S01]  /*cc40*/  @!P0 F2FP.BF16.F32.PACK_AB R31, RZ, R31 ;  /* 0x0000001fff1f823e */ /* 0x000fe200000010ff */
[----:B------:R-:W-:Y:S01]  /*cc50*/  @!P0 STG.E.U16 desc[UR18][R28.64], R49 ;  /* 0x000000311c008986 */ /* 0x000fe2000c101512 */
[----:B---3--:R-:W-:Y:S01]  /*cc60*/  FADD.FTZ R45, R45, R48 ;  /* 0x000000302d2d7221 */ /* 0x008fe20000010000 */
[----:B------:R-:W-:Y:S01]  /*cc70*/  @!P0 F2FP.BF16.F32.PACK_AB R32, RZ, R32 ;  /* 0x00000020ff20823e */ /* 0x000fe200000010ff */
[----:B----4-:R-:W-:Y:S01]  /*cc80*/  FADD.FTZ R46, R46, R47 ;  /* 0x0000002f2e2e7221 */ /* 0x010fe20000010000 */
[----:B-1----:R-:W-:Y:S02]  /*cc90*/  PRMT R33, R25, 0x7610, R33 ;  /* 0x0000761019217816 */ /* 0x002fe40000000021 */
[----:B------:R-:W0:Y:S01]  /*cca0*/  SHFL.BFLY PT, R34, R45, 0x1, 0x101f ;  /* 0x0c301f002d227f89 */ /* 0x000e2200000e0000 */
[----:B------:R-:W-:-:S03]  /*ccb0*/  MOV R25, 0xffff ;  /* 0x0000ffff00197802 */ /* 0x000fc60000000f00 */
[----:B------:R1:W-:Y:S04]  /*ccc0*/  @!P0 STG.E.U16 desc[UR18][R26.64+0x28], R33 ;  /* 0x000028211a008986 */ /* 0x0003e8000c101512 */
[----:B------:R1:W-:Y:S04]  /*ccd0*/  @!P0 STG.E.U16 desc[UR18][R28.64+0x28], R30 ;  /* 0x0000281e1c008986 */ /* 0x0003e8000c101512 */
[----:B------:R1:W-:Y:S04]  /*cce0*/  @!P0 STG.E.U16 desc[UR18][R26.64+0x50], R31 ;  /* 0x0000501f1a008986 */ /* 0x0003e8000c101512 */
[----:B------:R1:W2:Y:S04]  /*ccf0*/  SHFL.BFLY PT, R25, R46, 0x1, 0x101f ;  /* 0x0c301f002e197f89 */ /* 0x0002a800000e0000 */
[----:B------:R1:W-:Y:S01]  /*cd00*/  @!P0 STG.E.U16 desc[UR18][R28.64+0x50], R32 ;  /* 0x000050201c008986 */ /* 0x0003e2000c101512 */
[----:B0-----:R-:W-:-:S07]  /*cd10*/  FADD.FTZ R34, R45, R34 ;  /* 0x000000222d227221 */ /* 0x001fce0000010000 */
.L_x_492:
[----:B-12---:R-:W-:Y:S01]  /*cd20*/  FADD.FTZ R30, R46, R25 ;  /* 0x000000192e1e7221 */ /* 0x006fe20000010000 */
[----:B------:R-:W-:-:S04]  /*cd30*/  @!P0 F2FP.BF16.F32.PACK_AB R25, RZ, R34 ;  /* 0x00000022ff19823e */ /* 0x000fc800000010ff */
[----:B------:R-:W-:Y:S01]  /*cd40*/  @!P0 F2FP.BF16.F32.PACK_AB R30, RZ, R30 ;  /* 0x0000001eff1e823e */ /* 0x000fe200000010ff */
[----:B------:R4:W-:Y:S04]  /*cd50*/  @!P0 STG.E.U16 desc[UR18][R26.64+0x78], R25 ;  /* 0x000078191a008986 */ /* 0x0009e8000c101512 */
[----:B------:R4:W-:Y:S02]  /*cd60*/  @!P0 STG.E.U16 desc[UR18][R28.64+0x78], R30 ;  /* 0x0000781e1c008986 */ /* 0x0009e4000c101512 */
.L_x_422:
[----:B------:R-:W-:Y:S05]  /*cd70*/  WARPSYNC.ALL ;  /* 0x0000000000007948 */ /* 0x000fea0003800000 */
[----:B------:R-:W-:Y:S01]  /*cd80*/  IADD3 R22, R22, 0x800, RZ ;  /* 0x0000080016167810 */ /* 0x000fe20007ffe0ff */
[----:B------:R-:W-:Y:S03]  /*cd90*/  BAR.SYNC.DEFER_BLOCKING 0x0 ;  /* 0x0000000000007b1d */ /* 0x000fe60000010000 */
[----:B------:R-:W-:-:S13]  /*cda0*/  ISETP.GE.AND P0, PT, R22, UR17, PT ;  /* 0x0000001116007c0c */ /* 0x000fda000bf06270 */
[----:B------:R-:W-:Y:S05]  /*cdb0*/  @!P0 BRA `(.L_x_429) ;  /* 0xffffffe000f08947 */ /* 0x000fea000383ffff */
[----:B------:R-:W-:Y:S05]  /*cdc0*/  EXIT ;  /* 0x000000000000794d */ /* 0x000fea0003800000 */
.L_x_425:
[----:B-1----:R-:W-:Y:S02]  /*cdd0*/  MOV R52, R25 ;  /* 0x0000001900347202 */ /* 0x002fe40000000f00 */
[----:B------:R-:W-:Y:S02]  /*cde0*/  MOV R53, 0x8 ;  /* 0x0000000800357802 */ /* 0x000fe40000000f00 */
[----:B------:R-:W-:Y:S02]  /*cdf0*/  MOV R54, 0x101f ;  /* 0x0000101f00367802 */ /* 0x000fe40000000f00 */
[----:B------:R-:W-:-:S07]  /*ce00*/  MOV R51, 0xffff ;  /* 0x0000ffff00337802 */ /* 0x000fce0000000f00 */
[----:B0-2---:R-:W-:Y:S05]  /*ce10*/  WARPSYNC.COLLECTIVE R51, `(.L_x_430) ;  /* 0x0000000033087348 */ /* 0x005fea0003c00000 */
[----:B------:R1:W3:Y:S02]  /*ce20*/  SHFL.BFLY P3, R49, R52, R53, R54 ;  /* 0x0c00003534317389 */ /* 0x0002e40000060036 */
[----:B0123--:R-:W-:Y:S01]  /*ce30*/  ENDCOLLECTIVE ;  /* 0x000000000000791b */ /* 0x00ffe20003800000 */
.L_x_430:
[----:B------:R-:W-:Y:S02]  /*ce40*/  MOV R52, R26 ;  /* 0x0000001a00347202 */ /* 0x000fe40000000f00 */
[----:B------:R-:W-:-:S07]  /*ce50*/  MOV R28, R49 ;  /* 0x00000031001c7202 */ /* 0x000fce0000000f00 */
[----:B------:R-:W-:Y:S05]  /*ce60*/  WARPSYNC.COLLECTIVE R51, `(.L_x_431) ;  /* 0x0000000033087348 */ /* 0x000fea0003c00000 */
[----:B------:R0:W1:Y:S02]  /*ce70*/  SHFL.BFLY P3, R49, R52, R53, R54 ;  /* 0x0c00003534317389 */ /* 0x0000640000060036 */
[----:B01----:R-:W-:Y:S01]  /*ce80*/  ENDCOLLECTIVE ;  /* 0x000000000000791b */ /* 0x003fe20003800000 */
.L_x_431:
[----:B------:R-:W-:-:S05]  /*ce90*/  FADD.FTZ R28, R28, R25 ;  /* 0x000000191c1c7221 */ /* 0x000fca0000010000 */
[----:B------:R-:W-:Y:S02]  /*cea0*/  MOV R52, R28 ;  /* 0x0000001c00347202 */ /* 0x000fe40000000f00 */
[----:B------:R-:W-:Y:S02]  /*ceb0*/  MOV R53, 0x4 ;  /* 0x0000000400357802 */ /* 0x000fe40000000f00 */
[----:B------:R-:W-:-:S07]  /*cec0*/  MOV R27, R49 ;  /* 0x00000031001b7202 */ /* 0x000fce0000000f00 */
[----:B------:R-:W-:Y:S05]  /*ced0*/  WARPSYNC.COLLECTIVE R51, `(.L_x_432) ;  /* 0x0000000033087348 */ /* 0x000fea0003c00000 */
[----:B------:R0:W1:Y:S02]  /*cee0*/  SHFL.BFLY P3, R49, R52, R53, R54 ;  /* 0x0c00003534317389 */ /* 0x0000640000060036 */
[----:B01----:R-:W-:Y:S01]  /*cef0*/  ENDCOLLECTIVE ;  /* 0x000000000000791b */ /* 0x003fe20003800000 */
.L_x_432:
[----:B------:R-:W-:-:S05]  /*cf00*/  FADD.FTZ R27, R27, R26 ;  /* 0x0000001a1b1b7221 */ /* 0x000fca0000010000 */
[----:B------:R-:W-:Y:S02]  /*cf10*/  MOV R52, R27 ;  /* 0x0000001b00347202 */ /* 0x000fe40000000f00 */
[----:B------:R-:W-:-:S07]  /*cf20*/  MOV R29, R49 ;  /* 0x00000031001d7202 */ /* 0x000fce0000000f00 */
[----:B------:R-:W-:Y:S05]  /*cf30*/  WARPSYNC.COLLECTIVE R51, `(.L_x_433) ;  /* 0x0000000033087348 */ /* 0x000fea0003c00000 */
[----:B------:R0:W1:Y:S02]  /*cf40*/  SHFL.BFLY P3, R49, R52, R53, R54 ;  /* 0x0c00003534317389 */ /* 0x0000640000060036 */
[----:B01----:R-:W-:Y:S01]  /*cf50*/  ENDCOLLECTIVE ;  /* 0x000000000000791b */ /* 0x003fe20003800000 */
.L_x_433:
[----:B------:R-:W-:-:S05]  /*cf60*/  FADD.FTZ R29, R28, R29 ;  /* 0x0000001d1c1d7221 */ /* 0x000fca0000010000 */
[----:B------:R-:W-:Y:S02]  /*cf70*/  MOV R52, R29 ;  /* 0x0000001d00347202 */ /* 0x000fe40000000f00 */
[----:B------:R-:W-:Y:S02]  /*cf80*/  MOV R53, 0x2 ;  /* 0x0000000200357802 */ /* 0x000fe40000000f00 */
[----:B------:R-:W-:-:S07]  /*cf90*/  MOV R30, R49 ;  /* 0x00000031001e7202 */ /* 0x000fce0000000f00 */
[----:B------:R-:W-:Y:S05]  /*cfa0*/  WARPSYNC.COLLECTIVE R51, `(.L_x_434) ;  /* 0x0000000033087348 */ /* 0x000fea0003c00000 */
[----:B------:R0:W1:Y:S02]  /*cfb0*/  SHFL.BFLY P3, R49, R52, R53, R54 ;  /* 0x0c00003534317389 */ /* 0x0000640000060036 */
[----:B01----:R-:W-:Y:S01]  /*cfc0*/  ENDCOLLECTIVE ;  /* 0x000000000000791b */ /* 0x003fe20003800000 */
.L_x_434:
[----:B------:R-:W-:-:S05]  /*cfd0*/  FADD.FTZ R30, R27, R30 ;  /* 0x0000001e1b1e7221 */ /* 0x000fca0000010000 */
[----:B------:R-:W-:Y:S02]  /*cfe0*/  MOV R52, R30 ;  /* 0x0000001e00347202 */ /* 0x000fe40000000f00 */
[----:B------:R-:W-:-:S07]  /*cff0*/  MOV R32, R49 ;  /* 0x0000003100207202 */ /* 0x000fce0000000f00 */
[----:B------:R-:W-:Y:S05]  /*d000*/  WARPSYNC.COLLECTIVE R51, `(.L_x_435) ;  /* 0x0000000033087348 */ /* 0x000fea0003c00000 */
[----:B------:R0:W1:Y:S02]  /*d010*/  SHFL.BFLY P3, R49, R52, R53, R54 ;  /* 0x0c00003534317389 */ /* 0x0000640000060036 */
[----:B01----:R-:W-:Y:S01]  /*d020*/  ENDCOLLECTIVE ;  /* 0x000000000000791b */ /* 0x003fe20003800000 */
.L_x_435:
[----:B------:R-:W-:-:S05]  /*d030*/  FADD.FTZ R32, R29, R32 ;  /* 0x000000201d207221 */ /* 0x000fca0000010000 */
[----:B------:R-:W-:Y:S02]  /*d040*/  MOV R52, R32 ;  /* 0x0000002000347202 */ /* 0x000fe40000000f00 */
[----:B------:R-:W-:Y:S02]  /*d050*/  MOV R53, 0x1 ;  /* 0x0000000100357802 */ /* 0x000fe40000000f00 */
[----:B------:R-:W-:-:S07]  /*d060*/  MOV R25, R49 ;  /* 0x0000003100197202 */ /* 0x000fce0000000f00 */
[----:B------:R-:W-:Y:S05]  /*d070*/  WARPSYNC.COLLECTIVE R51, `(.L_x_436) ;  /* 0x0000000033087348 */ /* 0x000fea0003c00000 */
[----:B------:R0:W1:Y:S02]  /*d080*/  SHFL.BFLY P3, R49, R52, R53, R54 ;  /* 0x0c00003534317389 */ /* 0x0000640000060036 */
[----:B01----:R-:W-:Y:S01]  /*d090*/  ENDCOLLECTIVE ;  /* 0x000000000000791b */ /* 0x003fe20003800000 */
.L_x_436:
[----:B------:R-:W-:-:S05]  /*d0a0*/  FADD.FTZ R25, R30, R25 ;  /* 0x000000191e197221 */ /* 0x000fca0000010000 */
[----:B------:R-:W-:Y:S02]  /*d0b0*/  MOV R52, R25 ;  /* 0x0000001900347202 */ /* 0x000fe40000000f00 */
[----:B------:R-:W-:-:S07]  /*d0c0*/  MOV R31, R49 ;  /* 0x00000031001f7202 */ /* 0x000fce0000000f00 */
[----:B------:R-:W-:Y:S05]  /*d0d0*/  WARPSYNC.COLLECTIVE R51, `(.L_x_437) ;  /* 0x0000000033087348 */ /* 0x000fea0003c00000 */
[----:B------:R0:W1:Y:S02]  /*d0e0*/  SHFL.BFLY P3, R49, R52, R53, R54 ;  /* 0x0c00003534317389 */ /* 0x0000640000060036 */
[----:B01----:R-:W-:Y:S01]  /*d0f0*/  ENDCOLLECTIVE ;  /* 0x000000000000791b */ /* 0x003fe20003800000 */
.L_x_437:
[----:B------:R-:W-:Y:S01]  /*d100*/  FADD.FTZ R31, R32, R31 ;  /* 0x0000001f201f7221 */ /* 0x000fe20000010000 */
[----:B------:R-:W-:Y:S01]  /*d110*/  MOV R34, R49 ;  /* 0x0000003100227202 */ /* 0x000fe20000000f00 */
[----:B------:R-:W-:Y:S06]  /*d120*/  BRA `(.L_x_438) ;  /* 0xffffffec00547947 */ /* 0x000fec000383ffff */
.L_x_426:
[----:B------:R-:W-:Y:S01]  /*d130*/  BSSY B1, `(.L_x_439) ;  /* 0x0000008000017945 */ /* 0x000fe20003800000 */
[----:B---3--:R-:W-:Y:S02]  /*d140*/  MOV R52, R25 ;  /* 0x0000001900347202 */ /* 0x008fe40000000f00 */
[----:B------:R-:W-:Y:S02]  /*d150*/  MOV R53, 0x8 ;  /* 0x0000000800357802 */ /* 0x000fe40000000f00 */
[----:B------:R-:W-:Y:S02]  /*d160*/  MOV R54, 0x101f ;  /* 0x0000101f00367802 */ /* 0x000fe40000000f00 */
[----:B------:R-:W-:-:S07]  /*d170*/  MOV R51, 0xffff ;  /* 0x0000ffff00337802 */ /* 0x000fce0000000f00 */
[----:B012---:R-:W-:Y:S05]  /*d180*/  WARPSYNC.COLLECTIVE R51, `(.L_x_440) ;  /* 0x0000000033087348 */ /* 0x007fea0003c00000 */
[----:B------:R3:W4:Y:S02]  /*d190*/  SHFL.BFLY P3, R49, R52, R53, R54 ;  /* 0x0c00003534317389 */ /* 0x0007240000060036 */
[----:B01234-:R-:W-:Y:S01]  /*d1a0*/  ENDCOLLECTIVE ;  /* 0x000000000000791b */ /* 0x01ffe20003800000 */
.L_x_440:
[----:B------:R-:W-:Y:S05]  /*d1b0*/  BSYNC B1 ;  /* 0x0000000000017941 */ /* 0x000fea0003800000 */
.L_x_439:
[----:B------:R-:W-:Y:S01]  /*d1c0*/  HFMA2.MMA R53, -RZ, RZ, 0, 4.76837158203125e-07 ;  /* 0x00000008ff357435 */ /* 0x000fe200000001ff */
[----:B------:R-:W-:Y:S02]  /*d1d0*/  MOV R52, R30 ;  /* 0x0000001e00347202 */ /* 0x000fe40000000f00 */
[----:B------:R-:W-:Y:S02]  /*d1e0*/  MOV R54, 0x101f ;  /* 0x0000101f00367802 */ /* 0x000fe40000000f00 */
[----:B------:R-:W-:Y:S02]  /*d1f0*/  MOV R51, 0xffff ;  /* 0x0000ffff00337802 */ /* 0x000fe40000000f00 */
[----:B------:R-:W-:-:S07]  /*d200*/  MOV R32, R49 ;  /* 0x0000003100207202 */ /* 0x000fce0000000f00 */
[----:B------:R-:W-:Y:S05]  /*d210*/  WARPSYNC.COLLECTIVE R51, `(.L_x_441) ;  /* 0x0000000033087348 */ /* 0x000fea0003c00000 */
[----:B------:R0:W1:Y:S02]  /*d220*/  SHFL.BFLY P3, R49, R52, R53, R54 ;  /* 0x0c00003534317389 */ /* 0x0000640000060036 */
[----:B01----:R-:W-:Y:S01]  /*d230*/  ENDCOLLECTIVE ;  /* 0x000000000000791b */ /* 0x003fe20003800000 */
.L_x_441:
[----:B------:R-:W-:Y:S01]  /*d240*/  FADD.FTZ R32, R32, R25 ;  /* 0x0000001920207221 */ /* 0x000fe20000010000 */
[----:B------:R-:W-:-:S04]  /*d250*/  HFMA2.MMA R53, -RZ, RZ, 0, 2.384185791015625e-07 ;  /* 0x00000004ff357435 */ /* 0x000fc800000001ff */
[----:B------:R-:W-:Y:S02]  /*d260*/  MOV R52, R32 ;  /* 0x0000002000347202 */ /* 0x000fe40000000f00 */
[----:B------:R-:W-:-:S07]  /*d270*/  MOV R31, R49 ;  /* 0x00000031001f7202 */ /* 0x000fce0000000f00 */
[----:B------:R-:W-:Y:S05]  /*d280*/  WARPSYNC.COLLECTIVE R51, `(.L_x_442) ;  /* 0x0000000033087348 */ /* 0x000fea0003c00000 */
[----:B------:R0:W1:Y:S02]  /*d290*/  SHFL.BFLY P3, R49, R52, R53, R54 ;  /* 0x0c00003534317389 */ /* 0x0000640000060036 */
[----:B01----:R-:W-:Y:S01]  /*d2a0*/  ENDCOLLECTIVE ;  /* 0x000000000000791b */ /* 0x003fe20003800000 */
.L_x_442:
[----:B------:R-:W-:-:S05]  /*d2b0*/  FADD.FTZ R31, R31, R30 ;  /* 0x0000001e1f1f7221 */ /* 0x000fca0000010000 */
[----:B------:R-:W-:Y:S02]  /*d2c0*/  MOV R52, R31 ;  /* 0x0000001f00347202 */ /* 0x000fe40000000f00 */
[----:B------:R-:W-:-:S07]  /*d2d0*/  MOV R33, R49 ;  /* 0x0000003100217202 */ /* 0x000fce0000000f00 */
[----:B------:R-:W-:Y:S05]  /*d2e0*/  WARPSYNC.COLLECTIVE R51, `(.L_x_443) ;  /* 0x0000000033087348 */ /* 0x000fea0003c00000 */
[----:B------:R0:W1:Y:S02]  /*d2f0*/  SHFL.BFLY P3, R49, R52, R53, R54 ;  /* 0x0c00003534317389 */ /* 0x0000640000060036 */
[----:B01----:R-:W-:Y:S01]  /*d300*/  ENDCOLLECTIVE ;  /* 0x000000000000791b */ /* 0x003fe20003800000 */
.L_x_443:
[----:B------:R-:W-:Y:S01]  /*d310*/  FADD.FTZ R33, R32, R33 ;  /* 0x0000002120217221 */ /* 0x000fe20000010000 */
[----:B------:R-:W-:-:S04]  /*d320*/  HFMA2.MMA R53, -RZ, RZ, 0, 1.1920928955078125e-07 ;  /* 0x00000002ff357435 */ /* 0x000fc800000001ff */
[----:B------:R-:W-:Y:S02]  /*d330*/  MOV R52, R33 ;  /* 0x0000002100347202 */ /* 0x000fe40000000f00 */
[----:B------:R-:W-:-:S07]  /*d340*/  MOV R34, R49 ;  /* 0x0000003100227202 */ /* 0x000fce0000000f00 */
[----:B------:R-:W-:Y:S05]  /*d350*/  WARPSYNC.COLLECTIVE R51, `(.L_x_444) ;  /* 0x0000000033087348 */ /* 0x000fea0003c00000 */
[----:B------:R0:W1:Y:S02]  /*d360*/  SHFL.BFLY P3, R49, R52, R53, R54 ;  /* 0x0c00003534317389 */ /* 0x0000640000060036 */
[----:B01----:R-:W-:Y:S01]  /*d370*/  ENDCOLLECTIVE ;  /* 0x000000000000791b */ /* 0x003fe20003800000 */
.L_x_444:
[----:B------:R-:W-:-:S05]  /*d380*/  FADD.FTZ R34, R31, R34 ;  /* 0x000000221f227221 */ /* 0x000fca0000010000 */
[----:B------:R-:W-:Y:S02]  /*d390*/  MOV R52, R34 ;  /* 0x0000002200347202 */ /* 0x000fe40000000f00 */
[----:B------:R-:W-:-:S07]  /*d3a0*/  MOV R36, R49 ;  /* 0x0000003100247202 */ /* 0x000fce0000000f00 */
[----:B------:R-:W-:Y:S05]  /*d3b0*/  WARPSYNC.COLLECTIVE R51, `(.L_x_445) ;  /* 0x0000000033087348 */ /* 0x000fea0003c00000 */
[----:B------:R0:W1:Y:S02]  /*d3c0*/  SHFL.BFLY P3, R49, R52, R53, R54 ;  /* 0x0c00003534317389 */ /* 0x0000640000060036 */
[----:B01----:R-:W-:Y:S01]  /*d3d0*/  ENDCOLLECTIVE ;  /* 0x000000000000791b */ /* 0x003fe20003800000 */
.L_x_445:
[----:B------:R-:W-:Y:S01]  /*d3e0*/  FADD.FTZ R36, R33, R36 ;  /* 0x0000002421247221 */ /* 0x000fe20000010000 */
[----:B------:R-:W-:-:S04]  /*d3f0*/  HFMA2.MMA R53, -RZ, RZ, 0, 5.9604644775390625e-08 ;  /* 0x00000001ff357435 */ /* 0x000fc800000001ff */
[----:B------:R-:W-:Y:S02]  /*d400*/  MOV R52, R36 ;  /* 0x0000002400347202 */ /* 0x000fe40000000f00 */
[----:B------:R-:W-:-:S07]  /*d410*/  MOV R25, R49 ;  /* 0x0000003100197202 */ /* 0x000fce0000000f00 */
[----:B------:R-:W-:Y:S05]  /*d420*/  WARPSYNC.COLLECTIVE R51, `(.L_x_446) ;  /* 0x0000000033087348 */ /* 0x000fea0003c00000 */
[----:B------:R0:W1:Y:S02]  /*d430*/  SHFL.BFLY P3, R49, R52, R53, R54 ;  /* 0x0c00003534317389 */ /* 0x0000640000060036 */
[----:B01----:R-:W-:Y:S01]  /*d440*/  ENDCOLLECTIVE ;  /* 0x000000000000791b */ /* 0x003fe20003800000 */
.L_x_446:
[----:B------:R-:W-:-:S05]  /*d450*/  FADD.FTZ R25, R34, R25 ;  /* 0x0000001922197221 */ /* 0x000fca0000010000 */
[----:B------:R-:W-:Y:S02]  /*d460*/  MOV R52, R25 ;  /* 0x0000001900347202 */ /* 0x000fe40000000f00 */
[----:B------:R-:W-:-:S07]  /*d470*/  MOV R35, R49 ;  /* 0x0000003100237202 */ /* 0x000fce0000000f00 */
[----:B------:R-:W-:Y:S05]  /*d480*/  WARPSYNC.COLLECTIVE R51, `(.L_x_447) ;  /* 0x0000000033087348 */ /* 0x000fea0003c00000 */
[----:B------:R0:W1:Y:S02]  /*d490*/  SHFL.BFLY P3, R49, R52, R53, R54 ;  /* 0x0c00003534317389 */ /* 0x0000640000060036 */
[----:B01----:R-:W-:Y:S01]  /*d4a0*/  ENDCOLLECTIVE ;  /* 0x000000000000791b */ /* 0x003fe20003800000 */
.L_x_447:
[----:B------:R-:W-:Y:S01]  /*d4b0*/  FADD.FTZ R35, R36, R35 ;  /* 0x0000002324237221 */ /* 0x000fe20000010000 */
[----:B------:R-:W-:Y:S01]  /*d4c0*/  MOV R30, R49 ;  /* 0x00000031001e7202 */ /* 0x000fe20000000f00 */
[----:B------:R-:W-:Y:S06]  /*d4d0*/  BRA `(.L_x_448) ;  /* 0xffffffec00147947 */ /* 0x000fec000383ffff */
.L_x_427:
[----:B------:R-:W-:Y:S01]  /*d4e0*/  BSSY B1, `(.L_x_449) ;  /* 0x0000008000017945 */ /* 0x000fe20003800000 */
[----:B----4-:R-:W-:Y:S02]  /*d4f0*/  MOV R52, R25 ;  /* 0x0000001900347202 */ /* 0x010fe40000000f00 */
[----:B------:R-:W-:Y:S02]  /*d500*/  MOV R53, 0x8 ;  /* 0x0000000800357802 */ /* 0x000fe40000000f00 */
[----:B------:R-:W-:Y:S02]  /*d510*/  MOV R54, 0x101f ;  /* 0x0000101f00367802 */ /* 0x000fe40000000f00 */
[----:B------:R-:W-:-:S07]  /*d520*/  MOV R51, 0xffff ;  /* 0x0000ffff00337802 */ /* 0x000fce0000000f00 */
[----:B0123--:R-:W-:Y:S05]  /*d530*/  WARPSYNC.COLLECTIVE R51, `(.L_x_450) ;  /* 0x0000000033087348 */ /* 0x00ffea0003c00000 */
[----:B------:R4:W0:Y:S02]  /*d540*/  SHFL.BFLY P3, R49, R52, R53, R54 ;  /* 0x0c00003534317389 */ /* 0x0008240000060036 */
[----:B01234-:R-:W-:Y:S01]  /*d550*/  ENDCOLLECTIVE ;  /* 0x000000000000791b */ /* 0x01ffe20003800000 */
.L_x_450:
[----:B------:R-:W-:Y:S05]  /*d560*/  BSYNC B1 ;  /* 0x0000000000017941 */ /* 0x000fea0003800000 */
.L_x_449:
        /* <DEDUP_REMOVED lines=8> */
.L_x_451:
[----:B------:R-:W-:Y:S01]  /*d5f0*/  FADD.FTZ R32, R32, R25 ;  /* 0x0000001920207221 */ /* 0x000fe20000010000 */
[----:B------:R-:W-:-:S04]  /*d600*/  HFMA2.MMA R53, -RZ, RZ, 0, 2.384185791015625e-07 ;  /* 0x00000004ff357435 */ /* 0x000fc800000001ff */
[----:B------:R-:W-:Y:S02]  /*d610*/  MOV R52, R32 ;  /* 0x0000002000347202 */ /* 0x000fe40000000f00 */
[----:B------:R-:W-:-:S07]  /*d620*/  MOV R31, R49 ;  /* 0x00000031001f7202 */ /* 0x000fce0000000f00 */
[----:B------:R-:W-:Y:S05]  /*d630*/  WARPSYNC.COLLECTIVE R51, `(.L_x_452) ;  /* 0x0000000033087348 */ /* 0x000fea0003c00000 */
[----:B------:R0:W1:Y:S02]  /*d640*/  SHFL.BFLY P3, R49, R52, R53, R54 ;  /* 0x0c00003534317389 */ /* 0x0000640000060036 */
[----:B01----:R-:W-:Y:S01]  /*d650*/  ENDCOLLECTIVE ;  /* 0x000000000000791b */ /* 0x003fe20003800000 */
.L_x_452:
[----:B------:R-:W-:-:S05]  /*d660*/  FADD.FTZ R31, R31, R30 ;  /* 0x0000001e1f1f7221 */ /* 0x000fca0000010000 */
[----:B------:R-:W-:Y:S02]  /*d670*/  MOV R52, R31 ;  /* 0x0000001f00347202 */ /* 0x000fe40000000f00 */
[----:B------:R-:W-:-:S07]  /*d680*/  MOV R33, R49 ;  /* 0x0000003100217202 */ /* 0x000fce0000000f00 */
[----:B------:R-:W-:Y:S05]  /*d690*/  WARPSYNC.COLLECTIVE R51, `(.L_x_453) ;  /* 0x0000000033087348 */ /* 0x000fea0003c00000 */
[----:B------:R0:W1:Y:S02]  /*d6a0*/  SHFL.BFLY P3, R49, R52, R53, R54 ;  /* 0x0c00003534317389 */ /* 0x0000640000060036 */
[----:B01----:R-:W-:Y:S01]  /*d6b0*/  ENDCOLLECTIVE ;  /* 0x000000000000791b */ /* 0x003fe20003800000 */
.L_x_453:
[----:B------:R-:W-:Y:S01]  /*d6c0*/  FADD.FTZ R33, R32, R33 ;  /* 0x0000002120217221 */ /* 0x000fe20000010000 */
[----:B------:R-:W-:-:S04]  /*d6d0*/  HFMA2.MMA R53, -RZ, RZ, 0, 1.1920928955078125e-07 ;  /* 0x00000002ff357435 */ /* 0x000fc800000001ff */
[----:B------:R-:W-:Y:S02]  /*d6e0*/  MOV R52, R33 ;  /* 0x0000002100347202 */ /* 0x000fe40000000f00 */
[----:B------:R-:W-:-:S07]  /*d6f0*/  MOV R34, R49 ;  /* 0x0000003100227202 */ /* 0x000fce0000000f00 */
[----:B------:R-:W-:Y:S05]  /*d700*/  WARPSYNC.COLLECTIVE R51, `(.L_x_454) ;  /* 0x0000000033087348 */ /* 0x000fea0003c00000 */
[----:B------:R0:W1:Y:S02]  /*d710*/  SHFL.BFLY P3, R49, R52, R53, R54 ;  /* 0x0c00003534317389 */ /* 0x0000640000060036 */
[----:B01----:R-:W-:Y:S01]  /*d720*/  ENDCOLLECTIVE ;  /* 0x000000000000791b */ /* 0x003fe20003800000 */
.L_x_454:
[----:B------:R-:W-:-:S05]  /*d730*/  FADD.FTZ R34, R31, R34 ;  /* 0x000000221f227221 */ /* 0x000fca0000010000 */
[----:B------:R-:W-:Y:S02]  /*d740*/  MOV R52, R34 ;  /* 0x0000002200347202 */ /* 0x000fe40000000f00 */
[----:B------:R-:W-:-:S07]  /*d750*/  MOV R36, R49 ;  /* 0x0000003100247202 */ /* 0x000fce0000000f00 */
[----:B------:R-:W-:Y:S05]  /*d760*/  WARPSYNC.COLLECTIVE R51, `(.L_x_455) ;  /* 0x0000000033087348 */ /* 0x000fea0003c00000 */
[----:B------:R0:W1:Y:S02]  /*d770*/  SHFL.BFLY P3, R49, R52, R53, R54 ;  /* 0x0c00003534317389 */ /* 0x0000640000060036 */
[----:B01----:R-:W-:Y:S01]  /*d780*/  ENDCOLLECTIVE ;  /* 0x000000000000791b */ /* 0x003fe20003800000 */
.L_x_455:
[----:B------:R-:W-:Y:S01]  /*d790*/  FADD.FTZ R36, R33, R36 ;  /* 0x0000002421247221 */ /* 0x000fe20000010000 */
[----:B------:R-:W-:-:S04]  /*d7a0*/  HFMA2.MMA R53, -RZ, RZ, 0, 5.9604644775390625e-08 ;  /* 0x00000001ff357435 */ /* 0x000fc800000001ff */
[----:B------:R-:W-:Y:S02]  /*d7b0*/  MOV R52, R36 ;  /* 0x0000002400347202 */ /* 0x000fe40000000f00 */
[----:B------:R-:W-:-:S07]  /*d7c0*/  MOV R25, R49 ;  /* 0x0000003100197202 */ /* 0x000fce0000000f00 */
[----:B------:R-:W-:Y:S05]  /*d7d0*/  WARPSYNC.COLLECTIVE R51, `(.L_x_456) ;  /* 0x0000000033087348 */ /* 0x000fea0003c00000 */
[----:B------:R0:W1:Y:S02]  /*d7e0*/  SHFL.BFLY P3, R49, R52, R53, R54 ;  /* 0x0c00003534317389 */ /* 0x0000640000060036 */
[----:B01----:R-:W-:Y:S01]  /*d7f0*/  ENDCOLLECTIVE ;  /* 0x000000000000791b */ /* 0x003fe20003800000 */
.L_x_456:
[----:B------:R-:W-:-:S05]  /*d800*/  FADD.FTZ R25, R34, R25 ;  /* 0x0000001922197221 */ /* 0x000fca0000010000 */
[----:B------:R-:W-:Y:S02]  /*d810*/  MOV R52, R25 ;  /* 0x0000001900347202 */ /* 0x000fe40000000f00 */
[----:B------:R-:W-:-:S07]  /*d820*/  MOV R35, R49 ;  /* 0x0000003100237202 */ /* 0x000fce0000000f00 */
[----:B------:R-:W-:Y:S05]  /*d830*/  WARPSYNC.COLLECTIVE R51, `(.L_x_457) ;  /* 0x0000000033087348 */ /* 0x000fea0003c00000 */
[----:B------:R0:W1:Y:S02]  /*d840*/  SHFL.BFLY P3, R49, R52, R53, R54 ;  /* 0x0c00003534317389 */ /* 0x0000640000060036 */
[----:B01----:R-:W-:Y:S01]  /*d850*/  ENDCOLLECTIVE ;  /* 0x000000000000791b */ /* 0x003fe20003800000 */
.L_x_457:
[----:B------:R-:W-:Y:S01]  /*d860*/  FADD.FTZ R35, R36, R35 ;  /* 0x0000002324237221 */ /* 0x000fe20000010000 */
[----:B------:R-:W-:Y:S01]  /*d870*/  MOV R30, R49 ;  /* 0x00000031001e7202 */ /* 0x000fe20000000f00 */
[----:B------:R-:W-:Y:S06]  /*d880*/  BRA `(.L_x_458) ;  /* 0xffffffe800c07947 */ /* 0x000fec000383ffff */
.L_x_428:
        /* <DEDUP_REMOVED lines=8> */
.L_x_460:
[----:B------:R-:W-:Y:S05]  /*d910*/  BSYNC B0 ;  /* 0x0000000000007941 */ /* 0x000fea0003800000 */
.L_x_459:
[----:B------:R-:W-:Y:S01]  /*d920*/  HFMA2.MMA R53, -RZ, RZ, 0, 4.76837158203125e-07 ;  /* 0x00000008ff357435 */ /* 0x000fe200000001ff */
[----:B------:R-:W-:Y:S02]  /*d930*/  MOV R52, R27 ;  /* 0x0000001b00347202 */ /* 0x000fe40000000f00 */
[----:B------:R-:W-:Y:S02]  /*d940*/  CS2R R34, SRZ ;  /* 0x0000000000227805 */ /* 0x000fe4000001ff00 */
[----:B------:R-:W-:Y:S01]  /*d950*/  MOV R54, 0x101f ;  /* 0x0000101f00367802 */ /* 0x000fe20000000f00 */
[----:B------:R-:W-:Y:S01]  /*d960*/  HFMA2.MMA R41, -RZ, RZ, 0, 0 ;  /* 0x00000000ff297435 */ /* 0x000fe200000001ff */
[----:B------:R-:W-:Y:S02]  /*d970*/  MOV R51, 0xffff ;  /* 0x0000ffff00337802 */ /* 0x000fe40000000f00 */
[----:B------:R-:W-:Y:S02]  /*d980*/  MOV R29, R49 ;  /* 0x00000031001d7202 */ /* 0x000fe40000000f00 */
[----:B------:R-:W-:-:S07]  /*d990*/  @!P0 IADD3 R30, R25, 0x14, RZ ;  /* 0x00000014191e8810 */ /* 0x000fce0007ffe0ff */
[----:B------:R-:W-:Y:S05]  /*d9a0*/  WARPSYNC.COLLECTIVE R51, `(.L_x_461) ;  /* 0x0000000033087348 */ /* 0x000fea0003c00000 */
[----:B------:R0:W1:Y:S02]  /*d9b0*/  SHFL.BFLY P3, R49, R52, R53, R54 ;  /* 0x0c00003534317389 */ /* 0x0000640000060036 */
[----:B01----:R-:W-:Y:S01]  /*d9c0*/  ENDCOLLECTIVE ;  /* 0x000000000000791b */ /* 0x003fe20003800000 */
.L_x_461:
[----:B------:R-:W-:Y:S01]  /*d9d0*/  @!P0 LEA R31, R40, UR6, 0x7 ;  /* 0x00000006281f8c11 */ /* 0x000fe2000f8e38ff */
[----:B------:R-:W-:Y:S01]  /*d9e0*/  FADD.FTZ R29, R29, R26 ;  /* 0x0000001a1d1d7221 */ /* 0x000fe20000010000 */
[----:B------:R-:W-:Y:S02]  /*d9f0*/  @!P0 LOP3.LUT R30, R30, R11, RZ, 0x3c, !PT ;  /* 0x0000000b1e1e8212 */ /* 0x000fe400078e3cff */
[----:B------:R-:W-:Y:S02]  /*da00*/  MOV R42, RZ ;  /* 0x000000ff002a7202 */ /* 0x000fe40000000f00 */
[----:B------:R-:W-:Y:S02]  /*da10*/  @!P0 LEA R30, R30, R31, 0x2 ;  /* 0x0000001f1e1e8211 */ /* 0x000fe400078e10ff */
[----:B------:R-:W-:Y:S02]  /*da20*/  @!P0 IADD3 R46, R25, 0x3c, RZ ;  /* 0x0000003c192e8810 */ /* 0x000fe40007ffe0ff */
[----:B------:R-:W-:Y:S01]  /*da30*/  @!P0 LEA R45, R40, UR6, 0x7 ;  /* 0x00000006282d8c11 */ /* 0x000fe2000f8e38ff */
[----:B------:R0:W1:Y:S01]  /*da40*/  @!P0 LDS R33, [R30+0x500] ;  /* 0x000500001e218984 */ /* 0x0000620000000800 */
[----:B------:R-:W-:Y:S01]  /*da50*/  @!P0 LOP3.LUT R46, R46, R11, RZ, 0x3c, !PT ;  /* 0x0000000b2e2e8212 */ /* 0x000fe200078e3cff */
[----:B------:R-:W-:Y:S01]  /*da60*/  HFMA2.MMA R53, -RZ, RZ, 0, 2.384185791015625e-07 ;  /* 0x00000004ff357435 */ /* 0x000fe200000001ff */
[----:B------:R-:W-:Y:S01]  /*da70*/  MOV R52, R29 ;  /* 0x0000001d00347202 */ /* 0x000fe20000000f00 */
        /* <DEDUP_REMOVED lines=8> */
.L_x_462:
[----:B------:R-:W-:Y:S01]  /*db00*/  FADD.FTZ R28, R28, R27 ;  /* 0x0000001b1c1c7221 */ /* 0x000fe20000010000 */
[----:B------:R0:W1:Y:S02]  /*db10*/  @!P0 LDS R48, [R46+0x500] ;  /* 0x000500002e308984 */ /* 0x0000640000000800 */
[----:B0-----:R-:W-:Y:S02]  /*db20*/  HFMA2.MMA R46, -RZ, RZ, 0, 0 ;  /* 0x00000000ff2e7435 */ /* 0x001fe400000001ff */
[----:B------:R-:W-:Y:S02]  /*db30*/  MOV R52, R28 ;  /* 0x0000001c00347202 */ /* 0x000fe40000000f00 */
[----:B------:R-:W-:-:S07]  /*db40*/  MOV R26, R49 ;  /* 0x00000031001a7202 */ /* 0x000fce0000000f00 */
[----:B-1----:R-:W-:Y:S05]  /*db50*/  WARPSYNC.COLLECTIVE R51, `(.L_x_463) ;  /* 0x0000000033087348 */ /* 0x002fea0003c00000 */
[----:B------:R0:W2:Y:S02]  /*db60*/  SHFL.BFLY P3, R49, R52, R53, R54 ;  /* 0x0c00003534317389 */ /* 0x0000a40000060036 */
[----:B012---:R-:W-:Y:S01]  /*db70*/  ENDCOLLECTIVE ;  /* 0x000000000000791b */ /* 0x007fe20003800000 */
.L_x_463:
[----:B------:R-:W-:Y:S01]  /*db80*/  @!P0 MOV R35, R33 ;  /* 0x0000002100238202 */ /* 0x000fe20000000f00 */
[----:B------:R-:W-:Y:S01]  /*db90*/  FADD.FTZ R26, R29, R26 ;  /* 0x0000001a1d1a7221 */ /* 0x000fe20000010000 */
[----:B------:R-:W-:Y:S02]  /*dba0*/  @!P0 MOV R34, R32 ;  /* 0x0000002000228202 */ /* 0x000fe40000000f00 */
[----:B------:R-:W-:Y:S01]  /*dbb0*/  @!P0 MOV R45, R47 ;  /* 0x0000002f002d8202 */ /* 0x000fe20000000f00 */
[----:B------:R-:W-:Y:S01]  /*dbc0*/  HFMA2.MMA R53, -RZ, RZ, 0, 1.1920928955078125e-07 ;  /* 0x00000002ff357435 */ /* 0x000fe200000001ff */
[----:B------:R-:W-:Y:S02]  /*dbd0*/  MOV R52, R26 ;  /* 0x0000001a00347202 */ /* 0x000fe40000000f00 */
[----:B------:R-:W-:Y:S02]  /*dbe0*/  @!P0 MOV R46, R48 ;  /* 0x00000030002e8202 */ /* 0x000fe40000000f00 */
[----:B------:R-:W-:-:S07]  /*dbf0*/  MOV R27, R49 ;  /* 0x00000031001b7202 */ /* 0x000fce0000000f00 */
[----:B------:R-:W-:Y:S05]  /*dc00*/  WARPSYNC.COLLECTIVE R51, `(.L_x_464) ;  /* 0x0000000033087348 */ /* 0x000fea0003c00000 */
[----:B------:R0:W1:Y:S02]  /*dc10*/  SHFL.BFLY P3, R49, R52, R53, R54 ;  /* 0x0c00003534317389 */ /* 0x0000640000060036 */
[----:B01----:R-:W-:Y:S01]  /*dc20*/  ENDCOLLECTIVE ;  /* 0x000000000000791b */ /* 0x003fe20003800000 */
.L_x_464:
[----:B------:R-:W-:-:S05]  /*dc30*/  FADD.FTZ R27, R28, R27 ;  /* 0x0000001b1c1b7221 */ /* 0x000fca0000010000 */
[----:B------:R-:W-:Y:S02]  /*dc40*/  MOV R52, R27 ;  /* 0x0000001b00347202 */ /* 0x000fe40000000f00 */
[----:B------:R-:W-:-:S07]  /*dc50*/  MOV R29, R49 ;  /* 0x00000031001d7202 */ /* 0x000fce0000000f00 */
[----:B------:R-:W-:Y:S05]  /*dc60*/  WARPSYNC.COLLECTIVE R51, `(.L_x_465) ;  /* 0x0000000033087348 */ /* 0x000fea0003c00000 */
[----:B------:R0:W1:Y:S02]  /*dc70*/  SHFL.BFLY P3, R49, R52, R53, R54 ;  /* 0x0c00003534317389 */ /* 0x0000640000060036 */
[----:B01----:R-:W-:Y:S01]  /*dc80*/  ENDCOLLECTIVE ;  /* 0x000000000000791b */ /* 0x003fe20003800000 */
.L_x_465:
[----:B------:R-:W-:Y:S01]  /*dc90*/  FADD.FTZ R30, R26, R29 ;  /* 0x0000001d1a1e7221 */ /* 0x000fe20000010000 */
[----:B------:R-:W-:Y:S01]  /*dca0*/  @!P0 LEA R29, R40, UR6, 0x7 ;  /* 0x00000006281d8c11 */ /* 0x000fe2000f8e38ff */
[----:B------:R-:W-:-:S03]  /*dcb0*/  HFMA2.MMA R53, -RZ, RZ, 0, 5.9604644775390625e-08 ;  /* 0x00000001ff357435 */ /* 0x000fc600000001ff */
[----:B------:R-:W-:Y:S02]  /*dcc0*/  MOV R52, R30 ;  /* 0x0000001e00347202 */ /* 0x000fe40000000f00 */
[----:B------:R-:W-:-:S07]  /*dcd0*/  MOV R28, R49 ;  /* 0x00000031001c7202 */ /* 0x000fce0000000f00 */
[----:B------:R-:W-:Y:S05]  /*dce0*/  WARPSYNC.COLLECTIVE R51, `(.L_x_466) ;  /* 0x0000000033087348 */ /* 0x000fea0003c00000 */
[----:B------:R0:W1:Y:S02]  /*dcf0*/  SHFL.BFLY P3, R49, R52, R53, R54 ;  /* 0x0c00003534317389 */ /* 0x0000640000060036 */
[----:B01----:R-:W-:Y:S01]  /*dd00*/  ENDCOLLECTIVE ;  /* 0x000000000000791b */ /* 0x003fe20003800000 */
.L_x_466:
[----:B------:R-:W-:Y:S01]  /*dd10*/  FADD.FTZ R31, R27, R28 ;  /* 0x0000001c1b1f7221 */ /* 0x000fe20000010000 */
[C---:B------:R-:W-:Y:S01]  /*dd20*/  @!P0 IADD3 R28, R25.reuse, 0x28, RZ ;  /* 0x00000028191c8810 */ /* 0x040fe20007ffe0ff */
[----:B------:R-:W0:Y:S01]  /*dd30*/  LDC.64 R26, c[0x0][0x218] ;  /* 0x00008600ff1a7b82 */ /* 0x000e220000000a00 */
[----:B------:R-:W-:Y:S02]  /*dd40*/  IADD3 R25, R25, R22, RZ ;  /* 0x0000001619197210 */ /* 0x000fe40007ffe0ff */
        /* <DEDUP_REMOVED lines=9> */
.L_x_467:
        /* <DEDUP_REMOVED lines=8> */
.L_x_468:
[----:B------:R-:W-:Y:S01]  /*de60*/  FADD.FTZ R31, R31, R32 ;  /* 0x000000201f1f7221 */ /* 0x000fe20000010000 */
[----:B------:R-:W-:Y:S02]  /*de70*/  @!P0 MOV R41, R29 ;  /* 0x0000001d00298202 */ /* 0x000fe40000000f00 */
[----:B------:R-:W0:Y:S01]  /*de80*/  LDC.64 R28, c[0x0][0x220] ;  /* 0x00008800ff1c7b82 */ /* 0x000e220000000a00 */
[----:B------:R-:W-:Y:S02]  /*de90*/  @!P0 MOV R42, R43 ;  /* 0x0000002b002a8202 */ /* 0x000fe40000000f00 */
[----:B------:R-:W-:Y:S02]  /*dea0*/  ISETP.NE.AND P0, PT, R40, RZ, PT ;  /* 0x000000ff2800720c */ /* 0x000fe40003f05270 */
[----:B------:R-:W-:Y:S02]  /*deb0*/  MOV R52, R35 ;  /* 0x0000002300347202 */ /* 0x000fe40000000f00 */
[----:B------:R-:W-:-:S09]  /*dec0*/  MOV R37, R49 ;  /* 0x0000003100257202 */ /* 0x000fd20000000f00 */
[----:B0-----:R-:W-:Y:S05]  /*ded0*/  WARPSYNC.COLLECTIVE R51, `(.L_x_469) ;  /* 0x0000000033087348 */ /* 0x001fea0003c00000 */
[----:B------:R1:W2:Y:S02]  /*dee0*/  SHFL.BFLY P3, R49, R52, R53, R54 ;  /* 0x0c00003534317389 */ /* 0x0002a40000060036 */
[----:B012---:R-:W-:Y:S01]  /*def0*/  ENDCOLLECTIVE ;  /* 0x000000000000791b */ /* 0x007fe20003800000 */
.L_x_469:
[----:B------:R-:W-:Y:S01]  /*df00*/  @!P0 F2FP.BF16.F32.PACK_AB R30, RZ, R30 ;  /* 0x0000001eff1e823e */ /* 0x000fe200000010ff */
[----:B------:R-:W-:Y:S01]  /*df10*/  FADD.FTZ R37, R37, R34 ;  /* 0x0000002225257221 */ /* 0x000fe20000010000 */
[----:B------:R-:W-:Y:S01]  /*df20*/  @!P0 F2FP.BF16.F32.PACK_AB R31, RZ, R31 ;  /* 0x0000001fff1f823e */ /* 0x000fe200000010ff */
[----:B------:R-:W-:Y:S01]  /*df30*/  IMAD.WIDE R28, R25, 0x2, R28 ;  /* 0x00000002191c7825 */ /* 0x000fe200078e021c */
[----:B------:R-:W-:-:S05]  /*df40*/  PRMT R33, R30, 0x7610, R33 ;  /* 0x000076101e217816 */ /* 0x000fca0000000021 */
[----:B------:R0:W-:Y:S01]  /*df50*/  @!P0 STG.E.U16 desc[UR18][R26.64], R33 ;  /* 0x000000211a008986 */ /* 0x0001e2000c101512 */
[----:B------:R-:W-:Y:S01]  /*df60*/  HFMA2.MMA R53, -RZ, RZ, 0, 2.384185791015625e-07 ;  /* 0x00000004ff357435 */ /* 0x000fe200000001ff */
[----:B------:R-:W-:Y:S02]  /*df70*/  MOV R52, R37 ;  /* 0x0000002500347202 */ /* 0x000fe40000000f00 */
[----:B------:R-:W-:-:S08]  /*df80*/  MOV R36, R49 ;  /* 0x0000003100247202 */ /* 0x000fd00000000f00 */
[----:B0-----:R-:W-:Y:S05]  /*df90*/  WARPSYNC.COLLECTIVE R51, `(.L_x_470) ;  /* 0x0000000033087348 */ /* 0x001fea0003c00000 */
[----:B------:R1:W2:Y:S02]  /*dfa0*/  SHFL.BFLY P3, R49, R52, R53, R54 ;  /* 0x0c00003534317389 */ /* 0x0002a40000060036 */
[----:B012---:R-:W-:Y:S01]  /*dfb0*/  ENDCOLLECTIVE ;  /* 0x000000000000791b */ /* 0x007fe20003800000 */
.L_x_470:
[----:B------:R-:W-:-:S05]  /*dfc0*/  FADD.FTZ R36, R36, R35 ;  /* 0x0000002324247221 */ /* 0x000fca0000010000 */
[----:B------:R-:W-:Y:S02]  /*dfd0*/  MOV R52, R36 ;  /* 0x0000002400347202 */ /* 0x000fe40000000f00 */
[----:B------:R-:W-:-:S07]  /*dfe0*/  MOV R34, R49 ;  /* 0x0000003100227202 */ /* 0x000fce0000000f00 */
[----:B------:R-:W-:Y:S05]  /*dff0*/  WARPSYNC.COLLECTIVE R51, `(.L_x_471) ;  /* 0x0000000033087348 */ /* 0x000fea0003c00000 */
[----:B------:R0:W1:Y:S02]  /*e000*/  SHFL.BFLY P3, R49, R52, R53, R54 ;  /* 0x0c00003534317389 */ /* 0x0000640000060036 */
[----:B01----:R-:W-:Y:S01]  /*e010*/  ENDCOLLECTIVE ;  /* 0x000000000000791b */ /* 0x003fe20003800000 */
.L_x_471:
[----:B------:R-:W-:Y:S01]  /*e020*/  FADD.FTZ R34, R37, R34 ;  /* 0x0000002225227221 */ /* 0x000fe20000010000 */
[----:B------:R-:W-:-:S04]  /*e030*/  HFMA2.MMA R53, -RZ, RZ, 0, 1.1920928955078125e-07 ;  /* 0x00000002ff357435 */ /* 0x000fc800000001ff */
[----:B------:R-:W-:Y:S02]  /*e040*/  MOV R52, R34 ;  /* 0x0000002200347202 */ /* 0x000fe40000000f00 */
[----:B------:R-:W-:-:S07]  /*e050*/  MOV R35, R49 ;  /* 0x0000003100237202 */ /* 0x000fce0000000f00 */
[----:B------:R-:W-:Y:S05]  /*e060*/  WARPSYNC.COLLECTIVE R51, `(.L_x_472) ;  /* 0x0000000033087348 */ /* 0x000fea0003c00000 */
[----:B------:R0:W1:Y:S02]  /*e070*/  SHFL.BFLY P3, R49, R52, R53, R54 ;  /* 0x0c00003534317389 */ /* 0x0000640000060036 */
[----:B01----:R-:W-:Y:S01]  /*e080*/  ENDCOLLECTIVE ;  /* 0x000000000000791b */ /* 0x003fe20003800000 */
.L_x_472:
[----:B------:R-:W-:-:S05]  /*e090*/  FADD.FTZ R35, R36, R35 ;  /* 0x0000002324237221 */ /* 0x000fca0000010000 */
[----:B------:R-:W-:Y:S02]  /*e0a0*/  MOV R52, R35 ;  /* 0x0000002300347202 */ /* 0x000fe40000000f00 */
[----:B------:R-:W-:-:S07]  /*e0b0*/  MOV R37, R49 ;  /* 0x0000003100257202 */ /* 0x000fce0000000f00 */
[----:B------:R-:W-:Y:S05]  /*e0c0*/  WARPSYNC.COLLECTIVE R51, `(.L_x_473) ;  /* 0x0000000033087348 */ /* 0x000fea0003c00000 */
[----:B------:R0:W1:Y:S02]  /*e0d0*/  SHFL.BFLY P3, R49, R52, R53, R54 ;  /* 0x0c00003534317389 */ /* 0x0000640000060036 */
[----:B01----:R-:W-:Y:S01]  /*e0e0*/  ENDCOLLECTIVE ;  /* 0x000000000000791b */ /* 0x003fe20003800000 */
.L_x_473:
[----:B------:R-:W-:Y:S01]  /*e0f0*/  FADD.FTZ R37, R34, R37 ;  /* 0x0000002522257221 */ /* 0x000fe20000010000 */
[----:B------:R-:W-:-:S04]  /*e100*/  HFMA2.MMA R53, -RZ, RZ, 0, 5.9604644775390625e-08 ;  /* 0x00000001ff357435 */ /* 0x000fc800000001ff */
[----:B------:R-:W-:Y:S02]  /*e110*/  MOV R52, R37 ;  /* 0x0000002500347202 */ /* 0x000fe40000000f00 */
[----:B------:R-:W-:-:S07]  /*e120*/  MOV R36, R49 ;  /* 0x0000003100247202 */ /* 0x000fce0000000f00 */
[----:B------:R-:W-:Y:S05]  /*e130*/  WARPSYNC.COLLECTIVE R51, `(.L_x_474) ;  /* 0x0000000033087348 */ /* 0x000fea0003c00000 */
[----:B------:R0:W1:Y:S02]  /*e140*/  SHFL.BFLY P3, R49, R52, R53, R54 ;  /* 0x0c00003534317389 */ /* 0x0000640000060036 */
[----:B01----:R-:W-:Y:S01]  /*e150*/  ENDCOLLECTIVE ;  /* 0x000000000000791b */ /* 0x003fe20003800000 */
.L_x_474:
[----:B------:R-:W-:-:S05]  /*e160*/  FADD.FTZ R36, R35, R36 ;  /* 0x0000002423247221 */ /* 0x000fca0000010000 */
[----:B------:R-:W-:Y:S02]  /*e170*/  MOV R52, R36 ;  /* 0x0000002400347202 */ /* 0x000fe40000000f00 */
[----:B------:R-:W-:-:S07]  /*e180*/  MOV R34, R49 ;  /* 0x0000003100227202 */ /* 0x000fce0000000f00 */
[----:B------:R-:W-:Y:S05]  /*e190*/  WARPSYNC.COLLECTIVE R51, `(.L_x_475) ;  /* 0x0000000033087348 */ /* 0x000fea0003c00000 */
[----:B------:R0:W1:Y:S02]  /*e1a0*/  SHFL.BFLY P3, R49, R52, R53, R54 ;  /* 0x0c00003534317389 */ /* 0x0000640000060036 */
[----:B01----:R-:W-:Y:S01]  /*e1b0*/  ENDCOLLECTIVE ;  /* 0x000000000000791b */ /* 0x003fe20003800000 */
.L_x_475:
        /* <DEDUP_REMOVED lines=8> */
.L_x_476:
        /* <DEDUP_REMOVED lines=8> */
.L_x_477:
[----:B------:R-:W-:Y:S01]  /*e2c0*/  FADD.FTZ R44, R44, R41 ;  /* 0x000000292c2c7221 */ /* 0x000fe20000010000 */
[----:B------:R-:W-:-:S04]  /*e2d0*/  HFMA2.MMA R53, -RZ, RZ, 0, 2.384185791015625e-07 ;  /* 0x00000004ff357435 */ /* 0x000fc800000001ff */
[----:B------:R-:W-:Y:S02]  /*e2e0*/  MOV R52, R44 ;  /* 0x0000002c00347202 */ /* 0x000fe40000000f00 */
[----:B------:R-:W-:-:S07]  /*e2f0*/  MOV R43, R49 ;  /* 0x00000031002b7202 */ /* 0x000fce0000000f00 */
[----:B------:R-:W-:Y:S05]  /*e300*/  WARPSYNC.COLLECTIVE R51, `(.L_x_478) ;  /* 0x0000000033087348 */ /* 0x000fea0003c00000 */
[----:B------:R0:W1:Y:S02]  /*e310*/  SHFL.BFLY P3, R49, R52, R53, R54 ;  /* 0x0c00003534317389 */ /* 0x0000640000060036 */
[----:B01----:R-:W-:Y:S01]  /*e320*/  ENDCOLLECTIVE ;  /* 0x000000000000791b */ /* 0x003fe20003800000 */
.L_x_478:
[----:B------:R-:W-:-:S05]  /*e330*/  FADD.FTZ R43, R43, R42 ;  /* 0x0000002a2b2b7221 */ /* 0x000fca0000010000 */
[----:B------:R-:W-:Y:S02]  /*e340*/  MOV R52, R43 ;  /* 0x0000002b00347202 */ /* 0x000fe40000000f00 */
[----:B------:R-:W-:-:S07]  /*e350*/  MOV R41, R49 ;  /* 0x0000003100297202 */ /* 0x000fce0000000f00 */
[----:B------:R-:W-:Y:S05]  /*e360*/  WARPSYNC.COLLECTIVE R51, `(.L_x_479) ;  /* 0x0000000033087348 */ /* 0x000fea0003c00000 */
[----:B------:R0:W1:Y:S02]  /*e370*/  SHFL.BFLY P3, R49, R52, R53, R54 ;  /* 0x0c00003534317389 */ /* 0x0000640000060036 */
[----:B01----:R-:W-:Y:S01]  /*e380*/  ENDCOLLECTIVE ;  /* 0x000000000000791b */ /* 0x003fe20003800000 */
.L_x_479:
[----:B------:R-:W-:Y:S01]  /*e390*/  FADD.FTZ R41, R44, R41 ;  /* 0x000000292c297221 */ /* 0x000fe20000010000 */
[----:B------:R-:W-:-:S04]  /*e3a0*/  HFMA2.MMA R53, -RZ, RZ, 0, 1.1920928955078125e-07 ;  /* 0x00000002ff357435 */ /* 0x000fc800000001ff */
[----:B------:R-:W-:Y:S02]  /*e3b0*/  MOV R52, R41 ;  /* 0x0000002900347202 */ /* 0x000fe40000000f00 */
[----:B------:R-:W-:-:S07]  /*e3c0*/  MOV R42, R49 ;  /* 0x00000031002a7202 */ /* 0x000fce0000000f00 */
[----:B------:R-:W-:Y:S05]  /*e3d0*/  WARPSYNC.COLLECTIVE R51, `(.L_x_480) ;  /* 0x0000000033087348 */ /* 0x000fea0003c00000 */
[----:B------:R0:W1:Y:S02]  /*e3e0*/  SHFL.BFLY P3, R49, R52, R53, R54 ;  /* 0x0c00003534317389 */ /* 0x0000640000060036 */
[----:B01----:R-:W-:Y:S01]  /*e3f0*/  ENDCOLLECTIVE ;  /* 0x000000000000791b */ /* 0x003fe20003800000 */
.L_x_480:
[----:B------:R-:W-:-:S05]  /*e400*/  FADD.FTZ R42, R43, R42 ;  /* 0x0000002a2b2a7221 */ /* 0x000fca0000010000 */
[----:B------:R-:W-:Y:S02]  /*e410*/  MOV R52, R42 ;  /* 0x0000002a00347202 */ /* 0x000fe40000000f00 */
[----:B------:R-:W-:-:S07]  /*e420*/  MOV R44, R49 ;  /* 0x00000031002c7202 */ /* 0x000fce0000000f00 */
[----:B------:R-:W-:Y:S05]  /*e430*/  WARPSYNC.COLLECTIVE R51, `(.L_x_481) ;  /* 0x0000000033087348 */ /* 0x000fea0003c00000 */
[----:B------:R0:W1:Y:S02]  /*e440*/  SHFL.BFLY P3, R49, R52, R53, R54 ;  /* 0x0c00003534317389 */ /* 0x0000640000060036 */
[----:B01----:R-:W-:Y:S01]  /*e450*/  ENDCOLLECTIVE ;  /* 0x000000000000791b */ /* 0x003fe20003800000 */
.L_x_481:
[----:B------:R-:W-:Y:S01]  /*e460*/  FADD.FTZ R44, R41, R44 ;  /* 0x0000002c292c7221 */ /* 0x000fe20000010000 */
[----:B------:R-:W-:-:S04]  /*e470*/  HFMA2.MMA R53, -RZ, RZ, 0, 5.9604644775390625e-08 ;  /* 0x00000001ff357435 */ /* 0x000fc800000001ff */
[----:B------:R-:W-:Y:S02]  /*e480*/  MOV R52, R44 ;  /* 0x0000002c00347202 */ /* 0x000fe40000000f00 */
[----:B------:R-:W-:-:S07]  /*e490*/  MOV R43, R49 ;  /* 0x00000031002b7202 */ /* 0x000fce0000000f00 */
[----:B------:R-:W-:Y:S05]  /*e4a0*/  WARPSYNC.COLLECTIVE R51, `(.L_x_482) ;  /* 0x0000000033087348 */ /* 0x000fea0003c00000 */
[----:B------:R0:W1:Y:S02]  /*e4b0*/  SHFL.BFLY P3, R49, R52, R53, R54 ;  /* 0x0c00003534317389 */ /* 0x0000640000060036 */
[----:B01----:R-:W-:Y:S01]  /*e4c0*/  ENDCOLLECTIVE ;  /* 0x000000000000791b */ /* 0x003fe20003800000 */
.L_x_482:
[----:B------:R-:W-:-:S05]  /*e4d0*/  FADD.FTZ R42, R42, R43 ;  /* 0x0000002b2a2a7221 */ /* 0x000fca0000010000 */
[----:B------:R-:W-:Y:S02]  /*e4e0*/  MOV R52, R42 ;  /* 0x0000002a00347202 */ /* 0x000fe40000000f00 */
[----:B------:R-:W-:-:S07]  /*e4f0*/  MOV R41, R49 ;  /* 0x0000003100297202 */ /* 0x000fce0000000f00 */
[----:B------:R-:W-:Y:S05]  /*e500*/  WARPSYNC.COLLECTIVE R51, `(.L_x_483) ;  /* 0x0000000033087348 */ /* 0x000fea0003c00000 */
[----:B------:R0:W1:Y:S02]  /*e510*/  SHFL.BFLY P3, R49, R52, R53, R54 ;  /* 0x0c00003534317389 */ /* 0x0000640000060036 */
[----:B01----:R-:W-:Y:S01]  /*e520*/  ENDCOLLECTIVE ;  /* 0x000000000000791b */ /* 0x003fe20003800000 */
.L_x_483:
[----:B------:R-:W-:Y:S01]  /*e530*/  HFMA2.MMA R53, -RZ, RZ, 0, 4.76837158203125e-07 ;  /* 0x00000008ff357435 */ /* 0x000fe200000001ff */
[----:B------:R-:W-:Y:S02]  /*e540*/  MOV R52, R45 ;  /* 0x0000002d00347202 */ /* 0x000fe40000000f00 */
[----:B------:R-:W-:-:S08]  /*e550*/  MOV R43, R49 ;  /* 0x00000031002b7202 */ /* 0x000fd00000000f00 */
[----:B------:R-:W-:Y:S05]  /*e560*/  WARPSYNC.COLLECTIVE R51, `(.L_x_484) ;  /* 0x0000000033087348 */ /* 0x000fea0003c00000 */
[----:B------:R0:W1:Y:S02]  /*e570*/  SHFL.BFLY P3, R49, R52, R53, R54 ;  /* 0x0c00003534317389 */ /* 0x0000640000060036 */
[----:B01----:R-:W-:Y:S01]  /*e580*/  ENDCOLLECTIVE ;  /* 0x000000000000791b */ /* 0x003fe20003800000 */
.L_x_484:
[----:B------:R-:W-:-:S05]  /*e590*/  FADD.FTZ R32, R42, R43 ;  /* 0x0000002b2a207221 */ /* 0x000fca0000010000 */
[----:B------:R-:W-:Y:S02]  /*e5a0*/  @!P0 F2FP.BF16.F32.PACK_AB R32, RZ, R32 ;  /* 0x00000020ff20823e */ /* 0x000fe400000010ff */
[----:B------:R-:W-:Y:S02]  /*e5b0*/  MOV R52, R46 ;  /* 0x0000002e00347202 */ /* 0x000fe40000000f00 */
[----:B------:R-:W-:-:S07]  /*e5c0*/  MOV R50, R49 ;  /* 0x0000003100327202 */ /* 0x000fce0000000f00 */
[----:B------:R-:W-:Y:S05]  /*e5d0*/  WARPSYNC.COLLECTIVE R51, `(.L_x_485) ;  /* 0x0000000033087348 */ /* 0x000fea0003c00000 */
[----:B------:R0:W1:Y:S02]  /*e5e0*/  SHFL.BFLY P3, R49, R52, R53, R54 ;  /* 0x0c00003534317389 */ /* 0x0000640000060036 */
[----:B01----:R-:W-:Y:S01]  /*e5f0*/  ENDCOLLECTIVE ;  /* 0x000000000000791b */ /* 0x003fe20003800000 */
.L_x_485:
[----:B------:R-:W-:Y:S01]  /*e600*/  FADD.FTZ R50, R50, R45 ;  /* 0x0000002d32327221 */ /* 0x000fe20000010000 */
[----:B------:R-:W-:-:S04]  /*e610*/  HFMA2.MMA R53, -RZ, RZ, 0, 2.384185791015625e-07 ;  /* 0x00000004ff357435 */ /* 0x000fc800000001ff */
[----:B------:R-:W-:Y:S02]  /*e620*/  MOV R52, R50 ;  /* 0x0000003200347202 */ /* 0x000fe40000000f00 */
[----:B------:R-:W-:-:S07]  /*e630*/  MOV R47, R49 ;  /* 0x00000031002f7202 */ /* 0x000fce0000000f00 */
[----:B------:R-:W-:Y:S05]  /*e640*/  WARPSYNC.COLLECTIVE R51, `(.L_x_486) ;  /* 0x0000000033087348 */ /* 0x000fea0003c00000 */
[----:B------:R0:W1:Y:S02]  /*e650*/  SHFL.BFLY P3, R49, R52, R53, R54 ;  /* 0x0c00003534317389 */ /* 0x0000640000060036 */
[----:B01----:R-:W-:Y:S01]  /*e660*/  ENDCOLLECTIVE ;  /* 0x000000000000791b */ /* 0x003fe20003800000 */
.L_x_486:
[----:B------:R-:W-:-:S05]  /*e670*/  FADD.FTZ R47, R47, R46 ;  /* 0x0000002e2f2f7221 */ /* 0x000fca0000010000 */
[----:B------:R-:W-:Y:S02]  /*e680*/  MOV R52, R47 ;  /* 0x0000002f00347202 */ /* 0x000fe40000000f00 */
[----:B------:R-:W-:-:S07]  /*e690*/  MOV R45, R49 ;  /* 0x00000031002d7202 */ /* 0x000fce0000000f00 */
[----:B------:R-:W-:Y:S05]  /*e6a0*/  WARPSYNC.COLLECTIVE R51, `(.L_x_487) ;  /* 0x0000000033087348 */ /* 0x000fea0003c00000 */
[----:B------:R0:W1:Y:S02]  /*e6b0*/  SHFL.BFLY P3, R49, R52, R53, R54 ;  /* 0x0c00003534317389 */ /* 0x0000640000060036 */
[----:B01----:R-:W-:Y:S01]  /*e6c0*/  ENDCOLLECTIVE ;  /* 0x000000000000791b */ /* 0x003fe20003800000 */
.L_x_487:
[----:B------:R-:W-:Y:S01]  /*e6d0*/  FADD.FTZ R45, R50, R45 ;  /* 0x0000002d322d7221 */ /* 0x000fe20000010000 */
[----:B------:R-:W-:-:S04]  /*e6e0*/  HFMA2.MMA R53, -RZ, RZ, 0, 1.1920928955078125e-07 ;  /* 0x00000002ff357435 */ /* 0x000fc800000001ff */
[----:B------:R-:W-:Y:S02]  /*e6f0*/  MOV R52, R45 ;  /* 0x0000002d00347202 */ /* 0x000fe40000000f00 */
[----:B------:R-:W-:-:S07]  /*e700*/  MOV R46, R49 ;  /* 0x00000031002e7202 */ /* 0x000fce0000000f00 */
[----:B------:R-:W-:Y:S05]  /*e710*/  WARPSYNC.COLLECTIVE R51, `(.L_x_488) ;  /* 0x0000000033087348 */ /* 0x000fea0003c00000 */
[----:B------:R0:W1:Y:S02]  /*e720*/  SHFL.BFLY P3, R49, R52, R53, R54 ;  /* 0x0c00003534317389 */ /* 0x0000640000060036 */
[----:B01----:R-:W-:Y:S01]  /*e730*/  ENDCOLLECTIVE ;  /* 0x000000000000791b */ /* 0x003fe20003800000 */
.L_x_488:
[----:B------:R-:W-:-:S05]  /*e740*/  FADD.FTZ R46, R47, R46 ;  /* 0x0000002e2f2e7221 */ /* 0x000fca0000010000 */
[----:B------:R-:W-:Y:S02]  /*e750*/  MOV R52, R46 ;  /* 0x0000002e00347202 */ /* 0x000fe40000000f00 */
[----:B------:R-:W-:-:S07]  /*e760*/  MOV R48, R49 ;  /* 0x0000003100307202 */ /* 0x000fce0000000f00 */
[----:B------:R-:W-:Y:S05]  /*e770*/  WARPSYNC.COLLECTIVE R51, `(.L_x_489) ;  /* 0x0000000033087348 */ /* 0x000fea0003c00000 */
[----:B------:R0:W1:Y:S02]  /*e780*/  SHFL.BFLY P3, R49, R52, R53, R54 ;  /* 0x0c00003534317389 */ /* 0x0000640000060036 */
[----:B01----:R-:W-:Y:S01]  /*e790*/  ENDCOLLECTIVE ;  /* 0x000000000000791b */ /* 0x003fe20003800000 */
.L_x_489:
        /* <DEDUP_REMOVED lines=12> */
.L_x_490:
        /* <DEDUP_REMOVED lines=9> */
.L_x_491:
[----:B------:R-:W-:Y:S01]  /*e8f0*/  FADD.FTZ R34, R45, R34 ;  /* 0x000000222d227221 */ /* 0x000fe20000010000 */
[----:B------:R-:W-:Y:S01]  /*e900*/  MOV R25, R49 ;  /* 0x0000003100197202 */ /* 0x000fe20000000f00 */
[----:B------:R-:W-:Y:S06]  /*e910*/  BRA `(.L_x_492) ;  /* 0xffffffe400007947 */ /* 0x000fec000383ffff */
.L_x_493:
        /* <DEDUP_REMOVED lines=14> */
.L_x_1816:


//--------------------- .text._ZN13group_norm_v218gn_bwd_cuda_kernelI13__nv_bfloat16Li320ELi2ELi16ELi40ELi4096ELb1ELb1ELi32ELi320ELi320ELi4ELb1ELi2ELb0ELb0ELNS_15WgradSyncMethodE3ENS_16CompileConditionILi900EEEEEvPT_S6_S6_PKS5_S8_S8_S8_PKfflPfPj --------------------------
	.section	.text._ZN13group_norm_v218gn_bwd_cuda_kernelI13__nv_bfloat16Li320ELi2ELi16ELi40ELi4096ELb1ELb1ELi32ELi320ELi320ELi4ELb1ELi2ELb0ELb0ELNS_15WgradSyncMethodE3ENS_16CompileConditionILi900EEEEEvPT_S6_S6_PKS5_S8_S8_S8_PKfflPfPj,"ax",@progbits
	.align	128
        .global         _ZN13group_norm_v218gn_bwd_cuda_kernelI13__nv_bfloat16Li320ELi2ELi16ELi40ELi4096ELb1ELb1ELi32ELi320ELi320ELi4ELb1ELi2ELb0ELb0ELNS_15WgradSyncMethodE3ENS_16CompileConditionILi900EEEEEvPT_S6_S6_PKS5_S8_S8_S8_PKfflPfPj
        .type           _ZN13group_norm_v218gn_bwd_cuda_kernelI13__nv_bfloat16Li320ELi2ELi16ELi40ELi4096ELb1ELb1ELi32ELi320ELi320ELi4ELb1ELi2ELb0ELb0ELNS_15WgradSyncMethodE3ENS_16CompileConditionILi900EEEEEvPT_S6_S6_PKS5_S8_S8_S8_PKfflPfPj,@function
        .size           _ZN13group_norm_v218gn_bwd_cuda_kernelI13__nv_bfloat16Li320ELi2ELi16ELi40ELi4096ELb1ELb1ELi32ELi320ELi320ELi4ELb1ELi2ELb0ELb0ELNS_15WgradSyncMethodE3ENS_16CompileConditionILi900EEEEEvPT_S6_S6_PKS5_S8_S8_S8_PKfflPfPj,(.L_x_1817 - _ZN13group_norm_v218gn_bwd_cuda_kernelI13__nv_bfloat16Li320ELi2ELi16ELi40ELi4096ELb1ELb1ELi32ELi320ELi320ELi4ELb1ELi2ELb0ELb0ELNS_15WgradSyncMethodE3ENS_16CompileConditionILi900EEEEEvPT_S6_S6_PKS5_S8_S8_S8_PKfflPfPj)
        .other          _ZN13group_norm_v218gn_bwd_cuda_kernelI13__nv_bfloat16Li320ELi2ELi16ELi40ELi4096ELb1ELb1ELi32ELi320ELi320ELi4ELb1ELi2ELb0ELb0ELNS_15WgradSyncMethodE3ENS_16CompileConditionILi900EEEEEvPT_S6_S6_PKS5_S8_S8_S8_PKfflPfPj,@"STO_CUDA_ENTRY STV_DEFAULT"
_ZN13group_norm_v218gn_bwd_cuda_kernelI13__nv_bfloat16Li320ELi2ELi16ELi40ELi4096ELb1ELb1ELi32ELi320ELi320ELi4ELb1ELi2ELb0ELb0ELNS_15WgradSyncMethodE3ENS_16CompileConditionILi900EEEEEvPT_S6_S6_PKS5_S8_S8_S8_PKfflPfPj:
.text._ZN13group_norm_v218gn_bwd_cuda_kernelI13__nv_bfloat16Li320ELi2ELi16ELi40ELi4096ELb1ELb1ELi32ELi320ELi320ELi4ELb1ELi2ELb0ELb0ELNS_15WgradSyncMethodE3ENS_16CompileConditionILi900EEEEEvPT_S6_S6_PKS5_S8_S8_S8_PKfflPfPj:
        /* <DEDUP_REMOVED lines=19> */
[----:B------:R-:W-:Y:S01]  /*0130*/  ULOP3.LUT UR4, UR6, 0x1, URZ, 0xc0, !UPT ;  /* 0x0000000106047892 */ /* 0x000fe2000f8ec03f */
[----:B------:R-:W-:Y:S01]  /*0140*/  MOV R5, 0x7fffff81 ;  /* 0x7fffff8100057802 */ /* 0x000fe20000000f00 */
[----:B------:R-:W-:Y:S02]  /*0150*/  USHF.R.U32.HI UR8, URZ, 0x1, UR9 ;  /* 0x000000013f087899 */ /* 0x000fe40008011609 */
        /* <DEDUP_REMOVED lines=10> */
.L_x_496:
[----:B------:R-:W2:Y:S04]  /*0200*/  LD.E.STRONG.GPU R0, desc[UR12][R2.64] ;  /* 0x0000000c02007980 */ /* 0x000ea8000c10f900 */
[----:B--2---:R-:W-:Y:S01]  /*0210*/  CCTL.IVALL ;  /* 0x00000000ff00798f */ /* 0x004fe20002000000 */
[----:B------:R-:W-:Y:S05]  /*0220*/  YIELD ;  /* 0x0000000000007946 */ /* 0x000fea0003800000 */
[----:B-----5:R-:W-:-:S04]  /*0230*/  LOP3.LUT R0, R0, R5, RZ, 0x3c, !PT ;  /* 0x0000000500007212 */ /* 0x020fc800078e3cff */
[----:B------:R-:W-:-:S13]  /*0240*/  ISETP.GT.AND P0, PT, R0, -0x1, PT ;  /* 0xffffffff0000780c */ /* 0x000fda0003f04270 */
[----:B------:R-:W-:Y:S05]  /*0250*/  @P0 BRA `(.L_x_496) ;  /* 0xfffffffc00e80947 */ /* 0x000fea000383ffff */
.L_x_495:
[----:B------:R-:W-:Y:S05]  /*0260*/  WARPSYNC.ALL ;  /* 0x0000000000007948 */ /* 0x000fea0003800000 */
[----:B------:R-:W-:Y:S06]  /*0270*/  BAR.SYNC.DEFER_BLOCKING 0x0 ;  /* 0x0000000000007b1d */ /* 0x000fec0000010000 */
[----:B------:R-:W-:Y:S05]  /*0280*/  BRA `(.L_x_497) ;  /* 0x0000006000c47947 */ /* 0x000fea0003800000 */
.L_x_494:
        /* <DEDUP_REMOVED lines=15> */
[C---:B------:R-:W-:Y:S02]  /*0380*/  IADD3 R3, R6.reuse, 0x50, RZ ;  /* 0x0000005006037810 */ /* 0x040fe40007ffe0ff */
[----:B------:R-:W-:-:S02]  /*0390*/  IADD3 R5, R6, 0xa0, RZ ;  /* 0x000000a006057810 */ /* 0x000fc40007ffe0ff */
[----:B------:R-:W-:Y:S02]  /*03a0*/  IADD3 R7, R6, 0xf0, RZ ;  /* 0x000000f006077810 */ /* 0x000fe40007ffe0ff */
[----:B------:R-:W-:Y:S02]  /*03b0*/  SHF.R.S32.HI R4, RZ, 0x1f, R3 ;  /* 0x0000001fff047819 */ /* 0x000fe40000011403 */
[----:B------:R-:W-:Y:S02]  /*03c0*/  SHF.R.S32.HI R6, RZ, 0x1f, R5 ;  /* 0x0000001fff067819 */ /* 0x000fe40000011405 */
[----:B------:R-:W-:Y:S02]  /*03d0*/  SHF.R.S32.HI R8, RZ, 0x1f, R7 ;  /* 0x0000001fff087819 */ /* 0x000fe40000011407 */
[----:B------:R-:W-:Y:S02]  /*03e0*/  LEA.HI R4, R4, R3, RZ, 0x2 ;  /* 0x0000000304047211 */ /* 0x000fe400078f10ff */
[----:B------:R-:W-:-:S02]  /*03f0*/  SHF.R.U32.HI R3, RZ, 0x4, R0 ;  /* 0x00000004ff037819 */ /* 0x000fc40000011600 */
[----:B------:R-:W-:Y:S02]  /*0400*/  IADD3 R2, -R2, R9, RZ ;  /* 0x0000000902027210 */ /* 0x000fe40007ffe1ff */
[----:B------:R-:W-:Y:S02]  /*0410*/  LEA.HI R6, R6, R5, RZ, 0x2 ;  /* 0x0000000506067211 */ /* 0x000fe400078f10ff */
[----:B------:R-:W-:Y:S02]  /*0420*/  LEA.HI R8, R8, R7, RZ, 0x2 ;  /* 0x0000000708087211 */ /* 0x000fe400078f10ff */
[----:B------:R-:W-:Y:S02]  /*0430*/  SHF.R.U32.HI R5, RZ, 0x2, R4 ;  /* 0x00000002ff057819 */ /* 0x000fe40000011604 */
[----:B------:R-:W-:Y:S02]  /*0440*/  LOP3.LUT R0, R2, 0x3, R3, 0x78, !PT ;  /* 0x0000000302007812 */ /* 0x000fe400078e7803 */
[----:B------:R-:W-:-:S02]  /*0450*/  SHF.R.U32.HI R7, RZ, 0x2, R6 ;  /* 0x00000002ff077819 */ /* 0x000fc40000011606 */
[----:B------:R-:W-:Y:S01]  /*0460*/  SHF.R.U32.HI R9, RZ, 0x2, R8 ;  /* 0x00000002ff097819 */ /* 0x000fe20000011608 */
[----:B------:R0:W-:Y:S01]  /*0470*/  STL [R1+0x4c], R0 ;  /* 0x00004c0001007387 */ /* 0x0001e20000100800 */
[C---:B------:R-:W-:Y:S02]  /*0480*/  LOP3.LUT R4, R2.reuse, 0x3, R5, 0x78, !PT ;  /* 0x0000000302047812 */ /* 0x040fe400078e7805 */
[----:B------:R-:W-:-:S03]  /*0490*/  LOP3.LUT R3, R2, 0x3, R7, 0x78, !PT ;  /* 0x0000000302037812 */ /* 0x000fc600078e7807 */
[----:B------:R1:W-:Y:S01]  /*04a0*/  STL [R1+0x48], R4 ;  /* 0x0000480401007387 */ /* 0x0003e20000100800 */
[----:B0-----:R-:W-:-:S03]  /*04b0*/  LOP3.LUT R0, R2, 0x3, R9, 0x78, !PT ;  /* 0x0000000302007812 */ /* 0x001fc600078e7809 */
[----:B------:R1:W-:Y:S04]  /*04c0*/  STL [R1+0x44], R3 ;  /* 0x0000440301007387 */ /* 0x0003e80000100800 */
[----:B------:R1:W-:Y:S02]  /*04d0*/  STL [R1+0x40], R0 ;  /* 0x0000400001007387 */ /* 0x0003e40000100800 */
.L_x_513:
[----:B-12---:R-:W0:Y:S01]  /*04e0*/  S2R R0, SR_TID.X ;  /* 0x0000000000007919 */ /* 0x006e220000002100 */
[----:B------:R-:W-:Y:S01]  /*04f0*/  ULOP3.LUT UR10, UR9, 0x1, URZ, 0xc0, !UPT ;  /* 0x00000001090a7892 */ /* 0x000fe2000f8ec03f */
[----:B------:R-:W1:Y:S01]  /*0500*/  LDC.64 R32, c[0x0][0x238] ;  /* 0x00008e00ff207b82 */ /* 0x000e620000000a00 */
[----:B------:R-:W-:Y:S01]  /*0510*/  USHF.R.U64 UR11, UR9, 0x1, UR5 ;  /* 0x00000001090b7899 */ /* 0x000fe20008001205 */
[----:B------:R-:W-:Y:S01]  /*0520*/  STL [R1+0x5c], R27 ;  /* 0x00005c1b01007387 */ /* 0x000fe20000100800 */
[----:B------:R-:W-:Y:S02]  /*0530*/  UIMAD UR14, UR10, 0x140, URZ ;  /* 0x000001400a0e78a4 */ /* 0x000fe4000f8e023f */
[----:B------:R-:W-:Y:S02]  /*0540*/  USHF.L.U32 UR10, UR17, 0x5, URZ ;  /* 0x00000005110a7899 */ /* 0x000fe4000800063f */
[----:B------:R-:W-:Y:S01]  /*0550*/  USHF.R.U32.HI UR15, URZ, 0x1, UR5 ;  /* 0x000000013f0f7899 */ /* 0x000fe20008011605 */
[----:B------:R-:W-:Y:S01]  /*0560*/  MOV R7, UR11 ;  /* 0x0000000b00077c02 */ /* 0x000fe20008000f00 */
[----:B------:R-:W-:-:S02]  /*0570*/  ULOP3.LUT UR10, UR10, 0xfe0, URZ, 0xc0, !UPT ;  /* 0x00000fe00a0a7892 */ /* 0x000fc4000f8ec03f */
[----:B------:R-:W-:Y:S01]  /*0580*/  UIMAD UR18, UR15, 0x280000, URZ ;  /* 0x002800000f1278a4 */ /* 0x000fe2000f8e023f */
[----:B0-----:R-:W-:-:S05]  /*0590*/  IMAD.WIDE.U32 R10, R0, -0x33333333, RZ ;  /* 0xcccccccd000a7825 */ /* 0x001fca00078e00ff */
[----:B------:R-:W-:-:S04]  /*05a0*/  SHF.R.U32.HI R10, RZ, 0x6, R11 ;  /* 0x00000006ff0a7819 */ /* 0x000fc8000001160b */
[C---:B------:R-:W-:Y:S01]  /*05b0*/  IADD3 R11, R10.reuse, UR10, RZ ;  /* 0x0000000a0a0b7c10 */ /* 0x040fe2000fffe0ff */
[----:B------:R-:W-:Y:S01]  /*05c0*/  IMAD R9, R10, -0x50, R0 ;  /* 0xffffffb00a097824 */ /* 0x000fe200078e0200 */
[----:B------:R-:W-:Y:S01]  /*05d0*/  MOV R0, UR15 ;  /* 0x0000000f00007c02 */ /* 0x000fe20008000f00 */
[----:B------:R-:W-:Y:S01]  /*05e0*/  ULDC.64 UR10, c[0x0][0x248] ;  /* 0x00009200000a7ab9 */ /* 0x000fe20000000a00 */
[----:B------:R-:W-:Y:S01]  /*05f0*/  ULDC UR15, c[0x0][0x250] ;  /* 0x00009400000f7ab9 */ /* 0x000fe20000000800 */
[----:B------:R-:W-:Y:S01]  /*0600*/  IMAD R11, R11, 0x280, RZ ;  /* 0x000002800b0b7824 */ /* 0x000fe200078e02ff */
[----:B------:R-:W-:-:S04]  /*0610*/  LEA R36, R9, UR14, 0x2 ;  /* 0x0000000e09247c11 */ /* 0x000fc8000f8e10ff */
[----:B------:R-:W-:Y:S01]  /*0620*/  SHF.R.S32.HI R37, RZ, 0x1f, R36 ;  /* 0x0000001fff257819 */ /* 0x000fe20000011424 */
[----:B------:R-:W-:-:S04]  /*0630*/  IMAD.WIDE.U32 R2, R36, -0x33333333, RZ ;  /* 0xcccccccd24027825 */ /* 0x000fc800078e00ff */
[----:B------:R-:W-:Y:S01]  /*0640*/  IMAD.WIDE.U32 R86, R7, 0x280000, R36 ;  /* 0x0028000007567825 */ /* 0x000fe200078e0024 */
[----:B------:R-:W-:Y:S02]  /*0650*/  SHF.R.U32.HI R4, RZ, 0x5, R3 ;  /* 0x00000005ff047819 */ /* 0x000fe40000011603 */
[----:B------:R-:W0:Y:S02]  /*0660*/  LDC.64 R2, c[0x0][0x240] ;  /* 0x00009000ff027b82 */ /* 0x000e240000000a00 */
[----:B------:R-:W-:Y:S01]  /*0670*/  IADD3 R15, R87, UR18, RZ ;  /* 0x00000012570f7c10 */ /* 0x000fe2000fffe0ff */
[----:B------:R2:W-:Y:S01]  /*0680*/  STL [R1+0x3c], R4 ;  /* 0x00003c0401007387 */ /* 0x0005e20000100800 */
[----:B-1----:R-:W-:Y:S01]  /*0690*/  IMAD.WIDE R32, R36, 0x2, R32 ;  /* 0x0000000224207825 */ /* 0x002fe200078e0220 */
[----:B------:R-:W-:-:S05]  /*06a0*/  ULDC.64 UR18, c[0x0][0x228] ;  /* 0x00008a0000127ab9 */ /* 0x000fca0000000a00 */
[----:B------:R-:W3:Y:S01]  /*06b0*/  LDG.E.64.CONSTANT R32, desc[UR12][R32.64] ;  /* 0x0000000c20207981 */ /* 0x000ee2000c1e9b00 */
[----:B--2---:R-:W-:-:S04]  /*06c0*/  LEA R4, P0, R7, R4, 0x4 ;  /* 0x0000000407047211 */ /* 0x004fc800078020ff */
[----:B------:R-:W-:Y:S02]  /*06d0*/  LEA.HI.X R7, R7, RZ, R0, 0x4, P0 ;  /* 0x000000ff07077211 */ /* 0x000fe400000f2400 */
[C---:B------:R-:W-:Y:S02]  /*06e0*/  LEA R30, P0, R4.reuse, UR10, 0x3 ;  /* 0x0000000a041e7c11 */ /* 0x040fe4000f8018ff */
[----:B------:R-:W-:Y:S02]  /*06f0*/  IADD3 R0, P1, R11, R86, RZ ;  /* 0x000000560b007210 */ /* 0x000fe40007f3e0ff */
[----:B------:R-:W-:Y:S01]  /*0700*/  LEA.HI.X R31, R4, UR11, R7, 0x3, P0 ;  /* 0x0000000b041f7c11 */ /* 0x000fe200080f1c07 */
[----:B------:R-:W-:Y:S01]  /*0710*/  ULDC.64 UR10, c[0x0][0x230] ;  /* 0x00008c00000a7ab9 */ /* 0x000fe20000000a00 */
[----:B------:R-:W-:Y:S02]  /*0720*/  IADD3.X R5, RZ, R15, RZ, P1, !PT ;  /* 0x0000000fff057210 */ /* 0x000fe40000ffe4ff */
[----:B------:R-:W-:-:S02]  /*0730*/  SHF.L.U32 R13, R0, 0x1, RZ ;  /* 0x00000001000d7819 */ /* 0x000fc400000006ff */
[----:B------:R-:W2:Y:S01]  /*0740*/  LDG.E.64.CONSTANT R30, desc[UR12][R30.64] ;  /* 0x0000000c1e1e7981 */ /* 0x000ea2000c1e9b00 */
[----:B------:R-:W-:Y:S02]  /*0750*/  SHF.L.U64.HI R12, R0, 0x1, R5 ;  /* 0x00000001000c7819 */ /* 0x000fe40000010205 */
[----:B------:R-:W-:Y:S02]  /*0760*/  IADD3 R5, R11, 0xa00, RZ ;  /* 0x00000a000b057810 */ /* 0x000fe40007ffe0ff */
[----:B------:R-:W-:Y:S02]  /*0770*/  IADD3 R34, P0, R13, UR10, RZ ;  /* 0x0000000a0d227c10 */ /* 0x000fe4000ff1e0ff */
[----:B------:R-:W-:Y:S02]  /*0780*/  IADD3 R5, P1, R5, R86, RZ ;  /* 0x0000005605057210 */ /* 0x000fe40007f3e0ff */
[----:B------:R-:W-:Y:S02]  /*0790*/  IADD3.X R35, R12, UR11, RZ, P0, !PT ;  /* 0x0000000b0c237c10 */ /* 0x000fe400087fe4ff */
[----:B------:R-:W-:-:S02]  /*07a0*/  IADD3.X R0, RZ, R15, RZ, P1, !PT ;  /* 0x0000000fff007210 */ /* 0x000fc40000ffe4ff */
[C---:B------:R-:W-:Y:S02]  /*07b0*/  SHF.L.U32 R8, R5.reuse, 0x1, RZ ;  /* 0x0000000105087819 */ /* 0x040fe400000006ff */
[----:B------:R-:W4:Y:S01]  /*07c0*/  LDG.E.64.CONSTANT R34, desc[UR12][R34.64] ;  /* 0x0000000c22227981 */ /* 0x000f22000c1e9b00 */
[----:B------:R-:W-:Y:S02]  /*07d0*/  SHF.L.U64.HI R6, R5, 0x1, R0 ;  /* 0x0000000105067819 */ /* 0x000fe40000010200 */
[----:B------:R-:W-:Y:S01]  /*07e0*/  IADD3 R38, P0, R8, UR10, RZ ;  /* 0x0000000a08267c10 */ /* 0x000fe2000ff1e0ff */
[----:B0-----:R-:W-:-:S03]  /*07f0*/  IMAD.WIDE R36, R36, 0x2, R2 ;  /* 0x0000000224247825 */ /* 0x001fc600078e0202 */
[----:B------:R-:W-:-:S03]  /*0800*/  IADD3.X R39, R6, UR11, RZ, P0, !PT ;  /* 0x0000000b06277c10 */ /* 0x000fc600087fe4ff */
[----:B------:R-:W4:Y:S04]  /*0810*/  LDG.E.64.CONSTANT R36, desc[UR12][R36.64] ;  /* 0x0000000c24247981 */ /* 0x000f28000c1e9b00 */
[----:B------:R-:W4:Y:S01]  /*0820*/  LDG.E.64.CONSTANT R38, desc[UR12][R38.64] ;  /* 0x0000000c26267981 */ /* 0x000f22000c1e9b00 */
[----:B------:R-:W-:-:S04]  /*0830*/  IADD3 R40, P0, R13, UR18, RZ ;  /* 0x000000120d287c10 */ /* 0x000fc8000ff1e0ff */
[----:B------:R-:W-:-:S06]  /*0840*/  IADD3.X R41, R12, UR19, RZ, P0, !PT ;  /* 0x000000130c297c10 */ /* 0x000fcc00087fe4ff */
[----:B------:R-:W4:Y:S01]  /*0850*/  LDG.E.64.CONSTANT R40, desc[UR12][R40.64] ;  /* 0x0000000c28287981 */ /* 0x000f22000c1e9b00 */
[----:B------:R-:W-:-:S04]  /*0860*/  IADD3 R3, R11, 0x1400, RZ ;  /* 0x000014000b037810 */ /* 0x000fc80007ffe0ff */
[----:B------:R-:W-:-:S04]  /*0870*/  IADD3 R3, P0, R3, R86, RZ ;  /* 0x0000005603037210 */ /* 0x000fc80007f1e0ff */
[----:B------:R-:W-:Y:S02]  /*0880*/  IADD3.X R0, RZ, R15, RZ, P0, !PT ;  /* 0x0000000fff007210 */ /* 0x000fe400007fe4ff */
[C---:B------:R-:W-:Y:S02]  /*0890*/  SHF.L.U32 R5, R3.reuse, 0x1, RZ ;  /* 0x0000000103057819 */ /* 0x040fe400000006ff */
[----:B------:R-:W-:Y:S02]  /*08a0*/  SHF.L.U64.HI R2, R3, 0x1, R0 ;  /* 0x0000000103027819 */ /* 0x000fe40000010200 */
[----:B------:R-:W-:-:S04]  /*08b0*/  IADD3 R42, P0, R5, UR10, RZ ;  /* 0x0000000a052a7c10 */ /* 0x000fc8000ff1e0ff */
[----:B------:R-:W-:-:S06]  /*08c0*/  IADD3.X R43, R2, UR11, RZ, P0, !PT ;  /* 0x0000000b022b7c10 */ /* 0x000fcc00087fe4ff */
[----:B------:R-:W4:Y:S01]  /*08d0*/  LDG.E.64.CONSTANT R42, desc[UR12][R42.64] ;  /* 0x0000000c2a2a7981 */ /* 0x000f22000c1e9b00 */
[----:B------:R-:W-:-:S04]  /*08e0*/  IADD3 R44, P0, R8, UR18, RZ ;  /* 0x00000012082c7c10 */ /* 0x000fc8000ff1e0ff */
[----:B------:R-:W-:-:S06]  /*08f0*/  IADD3.X R45, R6, UR19, RZ, P0, !PT ;  /* 0x00000013062d7c10 */ /* 0x000fcc00087fe4ff */
        /* <DEDUP_REMOVED lines=10> */
[----:B------:R-:W-:-:S04]  /*09a0*/  IADD3 R46, P0, R8, UR10, RZ ;  /* 0x0000000a082e7c10 */ /* 0x000fc8000ff1e0ff */
[----:B------:R-:W-:-:S06]  /*09b0*/  IADD3.X R47, R6, UR11, RZ, P0, !PT ;  /* 0x0000000b062f7c10 */ /* 0x000fcc00087fe4ff */
[----:B------:R-:W4:Y:S01]  /*09c0*/  LDG.E.64.CONSTANT R46, desc[UR12][R46.64] ;  /* 0x0000000c2e2e7981 */ /* 0x000f22000c1e9b00 */
[----:B------:R-:W-:-:S04]  /*09d0*/  IADD3 R48, P0, R5, UR18, RZ ;  /* 0x0000001205307c10 */ /* 0x000fc8000ff1e0ff */
[----:B------:R-:W-:-:S06]  /*09e0*/  IADD3.X R49, R2, UR19, RZ, P0, !PT ;  /* 0x0000001302317c10 */ /* 0x000fcc00087fe4ff */
[----:B------:R-:W4:Y:S01]  /*09f0*/  LDG.E.64.CONSTANT R48, desc[UR12][R48.64] ;  /* 0x0000000c30307981 */ /* 0x000f22000c1e9b00 */
[----:B------:R-:W-:-:S04]  /*0a00*/  IADD3 R3, R11, 0x2800, RZ ;  /* 0x000028000b037810 */ /* 0x000fc80007ffe0ff */
[----:B------:R-:W-:Y:S01]  /*0a10*/  IADD3 R3, P0, R3, R86, RZ ;  /* 0x0000005603037210 */ /* 0x000fe20007f1e0ff */
[----:B------:R-:W-:Y:S03]  /*0a20*/  STL [R1+0x24], R5 ;  /* 0x0000240501007387 */ /* 0x000fe60000100800 */
[----:B------:R-:W-:Y:S02]  /*0a30*/  IADD3.X R0, RZ, R15, RZ, P0, !PT ;  /* 0x0000000fff007210 */ /* 0x000fe400007fe4ff */
[C---:B------:R-:W-:Y:S01]  /*0a40*/  SHF.L.U32 R54, R3.reuse, 0x1, RZ ;  /* 0x0000000103367819 */ /* 0x040fe200000006ff */
[----:B------:R-:W-:Y:S01]  /*0a50*/  STL [R1+0x28], R2 ;  /* 0x0000280201007387 */ /* 0x000fe20000100800 */
[----:B------:R-:W-:Y:S02]  /*0a60*/  SHF.L.U64.HI R27, R3, 0x1, R0 ;  /* 0x00000001031b7819 */ /* 0x000fe40000010200 */
[----:B------:R-:W-:-:S04]  /*0a70*/  IADD3 R50, P0, R54, UR10, RZ ;  /* 0x0000000a36327c10 */ /* 0x000fc8000ff1e0ff */
[----:B------:R-:W-:Y:S02]  /*0a80*/  IADD3.X R51, R27, UR11, RZ, P0, !PT ;  /* 0x0000000b1b337c10 */ /* 0x000fe400087fe4ff */
[----:B------:R-:W-:-:S04]  /*0a90*/  IADD3 R52, P0, R8, UR18, RZ ;  /* 0x0000001208347c10 */ /* 0x000fc8000ff1e0ff */
[----:B------:R-:W-:Y:S01]  /*0aa0*/  IADD3.X R53, R6, UR19, RZ, P0, !PT ;  /* 0x0000001306357c10 */ /* 0x000fe200087fe4ff */
[----:B------:R-:W4:Y:S05]  /*0ab0*/  LDG.E.64.CONSTANT R50, desc[UR12][R50.64] ;  /* 0x0000000c32327981 */ /* 0x000f2a000c1e9b00 */
[----:B------:R-:W4:Y:S04]  /*0ac0*/  LDG.E.64.CONSTANT R52, desc[UR12][R52.64] ;  /* 0x0000000c34347981 */ /* 0x000f28000c1e9b00 */
[----:B------:R-:W-:Y:S04]  /*0ad0*/  STL [R1+0x1c], R8 ;  /* 0x00001c0801007387 */ /* 0x000fe80000100800 */
[----:B------:R-:W-:Y:S04]  /*0ae0*/  STL [R1+0x20], R6 ;  /* 0x0000200601007387 */ /* 0x000fe80000100800 */
[----:B------:R0:W-:Y:S04]  /*0af0*/  STL [R1+0x14], R54 ;  /* 0x0000143601007387 */ /* 0x0001e80000100800 */
[----:B------:R-:W-:Y:S01]  /*0b00*/  STL [R1+0x18], R27 ;  /* 0x0000181b01007387 */ /* 0x000fe20000100800 */
[----:B------:R-:W-:Y:S01]  /*0b10*/  HFMA2.MMA R20, -RZ, RZ, 0, 2.384185791015625e-06 ;  /* 0x00000028ff147435 */ /* 0x000fe200000001ff */
[----:B------:R-:W-:-:S09]  /*0b20*/  IADD3 R55, R11, 0x4600, RZ ;  /* 0x000046000b377810 */ /* 0x000fd20007ffe0ff */
[----:B------:R-:W-:Y:S01]  /*0b30*/  IMAD R9, R9, R20, UR8 ;  /* 0x0000000809097e24 */ /* 0x000fe2000f8e0214 */
[----:B0-----:R-:W-:Y:S01]  /*0b40*/  IADD3 R54, P2, R54, UR18, RZ ;  /* 0x0000001236367c10 */ /* 0x001fe2000ff5e0ff */
[----:B--2---:R-:W-:-:S06]  /*0b50*/  FADD.FTZ R2, R31, UR15 ;  /* 0x0000000f1f027e21 */ /* 0x004fcc0008010000 */
[----:B------:R-:W0:Y:S01]  /*0b60*/  MUFU.RSQ R2, R2 ;  /* 0x0000000200027308 */ /* 0x000e220000001400 */
[----:B---3--:R-:W-:Y:S01]  /*0b70*/  STL [R1+0x50], R32 ;  /* 0x0000502001007387 */ /* 0x008fe20000100800 */
[----:B----4-:R-:W-:Y:S02]  /*0b80*/  SHF.L.U32 R5, R34, 0x10, RZ ;  /* 0x0000001022057819 */ /* 0x010fe400000006ff */
[----:B------:R-:W-:-:S03]  /*0b90*/  SHF.L.U32 R7, R35, 0x10, RZ ;  /* 0x0000001023077819 */ /* 0x000fc600000006ff */
[C---:B------:R-:W-:Y:S01]  /*0ba0*/  FADD.FTZ R5, -R30.reuse, R5 ;  /* 0x000000051e057221 */ /* 0x040fe20000010100 */
[----:B------:R-:W-:Y:S01]  /*0bb0*/  STL [R1+0x54], R33 ;  /* 0x0000542101007387 */ /* 0x000fe20000100800 */
[----:B------:R-:W-:Y:S02]  /*0bc0*/  FADD.FTZ R7, -R30, R7 ;  /* 0x000000071e077221 */ /* 0x000fe40000010100 */
[----:B0-----:R-:W-:Y:S01]  /*0bd0*/  FMUL.FTZ R83, R2, R5 ;  /* 0x0000000502537220 */ /* 0x001fe20000410000 */
[C---:B------:R-:W-:Y:S01]  /*0be0*/  SHF.L.U32 R88, R36.reuse, 0x10, RZ ;  /* 0x0000001024587819 */ /* 0x040fe200000006ff */
[----:B------:R0:W-:Y:S01]  /*0bf0*/  STL [R1+0x58], R36 ;  /* 0x0000582401007387 */ /* 0x0001e20000100800 */
[----:B------:R-:W-:Y:S02]  /*0c00*/  PRMT R21, R36, 0x7632, R21 ;  /* 0x0000763224157816 */ /* 0x000fe40000000015 */
[----:B------:R-:W-:Y:S01]  /*0c10*/  SHF.L.U32 R5, R38, 0x10, RZ ;  /* 0x0000001026057819 */ /* 0x000fe200000006ff */
[----:B------:R-:W-:Y:S01]  /*0c20*/  FMUL.FTZ R82, R2, R7 ;  /* 0x0000000702527220 */ /* 0x000fe20000410000 */
[----:B------:R-:W-:-:S02]  /*0c30*/  SHF.L.U32 R3, R33, 0x10, RZ ;  /* 0x0000001021037819 */ /* 0x000fc400000006ff */
[----:B0-----:R-:W-:Y:S01]  /*0c40*/  SHF.L.U32 R36, R37, 0x10, RZ ;  /* 0x0000001025247819 */ /* 0x001fe200000006ff */
[----:B------:R-:W-:Y:S01]  /*0c50*/  FADD.FTZ R5, -R30, R5 ;  /* 0x000000051e057221 */ /* 0x000fe20000010100 */
[----:B------:R-:W-:Y:S02]  /*0c60*/  PRMT R4, R34, 0x7632, R4 ;  /* 0x0000763222047816 */ /* 0x000fe40000000004 */
[----:B------:R-:W-:Y:S01]  /*0c70*/  SHF.L.U32 R7, R39, 0x10, RZ ;  /* 0x0000001027077819 */ /* 0x000fe200000006ff */
[----:B------:R-:W-:Y:S01]  /*0c80*/  FFMA.FTZ R58, R82, R3, R36 ;  /* 0x00000003523a7223 */ /* 0x000fe20000010024 */
[----:B------:R-:W-:Y:S01]  /*0c90*/  FMUL.FTZ R81, R2, R5 ;  /* 0x0000000502517220 */ /* 0x000fe20000410000 */
[----:B------:R-:W-:Y:S02]  /*0ca0*/  SHF.L.U32 R5, R4, 0x10, RZ ;  /* 0x0000001004057819 */ /* 0x000fe400000006ff */
[----:B------:R-:W-:Y:S01]  /*0cb0*/  FMUL.FTZ R13, R58, -1.4426950216293334961 ;  /* 0xbfb8aa3b3a0d7820 */ /* 0x000fe20000410000 */
[C---:B------:R-:W-:Y:S01]  /*0cc0*/  FADD.FTZ R17, -R30.reuse, R7 ;  /* 0x000000071e117221 */ /* 0x040fe20000010100 */
[----:B------:R-:W-:Y:S01]  /*0cd0*/  PRMT R4, R35, 0x7632, R4 ;  /* 0x0000763223047816 */ /* 0x000fe20000000004 */
[----:B------:R-:W-:Y:S01]  /*0ce0*/  FADD.FTZ R5, -R30, R5 ;  /* 0x000000051e057221 */ /* 0x000fe20000010100 */
[----:B------:R-:W-:Y:S01]  /*0cf0*/  PRMT R69, R32, 0x7632, R69 ;  /* 0x0000763220457816 */ /* 0x000fe20000000045 */
[----:B------:R-:W-:Y:S01]  /*0d00*/  FMUL.FTZ R80, R2, R17 ;  /* 0x0000001102507220 */ /* 0x000fe20000410000 */
[----:B------:R-:W0:Y:S01]  /*0d10*/  MUFU.EX2 R13, R13 ;  /* 0x0000000d000d7308 */ /* 0x000e220000000800 */
[----:B------:R-:W-:Y:S01]  /*0d20*/  SHF.L.U32 R17, R4, 0x10, RZ ;  /* 0x0000001004117819 */ /* 0x000fe200000006ff */
[----:B------:R-:W-:Y:S01]  /*0d30*/  FMUL.FTZ R66, R2, R5 ;  /* 0x0000000502427220 */ /* 0x000fe20000410000 */
[----:B------:R-:W-:-:S02]  /*0d40*/  SHF.L.U32 R69, R69, 0x10, RZ ;  /* 0x0000001045457819 */ /* 0x000fc400000006ff */
[----:B------:R-:W-:Y:S01]  /*0d50*/  SHF.L.U32 R21, R21, 0x10, RZ ;  /* 0x0000001015157819 */ /* 0x000fe200000006ff */
[----:B------:R-:W-:-:S04]  /*0d60*/  FADD.FTZ R17, -R30, R17 ;  /* 0x000000111e117221 */ /* 0x000fc80000010100 */
[----:B------:R-:W-:Y:S01]  /*0d70*/  FFMA.FTZ R5, R66, R69, R21 ;  /* 0x0000004542057223 */ /* 0x000fe20000010015 */
[----:B------:R-:W-:-:S03]  /*0d80*/  FMUL.FTZ R8, R2, R17 ;  /* 0x0000001102087220 */ /* 0x000fc60000410000 */
[----:B------:R-:W-:Y:S01]  /*0d90*/  FMUL.FTZ R17, R5, -1.4426950216293334961 ;  /* 0xbfb8aa3b05117820 */ /* 0x000fe20000410000 */
[----:B------:R-:W-:Y:S02]  /*0da0*/  SHF.L.U32 R0, R32, 0x10, RZ ;  /* 0x0000001020007819 */ /* 0x000fe400000006ff */
[----:B------:R-:W-:Y:S01]  /*0db0*/  PRMT R68, R33, 0x7632, R68 ;  /* 0x0000763221447816 */ /* 0x000fe20000000044 */
[----:B0-----:R-:W-:Y:S01]  /*0dc0*/  FADD.FTZ R13, R13, 1 ;  /* 0x3f8000000d0d7421 */ /* 0x001fe20000010000 */
[----:B------:R-:W-:Y:S01]  /*0dd0*/  LEA R33, R10, R9, 0x3 ;  /* 0x000000090a217211 */ /* 0x000fe200078e18ff */
[----:B------:R-:W0:Y:S01]  /*0de0*/  MUFU.EX2 R17, R17 ;  /* 0x0000001100117308 */ /* 0x000e220000000800 */
[----:B------:R-:W-:Y:S02]  /*0df0*/  IADD3 R9, R11, 0x3200, RZ ;  /* 0x000032000b097810 */ /* 0x000fe40007ffe0ff */
[----:B------:R-:W-:Y:S01]  /*0e00*/  PRMT R87, R37, 0x7632, R87 ;  /* 0x0000763225577816 */ /* 0x000fe20000000057 */
[----:B------:R-:W-:Y:S01]  /*0e10*/  FFMA.FTZ R60, R83, R0, R88 ;  /* 0x00000000533c7223 */ /* 0x000fe20000010058 */
[----:B------:R-:W-:-:S02]  /*0e20*/  IADD3 R31, R11, 0x3c00, RZ ;  /* 0x00003c000b1f7810 */ /* 0x000fc40007ffe0ff */
[-C--:B------:R-:W-:Y:S02]  /*0e30*/  IADD3 R10, P1, R9, R86.reuse, RZ ;  /* 0x00000056090a7210 */ /* 0x080fe40007f3e0ff */
[----:B------:R-:W-:Y:S01]  /*0e40*/  PRMT R11, R38, 0x7632, R11 ;  /* 0x00007632260b7816 */ /* 0x000fe2000000000b */
[----:B------:R-:W-:Y:S01]  /*0e50*/  MUFU.RCP R13, R13 ;  /* 0x0000000d000d7308 */ /* 0x000fe20000001000 */
[----:B------:R-:W-:Y:S02]  /*0e60*/  SHF.L.U32 R68, R68, 0x10, RZ ;  /* 0x0000001044447819 */ /* 0x000fe400000006ff */
[----:B------:R-:W-:Y:S01]  /*0e70*/  SHF.L.U32 R87, R87, 0x10, RZ ;  /* 0x0000001057577819 */ /* 0x000fe200000006ff */
[----:B------:R-:W-:Y:S01]  /*0e80*/  FMUL.FTZ R18, R60, -1.4426950216293334961 ;  /* 0xbfb8aa3b3c127820 */ /* 0x000fe20000410000 */
[----:B------:R-:W-:Y:S02]  /*0e90*/  IADD3 R9, P0, R31, R86, RZ ;  /* 0x000000561f097210 */ /* 0x000fe40007f1e0ff */
[----:B------:R-:W-:-:S02]  /*0ea0*/  IADD3.X R57, RZ, R15, RZ, P1, !PT ;  /* 0x0000000fff397210 */ /* 0x000fc40000ffe4ff */
[----:B------:R-:W-:Y:S01]  /*0eb0*/  SHF.L.U32 R31, R11, 0x10, RZ ;  /* 0x000000100b1f7819 */ /* 0x000fe200000006ff */
[----:B------:R-:W-:Y:S01]  /*0ec0*/  FFMA.FTZ R14, R8, R68, R87 ;  /* 0x00000044080e7223 */ /* 0x000fe20000010057 */
[----:B------:R-:W-:Y:S01]  /*0ed0*/  PRMT R11, R39, 0x7632, R11 ;  /* 0x00007632270b7816 */ /* 0x000fe2000000000b */
[----:B------:R-:W1:Y:S01]  /*0ee0*/  MUFU.EX2 R18, R18 ;  /* 0x0000001200127308 */ /* 0x000e620000000800 */
[----:B------:R-:W-:Y:S01]  /*0ef0*/  SHF.L.U64.HI R63, R10, 0x1, R57 ;  /* 0x000000010a3f7819 */ /* 0x000fe20000010239 */
[----:B------:R-:W-:Y:S01]  /*0f00*/  FMUL.FTZ R12, R14, -1.4426950216293334961 ;  /* 0xbfb8aa3b0e0c7820 */ /* 0x000fe20000410000 */
[----:B------:R-:W-:Y:S01]  /*0f10*/  SHF.L.U32 R57, R11, 0x10, RZ ;  /* 0x000000100b397819 */ /* 0x000fe200000006ff */
[----:B0-----:R-:W-:Y:S01]  /*0f20*/  FADD.FTZ R17, R17, 1 ;  /* 0x3f80000011117421 */ /* 0x001fe20000010000 */
[----:B------:R-:W-:Y:S01]  /*0f30*/  IADD3 R86, P1, R55, R86, RZ ;  /* 0x0000005637567210 */ /* 0x000fe20007f3e0ff */
[C---:B------:R-:W-:Y:S02]  /*0f40*/  FADD.FTZ R55, -R30.reuse, R31 ;  /* 0x0000001f1e377221 */ /* 0x040fe40000010100 */
[----:B------:R-:W-:Y:S01]  /*0f50*/  FADD.FTZ R57, -R30, R57 ;  /* 0x000000391e397221 */ /* 0x000fe20000010100 */
[----:B------:R-:W0:Y:S01]  /*0f60*/  MUFU.EX2 R12, R12 ;  /* 0x0000000c000c7308 */ /* 0x000e220000000800 */
[----:B------:R-:W-:-:S04]  /*0f70*/  SHF.L.U32 R32, R10, 0x1, RZ ;  /* 0x000000010a207819 */ /* 0x000fc800000006ff */
[----:B------:R-:W-:-:S03]  /*0f80*/  IADD3 R56, P3, R32, UR10, RZ ;  /* 0x0000000a20387c10 */ /* 0x000fc6000ff7e0ff */
[----:B------:R2:W-:Y:S01]  /*0f90*/  MUFU.RCP R31, R17 ;  /* 0x00000011001f7308 */ /* 0x0005e20000001000 */
[----:B------:R-:W-:Y:S01]  /*0fa0*/  FMUL.FTZ R11, R2, R55 ;  /* 0x00000037020b7220 */ /* 0x000fe20000410000 */
[----:B------:R-:W-:Y:S01]  /*0fb0*/  IADD3.X R55, R27, UR19, RZ, P2, !PT ;  /* 0x000000131b377c10 */ /* 0x000fe200097fe4ff */
[----:B-1----:R-:W-:Y:S01]  /*0fc0*/  FADD.FTZ R18, R18, 1 ;  /* 0x3f80000012127421 */ /* 0x002fe20000010000 */
[----:B--2---:R-:W-:Y:S01]  /*0fd0*/  FMUL.FTZ R17, R2, R57 ;  /* 0x0000003902117220 */ /* 0x004fe20000410000 */
[----:B------:R-:W-:-:S03]  /*0fe0*/  FADD.FTZ R57, -R13, 1 ;  /* 0x3f8000000d397421 */ /* 0x000fc60000010100 */
[----:B------:R-:W2:Y:S01]  /*0ff0*/  LDG.E.64.CONSTANT R54, desc[UR12][R54.64] ;  /* 0x0000000c36367981 */ /* 0x000ea2000c1e9b00 */
[----:B------:R-:W-:Y:S01]  /*1000*/  FFMA.FTZ R58, R58, R57, 1 ;  /* 0x3f8000003a3a7423 */ /* 0x000fe20000010039 */
[----:B------:R-:W-:Y:S01]  /*1010*/  IADD3.X R57, R63, UR11, RZ, P3, !PT ;  /* 0x0000000b3f397c10 */ /* 0x000fe20009ffe4ff */
[----:B------:R1:W3:Y:S01]  /*1020*/  MUFU.RCP R19, R18 ;  /* 0x0000001200137308 */ /* 0x0002e20000001000 */
[----:B0-----:R-:W-:-:S04]  /*1030*/  FADD.FTZ R20, R12, 1 ;  /* 0x3f8000000c147421 */ /* 0x001fc80000010000 */
[----:B------:R-:W4:Y:S01]  /*1040*/  LDG.E.64.CONSTANT R56, desc[UR12][R56.64] ;  /* 0x0000000c38387981 */ /* 0x000f22000c1e9b00 */
[----:B------:R-:W-:Y:S01]  /*1050*/  FFMA.FTZ R7, R0, R81, R88 ;  /* 0x0000005100077223 */ /* 0x000fe20000010058 */
[----:B------:R-:W-:Y:S01]  /*1060*/  FFMA.FTZ R6, R3, R80, R36 ;  /* 0x0000005003067223 */ /* 0x000fe20000010024 */
[----:B------:R-:W0:Y:S01]  /*1070*/  MUFU.RCP R20, R20 ;  /* 0x0000001400147308 */ /* 0x000e220000001000 */
[----:B------:R-:W-:Y:S01]  /*1080*/  FFMA.FTZ R10, R69, R11, R21 ;  /* 0x0000000b450a7223 */ /* 0x000fe20000010015 */
[----:B------:R-:W-:Y:S01]  /*1090*/  FMUL.FTZ R16, R7, -1.4426950216293334961 ;  /* 0xbfb8aa3b07107820 */ /* 0x000fe20000410000 */
[----:B------:R-:W-:Y:S02]  /*10a0*/  FMUL.FTZ R4, R6, -1.4426950216293334961 ;  /* 0xbfb8aa3b06047820 */ /* 0x000fe40000410000 */
[----:B-1----:R-:W-:-:S03]  /*10b0*/  FMUL.FTZ R18, R10, -1.4426950216293334961 ;  /* 0xbfb8aa3b0a127820 */ /* 0x002fc60000410000 */
[----:B------:R-:W1:Y:S01]  /*10c0*/  MUFU.EX2 R16, R16 ;  /* 0x0000001000107308 */ /* 0x000e620000000800 */
[----:B---3--:R-:W-:Y:S01]  /*10d0*/  FADD.FTZ R59, -R19, 1 ;  /* 0x3f800000133b7421 */ /* 0x008fe20000010100 */
[----:B------:R-:W-:-:S03]  /*10e0*/  FFMA.FTZ R12, R68, R17, R87 ;  /* 0x00000011440c7223 */ /* 0x000fc60000010057 */
[----:B------:R-:W-:-:S03]  /*10f0*/  FFMA.FTZ R60, R60, R59, 1 ;  /* 0x3f8000003c3c7423 */ /* 0x000fc6000001003b */
[----:B------:R-:W3:Y:S01]  /*1100*/  MUFU.EX2 R4, R4 ;  /* 0x0000000400047308 */ /* 0x000ee20000000800 */
[----:B------:R-:W-:Y:S01]  /*1110*/  FADD.FTZ R61, -R31, 1 ;  /* 0x3f8000001f3d7421 */ /* 0x000fe20000010100 */
[----:B------:R-:W-:Y:S01]  /*1120*/  FMUL.FTZ R60, R19, R60 ;  /* 0x0000003c133c7220 */ /* 0x000fe20000410000 */
[----:B------:R-:W-:-:S05]  /*1130*/  FMUL.FTZ R59, R12, -1.4426950216293334961 ;  /* 0xbfb8aa3b0c3b7820 */ /* 0x000fca0000410000 */
[----:B------:R-:W3:Y:S01]  /*1140*/  MUFU.EX2 R18, R18 ;  /* 0x0000001200127308 */ /* 0x000ee20000000800 */
[----:B0-----:R-:W-:Y:S01]  /*1150*/  FADD.FTZ R19, -R20, 1 ;  /* 0x3f80000014137421 */ /* 0x001fe20000010100 */
[----:B------:R-:W-:-:S03]  /*1160*/  FFMA.FTZ R62, R5, R61, 1 ;  /* 0x3f800000053e7423 */ /* 0x000fc6000001003d */
[----:B------:R-:W-:Y:S01]  /*1170*/  FFMA.FTZ R61, R14, R19, 1 ;  /* 0x3f8000000e3d7423 */ /* 0x000fe20000010013 */
[----:B------:R-:W-:Y:S01]  /*1180*/  SHF.L.U32 R19, R40, 0x10, RZ ;  /* 0x0000001028137819 */ /* 0x000fe200000006ff */
[----:B-1----:R-:W-:Y:S01]  /*1190*/  FADD.FTZ R16, R16, 1 ;  /* 0x3f80000010107421 */ /* 0x002fe20000010000 */
[----:B------:R-:W0:Y:S01]  /*11a0*/  MUFU.EX2 R59, R59 ;  /* 0x0000003b003b7308 */ /* 0x000e220000000800 */
[----:B---3--:R-:W-:Y:S01]  /*11b0*/  FADD.FTZ R14, R4, 1 ;  /* 0x3f800000040e7421 */ /* 0x008fe20000010000 */
[----:B------:R-:W-:Y:S01]  /*11c0*/  FMUL.FTZ R5, R13, R58 ;  /* 0x0000003a0d057220 */ /* 0x000fe20000410000 */
[----:B------:R-:W-:Y:S01]  /*11d0*/  FMUL.FTZ R4, R19, R60 ;  /* 0x0000003c13047220 */ /* 0x000fe20000410000 */
[----:B------:R-:W-:Y:S02]  /*11e0*/  PRMT R58, R40, 0x7632, R58 ;  /* 0x00007632283a7816 */ /* 0x000fe4000000003a */
[----:B------:R-:W-:Y:S02]  /*11f0*/  PRMT R19, R41, 0x7632, R19 ;  /* 0x0000763229137816 */ /* 0x000fe40000000013 */
[----:B------:R1:W3:Y:S01]  /*1200*/  MUFU.RCP R13, R16 ;  /* 0x00000010000d7308 */ /* 0x0002e20000001000 */
[----:B------:R-:W-:Y:S01]  /*1210*/  SHF.L.U32 R58, R58, 0x10, RZ ;  /* 0x000000103a3a7819 */ /* 0x000fe200000006ff */
[----:B------:R-:W-:Y:S01]  /*1220*/  FMUL.FTZ R31, R31, R62 ;  /* 0x0000003e1f1f7220 */ /* 0x000fe20000410000 */
[----:B------:R-:W-:Y:S01]  /*1230*/  SHF.L.U32 R19, R19, 0x10, RZ ;  /* 0x0000001013137819 */ /* 0x000fe200000006ff */
[----:B------:R-:W-:Y:S01]  /*1240*/  FMUL.FTZ R20, R20, R61 ;  /* 0x0000003d14147220 */ /* 0x000fe20000410000 */
[----:B-1----:R-:W-:-:S03]  /*1250*/  FADD.FTZ R16, R18, 1 ;  /* 0x3f80000012107421 */ /* 0x002fc60000010000 */
[----:B------:R-:W1:Y:S01]  /*1260*/  MUFU.RCP R14, R14 ;  /* 0x0000000e000e7308 */ /* 0x000e620000001000 */
[----:B------:R-:W-:Y:S01]  /*1270*/  SHF.L.U32 R18, R41, 0x10, RZ ;  /* 0x0000001029127819 */ /* 0x000fe200000006ff */
[----:B------:R-:W-:Y:S01]  /*1280*/  FMUL.FTZ R60, R0, R4 ;  /* 0x00000004003c7220 */ /* 0x000fe20000410000 */
[----:B------:R-:W-:Y:S01]  /*1290*/  FMUL.FTZ R58, R58, R31 ;  /* 0x0000001f3a3a7220 */ /* 0x000fe20000410000 */
[----:B------:R-:W-:Y:S01]  /*12a0*/  FMUL.FTZ R19, R19, R20 ;  /* 0x0000001413137220 */ /* 0x000fe20000410000 */
[----:B------:R-:W-:-:S03]  /*12b0*/  FFMA.FTZ R20, R0, R4, RZ ;  /* 0x0000000400147223 */ /* 0x000fc600000100ff */
[----:B------:R-:W1:Y:S01]  /*12c0*/  MUFU.RCP R16, R16 ;  /* 0x0000001000107308 */ /* 0x000e620000001000 */
[----:B------:R-:W-:Y:S01]  /*12d0*/  FMUL.FTZ R5, R18, R5 ;  /* 0x0000000512057220 */ /* 0x000fe20000410000 */
[----:B------:R-:W-:Y:S01]  /*12e0*/  FFMA.FTZ R31, R83, R60, RZ ;  /* 0x0000003c531f7223 */ /* 0x000fe200000100ff */
[----:B0-----:R-:W-:Y:S01]  /*12f0*/  FADD.FTZ R18, R59, 1 ;  /* 0x3f8000003b127421 */ /* 0x001fe20000010000 */
[CC--:B------:R-:W-:Y:S01]  /*1300*/  FMUL.FTZ R60, R69.reuse, R58.reuse ;  /* 0x0000003a453c7220 */ /* 0x0c0fe20000410000 */
[----:B------:R-:W-:Y:S01]  /*1310*/  FFMA.FTZ R20, R69, R58, R20 ;  /* 0x0000003a45147223 */ /* 0x000fe20000010014 */
[CC--:B------:R-:W-:Y:S01]  /*1320*/  FMUL.FTZ R59, R3.reuse, R5.reuse ;  /* 0x00000005033b7220 */ /* 0x0c0fe20000410000 */
[----:B------:R-:W-:Y:S01]  /*1330*/  FADD.FTZ R89, R58, R25 ;  /* 0x000000193a597221 */ /* 0x000fe20000010000 */
[----:B------:R-:W-:Y:S01]  /*1340*/  FFMA.FTZ R31, R66, R60, R31 ;  /* 0x0000003c421f7223 */ /* 0x000fe2000001001f */
[----:B------:R-:W0:Y:S01]  /*1350*/  MUFU.RCP R18, R18 ;  /* 0x0000001200127308 */ /* 0x000e220000001000 */
[----:B------:R-:W-:Y:S01]  /*1360*/  FFMA.FTZ R25, R3, R5, R20 ;  /* 0x0000000503197223 */ /* 0x000fe20000010014 */
[----:B---3--:R-:W-:Y:S01]  /*1370*/  FADD.FTZ R20, -R13, 1 ;  /* 0x3f8000000d147421 */ /* 0x008fe20000010100 */
[----:B------:R-:W-:Y:S01]  /*1380*/  FFMA.FTZ R59, R82, R59, R31 ;  /* 0x0000003b523b7223 */ /* 0x000fe2000001001f */
[----:B------:R-:W-:Y:S01]  /*1390*/  FADD.FTZ R31, R19, R29 ;  /* 0x0000001d131f7221 */ /* 0x000fe20000010000 */
[----:B-1----:R-:W-:Y:S01]  /*13a0*/  FADD.FTZ R61, -R14, 1 ;  /* 0x3f8000000e3d7421 */ /* 0x002fe20000010100 */
[----:B------:R-:W-:Y:S01]  /*13b0*/  FMUL.FTZ R29, R68, R19 ;  /* 0x00000013441d7220 */ /* 0x000fe20000410000 */
[----:B------:R-:W-:Y:S01]  /*13c0*/  FFMA.FTZ R20, R7, R20, 1 ;  /* 0x3f80000007147423 */ /* 0x000fe20000010014 */
[----:B------:R-:W-:Y:S01]  /*13d0*/  FADD.FTZ R7, -R16, 1 ;  /* 0x3f80000010077421 */ /* 0x000fe20000010100 */
[----:B------:R-:W-:Y:S01]  /*13e0*/  FFMA.FTZ R61, R6, R61, 1 ;  /* 0x3f800000063d7423 */ /* 0x000fe2000001003d */
[----:B------:R-:W-:Y:S01]  /*13f0*/  FFMA.FTZ R29, R8, R29, R59 ;  /* 0x0000001d081d7223 */ /* 0x000fe2000001003b */
[----:B------:R-:W-:Y:S01]  /*1400*/  FMUL.FTZ R6, R13, R20 ;  /* 0x000000140d067220 */ /* 0x000fe20000410000 */
[----:B------:R-:W-:Y:S01]  /*1410*/  SHF.L.U32 R59, R42, 0x10, RZ ;  /* 0x000000102a3b7819 */ /* 0x000fe200000006ff */
[----:B------:R-:W-:Y:S01]  /*1420*/  FFMA.FTZ R13, R10, R7, 1 ;  /* 0x3f8000000a0d7423 */ /* 0x000fe20000010007 */
[----:B------:R-:W-:Y:S01]  /*1430*/  FMUL.FTZ R7, R14, R61 ;  /* 0x0000003d0e077220 */ /* 0x000fe20000410000 */
[----:B------:R-:W-:-:S02]  /*1440*/  FFMA.FTZ R79, R8, R19, R28 ;  /* 0x00000013084f7223 */ /* 0x000fc4000001001c */
[----:B------:R-:W-:Y:S01]  /*1450*/  FMUL.FTZ R14, R16, R13 ;  /* 0x0000000d100e7220 */ /* 0x000fe20000410000 */
[----:B------:R-:W-:Y:S01]  /*1460*/  FADD.FTZ R59, -R30, R59 ;  /* 0x0000003b1e3b7221 */ /* 0x000fe20000010100 */
[C---:B------:R-:W-:Y:S01]  /*1470*/  SHF.L.U32 R13, R43.reuse, 0x10, RZ ;  /* 0x000000102b0d7819 */ /* 0x040fe200000006ff */
[----:B------:R-:W-:Y:S01]  /*1480*/  FFMA.FTZ R25, R68, R19, R25 ;  /* 0x0000001344197223 */ /* 0x000fe20000010019 */
[----:B0-----:R-:W-:Y:S01]  /*1490*/  FADD.FTZ R19, -R18, 1 ;  /* 0x3f80000012137421 */ /* 0x001fe20000010100 */
[----:B------:R-:W-:Y:S01]  /*14a0*/  PRMT R8, R42, 0x7632, R8 ;  /* 0x000076322a087816 */ /* 0x000fe20000000008 */
[----:B------:R-:W-:Y:S01]  /*14b0*/  FMUL.FTZ R78, R2, R59 ;  /* 0x0000003b024e7220 */ /* 0x000fe20000410000 */
[----:B------:R-:W-:Y:S01]  /*14c0*/  FADD.FTZ R77, -R30, R13 ;  /* 0x0000000d1e4d7221 */ /* 0x000fe20000010100 */
[----:B------:R-:W-:Y:S01]  /*14d0*/  PRMT R59, R43, 0x7632, R59 ;  /* 0x000076322b3b7816 */ /* 0x000fe2000000003b */
[----:B------:R-:W-:Y:S01]  /*14e0*/  FFMA.FTZ R19, R12, R19, 1 ;  /* 0x3f8000000c137423 */ /* 0x000fe20000010013 */
[----:B------:R-:W-:Y:S01]  /*14f0*/  SHF.L.U32 R13, R8, 0x10, RZ ;  /* 0x00000010080d7819 */ /* 0x000fe200000006ff */
[----:B------:R-:W-:Y:S01]  /*1500*/  FMUL.FTZ R77, R2, R77 ;  /* 0x0000004d024d7220 */ /* 0x000fe20000410000 */
[----:B------:R-:W-:Y:S01]  /*1510*/  SHF.L.U32 R59, R59, 0x10, RZ ;  /* 0x000000103b3b7819 */ /* 0x000fe200000006ff */
[----:B------:R-:W-:Y:S01]  /*1520*/  FMUL.FTZ R16, R18, R19 ;  /* 0x0000001312107220 */ /* 0x000fe20000410000 */
[----:B------:R-:W-:Y:S01]  /*1530*/  SHF.L.U32 R18, R45, 0x10, RZ ;  /* 0x000000102d127819 */ /* 0x000fe200000006ff */
[----:B------:R-:W-:Y:S01]  /*1540*/  FADD.FTZ R13, -R30, R13 ;  /* 0x0000000d1e0d7221 */ /* 0x000fe20000010100 */
[----:B------:R-:W-:Y:S01]  /*1550*/  PRMT R8, R44, 0x7632, R8 ;  /* 0x000076322c087816 */ /* 0x000fe20000000008 */
[----:B------:R-:W-:Y:S01]  /*1560*/  FFMA.FTZ R12, R3, R77, R36 ;  /* 0x0000004d030c7223 */ /* 0x000fe20000010024 */
[----:B------:R-:W-:Y:S01]  /*1570*/  FADD.FTZ R59, -R30, R59 ;  /* 0x0000003b1e3b7221 */ /* 0x000fe20000010100 */
[----:B------:R-:W-:Y:S01]  /*1580*/  FFMA.FTZ R19, R0, R78, R88 ;  /* 0x0000004e00137223 */ /* 0x000fe20000010058 */
[----:B------:R-:W-:Y:S01]  /*1590*/  FMUL.FTZ R13, R2, R13 ;  /* 0x0000000d020d7220 */ /* 0x000fe20000410000 */
[----:B------:R-:W-:Y:S01]  /*15a0*/  SHF.L.U32 R8, R8, 0x10, RZ ;  /* 0x0000001008087819 */ /* 0x000fe200000006ff */
[----:B------:R-:W-:Y:S01]  /*15b0*/  FMUL.FTZ R7, R18, R7 ;  /* 0x0000000712077220 */ /* 0x000fe20000410000 */
[----:B------:R-:W-:Y:S01]  /*15c0*/  FFMA.FTZ R66, R66, R58, R24 ;  /* 0x0000003a42427223 */ /* 0x000fe20000010018 */
[----:B------:R-:W-:Y:S01]  /*15d0*/  FMUL.FTZ R28, R12, -1.4426950216293334961 ;  /* 0xbfb8aa3b0c1c7820 */ /* 0x000fe20000410000 */
[----:B------:R-:W-:Y:S01]  /*15e0*/  IADD3.X R18, RZ, R15, RZ, P0, !PT ;  /* 0x0000000fff127210 */ /* 0x000fe200007fe4ff */
[----:B------:R-:W-:Y:S01]  /*15f0*/  FMUL.FTZ R24, R2, R59 ;  /* 0x0000003b02187220 */ /* 0x000fe20000410000 */
[----:B------:R-:W-:Y:S01]  /*1600*/  IADD3 R58, P0, R32, UR18, RZ ;  /* 0x00000012203a7c10 */ /* 0x000fe2000ff1e0ff */
[----:B------:R-:W-:Y:S01]  /*1610*/  FMUL.FTZ R60, R19, -1.4426950216293334961 ;  /* 0xbfb8aa3b133c7820 */ /* 0x000fe20000410000 */
[----:B------:R-:W-:Y:S01]  /*1620*/  SHF.L.U32 R61, R44, 0x10, RZ ;  /* 0x000000102c3d7819 */ /* 0x000fe200000006ff */
[----:B------:R-:W-:Y:S01]  /*1630*/  FFMA.FTZ R10, R69, R13, R21 ;  /* 0x0000000d450a7223 */ /* 0x000fe20000010015 */
[----:B------:R-:W-:Y:S01]  /*1640*/  FMUL.FTZ R14, R8, R14 ;  /* 0x0000000e080e7220 */ /* 0x000fe20000410000 */
[----:B------:R-:W-:Y:S01]  /*1650*/  FFMA.FTZ R8, R68, R24, R87 ;  /* 0x0000001844087223 */ /* 0x000fe20000010057 */
[----:B------:R-:W-:Y:S01]  /*1660*/  IADD3.X R59, R63, UR19, RZ, P0, !PT ;  /* 0x000000133f3b7c10 */ /* 0x000fe200087fe4ff */
[----:B------:R-:W0:Y:S01]  /*1670*/  MUFU.EX2 R28, R28 ;  /* 0x0000001c001c7308 */ /* 0x000e220000000800 */
[----:B------:R-:W-:Y:S01]  /*1680*/  FMUL.FTZ R6, R61, R6 ;  /* 0x000000063d067220 */ /* 0x000fe20000410000 */
[----:B------:R-:W-:Y:S01]  /*1690*/  FMUL.FTZ R20, R10, -1.4426950216293334961 ;  /* 0xbfb8aa3b0a147820 */ /* 0x000fe20000410000 */
[----:B------:R-:W-:-:S02]  /*16a0*/  PRMT R61, R45, 0x7632, R61 ;  /* 0x000076322d3d7816 */ /* 0x000fc4000000003d */
[----:B------:R-:W-:Y:S01]  /*16b0*/  SHF.L.U64.HI R27, R9, 0x1, R18 ;  /* 0x00000001091b7819 */ /* 0x000fe20000010212 */
[----:B------:R-:W-:Y:S01]  /*16c0*/  FMUL.FTZ R18, R8, -1.4426950216293334961 ;  /* 0xbfb8aa3b08127820 */ /* 0x000fe20000410000 */
[----:B------:R-:W-:Y:S01]  /*16d0*/  STL [R1+0x10], R63 ;  /* 0x0000103f01007387 */ /* 0x000fe20000100800 */
[----:B------:R-:W1:Y:S01]  /*16e0*/  MUFU.EX2 R60, R60 ;  /* 0x0000003c003c7308 */ /* 0x000e620000000800 */
[----:B------:R-:W-:Y:S02]  /*16f0*/  SHF.L.U32 R61, R61, 0x10, RZ ;  /* 0x000000103d3d7819 */ /* 0x000fe400000006ff */
[----:B------:R-:W3:Y:S04]  /*1700*/  LDG.E.64.CONSTANT R58, desc[UR12][R58.64] ;  /* 0x0000000c3a3a7981 */ /* 0x000ee8000c1e9b00 */
[----:B------:R0:W-:Y:S01]  /*1710*/  STL [R1+0xc], R32 ;  /* 0x00000c2001007387 */ /* 0x0001e20000100800 */
[----:B------:R-:W1:Y:S01]  /*1720*/  MUFU.EX2 R20, R20 ;  /* 0x0000001400147308 */ /* 0x000e620000000800 */
[----:B------:R-:W-:Y:S01]  /*1730*/  FMUL.FTZ R16, R61, R16 ;  /* 0x000000103d107220 */ /* 0x000fe20000410000 */
[----:B------:R-:W-:Y:S01]  /*1740*/  FMUL.FTZ R61, R69, R14 ;  /* 0x0000000e453d7220 */ /* 0x000fe20000410000 */
[----:B0-----:R-:W-:Y:S01]  /*1750*/  SHF.L.U32 R32, R9, 0x1, RZ ;  /* 0x0000000109207819 */ /* 0x001fe200000006ff */
[----:B------:R-:W-:-:S04]  /*1760*/  FMUL.FTZ R9, R0, R6 ;  /* 0x0000000600097220 */ /* 0x000fc80000410000 */
[----:B------:R-:W0:Y:S01]  /*1770*/  MUFU.EX2 R18, R18 ;  /* 0x0000001200127308 */ /* 0x000e220000000800 */
[----:B------:R-:W-:Y:S01]  /*1780*/  FFMA.FTZ R29, R81, R9, R29 ;  /* 0x00000009511d7223 */ /* 0x000fe2000001001d */
[C---:B------:R-:W-:Y:S01]  /*1790*/  FFMA.FTZ R66, R11.reuse, R14, R66 ;  /* 0x0000000e0b427223 */ /* 0x040fe20000010042 */
[----:B------:R-:W-:Y:S01]  /*17a0*/  FADD.FTZ R62, R28, 1 ;  /* 0x3f8000001c3e7421 */ /* 0x000fe20000010000 */
[----:B------:R-:W-:Y:S01]  /*17b0*/  SHF.L.U32 R76, R46, 0x10, RZ ;  /* 0x000000102e4c7819 */ /* 0x000fe200000006ff */
[----:B------:R-:W-:Y:S01]  /*17c0*/  FFMA.FTZ R29, R11, R61, R29 ;  /* 0x0000003d0b1d7223 */ /* 0x000fe2000001001d */
[----:B------:R-:W-:Y:S01]  /*17d0*/  FFMA.FTZ R11, R0, R6, R25 ;  /* 0x00000006000b7223 */ /* 0x000fe20000010019 */
[-C--:B------:R-:W-:Y:S01]  /*17e0*/  FMUL.FTZ R28, R3, R7.reuse ;  /* 0x00000007031c7220 */ /* 0x080fe20000410000 */
[----:B-1----:R-:W-:Y:S01]  /*17f0*/  FADD.FTZ R9, R60, 1 ;  /* 0x3f8000003c097421 */ /* 0x002fe20000010000 */
[----:B------:R-:W-:Y:S01]  /*1800*/  IADD3 R60, P0, R32, UR10, RZ ;  /* 0x0000000a203c7c10 */ /* 0x000fe2000ff1e0ff */
[----:B------:R-:W1:Y:S01]  /*1810*/  MUFU.RCP R25, R62 ;  /* 0x0000003e00197308 */ /* 0x000e620000001000 */
[----:B------:R-:W-:Y:S01]  /*1820*/  FADD.FTZ R89, R89, R14 ;  /* 0x0000000e59597221 */ /* 0x000fe20000010000 */
[----:B------:R-:W-:Y:S01]  /*1830*/  FFMA.FTZ R11, R69, R14, R11 ;  /* 0x0000000e450b7223 */ /* 0x000fe2000001000b */
[----:B------:R-:W-:Y:S01]  /*1840*/  FFMA.FTZ R14, R80, R28, R29 ;  /* 0x0000001c500e7223 */ /* 0x000fe2000001001d */
[----:B------:R-:W-:Y:S01]  /*1850*/  FADD.FTZ R76, -R30, R76 ;  /* 0x0000004c1e4c7221 */ /* 0x000fe20000010100 */
[----:B------:R-:W-:Y:S01]  /*1860*/  PRMT R28, R46, 0x7632, R28 ;  /* 0x000076322e1c7816 */ /* 0x000fe2000000001c */
[----:B------:R-:W-:Y:S01]  /*1870*/  FADD.FTZ R20, R20, 1 ;  /* 0x3f80000014147421 */ /* 0x000fe20000010000 */
[----:B------:R-:W-:Y:S01]  /*1880*/  IADD3.X R61, R27, UR11, RZ, P0, !PT ;  /* 0x0000000b1b3d7c10 */ /* 0x000fe200087fe4ff */
[----:B------:R-:W-:Y:S01]  /*1890*/  FFMA.FTZ R11, R3, R7, R11 ;  /* 0x00000007030b7223 */ /* 0x000fe2000001000b */
[----:B------:R-:W-:Y:S01]  /*18a0*/  SHF.L.U32 R75, R47, 0x10, RZ ;  /* 0x000000102f4b7819 */ /* 0x000fe200000006ff */
[----:B0-----:R-:W-:Y:S01]  /*18b0*/  FADD.FTZ R29, R18, 1 ;  /* 0x3f800000121d7421 */ /* 0x001fe20000010000 */
[----:B------:R-:W-:Y:S01]  /*18c0*/  FMUL.FTZ R76, R2, R76 ;  /* 0x0000004c024c7220 */ /* 0x000fe20000410000 */
[----:B------:R-:W-:Y:S01]  /*18d0*/  SHF.L.U32 R18, R28, 0x10, RZ ;  /* 0x000000101c127819 */ /* 0x000fe200000006ff */
[----:B------:R-:W0:Y:S01]  /*18e0*/  MUFU.RCP R9, R9 ;  /* 0x0000000900097308 */ /* 0x000e220000001000 */
[CC--:B------:R-:W-:Y:S01]  /*18f0*/  FMUL.FTZ R28, R68.reuse, R16.reuse ;  /* 0x00000010441c7220 */ /* 0x0c0fe20000410000 */
[-C--:B------:R-:W-:Y:S01]  /*1900*/  FFMA.FTZ R79, R17, R16.reuse, R79 ;  /* 0x00000010114f7223 */ /* 0x080fe2000001004f */
[----:B------:R-:W-:Y:S01]  /*1910*/  FADD.FTZ R31, R31, R16 ;  /* 0x000000101f1f7221 */ /* 0x000fe20000010000 */
[----:B------:R-:W-:Y:S01]  /*1920*/  FFMA.FTZ R16, R68, R16, R11 ;  /* 0x0000001044107223 */ /* 0x000fe2000001000b */
[----:B------:R-:W-:Y:S01]  /*1930*/  FFMA.FTZ R11, R0, R76, R88 ;  /* 0x0000004c000b7223 */ /* 0x000fe20000010058 */
[----:B------:R-:W3:Y:S01]  /*1940*/  LDG.E.64.CONSTANT R60, desc[UR12][R60.64] ;  /* 0x0000000c3c3c7981 */ /* 0x000ee2000c1e9b00 */
[----:B------:R-:W-:Y:S01]  /*1950*/  FADD.FTZ R75, -R30, R75 ;  /* 0x0000004b1e4b7221 */ /* 0x000fe20000010100 */
[----:B------:R-:W0:Y:S01]  /*1960*/  MUFU.RCP R20, R20 ;  /* 0x0000001400147308 */ /* 0x000e220000001000 */
[----:B------:R-:W-:Y:S01]  /*1970*/  FFMA.FTZ R17, R17, R28, R14 ;  /* 0x0000001c11117223 */ /* 0x000fe2000001000e */
[----:B------:R-:W-:Y:S01]  /*1980*/  FMUL.FTZ R28, R11, -1.4426950216293334961 ;  /* 0xbfb8aa3b0b1c7820 */ /* 0x000fe20000410000 */
[----:B------:R-:W-:-:S05]  /*1990*/  FMUL.FTZ R75, R2, R75 ;  /* 0x0000004b024b7220 */ /* 0x000fca0000410000 */
[----:B------:R-:W0:Y:S01]  /*19a0*/  MUFU.RCP R29, R29 ;  /* 0x0000001d001d7308 */ /* 0x000e220000001000 */
[----:B-1----:R-:W-:Y:S01]  /*19b0*/  FADD.FTZ R62, -R25, 1 ;  /* 0x3f800000193e7421 */ /* 0x002fe20000010100 */
[----:B------:R-:W-:Y:S01]  /*19c0*/  FFMA.FTZ R14, R3, R75, R36 ;  /* 0x0000004b030e7223 */ /* 0x000fe20000010024 */
[----:B------:R-:W-:Y:S02]  /*19d0*/  FADD.FTZ R18, -R30, R18 ;  /* 0x000000121e127221 */ /* 0x000fe40000010100 */
[----:B------:R-:W-:-:S03]  /*19e0*/  FFMA.FTZ R62, R12, R62, 1 ;  /* 0x3f8000000c3e7423 */ /* 0x000fc6000001003e */
[----:B------:R-:W1:Y:S01]  /*19f0*/  MUFU.EX2 R28, R28 ;  /* 0x0000001c001c7308 */ /* 0x000e620000000800 */
[----:B------:R-:W-:Y:S01]  /*1a00*/  FMUL.FTZ R12, R14, -1.4426950216293334961 ;  /* 0xbfb8aa3b0e0c7820 */ /* 0x000fe20000410000 */
[----:B------:R-:W-:Y:S01]  /*1a10*/  FMUL.FTZ R18, R2, R18 ;  /* 0x0000001202127220 */ /* 0x000fe20000410000 */
[----:B0-----:R-:W-:Y:S01]  /*1a20*/  FADD.FTZ R63, -R9, 1 ;  /* 0x3f800000093f7421 */ /* 0x001fe20000010100 */
[----:B------:R-:W-:Y:S02]  /*1a30*/  FADD.FTZ R64, -R20, 1 ;  /* 0x3f80000014407421 */ /* 0x000fe40000010100 */
[----:B------:R-:W-:Y:S01]  /*1a40*/  FFMA.FTZ R65, R69, R18, R21 ;  /* 0x0000001245417223 */ /* 0x000fe20000010015 */
[----:B------:R-:W-:Y:S01]  /*1a50*/  FFMA.FTZ R19, R19, R63, 1 ;  /* 0x3f80000013137423 */ /* 0x000fe2000001003f */
[----:B------:R-:W0:Y:S01]  /*1a60*/  MUFU.EX2 R12, R12 ;  /* 0x0000000c000c7308 */ /* 0x000e220000000800 */
[----:B------:R-:W-:Y:S01]  /*1a70*/  FADD.FTZ R63, -R29, 1 ;  /* 0x3f8000001d3f7421 */ /* 0x000fe20000010100 */
[----:B------:R-:W-:Y:S01]  /*1a80*/  FFMA.FTZ R64, R10, R64, 1 ;  /* 0x3f8000000a407423 */ /* 0x000fe20000010040 */
[----:B------:R-:W-:-:S02]  /*1a90*/  FMUL.FTZ R10, R65, -1.4426950216293334961 ;  /* 0xbfb8aa3b410a7820 */ /* 0x000fc40000410000 */
[----:B------:R-:W-:Y:S01]  /*1aa0*/  FFMA.FTZ R63, R8, R63, 1 ;  /* 0x3f800000083f7423 */ /* 0x000fe2000001003f */
[----:B------:R-:W-:Y:S01]  /*1ab0*/  SHF.L.U32 R8, R48, 0x10, RZ ;  /* 0x0000001030087819 */ /* 0x000fe200000006ff */
[----:B------:R-:W-:Y:S01]  /*1ac0*/  FMUL.FTZ R64, R20, R64 ;  /* 0x0000004014407220 */ /* 0x000fe20000410000 */
[----:B------:R-:W-:Y:S01]  /*1ad0*/  FMUL.FTZ R19, R9, R19 ;  /* 0x0000001309137220 */ /* 0x000fe20000410000 */
[----:B------:R1:W0:Y:S01]  /*1ae0*/  MUFU.EX2 R20, R10 ;  /* 0x0000000a00147308 */ /* 0x0002220000000800 */
[----:B------:R-:W-:Y:S01]  /*1af0*/  FMUL.FTZ R9, R25, R62 ;  /* 0x0000003e19097220 */ /* 0x000fe20000410000 */
[----:B------:R-:W-:Y:S01]  /*1b00*/  SHF.L.U32 R62, R49, 0x10, RZ ;  /* 0x00000010313e7819 */ /* 0x000fe200000006ff */
[----:B------:R-:W-:Y:S01]  /*1b10*/  FMUL.FTZ R8, R8, R19 ;  /* 0x0000001308087220 */ /* 0x000fe20000410000 */
[----:B------:R-:W-:Y:S01]  /*1b20*/  PRMT R19, R48, 0x7632, R19 ;  /* 0x0000763230137816 */ /* 0x000fe20000000013 */
[----:B-1----:R-:W-:Y:S01]  /*1b30*/  FADD.FTZ R10, R28, 1 ;  /* 0x3f8000001c0a7421 */ /* 0x002fe20000010000 */
[----:B------:R-:W-:-:S04]  /*1b40*/  PRMT R28, R47, 0x7632, R28 ;  /* 0x000076322f1c7816 */ /* 0x000fc8000000001c */
[----:B------:R-:W-:Y:S01]  /*1b50*/  SHF.L.U32 R28, R28, 0x10, RZ ;  /* 0x000000101c1c7819 */ /* 0x000fe200000006ff */
[----:B------:R-:W-:Y:S01]  /*1b60*/  FMUL.FTZ R9, R62, R9 ;  /* 0x000000093e097220 */ /* 0x000fe20000410000 */
[----:B------:R-:W-:Y:S01]  /*1b70*/  SHF.L.U32 R19, R19, 0x10, RZ ;  /* 0x0000001013137819 */ /* 0x000fe200000006ff */
[----:B0-----:R-:W-:Y:S02]  /*1b80*/  FADD.FTZ R12, R12, 1 ;  /* 0x3f8000000c0c7421 */ /* 0x001fe40000010000 */
[----:B------:R-:W-:Y:S01]  /*1b90*/  FADD.FTZ R62, -R30, R28 ;  /* 0x0000001c1e3e7221 */ /* 0x000fe20000010100 */
[----:B------:R-:W-:Y:S01]  /*1ba0*/  FMUL.FTZ R28, R0, R8 ;  /* 0x00000008001c7220 */ /* 0x000fe20000410000 */
[----:B------:R-:W-:Y:S01]  /*1bb0*/  FMUL.FTZ R19, R19, R64 ;  /* 0x0000004013137220 */ /* 0x000fe20000410000 */
[----:B------:R0:W-:Y:S02]  /*1bc0*/  MUFU.RCP R70, R12 ;  /* 0x0000000c00467308 */ /* 0x0001e40000001000 */
[----:B------:R-:W-:Y:S01]  /*1bd0*/  FFMA.FTZ R17, R78, R28, R17 ;  /* 0x0000001c4e117223 */ /* 0x000fe20000010011 */
[-C--:B------:R-:W-:Y:S01]  /*1be0*/  FMUL.FTZ R28, R69, R19.reuse ;  /* 0x00000013451c7220 */ /* 0x080fe20000410000 */
[----:B0-----:R-:W-:Y:S01]  /*1bf0*/  FMUL.FTZ R12, R2, R62 ;  /* 0x0000003e020c7220 */ /* 0x001fe20000410000 */
[----:B------:R-:W-:-:S03]  /*1c00*/  FFMA.FTZ R66, R13, R19, R66 ;  /* 0x000000130d427223 */ /* 0x000fc60000010042 */
[----:B------:R-:W-:Y:S01]  /*1c10*/  FFMA.FTZ R64, R68, R12, R87 ;  /* 0x0000000c44407223 */ /* 0x000fe20000010057 */
[----:B------:R-:W-:-:S03]  /*1c20*/  FFMA.FTZ R17, R13, R28, R17 ;  /* 0x0000001c0d117223 */ /* 0x000fc60000010011 */
[----:B------:R-:W-:-:S06]  /*1c30*/  FMUL.FTZ R13, R64, -1.4426950216293334961 ;  /* 0xbfb8aa3b400d7820 */ /* 0x000fcc0000410000 */
[----:B------:R-:W0:Y:S01]  /*1c40*/  MUFU.EX2 R13, R13 ;  /* 0x0000000d000d7308 */ /* 0x000e220000000800 */
[----:B------:R-:W-:Y:S01]  /*1c50*/  FMUL.FTZ R25, R29, R63 ;  /* 0x0000003f1d197220 */ /* 0x000fe20000410000 */
[----:B------:R-:W-:Y:S01]  /*1c60*/  PRMT R29, R49, 0x7632, R29 ;  /* 0x00007632311d7816 */ /* 0x000fe2000000001d */
[----:B------:R-:W-:-:S03]  /*1c70*/  FADD.FTZ R20, R20, 1 ;  /* 0x3f80000014147421 */ /* 0x000fc60000010000 */
[----:B------:R-:W-:Y:S02]  /*1c80*/  SHF.L.U32 R29, R29, 0x10, RZ ;  /* 0x000000101d1d7819 */ /* 0x000fe400000006ff */
[----:B------:R-:W-:Y:S01]  /*1c90*/  IADD3 R62, P0, R32, UR18, RZ ;  /* 0x00000012203e7c10 */ /* 0x000fe2000ff1e0ff */
[----:B------:R1:W2:Y:S02]  /*1ca0*/  MUFU.RCP R67, R20 ;  /* 0x0000001400437308 */ /* 0x0002a40000001000 */
[----:B------:R-:W-:Y:S01]  /*1cb0*/  FMUL.FTZ R25, R29, R25 ;  /* 0x000000191d197220 */ /* 0x000fe20000410000 */
[----:B------:R-:W-:Y:S01]  /*1cc0*/  IADD3.X R63, R27, UR19, RZ, P0, !PT ;  /* 0x000000131b3f7c10 */ /* 0x000fe200087fe4ff */
[----:B0-----:R-:W-:-:S04]  /*1cd0*/  FADD.FTZ R13, R13, 1 ;  /* 0x3f8000000d0d7421 */ /* 0x001fc80000010000 */
[----:B------:R-:W0:Y:S01]  /*1ce0*/  MUFU.RCP R10, R10 ;  /* 0x0000000a000a7308 */ /* 0x000e220000001000 */
[----:B-1----:R-:W-:Y:S01]  /*1cf0*/  FFMA.FTZ R20, R0, R8, R16 ;  /* 0x0000000800147223 */ /* 0x002fe20000010010 */
[----:B------:R-:W3:Y:S06]  /*1d00*/  LDG.E.64.CONSTANT R62, desc[UR12][R62.64] ;  /* 0x0000000c3e3e7981 */ /* 0x000eec000c1e9b00 */
[----:B------:R-:W1:Y:S01]  /*1d10*/  MUFU.RCP R29, R13 ;  /* 0x0000000d001d7308 */ /* 0x000e620000001000 */
[----:B------:R-:W-:Y:S01]  /*1d20*/  FMUL.FTZ R16, R3, R9 ;  /* 0x0000000903107220 */ /* 0x000fe20000410000 */
[----:B------:R-:W-:Y:S01]  /*1d30*/  FADD.FTZ R89, R89, R19 ;  /* 0x0000001359597221 */ /* 0x000fe20000010000 */
[----:B------:R-:W-:Y:S01]  /*1d40*/  FFMA.FTZ R20, R69, R19, R20 ;  /* 0x0000001345147223 */ /* 0x000fe20000010014 */
[-C--:B------:R-:W-:Y:S01]  /*1d50*/  FMUL.FTZ R19, R68, R25.reuse ;  /* 0x0000001944137220 */ /* 0x080fe20000410000 */
[----:B------:R-:W-:Y:S01]  /*1d60*/  FFMA.FTZ R17, R77, R16, R17 ;  /* 0x000000104d117223 */ /* 0x000fe20000010011 */
[----:B------:R-:W-:-:S03]  /*1d70*/  FFMA.FTZ R79, R24, R25, R79 ;  /* 0x00000019184f7223 */ /* 0x000fc6000001004f */
[----:B------:R-:W-:Y:S01]  /*1d80*/  FFMA.FTZ R24, R24, R19, R17 ;  /* 0x0000001318187223 */ /* 0x000fe20000010011 */
[----:B--2---:R-:W-:Y:S01]  /*1d90*/  FADD.FTZ R19, -R67, 1 ;  /* 0x3f80000043137421 */ /* 0x004fe20000010100 */
[----:B------:R-:W-:Y:S01]  /*1da0*/  FFMA.FTZ R20, R3, R9, R20 ;  /* 0x0000000903147223 */ /* 0x000fe20000010014 */
[----:B0-----:R-:W-:Y:S01]  /*1db0*/  FADD.FTZ R16, -R10, 1 ;  /* 0x3f8000000a107421 */ /* 0x001fe20000010100 */
[----:B------:R-:W-:Y:S01]  /*1dc0*/  FADD.FTZ R17, -R70, 1 ;  /* 0x3f80000046117421 */ /* 0x000fe20000010100 */
[----:B------:R-:W-:Y:S01]  /*1dd0*/  FFMA.FTZ R65, R65, R19, 1 ;  /* 0x3f80000041417423 */ /* 0x000fe20000010013 */
[----:B-1----:R-:W-:Y:S01]  /*1de0*/  FADD.FTZ R71, -R29, 1 ;  /* 0x3f8000001d477421 */ /* 0x002fe20000010100 */
[----:B------:R-:W-:Y:S01]  /*1df0*/  FADD.FTZ R31, R31, R25 ;  /* 0x000000191f1f7221 */ /* 0x000fe20000010000 */
[----:B------:R-:W-:Y:S02]  /*1e00*/  FFMA.FTZ R25, R68, R25, R20 ;  /* 0x0000001944197223 */ /* 0x000fe40000010014 */
[----:B------:R-:W-:Y:S01]  /*1e10*/  FFMA.FTZ R64, R64, R71, 1 ;  /* 0x3f80000040407423 */ /* 0x000fe20000010047 */
[----:B------:R-:W-:Y:S01]  /*1e20*/  FFMA.FTZ R20, R11, R16, 1 ;  /* 0x3f8000000b147423 */ /* 0x000fe20000010010 */
[----:B------:R-:W-:Y:S01]  /*1e30*/  FMUL.FTZ R67, R67, R65 ;  /* 0x0000004143437220 */ /* 0x000fe20000410000 */
[----:B------:R-:W-:Y:S01]  /*1e40*/  FFMA.FTZ R11, R14, R17, 1 ;  /* 0x3f8000000e0b7423 */ /* 0x000fe20000010011 */
[----:B------:R-:W-:Y:S01]  /*1e50*/  IADD3.X R65, RZ, R15, RZ, P1, !PT ;  /* 0x0000000fff417210 */ /* 0x000fe20000ffe4ff */
[----:B------:R-:W-:Y:S01]  /*1e60*/  FMUL.FTZ R29, R29, R64 ;  /* 0x000000401d1d7220 */ /* 0x000fe20000410000 */
[----:B------:R-:W-:-:S02]  /*1e70*/  PRMT R17, R50, 0x7632, R17 ;  /* 0x0000763232117816 */ /* 0x000fc40000000011 */
[----:B------:R-:W-:Y:S01]  /*1e80*/  PRMT R64, R52, 0x7632, R64 ;  /* 0x0000763234407816 */ /* 0x000fe20000000040 */
[----:B------:R0:W-:Y:S01]  /*1e90*/  STL [R1+0x8], R27 ;  /* 0x0000081b01007387 */ /* 0x0001e20000100800 */
[----:B------:R-:W-:Y:S02]  /*1ea0*/  SHF.L.U32 R16, R50, 0x10, RZ ;  /* 0x0000001032107819 */ /* 0x000fe400000006ff */
[----:B------:R-:W-:Y:S02]  /*1eb0*/  SHF.L.U32 R73, R51, 0x10, RZ ;  /* 0x0000001033497819 */ /* 0x000fe400000006ff */
[----:B------:R-:W-:Y:S02]  /*1ec0*/  SHF.L.U32 R17, R17, 0x10, RZ ;  /* 0x0000001011117819 */ /* 0x000fe400000006ff */
[----:B------:R-:W-:Y:S02]  /*1ed0*/  SHF.L.U32 R64, R64, 0x10, RZ ;  /* 0x0000001040407819 */ /* 0x000fe400000006ff */
[----:B0-----:R-:W-:-:S02]  /*1ee0*/  SHF.L.U64.HI R27, R86, 0x1, R65 ;  /* 0x00000001561b7819 */ /* 0x001fc40000010241 */
[----:B------:R-:W-:Y:S01]  /*1ef0*/  PRMT R65, R53, 0x7632, R65 ;  /* 0x0000763235417816 */ /* 0x000fe20000000041 */
[C---:B------:R-:W-:Y:S01]  /*1f00*/  FADD.FTZ R16, -R30.reuse, R16 ;  /* 0x000000101e107221 */ /* 0x040fe20000010100 */
[----:B------:R-:W-:Y:S01]  /*1f10*/  PRMT R19, R51, 0x7632, R19 ;  /* 0x0000763233137816 */ /* 0x000fe20000000013 */
[----:B------:R-:W-:Y:S01]  /*1f20*/  FADD.FTZ R73, -R30, R73 ;  /* 0x000000491e497221 */ /* 0x000fe20000010100 */
[----:B------:R-:W-:Y:S01]  /*1f30*/  SHF.L.U32 R86, R86, 0x1, RZ ;  /* 0x0000000156567819 */ /* 0x000fe200000006ff */
[----:B------:R-:W-:Y:S01]  /*1f40*/  FADD.FTZ R17, -R30, R17 ;  /* 0x000000111e117221 */ /* 0x000fe20000010100 */
[----:B------:R-:W-:Y:S01]  /*1f50*/  SHF.L.U32 R65, R65, 0x10, RZ ;  /* 0x0000001041417819 */ /* 0x000fe200000006ff */
[----:B------:R-:W-:Y:S01]  /*1f60*/  FMUL.FTZ R67, R64, R67 ;  /* 0x0000004340437220 */ /* 0x000fe20000410000 */
[----:B------:R-:W-:Y:S01]  /*1f70*/  SHF.L.U32 R19, R19, 0x10, RZ ;  /* 0x0000001013137819 */ /* 0x000fe200000006ff */
[----:B------:R-:W-:Y:S01]  /*1f80*/  FMUL.FTZ R74, R2, R16 ;  /* 0x00000010024a7220 */ /* 0x000fe20000410000 */
[----:B------:R-:W-:Y:S01]  /*1f90*/  IADD3 R64, P0, R86, UR10, RZ ;  /* 0x0000000a56407c10 */ /* 0x000fe2000ff1e0ff */
[C---:B------:R-:W-:Y:S01]  /*1fa0*/  FMUL.FTZ R73, R2.reuse, R73 ;  /* 0x0000004902497220 */ /* 0x040fe20000410000 */
[----:B------:R-:W-:Y:S01]  /*1fb0*/  FMUL.FTZ R17, R2, R17 ;  /* 0x0000001102117220 */ /* 0x000fe20000410000 */
[----:B------:R-:W-:Y:S01]  /*1fc0*/  FMUL.FTZ R29, R65, R29 ;  /* 0x0000001d411d7220 */ /* 0x000fe20000410000 */
[----:B------:R-:W-:Y:S01]  /*1fd0*/  FFMA.FTZ R14, R0, R74, R88 ;  /* 0x0000004a000e7223 */ /* 0x000fe20000010058 */
[----:B------:R-:W-:Y:S01]  /*1fe0*/  FADD.FTZ R19, -R30, R19 ;  /* 0x000000131e137221 */ /* 0x000fe20000010100 */
[----:B------:R-:W-:Y:S01]  /*1ff0*/  IADD3.X R65, R27, UR11, RZ, P0, !PT ;  /* 0x0000000b1b417c10 */ /* 0x000fe200087fe4ff */
[----:B------:R-:W-:Y:S01]  /*2000*/  FFMA.FTZ R13, R3, R73, R36 ;  /* 0x00000049030d7223 */ /* 0x000fe20000010024 */
[----:B------:R-:W-:Y:S01]  /*2010*/  FMUL.FTZ R10, R10, R20 ;  /* 0x000000140a0a7220 */ /* 0x000fe20000410000 */
[----:B------:R-:W-:Y:S01]  /*2020*/  FFMA.FTZ R16, R69, R17, R21 ;  /* 0x0000001145107223 */ /* 0x000fe20000010015 */
[----:B------:R-:W-:Y:S01]  /*2030*/  FMUL.FTZ R20, R14, -1.4426950216293334961 ;  /* 0xbfb8aa3b0e147820 */ /* 0x000fe20000410000 */
[----:B------:R-:W-:Y:S01]  /*2040*/  FMUL.FTZ R19, R2, R19 ;  /* 0x0000001302137220 */ /* 0x000fe20000410000 */
[----:B------:R-:W-:Y:S01]  /*2050*/  FMUL.FTZ R28, R13, -1.4426950216293334961 ;  /* 0xbfb8aa3b0d1c7820 */ /* 0x000fe20000410000 */
[----:B------:R-:W2:Y:S01]  /*2060*/  LDG.E.64.CONSTANT R64, desc[UR12][R64.64] ;  /* 0x0000000c40407981 */ /* 0x000ea2000c1e9b00 */
[----:B------:R-:W-:Y:S01]  /*2070*/  FMUL.FTZ R71, R16, -1.4426950216293334961 ;  /* 0xbfb8aa3b10477820 */ /* 0x000fe20000410000 */
[----:B------:R-:W-:Y:S01]  /*2080*/  FFMA.FTZ R15, R68, R19, R87 ;  /* 0x00000013440f7223 */ /* 0x000fe20000010057 */
[----:B------:R-:W0:Y:S01]  /*2090*/  MUFU.EX2 R20, R20 ;  /* 0x0000001400147308 */ /* 0x000e220000000800 */
[----:B------:R-:W-:-:S02]  /*20a0*/  FMUL.FTZ R11, R70, R11 ;  /* 0x0000000b460b7220 */ /* 0x000fc40000410000 */
[----:B------:R-:W-:-:S05]  /*20b0*/  FMUL.FTZ R70, R15, -1.4426950216293334961 ;  /* 0xbfb8aa3b0f467820 */ /* 0x000fca0000410000 */
[----:B------:R-:W1:Y:S01]  /*20c0*/  MUFU.EX2 R28, R28 ;  /* 0x0000001c001c7308 */ /* 0x000e620000000800 */
[----:B------:R-:W-:-:S07]  /*20d0*/  SHF.L.U32 R72, R52, 0x10, RZ ;  /* 0x0000001034487819 */ /* 0x000fce00000006ff */
[----:B------:R-:W4:Y:S01]  /*20e0*/  MUFU.EX2 R71, R71 ;  /* 0x0000004700477308 */ /* 0x000f220000000800 */
[----:B------:R-:W-:-:S07]  /*20f0*/  FMUL.FTZ R10, R72, R10 ;  /* 0x0000000a480a7220 */ /* 0x000fce0000410000 */
[----:B------:R-:W4:Y:S01]  /*2100*/  MUFU.EX2 R70, R70 ;  /* 0x0000004600467308 */ /* 0x000f220000000800 */
[----:B0-----:R-:W-:Y:S01]  /*2110*/  FADD.FTZ R20, R20, 1 ;  /* 0x3f80000014147421 */ /* 0x001fe20000010000 */
[----:B------:R-:W-:Y:S01]  /*2120*/  SHF.L.U32 R72, R53, 0x10, RZ ;  /* 0x0000001035487819 */ /* 0x000fe200000006ff */
[----:B-1----:R-:W-:Y:S01]  /*2130*/  FADD.FTZ R28, R28, 1 ;  /* 0x3f8000001c1c7421 */ /* 0x002fe20000010000 */
[----:B------:R-:W-:-:S03]  /*2140*/  FMUL.FTZ R84, R0, R10 ;  /* 0x0000000a00547220 */ /* 0x000fc60000410000 */
[----:B------:R-:W-:Y:S01]  /*2150*/  FMUL.FTZ R11, R72, R11 ;  /* 0x0000000b480b7220 */ /* 0x000fe20000410000 */
[----:B----4-:R-:W-:Y:S01]  /*2160*/  FADD.FTZ R71, R71, 1 ;  /* 0x3f80000047477421 */ /* 0x010fe20000010000 */
[----:B------:R-:W0:Y:S01]  /*2170*/  MUFU.RCP R20, R20 ;  /* 0x0000001400147308 */ /* 0x000e220000001000 */
[----:B------:R-:W-:Y:S01]  /*2180*/  FFMA.FTZ R84, R76, R84, R24 ;  /* 0x000000544c547223 */ /* 0x000fe20000010018 */
[----:B------:R-:W-:-:S06]  /*2190*/  FMUL.FTZ R72, R69, R67 ;  /* 0x0000004345487220 */ /* 0x000fcc0000410000 */
[----:B------:R-:W1:Y:S08]  /*21a0*/  MUFU.RCP R28, R28 ;  /* 0x0000001c001c7308 */ /* 0x000e700000001000 */
[----:B------:R4:W1:Y:S02]  /*21b0*/  MUFU.RCP R24, R71 ;  /* 0x0000004700187308 */ /* 0x0008640000001000 */
[----:B----4-:R-:W-:Y:S01]  /*21c0*/  FADD.FTZ R71, R70, 1 ;  /* 0x3f80000046477421 */ /* 0x010fe20000010000 */
[----:B------:R-:W-:Y:S01]  /*21d0*/  FFMA.FTZ R70, R18, R72, R84 ;  /* 0x0000004812467223 */ /* 0x000fe20000010054 */
[----:B------:R-:W-:-:S04]  /*21e0*/  FFMA.FTZ R72, R0, R10, R25 ;  /* 0x0000000a00487223 */ /* 0x000fc80000010019 */
[----:B------:R4:W1:Y:S01]  /*21f0*/  MUFU.RCP R25, R71 ;  /* 0x0000004700197308 */ /* 0x0008620000001000 */
[----:B------:R-:W-:Y:S01]  /*2200*/  FFMA.FTZ R18, R18, R67, R66 ;  /* 0x0000004312127223 */ /* 0x000fe20000010042 */
[----:B------:R-:W-:Y:S01]  /*2210*/  FMUL.FTZ R66, R3, R11 ;  /* 0x0000000b03427220 */ /* 0x000fe20000410000 */
[----:B----4-:R-:W-:-:S03]  /*2220*/  FFMA.FTZ R71, R69, R67, R72 ;  /* 0x0000004345477223 */ /* 0x010fc60000010048 */
[----:B------:R-:W-:Y:S01]  /*2230*/  FFMA.FTZ R66, R75, R66, R70 ;  /* 0x000000424b427223 */ /* 0x000fe20000010046 */
[----:B------:R-:W-:Y:S01]  /*2240*/  FMUL.FTZ R70, R68, R29 ;  /* 0x0000001d44467220 */ /* 0x000fe20000410000 */
[----:B------:R-:W-:Y:S01]  /*2250*/  FFMA.FTZ R71, R3, R11, R71 ;  /* 0x0000000b03477223 */ /* 0x000fe20000010047 */
[----:B------:R-:W-:Y:S01]  /*2260*/  FADD.FTZ R89, R89, R67 ;  /* 0x0000004359597221 */ /* 0x000fe20000010000 */
[-C--:B------:R-:W-:Y:S01]  /*2270*/  FFMA.FTZ R79, R12, R29.reuse, R79 ;  /* 0x0000001d0c4f7223 */ /* 0x080fe2000001004f */
[----:B------:R-:W-:Y:S01]  /*2280*/  FADD.FTZ R31, R31, R29 ;  /* 0x0000001d1f1f7221 */ /* 0x000fe20000010000 */
[----:B0-----:R-:W-:Y:S01]  /*2290*/  FADD.FTZ R67, -R20, 1 ;  /* 0x3f80000014437421 */ /* 0x001fe20000010100 */
[----:B------:R-:W-:Y:S01]  /*22a0*/  FFMA.FTZ R29, R68, R29, R71 ;  /* 0x0000001d441d7223 */ /* 0x000fe20000010047 */
[----:B-1----:R-:W-:Y:S01]  /*22b0*/  FADD.FTZ R71, -R28, 1 ;  /* 0x3f8000001c477421 */ /* 0x002fe20000010100 */
[----:B------:R-:W-:Y:S01]  /*22c0*/  FFMA.FTZ R66, R12, R70, R66 ;  /* 0x000000460c427223 */ /* 0x000fe20000010042 */
[----:B------:R-:W-:Y:S01]  /*22d0*/  FADD.FTZ R12, -R24, 1 ;  /* 0x3f800000180c7421 */ /* 0x000fe20000010100 */
[----:B------:R-:W-:Y:S01]  /*22e0*/  FFMA.FTZ R67, R14, R67, 1 ;  /* 0x3f8000000e437423 */ /* 0x000fe20000010043 */
[----:B------:R-:W-:Y:S01]  /*22f0*/  FFMA.FTZ R14, R13, R71, 1 ;  /* 0x3f8000000d0e7423 */ /* 0x000fe20000010047 */
[----:B------:R-:W-:Y:S01]  /*2300*/  FADD.FTZ R13, -R25, 1 ;  /* 0x3f800000190d7421 */ /* 0x000fe20000010100 */
[----:B------:R-:W-:Y:S01]  /*2310*/  FFMA.FTZ R12, R16, R12, 1 ;  /* 0x3f800000100c7423 */ /* 0x000fe2000001000c */
[----:B------:R-:W-:-:S02]  /*2320*/  FMUL.FTZ R67, R20, R67 ;  /* 0x0000004314437220 */ /* 0x000fc40000410000 */
[----:B------:R-:W-:Y:S01]  /*2330*/  FFMA.FTZ R13, R15, R13, 1 ;  /* 0x3f8000000f0d7423 */ /* 0x000fe2000001000d */
[----:B------:R-:W-:Y:S01]  /*2340*/  FMUL.FTZ R24, R24, R12 ;  /* 0x0000000c18187220 */ /* 0x000fe20000410000 */
[----:B------:R-:W-:Y:S02]  /*2350*/  SHF.L.U32 R15, R56, 0x10, RZ ;  /* 0x00000010380f7819 */ /* 0x000fe400000006ff */
[C---:B------:R-:W-:Y:S02]  /*2360*/  PRMT R20, R54.reuse, 0x7632, R20 ;  /* 0x0000763236147816 */ /* 0x040fe40000000014 */
[----:B------:R-:W-:Y:S01]  /*2370*/  SHF.L.U32 R12, R54, 0x10, RZ ;  /* 0x00000010360c7819 */ /* 0x000fe200000006ff */
[----:B------:R-:W-:Y:S01]  /*2380*/  FADD.FTZ R15, -R30, R15 ;  /* 0x0000000f1e0f7221 */ /* 0x000fe20000010100 */
[----:B------:R-:W-:Y:S02]  /*2390*/  PRMT R16, R55, 0x7632, R16 ;  /* 0x0000763237107816 */ /* 0x000fe40000000010 */
[----:B------:R-:W-:Y:S01]  /*23a0*/  SHF.L.U32 R20, R20, 0x10, RZ ;  /* 0x0000001014147819 */ /* 0x000fe200000006ff */
[----:B------:R-:W-:Y:S01]  /*23b0*/  FMUL.FTZ R12, R12, R67 ;  /* 0x000000430c0c7220 */ /* 0x000fe20000410000 */
[----:B------:R-:W-:Y:S01]  /*23c0*/  SHF.L.U32 R92, R16, 0x10, RZ ;  /* 0x00000010105c7819 */ /* 0x000fe200000006ff */
[----:B------:R-:W-:-:S02]  /*23d0*/  FMUL.FTZ R72, R2, R15 ;  /* 0x0000000f02487220 */ /* 0x000fc40000410000 */
[----:B------:R-:W-:Y:S01]  /*23e0*/  FMUL.FTZ R16, R20, R24 ;  /* 0x0000001814107220 */ /* 0x000fe20000410000 */
[----:B------:R-:W-:-:S03]  /*23f0*/  FMUL.FTZ R15, R0, R12 ;  /* 0x0000000c000f7220 */ /* 0x000fc60000410000 */
[----:B------:R-:W-:Y:S01]  /*2400*/  FMUL.FTZ R85, R69, R16 ;  /* 0x0000001045557220 */ /* 0x000fe20000410000 */
[----:B------:R-:W-:Y:S01]  /*2410*/  FFMA.FTZ R66, R74, R15, R66 ;  /* 0x0000000f4a427223 */ /* 0x000fe20000010042 */
[----:B------:R-:W-:-:S03]  /*2420*/  FMUL.FTZ R13, R25, R13 ;  /* 0x0000000d190d7220 */ /* 0x000fc60000410000 */
[----:B------:R-:W-:Y:S01]  /*2430*/  FFMA.FTZ R85, R17, R85, R66 ;  /* 0x0000005511557223 */ /* 0x000fe20000010042 */
[----:B------:R-:W-:Y:S02]  /*2440*/  IADD3 R66, P0, R86, UR18, RZ ;  /* 0x0000001256427c10 */ /* 0x000fe4000ff1e0ff */
[----:B------:R-:W-:Y:S02]  /*2450*/  SHF.L.U32 R20, R57, 0x10, RZ ;  /* 0x0000001039147819 */ /* 0x000fe400000006ff */
[----:B------:R-:W-:Y:S02]  /*2460*/  PRMT R70, R56, 0x7632, R70 ;  /* 0x0000763238467816 */ /* 0x000fe40000000046 */
[----:B------:R-:W-:Y:S01]  /*2470*/  IADD3.X R67, R27, UR19, RZ, P0, !PT ;  /* 0x000000131b437c10 */ /* 0x000fe200087fe4ff */
[----:B------:R-:W-:Y:S01]  /*2480*/  FMUL.FTZ R92, R92, R13 ;  /* 0x0000000d5c5c7220 */ /* 0x000fe20000410000 */
[----:B------:R-:W-:Y:S01]  /*2490*/  SHF.L.U32 R70, R70, 0x10, RZ ;  /* 0x0000001046467819 */ /* 0x000fe200000006ff */
[----:B------:R-:W-:Y:S01]  /*24a0*/  FADD.FTZ R13, -R30, R20 ;  /* 0x000000141e0d7221 */ /* 0x000fe20000010100 */
[----:B------:R-:W-:Y:S01]  /*24b0*/  FFMA.FTZ R25, R0, R72, R88 ;  /* 0x0000004800197223 */ /* 0x000fe20000010058 */
[----:B------:R-:W-:Y:S01]  /*24c0*/  PRMT R20, R57, 0x7632, R20 ;  /* 0x0000763239147816 */ /* 0x000fe20000000014 */
[----:B------:R-:W4:Y:S01]  /*24d0*/  LDG.E.64.CONSTANT R66, desc[UR12][R66.64] ;  /* 0x0000000c42427981 */ /* 0x000f22000c1e9b00 */
[----:B------:R-:W-:Y:S01]  /*24e0*/  FMUL.FTZ R13, R2, R13 ;  /* 0x0000000d020d7220 */ /* 0x000fe20000410000 */
[----:B------:R-:W-:Y:S01]  /*24f0*/  FADD.FTZ R70, -R30, R70 ;  /* 0x000000461e467221 */ /* 0x000fe20000010100 */
[----:B------:R-:W-:Y:S01]  /*2500*/  FMUL.FTZ R84, R25, -1.4426950216293334961 ;  /* 0xbfb8aa3b19547820 */ /* 0x000fe20000410000 */
[----:B------:R-:W-:Y:S01]  /*2510*/  SHF.L.U32 R20, R20, 0x10, RZ ;  /* 0x0000001014147819 */ /* 0x000fe200000006ff */
[----:B------:R-:W-:Y:S01]  /*2520*/  FFMA.FTZ R15, R3, R13, R36 ;  /* 0x0000000d030f7223 */ /* 0x000fe20000010024 */
[----:B------:R-:W-:Y:S01]  /*2530*/  FMUL.FTZ R70, R2, R70 ;  /* 0x0000004602467220 */ /* 0x000fe20000410000 */
[----:B------:R-:W-:-:S02]  /*2540*/  FFMA.FTZ R17, R17, R16, R18 ;  /* 0x0000001011117223 */ /* 0x000fc40000010012 */
[----:B------:R-:W-:Y:S01]  /*2550*/  FMUL.FTZ R90, R15, -1.4426950216293334961 ;  /* 0xbfb8aa3b0f5a7820 */ /* 0x000fe20000410000 */
[----:B------:R-:W0:Y:S01]  /*2560*/  MUFU.EX2 R84, R84 ;  /* 0x0000005400547308 */ /* 0x000e220000000800 */
[----:B------:R-:W-:Y:S01]  /*2570*/  FADD.FTZ R18, -R30, R20 ;  /* 0x000000141e127221 */ /* 0x000fe20000010100 */
[----:B------:R-:W-:Y:S01]  /*2580*/  FFMA.FTZ R24, R69, R70, R21 ;  /* 0x0000004645187223 */ /* 0x000fe20000010015 */
[----:B------:R-:W-:Y:S01]  /*2590*/  FMUL.FTZ R14, R28, R14 ;  /* 0x0000000e1c0e7220 */ /* 0x000fe20000410000 */
[----:B------:R-:W-:Y:S01]  /*25a0*/  SHF.L.U32 R28, R55, 0x10, RZ ;  /* 0x00000010371c7819 */ /* 0x000fe200000006ff */
[----:B------:R-:W-:Y:S01]  /*25b0*/  FMUL.FTZ R18, R2, R18 ;  /* 0x0000001202127220 */ /* 0x000fe20000410000 */
[----:B------:R-:W-:Y:S02]  /*25c0*/  FMUL.FTZ R20, R24, -1.4426950216293334961 ;  /* 0xbfb8aa3b18147820 */ /* 0x000fe40000410000 */
[----:B------:R-:W1:Y:S01]  /*25d0*/  MUFU.EX2 R90, R90 ;  /* 0x0000005a005a7308 */ /* 0x000e620000000800 */
[----:B------:R-:W-:Y:S01]  /*25e0*/  FMUL.FTZ R14, R28, R14 ;  /* 0x0000000e1c0e7220 */ /* 0x000fe20000410000 */
[----:B------:R-:W-:-:S04]  /*25f0*/  FFMA.FTZ R28, R68, R18, R87 ;  /* 0x00000012441c7223 */ /* 0x000fc80000010057 */
[----:B------:R-:W-:Y:S02]  /*2600*/  FMUL.FTZ R71, R28, -1.4426950216293334961 ;  /* 0xbfb8aa3b1c477820 */ /* 0x000fe40000410000 */
[----:B------:R-:W1:Y:S01]  /*2610*/  MUFU.EX2 R20, R20 ;  /* 0x0000001400147308 */ /* 0x000e620000000800 */
[----:B0-----:R-:W-:Y:S01]  /*2620*/  FADD.FTZ R84, R84, 1 ;  /* 0x3f80000054547421 */ /* 0x001fe20000010000 */
[----:B------:R-:W-:-:S06]  /*2630*/  FMUL.FTZ R91, R3, R14 ;  /* 0x0000000e035b7220 */ /* 0x000fcc0000410000 */
[----:B------:R-:W0:Y:S01]  /*2640*/  MUFU.EX2 R71, R71 ;  /* 0x0000004700477308 */ /* 0x000e220000000800 */
[----:B-1----:R-:W-:Y:S01]  /*2650*/  FADD.FTZ R90, R90, 1 ;  /* 0x3f8000005a5a7421 */ /* 0x002fe20000010000 */
[----:B------:R-:W-:-:S06]  /*2660*/  FFMA.FTZ R91, R73, R91, R85 ;  /* 0x0000005b495b7223 */ /* 0x000fcc0000010055 */
[----:B------:R-:W1:Y:S08]  /*2670*/  MUFU.RCP R84, R84 ;  /* 0x0000005400547308 */ /* 0x000e700000001000 */
[----:B------:R0:W1:Y:S01]  /*2680*/  MUFU.RCP R85, R90 ;  /* 0x0000005a00557308 */ /* 0x0000620000001000 */
[----:B------:R-:W-:Y:S01]  /*2690*/  FFMA.FTZ R29, R0, R12, R29 ;  /* 0x0000000c001d7223 */ /* 0x000fe2000001001d */
[----:B0-----:R-:W-:Y:S01]  /*26a0*/  FADD.FTZ R90, R20, 1 ;  /* 0x3f800000145a7421 */ /* 0x001fe20000010000 */
[----:B------:R-:W-:-:S05]  /*26b0*/  FADD.FTZ R71, R71, 1 ;  /* 0x3f80000047477421 */ /* 0x000fca0000010000 */
[----:B------:R-:W0:Y:S01]  /*26c0*/  MUFU.RCP R90, R90 ;  /* 0x0000005a005a7308 */ /* 0x000e220000001000 */
[----:B------:R-:W-:Y:S01]  /*26d0*/  FADD.FTZ R89, R89, R16 ;  /* 0x0000001059597221 */ /* 0x000fe20000010000 */
[----:B------:R-:W-:Y:S01]  /*26e0*/  FFMA.FTZ R29, R69, R16, R29 ;  /* 0x00000010451d7223 */ /* 0x000fe2000001001d */
[----:B-1----:R-:W-:-:S05]  /*26f0*/  FADD.FTZ R16, -R84, 1 ;  /* 0x3f80000054107421 */ /* 0x002fca0000010100 */
[----:B------:R-:W1:Y:S01]  /*2700*/  MUFU.RCP R71, R71 ;  /* 0x0000004700477308 */ /* 0x000e620000001000 */
[----:B------:R-:W-:Y:S01]  /*2710*/  FFMA.FTZ R16, R25, R16, 1 ;  /* 0x3f80000019107423 */ /* 0x000fe20000010010 */
[----:B------:R-:W-:-:S04]  /*2720*/  FADD.FTZ R25, -R85, 1 ;  /* 0x3f80000055197421 */ /* 0x000fc80000010100 */
[----:B------:R-:W-:Y:S01]  /*2730*/  FFMA.FTZ R25, R15, R25, 1 ;  /* 0x3f8000000f197423 */ /* 0x000fe20000010019 */
[----:B0-----:R-:W-:-:S04]  /*2740*/  FADD.FTZ R15, -R90, 1 ;  /* 0x3f8000005a0f7421 */ /* 0x001fc80000010100 */
[----:B------:R-:W-:Y:S01]  /*2750*/  FFMA.FTZ R15, R24, R15, 1 ;  /* 0x3f800000180f7423 */ /* 0x000fe2000001000f */
[----:B------:R-:W-:Y:S01]  /*2760*/  FMUL.FTZ R16, R84, R16 ;  /* 0x0000001054107220 */ /* 0x000fe20000410000 */
[----:B-1----:R-:W-:Y:S02]  /*2770*/  FADD.FTZ R24, -R71, 1 ;  /* 0x3f80000047187421 */ /* 0x002fe40000010100 */
[----:B------:R-:W-:Y:S01]  /*2780*/  FMUL.FTZ R90, R90, R15 ;  /* 0x0000000f5a5a7220 */ /* 0x000fe20000410000 */
[----:B---3--:R-:W-:Y:S01]  /*2790*/  SHF.L.U32 R15, R58, 0x10, RZ ;  /* 0x000000103a0f7819 */ /* 0x008fe200000006ff */
[----:B------:R-:W-:Y:S01]  /*27a0*/  FFMA.FTZ R24, R28, R24, 1 ;  /* 0x3f8000001c187423 */ /* 0x000fe20000010018 */
[----:B------:R-:W-:Y:S01]  /*27b0*/  PRMT R28, R58, 0x7632, R28 ;  /* 0x000076323a1c7816 */ /* 0x000fe2000000001c */
[----:B------:R-:W-:Y:S02]  /*27c0*/  FMUL.FTZ R93, R68, R92 ;  /* 0x0000005c445d7220 */ /* 0x000fe40000410000 */
[----:B------:R-:W-:Y:S01]  /*27d0*/  FMUL.FTZ R15, R15, R16 ;  /* 0x000000100f0f7220 */ /* 0x000fe20000410000 */
[----:B------:R-:W-:Y:S01]  /*27e0*/  SHF.L.U32 R16, R59, 0x10, RZ ;  /* 0x000000103b107819 */ /* 0x000fe200000006ff */
[----:B------:R-:W-:Y:S01]  /*27f0*/  FMUL.FTZ R25, R85, R25 ;  /* 0x0000001955197220 */ /* 0x000fe20000410000 */
[----:B------:R-:W-:Y:S01]  /*2800*/  SHF.L.U32 R28, R28, 0x10, RZ ;  /* 0x000000101c1c7819 */ /* 0x000fe200000006ff */
[----:B------:R-:W-:Y:S01]  /*2810*/  FFMA.FTZ R20, R19, R93, R91 ;  /* 0x0000005d13147223 */ /* 0x000fe2000001005b */
[----:B------:R-:W-:Y:S01]  /*2820*/  PRMT R93, R59, 0x7632, R93 ;  /* 0x000076323b5d7816 */ /* 0x000fe2000000005d */
[----:B------:R-:W-:Y:S01]  /*2830*/  FMUL.FTZ R16, R16, R25 ;  /* 0x0000001910107220 */ /* 0x000fe20000410000 */
[----:B------:R-:W-:Y:S01]  /*2840*/  FMUL.FTZ R25, R0, R15 ;  /* 0x0000000f00197220 */ /* 0x000fe20000410000 */
[----:B------:R-:W-:Y:S01]  /*2850*/  FMUL.FTZ R90, R28, R90 ;  /* 0x0000005a1c5a7220 */ /* 0x000fe20000410000 */
[----:B------:R-:W-:Y:S01]  /*2860*/  SHF.L.U32 R93, R93, 0x10, RZ ;  /* 0x000000105d5d7819 */ /* 0x000fe200000006ff */
[----:B------:R-:W-:Y:S01]  /*2870*/  FMUL.FTZ R24, R71, R24 ;  /* 0x0000001847187220 */ /* 0x000fe20000410000 */
[----:B------:R-:W-:Y:S01]  /*2880*/  FFMA.FTZ R20, R72, R25, R20 ;  /* 0x0000001948147223 */ /* 0x000fe20000010014 */
[----:B------:R-:W-:-:S02]  /*2890*/  FMUL.FTZ R25, R69, R90 ;  /* 0x0000005a45197220 */ /* 0x000fc40000410000 */
[----:B------:R-:W-:Y:S02]  /*28a0*/  FMUL.FTZ R93, R93, R24 ;  /* 0x000000185d5d7220 */ /* 0x000fe40000410000 */
[----:B------:R-:W-:Y:S01]  /*28b0*/  FFMA.FTZ R24, R70, R25, R20 ;  /* 0x0000001946187223 */ /* 0x000fe20000010014 */
[----:B------:R-:W-:Y:S01]  /*28c0*/  FMUL.FTZ R25, R3, R16 ;  /* 0x0000001003197220 */ /* 0x000fe20000410000 */
[----:B------:R-:W-:-:S03]  /*28d0*/  SHF.L.U32 R20, R60, 0x10, RZ ;  /* 0x000000103c147819 */ /* 0x000fc600000006ff */
[----:B------:R-:W-:Y:S01]  /*28e0*/  FFMA.FTZ R24, R13, R25, R24 ;  /* 0x000000190d187223 */ /* 0x000fe20000010018 */
[----:B------:R-:W-:Y:S01]  /*28f0*/  PRMT R25, R60, 0x7632, R25 ;  /* 0x000076323c197816 */ /* 0x000fe20000000019 */
[----:B------:R-:W-:Y:S01]  /*2900*/  FFMA.FTZ R70, R70, R90, R17 ;  /* 0x0000005a46467223 */ /* 0x000fe20000010011 */
[--C-:B------:R-:W-:Y:S01]  /*2910*/  FADD.FTZ R17, -R30, R20.reuse ;  /* 0x000000141e117221 */ /* 0x100fe20000010100 */
[----:B------:R-:W-:Y:S01]  /*2920*/  FMUL.FTZ R28, R68, R93 ;  /* 0x0000005d441c7220 */ /* 0x000fe20000410000 */
[----:B------:R-:W-:Y:S01]  /*2930*/  SHF.L.U32 R25, R25, 0x10, RZ ;  /* 0x0000001019197819 */ /* 0x000fe200000006ff */
[----:B------:R-:W-:Y:S01]  /*2940*/  FFMA.FTZ R19, R19, R92, R79 ;  /* 0x0000005c13137223 */ /* 0x000fe2000001004f */
[----:B------:R-:W-:Y:S01]  /*2950*/  PRMT R20, R61, 0x7632, R20 ;  /* 0x000076323d147816 */ /* 0x000fe20000000014 */
[----:B------:R-:W-:Y:S01]  /*2960*/  FMUL.FTZ R17, R2, R17 ;  /* 0x0000001102117220 */ /* 0x000fe20000410000 */
[----:B------:R-:W-:Y:S01]  /*2970*/  FFMA.FTZ R24, R18, R28, R24 ;  /* 0x0000001c12187223 */ /* 0x000fe20000010018 */
[----:B------:R-:W-:Y:S01]  /*2980*/  FADD.FTZ R28, -R30, R25 ;  /* 0x000000191e1c7221 */ /* 0x000fe20000010100 */
[----:B------:R0:W-:Y:S01]  /*2990*/  STL [R1+0x4], R32 ;  /* 0x0000042001007387 */ /* 0x0001e20000100800 */
[----:B------:R-:W-:Y:S01]  /*29a0*/  SHF.L.U32 R20, R20, 0x10, RZ ;  /* 0x0000001014147819 */ /* 0x000fe200000006ff */
[----:B------:R-:W-:Y:S01]  /*29b0*/  FFMA.FTZ R71, R0, R17, R88 ;  /* 0x0000001100477223 */ /* 0x000fe20000010058 */
[----:B------:R-:W-:-:S03]  /*29c0*/  FMUL.FTZ R28, R2, R28 ;  /* 0x0000001c021c7220 */ /* 0x000fc60000410000 */
[----:B------:R-:W-:Y:S01]  /*29d0*/  FADD.FTZ R20, -R30, R20 ;  /* 0x000000141e147221 */ /* 0x000fe20000010100 */
[----:B0-----:R-:W-:Y:S01]  /*29e0*/  FFMA.FTZ R32, R18, R93, R19 ;  /* 0x0000005d12207223 */ /* 0x001fe20000010013 */
[----:B------:R-:W-:Y:S01]  /*29f0*/  SHF.L.U32 R18, R61, 0x10, RZ ;  /* 0x000000103d127819 */ /* 0x000fe200000006ff */
[----:B------:R-:W-:Y:S01]  /*2a00*/  FMUL.FTZ R25, R71, -1.4426950216293334961 ;  /* 0xbfb8aa3b47197820 */ /* 0x000fe20000410000 */
[----:B------:R-:W-:Y:S01]  /*2a10*/  FFMA.FTZ R85, R69, R28, R21 ;  /* 0x0000001c45557223 */ /* 0x000fe20000010015 */
[----:B------:R-:W-:Y:S02]  /*2a20*/  FMUL.FTZ R91, R2, R20 ;  /* 0x00000014025b7220 */ /* 0x000fe40000410000 */
[----:B------:R-:W-:Y:S01]  /*2a30*/  FADD.FTZ R18, -R30, R18 ;  /* 0x000000121e127221 */ /* 0x000fe20000010100 */
[----:B------:R-:W-:Y:S01]  /*2a40*/  FMUL.FTZ R20, R85, -1.4426950216293334961 ;  /* 0xbfb8aa3b55147820 */ /* 0x000fe20000410000 */
[----:B------:R-:W0:Y:S02]  /*2a50*/  MUFU.EX2 R25, R25 ;  /* 0x0000001900197308 */ /* 0x000e240000000800 */
[----:B------:R-:W-:Y:S01]  /*2a60*/  FMUL.FTZ R18, R2, R18 ;  /* 0x0000001202127220 */ /* 0x000fe20000410000 */
[----:B------:R-:W-:Y:S01]  /*2a70*/  FFMA.FTZ R29, R3, R14, R29 ;  /* 0x0000000e031d7223 */ /* 0x000fe2000001001d */
[C---:B------:R-:W-:Y:S01]  /*2a80*/  FFMA.FTZ R79, R68.reuse, R91, R87 ;  /* 0x0000005b444f7223 */ /* 0x040fe20000010057 */
[----:B------:R-:W-:Y:S01]  /*2a90*/  FADD.FTZ R31, R31, R92 ;  /* 0x0000005c1f1f7221 */ /* 0x000fe20000010000 */
[----:B------:R-:W-:Y:S01]  /*2aa0*/  FFMA.FTZ R19, R3, R18, R36 ;  /* 0x0000001203137223 */ /* 0x000fe20000010024 */
[----:B------:R-:W-:Y:S01]  /*2ab0*/  FFMA.FTZ R92, R68, R92, R29 ;  /* 0x0000005c445c7223 */ /* 0x000fe2000001001d */
[----:B------:R-:W1:Y:S01]  /*2ac0*/  MUFU.EX2 R20, R20 ;  /* 0x0000001400147308 */ /* 0x000e620000000800 */
[----:B------:R-:W-:Y:S01]  /*2ad0*/  FMUL.FTZ R29, R79, -1.4426950216293334961 ;  /* 0xbfb8aa3b4f1d7820 */ /* 0x000fe20000410000 */
[----:B------:R-:W-:-:S06]  /*2ae0*/  FMUL.FTZ R84, R19, -1.4426950216293334961 ;  /* 0xbfb8aa3b13547820 */ /* 0x000fcc0000410000 */
[----:B------:R-:W3:Y:S01]  /*2af0*/  MUFU.EX2 R29, R29 ;  /* 0x0000001d001d7308 */ /* 0x000ee20000000800 */
[----:B0-----:R-:W-:-:S07]  /*2b00*/  FADD.FTZ R25, R25, 1 ;  /* 0x3f80000019197421 */ /* 0x001fce0000010000 */
[----:B------:R-:W0:Y:S01]  /*2b10*/  MUFU.EX2 R84, R84 ;  /* 0x0000005400547308 */ /* 0x000e220000000800 */
[----:B-1----:R-:W-:-:S07]  /*2b20*/  FADD.FTZ R20, R20, 1 ;  /* 0x3f80000014147421 */ /* 0x002fce0000010000 */
[----:B------:R-:W1:Y:S01]  /*2b30*/  MUFU.RCP R25, R25 ;  /* 0x0000001900197308 */ /* 0x000e620000001000 */
[----:B---3--:R-:W-:-:S07]  /*2b40*/  FADD.FTZ R29, R29, 1 ;  /* 0x3f8000001d1d7421 */ /* 0x008fce0000010000 */
[----:B------:R-:W3:Y:S01]  /*2b50*/  MUFU.RCP R20, R20 ;  /* 0x0000001400147308 */ /* 0x000ee20000001000 */
[----:B0-----:R-:W-:Y:S01]  /*2b60*/  FADD.FTZ R84, R84, 1 ;  /* 0x3f80000054547421 */ /* 0x001fe20000010000 */
[----:B------:R0:W-:Y:S06]  /*2b70*/  STL [R1], R27 ;  /* 0x0000001b01007387 */ /* 0x0001ec0000100800 */
[----:B------:R-:W2:Y:S01]  /*2b80*/  MUFU.RCP R29, R29 ;  /* 0x0000001d001d7308 */ /* 0x000ea20000001000 */
[----:B0-----:R-:W-:Y:S01]  /*2b90*/  FADD.FTZ R27, R89, R90 ;  /* 0x0000005a591b7221 */ /* 0x001fe20000010000 */
[----:B-1----:R-:W-:-:S06]  /*2ba0*/  FADD.FTZ R89, -R25, 1 ;  /* 0x3f80000019597421 */ /* 0x002fcc0000010100 */
[----:B------:R-:W0:Y:S01]  /*2bb0*/  MUFU.RCP R84, R84 ;  /* 0x0000005400547308 */ /* 0x000e220000001000 */
[----:B------:R-:W-:Y:S01]  /*2bc0*/  FFMA.FTZ R71, R71, R89, 1 ;  /* 0x3f80000047477423 */ /* 0x000fe20000010059 */
[----:B---3--:R-:W-:-:S04]  /*2bd0*/  FADD.FTZ R89, -R20, 1 ;  /* 0x3f80000014597421 */ /* 0x008fc80000010100 */
[----:B------:R-:W-:Y:S01]  /*2be0*/  FFMA.FTZ R85, R85, R89, 1 ;  /* 0x3f80000055557423 */ /* 0x000fe20000010059 */
[----:B------:R-:W-:Y:S01]  /*2bf0*/  FMUL.FTZ R71, R25, R71 ;  /* 0x0000004719477220 */ /* 0x000fe20000410000 */
[----:B--2---:R-:W-:Y:S02]  /*2c00*/  FADD.FTZ R89, -R29, 1 ;  /* 0x3f8000001d597421 */ /* 0x004fe40000010100 */
[----:B------:R-:W-:Y:S02]  /*2c10*/  FMUL.FTZ R25, R20, R85 ;  /* 0x0000005514197220 */ /* 0x000fe40000410000 */
[----:B------:R-:W-:Y:S01]  /*2c20*/  FFMA.FTZ R89, R79, R89, 1 ;  /* 0x3f8000004f597423 */ /* 0x000fe20000010059 */
[----:B0-----:R-:W-:-:S03]  /*2c30*/  FADD.FTZ R20, -R84, 1 ;  /* 0x3f80000054147421 */ /* 0x001fc60000010100 */
[----:B------:R-:W-:Y:S01]  /*2c40*/  FMUL.FTZ R79, R29, R89 ;  /* 0x000000591d4f7220 */ /* 0x000fe20000410000 */
[----:B------:R-:W-:Y:S01]  /*2c50*/  FFMA.FTZ R20, R19, R20, 1 ;  /* 0x3f80000013147423 */ /* 0x000fe20000010014 */
[----:B------:R-:W-:Y:S02]  /*2c60*/  PRMT R19, R63, 0x7632, R19 ;  /* 0x000076323f137816 */ /* 0x000fe40000000013 */
[----:B------:R-:W-:Y:S02]  /*2c70*/  PRMT R29, R62, 0x7632, R29 ;  /* 0x000076323e1d7816 */ /* 0x000fe4000000001d */
[----:B------:R-:W-:Y:S02]  /*2c80*/  SHF.L.U32 R19, R19, 0x10, RZ ;  /* 0x0000001013137819 */ /* 0x000fe400000006ff */
[----:B------:R-:W-:-:S03]  /*2c90*/  SHF.L.U32 R29, R29, 0x10, RZ ;  /* 0x000000101d1d7819 */ /* 0x000fc600000006ff */
[----:B------:R-:W-:Y:S01]  /*2ca0*/  FMUL.FTZ R79, R19, R79 ;  /* 0x0000004f134f7220 */ /* 0x000fe20000410000 */
[----:B------:R-:W-:Y:S01]  /*2cb0*/  SHF.L.U32 R19, R62, 0x10, RZ ;  /* 0x000000103e137819 */ /* 0x000fe200000006ff */
[----:B------:R-:W-:Y:S01]  /*2cc0*/  FMUL.FTZ R25, R29, R25 ;  /* 0x000000191d197220 */ /* 0x000fe20000410000 */
[----:B------:R-:W-:Y:S01]  /*2cd0*/  SHF.L.U32 R29, R63, 0x10, RZ ;  /* 0x000000103f1d7819 */ /* 0x000fe200000006ff */
[----:B------:R-:W-:Y:S02]  /*2ce0*/  FMUL.FTZ R20, R84, R20 ;  /* 0x0000001454147220 */ /* 0x000fe40000410000 */
[----:B------:R-:W-:Y:S02]  /*2cf0*/  FMUL.FTZ R19, R19, R71 ;  /* 0x0000004713137220 */ /* 0x000fe40000410000 */
[----:B------:R-:W-:Y:S02]  /*2d00*/  FMUL.FTZ R20, R29, R20 ;  /* 0x000000141d147220 */ /* 0x000fe40000410000 */
[----:B------:R-:W-:-:S04]  /*2d10*/  FMUL.FTZ R29, R0, R19 ;  /* 0x00000013001d7220 */ /* 0x000fc80000410000 */
[----:B------:R-:W-:Y:S01]  /*2d20*/  FFMA.FTZ R24, R17, R29, R24 ;  /* 0x0000001d11187223 */ /* 0x000fe20000010018 */
[-C--:B------:R-:W-:Y:S01]  /*2d30*/  FMUL.FTZ R29, R69, R25.reuse ;  /* 0x00000019451d7220 */ /* 0x080fe20000410000 */
[----:B------:R-:W-:-:S03]  /*2d40*/  FFMA.FTZ R70, R28, R25, R70 ;  /* 0x000000191c467223 */ /* 0x000fc60000010046 */
[----:B------:R-:W-:Y:S01]  /*2d50*/  FFMA.FTZ R24, R28, R29, R24 ;  /* 0x0000001d1c187223 */ /* 0x000fe20000010018 */
[----:B------:R-:W-:-:S04]  /*2d60*/  FMUL.FTZ R28, R3, R20 ;  /* 0x00000014031c7220 */ /* 0x000fc80000410000 */
[----:B------:R-:W-:Y:S01]  /*2d70*/  FFMA.FTZ R24, R18, R28, R24 ;  /* 0x0000001c12187223 */ /* 0x000fe20000010018 */
[----:B------:R-:W-:Y:S01]  /*2d80*/  FMUL.FTZ R28, R68, R79 ;  /* 0x0000004f441c7220 */ /* 0x000fe20000410000 */
[----:B------:R-:W-:-:S03]  /*2d90*/  SHF.L.U32 R85, R64, 0x10, RZ ;  /* 0x0000001040557819 */ /* 0x000fc600000006ff */
[----:B------:R-:W-:Y:S01]  /*2da0*/  FFMA.FTZ R24, R91, R28, R24 ;  /* 0x0000001c5b187223 */ /* 0x000fe20000010018 */
[----:B------:R-:W-:Y:S02]  /*2db0*/  PRMT R28, R65, 0x7632, R28 ;  /* 0x00007632411c7816 */ /* 0x000fe4000000001c */
[----:B------:R-:W-:Y:S02]  /*2dc0*/  PRMT R71, R64, 0x7632, R71 ;  /* 0x0000763240477816 */ /* 0x000fe40000000047 */
[----:B------:R-:W-:Y:S01]  /*2dd0*/  SHF.L.U32 R28, R28, 0x10, RZ ;  /* 0x000000101c1c7819 */ /* 0x000fe200000006ff */
[----:B------:R-:W-:Y:S01]  /*2de0*/  FADD.FTZ R85, -R30, R85 ;  /* 0x000000551e557221 */ /* 0x000fe20000010100 */
[----:B------:R-:W-:-:S03]  /*2df0*/  SHF.L.U32 R71, R71, 0x10, RZ ;  /* 0x0000001047477819 */ /* 0x000fc600000006ff */
[----:B------:R-:W-:Y:S01]  /*2e00*/  FADD.FTZ R28, -R30, R28 ;  /* 0x0000001c1e1c7221 */ /* 0x000fe20000010100 */
[----:B------:R-:W-:Y:S01]  /*2e10*/  FMUL.FTZ R85, R2, R85 ;  /* 0x0000005502557220 */ /* 0x000fe20000410000 */
[----:B------:R-:W-:Y:S01]  /*2e20*/  FADD.FTZ R71, -R30, R71 ;  /* 0x000000471e477221 */ /* 0x000fe20000010100 */
[----:B------:R-:W-:Y:S01]  /*2e30*/  FFMA.FTZ R92, R0, R15, R92 ;  /* 0x0000000f005c7223 */ /* 0x000fe2000001005c */
[----:B------:R-:W-:Y:S01]  /*2e40*/  FMUL.FTZ R28, R2, R28 ;  /* 0x0000001c021c7220 */ /* 0x000fe20000410000 */
[----:B------:R-:W-:Y:S01]  /*2e50*/  FFMA.FTZ R88, R0, R85, R88 ;  /* 0x0000005500587223 */ /* 0x000fe20000010058 */
[----:B------:R-:W-:Y:S01]  /*2e60*/  FMUL.FTZ R71, R2, R71 ;  /* 0x0000004702477220 */ /* 0x000fe20000410000 */
[----:B------:R-:W-:Y:S01]  /*2e70*/  SHF.L.U32 R84, R65, 0x10, RZ ;  /* 0x0000001041547819 */ /* 0x000fe200000006ff */
[C---:B------:R-:W-:Y:S01]  /*2e80*/  FFMA.FTZ R92, R69.reuse, R90, R92 ;  /* 0x0000005a455c7223 */ /* 0x040fe2000001005c */
[----:B------:R-:W-:Y:S01]  /*2e90*/  FFMA.FTZ R87, R68, R28, R87 ;  /* 0x0000001c44577223 */ /* 0x000fe20000010057 */
[----:B------:R-:W-:Y:S01]  /*2ea0*/  MOV R90, R36 ;  /* 0x00000024005a7202 */ /* 0x000fe20000000f00 */
[----:B------:R-:W-:Y:S01]  /*2eb0*/  FMUL.FTZ R89, R88, -1.4426950216293334961 ;  /* 0xbfb8aa3b58597820 */ /* 0x000fe20000410000 */
[----:B------:R-:W-:Y:S01]  /*2ec0*/  FFMA.FTZ R21, R69, R71, R21 ;  /* 0x0000004745157223 */ /* 0x000fe20000010015 */
[----:B------:R-:W-:Y:S01]  /*2ed0*/  FADD.FTZ R36, R31, R93 ;  /* 0x0000005d1f247221 */ /* 0x000fe20000010000 */
[----:B------:R-:W-:Y:S01]  /*2ee0*/  FADD.FTZ R84, -R30, R84 ;  /* 0x000000541e547221 */ /* 0x000fe20000010100 */
[----:B------:R-:W-:Y:S01]  /*2ef0*/  FMUL.FTZ R29, R87, -1.4426950216293334961 ;  /* 0xbfb8aa3b571d7820 */ /* 0x000fe20000410000 */
[----:B------:R-:W-:Y:S01]  /*2f00*/  MOV R31, R90 ;  /* 0x0000005a001f7202 */ /* 0x000fe20000000f00 */
[----:B------:R-:W-:Y:S01]  /*2f10*/  FMUL.FTZ R90, R21, -1.4426950216293334961 ;  /* 0xbfb8aa3b155a7820 */ /* 0x000fe20000410000 */
[----:B------:R-:W0:Y:S01]  /*2f20*/  MUFU.EX2 R89, R89 ;  /* 0x0000005900597308 */ /* 0x000e220000000800 */
[----:B------:R-:W-:Y:S01]  /*2f30*/  FMUL.FTZ R84, R2, R84 ;  /* 0x0000005402547220 */ /* 0x000fe20000410000 */
[----:B------:R-:W-:-:S03]  /*2f40*/  FFMA.FTZ R92, R3, R16, R92 ;  /* 0x00000010035c7223 */ /* 0x000fc6000001005c */
[----:B------:R-:W-:-:S03]  /*2f50*/  FFMA.FTZ R31, R3, R84, R31 ;  /* 0x00000054031f7223 */ /* 0x000fc6000001001f */
[----:B------:R-:W1:Y:S01]  /*2f60*/  MUFU.EX2 R29, R29 ;  /* 0x0000001d001d7308 */ /* 0x000e620000000800 */
[----:B------:R-:W-:Y:S01]  /*2f70*/  FFMA.FTZ R93, R68, R93, R92 ;  /* 0x0000005d445d7223 */ /* 0x000fe2000001005c */
[----:B------:R-:W-:-:S06]  /*2f80*/  FMUL.FTZ R92, R31, -1.4426950216293334961 ;  /* 0xbfb8aa3b1f5c7820 */ /* 0x000fcc0000410000 */
[----:B------:R-:W2:Y:S01]  /*2f90*/  MUFU.EX2 R90, R90 ;  /* 0x0000005a005a7308 */ /* 0x000ea20000000800 */
[----:B0-----:R-:W-:-:S07]  /*2fa0*/  FADD.FTZ R89, R89, 1 ;  /* 0x3f80000059597421 */ /* 0x001fce0000010000 */
[----:B------:R-:W0:Y:S01]  /*2fb0*/  MUFU.EX2 R92, R92 ;  /* 0x0000005c005c7308 */ /* 0x000e220000000800 */
[----:B-1----:R-:W-:Y:S01]  /*2fc0*/  FADD.FTZ R29, R29, 1 ;  /* 0x3f8000001d1d7421 */ /* 0x002fe20000010000 */
[----:B------:R-:W-:Y:S01]  /*2fd0*/  FFMA.FTZ R32, R91, R79, R32 ;  /* 0x0000004f5b207223 */ /* 0x000fe20000010020 */
[----:B------:R-:W-:-:S05]  /*2fe0*/  FFMA.FTZ R93, R0, R19, R93 ;  /* 0x00000013005d7223 */ /* 0x000fca000001005d */
[----:B------:R-:W1:Y:S01]  /*2ff0*/  MUFU.RCP R89, R89 ;  /* 0x0000005900597308 */ /* 0x000e620000001000 */
[----:B--2---:R-:W-:-:S07]  /*3000*/  FADD.FTZ R90, R90, 1 ;  /* 0x3f8000005a5a7421 */ /* 0x004fce0000010000 */
[----:B------:R2:W-:Y:S02]  /*3010*/  MUFU.RCP R91, R29 ;  /* 0x0000001d005b7308 */ /* 0x0005e40000001000 */
[----:B--2---:R-:W-:-:S06]  /*3020*/  MOV R29, R27 ;  /* 0x0000001b001d7202 */ /* 0x004fcc0000000f00 */
[----:B------:R-:W2:Y:S01]  /*3030*/  MUFU.RCP R90, R90 ;  /* 0x0000005a005a7308 */ /* 0x000ea20000001000 */
[----:B------:R-:W3:Y:S01]  /*3040*/  LDL.LU R27, [R1+0x5c] ;  /* 0x00005c00011b7983 */ /* 0x000ee20000300800 */
[----:B------:R-:W-:Y:S01]  /*3050*/  FADD.FTZ R29, R29, R25 ;  /* 0x000000191d1d7221 */ /* 0x000fe20000010000 */
[----:B------:R-:W-:Y:S01]  /*3060*/  FFMA.FTZ R25, R69, R25, R93 ;  /* 0x0000001945197223 */ /* 0x000fe2000001005d */
[----:B0-----:R-:W-:Y:S01]  /*3070*/  FADD.FTZ R93, R92, 1 ;  /* 0x3f8000005c5d7421 */ /* 0x001fe20000010000 */
[----:B-1----:R-:W-:-:S05]  /*3080*/  FADD.FTZ R92, -R89, 1 ;  /* 0x3f800000595c7421 */ /* 0x002fca0000010100 */
[----:B------:R-:W0:Y:S01]  /*3090*/  MUFU.RCP R93, R93 ;  /* 0x0000005d005d7308 */ /* 0x000e220000001000 */
[----:B------:R-:W-:Y:S01]  /*30a0*/  FFMA.FTZ R92, R88, R92, 1 ;  /* 0x3f800000585c7423 */ /* 0x000fe2000001005c */
[----:B--2---:R-:W-:-:S04]  /*30b0*/  FADD.FTZ R88, -R90, 1 ;  /* 0x3f8000005a587421 */ /* 0x004fc80000010100 */
[----:B------:R-:W-:Y:S01]  /*30c0*/  FFMA.FTZ R88, R21, R88, 1 ;  /* 0x3f80000015587423 */ /* 0x000fe20000010058 */
[----:B------:R-:W-:-:S04]  /*30d0*/  FADD.FTZ R21, -R91, 1 ;  /* 0x3f8000005b157421 */ /* 0x000fc80000010100 */
[----:B------:R-:W-:Y:S01]  /*30e0*/  FFMA.FTZ R21, R87, R21, 1 ;  /* 0x3f80000057157423 */ /* 0x000fe20000010015 */
[----:B0-----:R-:W-:Y:S01]  /*30f0*/  FADD.FTZ R87, -R93, 1 ;  /* 0x3f8000005d577421 */ /* 0x001fe20000010100 */
[----:B------:R-:W-:-:S03]  /*3100*/  FMUL.FTZ R92, R89, R92 ;  /* 0x0000005c595c7220 */ /* 0x000fc60000410000 */
[----:B------:R-:W-:Y:S01]  /*3110*/  FFMA.FTZ R31, R31, R87, 1 ;  /* 0x3f8000001f1f7423 */ /* 0x000fe20000010057 */
[----:B----4-:R-:W-:Y:S02]  /*3120*/  PRMT R87, R67, 0x7632, R87 ;  /* 0x0000763243577816 */ /* 0x010fe40000000057 */
[----:B------:R-:W-:Y:S01]  /*3130*/  PRMT R89, R66, 0x7632, R89 ;  /* 0x0000763242597816 */ /* 0x000fe20000000059 */
[----:B------:R-:W-:Y:S01]  /*3140*/  FMUL.FTZ R21, R91, R21 ;  /* 0x000000155b157220 */ /* 0x000fe20000410000 */
[----:B------:R-:W-:Y:S01]  /*3150*/  SHF.L.U32 R87, R87, 0x10, RZ ;  /* 0x0000001057577819 */ /* 0x000fe200000006ff */
[----:B------:R-:W-:Y:S01]  /*3160*/  FMUL.FTZ R88, R90, R88 ;  /* 0x000000585a587220 */ /* 0x000fe20000410000 */
[----:B------:R-:W-:-:S03]  /*3170*/  SHF.L.U32 R89, R89, 0x10, RZ ;  /* 0x0000001059597819 */ /* 0x000fc600000006ff */
[----:B------:R-:W-:Y:S01]  /*3180*/  FMUL.FTZ R87, R87, R21 ;  /* 0x0000001557577220 */ /* 0x000fe20000410000 */
[----:B------:R-:W-:Y:S01]  /*3190*/  SHF.L.U32 R21, R66, 0x10, RZ ;  /* 0x0000001042157819 */ /* 0x000fe200000006ff */
[----:B------:R-:W-:Y:S01]  /*31a0*/  FMUL.FTZ R88, R89, R88 ;  /* 0x0000005859587220 */ /* 0x000fe20000410000 */
[----:B------:R-:W-:Y:S01]  /*31b0*/  SHF.L.U32 R89, R67, 0x10, RZ ;  /* 0x0000001043597819 */ /* 0x000fe200000006ff */
[----:B------:R-:W-:Y:S01]  /*31c0*/  FMUL.FTZ R31, R93, R31 ;  /* 0x0000001f5d1f7220 */ /* 0x000fe20000410000 */
[----:B------:R-:W-:Y:S01]  /*31d0*/  FFMA.FTZ R25, R3, R20, R25 ;  /* 0x0000001403197223 */ /* 0x000fe20000010019 */
[----:B------:R-:W-:Y:S02]  /*31e0*/  FMUL.FTZ R21, R21, R92 ;  /* 0x0000005c15157220 */ /* 0x000fe40000410000 */
[----:B------:R-:W-:Y:S01]  /*31f0*/  FMUL.FTZ R31, R89, R31 ;  /* 0x0000001f591f7220 */ /* 0x000fe20000410000 */
[----:B------:R-:W-:Y:S01]  /*3200*/  FFMA.FTZ R25, R68, R79, R25 ;  /* 0x0000004f44197223 */ /* 0x000fe20000010019 */
[----:B------:R-:W-:-:S03]  /*3210*/  FMUL.FTZ R89, R0, R21 ;  /* 0x0000001500597220 */ /* 0x000fc60000410000 */
[----:B------:R-:W-:Y:S01]  /*3220*/  FFMA.FTZ R25, R0, R21, R25 ;  /* 0x0000001500197223 */ /* 0x000fe20000010019 */
[----:B------:R-:W-:Y:S01]  /*3230*/  FFMA.FTZ R24, R85, R89, R24 ;  /* 0x0000005955187223 */ /* 0x000fe20000010018 */
[CC--:B------:R-:W-:Y:S02]  /*3240*/  FMUL.FTZ R89, R69.reuse, R88.reuse ;  /* 0x0000005845597220 */ /* 0x0c0fe40000410000 */
[----:B------:R-:W-:Y:S01]  /*3250*/  FFMA.FTZ R25, R69, R88, R25 ;  /* 0x0000005845197223 */ /* 0x000fe20000010019 */
[----:B------:R-:W-:Y:S01]  /*3260*/  FMUL.FTZ R69, R3, R31 ;  /* 0x0000001f03457220 */ /* 0x000fe20000410000 */
[----:B------:R-:W-:-:S04]  /*3270*/  FFMA.FTZ R24, R71, R89, R24 ;  /* 0x0000005947187223 */ /* 0x000fc80000010018 */
[----:B------:R-:W-:Y:S01]  /*3280*/  FFMA.FTZ R69, R84, R69, R24 ;  /* 0x0000004554457223 */ /* 0x000fe20000010018 */
[----:B------:R-:W-:Y:S01]  /*3290*/  FFMA.FTZ R24, R3, R31, R25 ;  /* 0x0000001f03187223 */ /* 0x000fe20000010019 */
[----:B------:R-:W-:-:S03]  /*32a0*/  FMUL.FTZ R25, R68, R87 ;  /* 0x0000005744197220 */ /* 0x000fc60000410000 */
[----:B------:R-:W-:Y:S01]  /*32b0*/  FFMA.FTZ R24, R68, R87, R24 ;  /* 0x0000005744187223 */ /* 0x000fe20000010018 */
[----:B------:R-:W-:Y:S01]  /*32c0*/  FFMA.FTZ R25, R28, R25, R69 ;  /* 0x000000191c197223 */ /* 0x000fe20000010045 */
[----:B------:R-:W-:Y:S01]  /*32d0*/  FADD.FTZ R79, R36, R79 ;  /* 0x0000004f244f7221 */ /* 0x000fe20000010000 */
[----:B------:R-:W-:Y:S01]  /*32e0*/  FFMA.FTZ R28, R28, R87, R32 ;  /* 0x000000571c1c7223 */ /* 0x000fe20000010020 */
[----:B------:R0:W5:Y:S04]  /*32f0*/  LDL.LU R36, [R1+0x58] ;  /* 0x0000580001247983 */ /* 0x0001680000300800 */
[----:B------:R1:W-:Y:S04]  /*3300*/  STS.64 [R33], R24 ;  /* 0x0000001821007388 */ /* 0x0003e80000000a00 */
[----:B-1----:R0:W5:Y:S04]  /*3310*/  LDL.LU R33, [R1+0x54] ;  /* 0x0000540001217983 */ /* 0x0021680000300800 */
[----:B------:R0:W5:Y:S01]  /*3320*/  LDL.LU R32, [R1+0x50] ;  /* 0x0000500001207983 */ /* 0x0001620000300800 */
[----:B------:R-:W-:Y:S01]  /*3330*/  UIADD3 UR10, UP0, UR9, 0x2, URZ ;  /* 0x00000002090a7890 */ /* 0x000fe2000ff1e03f */
[----:B------:R-:W1:Y:S01]  /*3340*/  S2R R90, SR_TID.X ;  /* 0x00000000005a7919 */ /* 0x000e620000002100 */
[----:B------:R-:W-:Y:S01]  /*3350*/  FFMA.FTZ R22, R83, R4, R22 ;  /* 0x0000000453167223 */ /* 0x000fe20000010016 */
[----:B------:R-:W-:Y:S01]  /*3360*/  FADD.FTZ R23, R4, R23 ;  /* 0x0000001704177221 */ /* 0x000fe20000010000 */
[----:B------:R-:W-:Y:S01]  /*3370*/  FFMA.FTZ R26, R82, R5, R26 ;  /* 0x00000005521a7223 */ /* 0x000fe2000001001a */
[----:B------:R-:W-:Y:S01]  /*3380*/  UIADD3.X UR11, URZ, UR5, URZ, UP0, !UPT ;  /* 0x000000053f0b7290 */ /* 0x000fe200087fe43f */
[----:B------:R-:W-:Y:S01]  /*3390*/  FFMA.FTZ R22, R81, R6, R22 ;  /* 0x0000000651167223 */ /* 0x000fe20000010016 */
[----:B------:R-:W-:Y:S01]  /*33a0*/  UISETP.GE.U32.AND UP0, UPT, UR10, UR16, UPT ;  /* 0x000000100a00728c */ /* 0x000fe2000bf06070 */
[----:B------:R-:W-:Y:S01]  /*33b0*/  FADD.FTZ R23, R23, R6 ;  /* 0x0000000617177221 */ /* 0x000fe20000010000 */
[----:B------:R-:W-:Y:S01]  /*33c0*/  FFMA.FTZ R26, R80, R7, R26 ;  /* 0x00000007501a7223 */ /* 0x000fe2000001001a */
[----:B------:R-:W-:Y:S01]  /*33d0*/  FFMA.FTZ R22, R78, R8, R22 ;  /* 0x000000084e167223 */ /* 0x000fe20000010016 */
[----:B------:R-:W-:Y:S01]  /*33e0*/  UISETP.GE.AND.EX UP0, UPT, UR11, UR7, UPT, UP0 ;  /* 0x000000070b00728c */ /* 0x000fe2000bf06300 */
[----:B------:R-:W-:Y:S01]  /*33f0*/  FADD.FTZ R23, R23, R8 ;  /* 0x0000000817177221 */ /* 0x000fe20000010000 */
[----:B------:R-:W-:Y:S01]  /*3400*/  FFMA.FTZ R26, R77, R9, R26 ;  /* 0x000000094d1a7223 */ /* 0x000fe2000001001a */
[----:B------:R-:W-:-:S02]  /*3410*/  FFMA.FTZ R22, R76, R10, R22 ;  /* 0x0000000a4c167223 */ /* 0x000fc40000010016 */
[----:B------:R-:W-:Y:S01]  /*3420*/  FADD.FTZ R23, R23, R10 ;  /* 0x0000000a17177221 */ /* 0x000fe20000010000 */
[----:B------:R-:W-:Y:S01]  /*3430*/  FFMA.FTZ R26, R75, R11, R26 ;  /* 0x0000000b4b1a7223 */ /* 0x000fe2000001001a */
[----:B------:R-:W-:Y:S01]  /*3440*/  PLOP3.LUT P0, PT, PT, PT, UP0, 0x80, 0x0 ;  /* 0x000000000000781c */ /* 0x000fe20003f0f008 */
[----:B------:R-:W-:Y:S01]  /*3450*/  FFMA.FTZ R22, R74, R12, R22 ;  /* 0x0000000c4a167223 */ /* 0x000fe20000010016 */
[----:B------:R-:W-:Y:S01]  /*3460*/  FADD.FTZ R23, R23, R12 ;  /* 0x0000000c17177221 */ /* 0x000fe20000010000 */
[----:B------:R-:W-:Y:S02]  /*3470*/  FFMA.FTZ R26, R73, R14, R26 ;  /* 0x0000000e491a7223 */ /* 0x000fe4000001001a */
[----:B------:R-:W-:Y:S01]  /*3480*/  FFMA.FTZ R22, R72, R15, R22 ;  /* 0x0000000f48167223 */ /* 0x000fe20000010016 */
[----:B------:R-:W-:Y:S01]  /*3490*/  FADD.FTZ R23, R23, R15 ;  /* 0x0000000f17177221 */ /* 0x000fe20000010000 */
[----:B------:R-:W-:Y:S02]  /*34a0*/  FFMA.FTZ R26, R13, R16, R26 ;  /* 0x000000100d1a7223 */ /* 0x000fe4000001001a */
[----:B------:R-:W-:Y:S01]  /*34b0*/  FFMA.FTZ R22, R17, R19, R22 ;  /* 0x0000001311167223 */ /* 0x000fe20000010016 */
[----:B------:R-:W-:Y:S01]  /*34c0*/  FADD.FTZ R23, R23, R19 ;  /* 0x0000001317177221 */ /* 0x000fe20000010000 */
[----:B------:R-:W-:Y:S01]  /*34d0*/  FFMA.FTZ R26, R18, R20, R26 ;  /* 0x00000014121a7223 */ /* 0x000fe2000001001a */
[----:B------:R-:W-:Y:S01]  /*34e0*/  FADD.FTZ R25, R29, R88 ;  /* 0x000000581d197221 */ /* 0x000fe20000010000 */
[----:B------:R-:W-:Y:S01]  /*34f0*/  FFMA.FTZ R24, R71, R88, R70 ;  /* 0x0000005847187223 */ /* 0x000fe20000010046 */
[----:B------:R-:W-:Y:S01]  /*3500*/  FADD.FTZ R29, R79, R87 ;  /* 0x000000574f1d7221 */ /* 0x000fe20000010000 */
[----:B------:R-:W-:Y:S01]  /*3510*/  BAR.SYNC.DEFER_BLOCKING 0x0 ;  /* 0x0000000000007b1d */ /* 0x000fe20000010000 */
[----:B-1----:R-:W-:Y:S01]  /*3520*/  ISETP.GT.U32.AND P1, PT, R90, 0x1f, PT ;  /* 0x0000001f5a00780c */ /* 0x002fe20003f24070 */
[----:B------:R-:W-:Y:S01]  /*3530*/  FFMA.FTZ R22, R85, R21, R22 ;  /* 0x0000001555167223 */ /* 0x000fe20000010016 */
[----:B------:R-:W-:Y:S01]  /*3540*/  FADD.FTZ R23, R23, R21 ;  /* 0x0000001517177221 */ /* 0x000fe20000010000 */
[----:B------:R-:W-:Y:S01]  /*3550*/  FFMA.FTZ R26, R84, R31, R26 ;  /* 0x0000001f541a7223 */ /* 0x000fe2000001001a */
[----:B---3--:R-:W-:-:S04]  /*3560*/  FADD.FTZ R27, R5, R27 ;  /* 0x0000001b051b7221 */ /* 0x008fc80000010000 */
[----:B------:R-:W-:-:S04]  /*3570*/  FADD.FTZ R27, R27, R7 ;  /* 0x000000071b1b7221 */ /* 0x000fc80000010000 */
[----:B------:R-:W-:-:S04]  /*3580*/  FADD.FTZ R27, R27, R9 ;  /* 0x000000091b1b7221 */ /* 0x000fc80000010000 */
[----:B------:R-:W-:-:S04]  /*3590*/  FADD.FTZ R27, R27, R11 ;  /* 0x0000000b1b1b7221 */ /* 0x000fc80000010000 */
[----:B------:R-:W-:-:S04]  /*35a0*/  FADD.FTZ R27, R27, R14 ;  /* 0x0000000e1b1b7221 */ /* 0x000fc80000010000 */
[----:B------:R-:W-:-:S04]  /*35b0*/  FADD.FTZ R27, R27, R16 ;  /* 0x000000101b1b7221 */ /* 0x000fc80000010000 */
[----:B------:R-:W-:-:S04]  /*35c0*/  FADD.FTZ R27, R27, R20 ;  /* 0x000000141b1b7221 */ /* 0x000fc80000010000 */
[----:B------:R-:W-:Y:S01]  /*35d0*/  FADD.FTZ R27, R27, R31 ;  /* 0x0000001f1b1b7221 */ /* 0x000fe20000010000 */
[----:B0-----:R-:W-:Y:S06]  /*35e0*/  @!P0 BRA `(.L_x_498) ;  /* 0x0000000000d48947 */ /* 0x001fec0003800000 */
[----:B------:R-:W2:Y:S04]  /*35f0*/  LDL R91, [R1+0x4c] ;  /* 0x00004c00015b7983 */ /* 0x000ea80000100800 */
[----:B------:R-:W3:Y:S04]  /*3600*/  LDL R71, [R1+0x48] ;  /* 0x0000480001477983 */ /* 0x000ee80000100800 */
[----:B------:R-:W4:Y:S04]  /*3610*/  LDL R89, [R1+0x44] ;  /* 0x0000440001597983 */ /* 0x000f280000100800 */
[----:B------:R-:W4:Y:S01]  /*3620*/  LDL R88, [R1+0x40] ;  /* 0x0000400001587983 */ /* 0x000f220000100800 */
[----:B------:R-:W0:Y:S01]  /*3630*/  S2UR UR15, SR_CgaCtaId ;  /* 0x00000000000f79c3 */ /* 0x000e220000008800 */
[----:B------:R-:W-:Y:S01]  /*3640*/  UMOV UR5, 0x400 ;  /* 0x0000040000057882 */ /* 0x000fe20000000000 */
[----:B------:R-:W-:Y:S01]  /*3650*/  SHF.L.U32 R69, R90, 0x1, RZ ;  /* 0x000000015a457819 */ /* 0x000fe200000006ff */
[----:B------:R-:W1:Y:S03]  /*3660*/  S2R R93, SR_TID.X ;  /* 0x00000000005d7919 */ /* 0x000e660000002100 */
[----:B------:R-:W-:Y:S01]  /*3670*/  LOP3.LUT R69, R69, 0x18, RZ, 0xc0, !PT ;  /* 0x0000001845457812 */ /* 0x000fe200078ec0ff */
[----:B0-----:R-:W-:-:S06]  /*3680*/  ULEA UR5, UR15, UR5, 0x18 ;  /* 0x000000050f057291 */ /* 0x001fcc000f8ec03f */
[----:B------:R-:W-:-:S04]  /*3690*/  LEA R68, R90, UR5, 0x5 ;  /* 0x000000055a447c11 */ /* 0x000fc8000f8e28ff */
[----:B------:R-:W-:Y:S02]  /*36a0*/  IADD3 R70, R68, R69, RZ ;  /* 0x0000004544467210 */ /* 0x000fe40007ffe0ff */
[----:B-1----:R-:W-:-:S03]  /*36b0*/  SHF.R.S32.HI R92, RZ, 0x1f, R93 ;  /* 0x0000001fff5c7819 */ /* 0x002fc6000001145d */
[----:B------:R0:W-:Y:S01]  /*36c0*/  STS.64 [R70], R22 ;  /* 0x0000001646007388 */ /* 0x0001e20000000a00 */
[----:B------:R-:W-:-:S04]  /*36d0*/  LEA.HI R92, R92, R93, RZ, 0x2 ;  /* 0x0000005d5c5c7211 */ /* 0x000fc800078f10ff */
[----:B------:R-:W-:-:S04]  /*36e0*/  SHF.R.S32.HI R92, RZ, 0x2, R92 ;  /* 0x00000002ff5c7819 */ /* 0x000fc8000001145c */
[----:B------:R-:W-:Y:S01]  /*36f0*/  LEA R79, R92, UR5, 0x5 ;  /* 0x000000055c4f7c11 */ /* 0x000fe2000f8e28ff */
[----:B------:R-:W-:Y:S01]  /*3700*/  USHF.R.U32.HI UR5, URZ, 0x1, UR6 ;  /* 0x000000013f057899 */ /* 0x000fe20008011606 */
[----:B0-----:R-:W-:-:S03]  /*3710*/  LOP3.LUT R70, R69, 0x8, RZ, 0x3c, !PT ;  /* 0x0000000845467812 */ /* 0x001fc600078e3cff */
[----:B------:R-:W-:Y:S01]  /*3720*/  USHF.L.U32 UR5, UR5, 0x7, URZ ;  /* 0x0000000705057899 */ /* 0x000fe2000800063f */
[----:B------:R-:W-:-:S03]  /*3730*/  IADD3 R70, R68, R70, RZ ;  /* 0x0000004644467210 */ /* 0x000fc60007ffe0ff */
[----:B------:R-:W-:Y:S02]  /*3740*/  ULOP3.LUT UR5, UR5, 0xffffff80, UR17, 0xe2, !UPT ;  /* 0xffffff8005057892 */ /* 0x000fe4000f8ee211 */
[----:B------:R0:W-:Y:S02]  /*3750*/  STS.64 [R70], R24 ;  /* 0x0000001846007388 */ /* 0x0001e40000000a00 */
[C---:B0-----:R-:W-:Y:S02]  /*3760*/  LOP3.LUT R70, R69.reuse, 0x10, RZ, 0x3c, !PT ;  /* 0x0000001045467812 */ /* 0x041fe400078e3cff */
[----:B------:R-:W-:Y:S02]  /*3770*/  LOP3.LUT R69, R69, 0x18, RZ, 0x3c, !PT ;  /* 0x0000001845457812 */ /* 0x000fe400078e3cff */
[C---:B------:R-:W-:Y:S02]  /*3780*/  IADD3 R70, R68.reuse, R70, RZ ;  /* 0x0000004644467210 */ /* 0x040fe40007ffe0ff */
[----:B------:R-:W-:-:S03]  /*3790*/  IADD3 R69, R68, R69, RZ ;  /* 0x0000004544457210 */ /* 0x000fc60007ffe0ff */
[----:B------:R3:W-:Y:S04]  /*37a0*/  STS.64 [R70], R26 ;  /* 0x0000001a46007388 */ /* 0x0007e80000000a00 */
[----:B------:R-:W-:Y:S01]  /*37b0*/  STS.64 [R69], R28 ;  /* 0x0000001c45007388 */ /* 0x000fe20000000a00 */
[-C--:B--2---:R-:W-:Y:S01]  /*37c0*/  LEA R68, R91, R79.reuse, 0x3 ;  /* 0x0000004f5b447211 */ /* 0x084fe200078e18ff */
[----:B------:R-:W-:Y:S01]  /*37d0*/  BAR.SYNC.DEFER_BLOCKING 0x0 ;  /* 0x0000000000007b1d */ /* 0x000fe20000010000 */
[----:B---3--:R-:W-:-:S05]  /*37e0*/  LEA R70, R71, R79, 0x3 ;  /* 0x0000004f47467211 */ /* 0x008fca00078e18ff */
[----:B------:R-:W0:Y:S04]  /*37f0*/  LDS.64 R68, [R68] ;  /* 0x0000000044447984 */ /* 0x000e280000000a00 */
[----:B------:R-:W1:Y:S01]  /*3800*/  LDS.64 R70, [R70+0xa00] ;  /* 0x000a000046467984 */ /* 0x000e620000000a00 */
[----:B0-----:R-:W-:Y:S01]  /*3810*/  FADD.FTZ R68, RZ, R68 ;  /* 0x00000044ff447221 */ /* 0x001fe20000010000 */
[----:B------:R-:W-:-:S03]  /*3820*/  FADD.FTZ R69, RZ, R69 ;  /* 0x00000045ff457221 */ /* 0x000fc60000010000 */
[----:B-1----:R-:W-:Y:S01]  /*3830*/  FADD.FTZ R70, R68, R70 ;  /* 0x0000004644467221 */ /* 0x002fe20000010000 */
[----:B----4-:R-:W-:Y:S01]  /*3840*/  LEA R68, R89, R79, 0x3 ;  /* 0x0000004f59447211 */ /* 0x010fe200078e18ff */
        /* <DEDUP_REMOVED lines=8> */
[----:B------:R-:W-:Y:S01]  /*38d0*/  MOV R70, UR5 ;  /* 0x0000000500467c02 */ /* 0x000fe20008000f00 */
[----:B------:R-:W-:-:S04]  /*38e0*/  FADD.FTZ R69, R71, R69 ;  /* 0x0000004547457221 */ /* 0x000fc80000010000 */
[----:B------:R-:W-:-:S05]  /*38f0*/  IMAD R70, R70, 0x280, R90 ;  /* 0x0000028046467824 */ /* 0x000fca00078e025a */
[----:B------:R-:W-:-:S04]  /*3900*/  IADD3 R70, R70, UR14, RZ ;  /* 0x0000000e46467c10 */ /* 0x000fc8000fffe0ff */
[----:B------:R-:W-:-:S05]  /*3910*/  SHF.L.U32 R70, R70, 0x1, RZ ;  /* 0x0000000146467819 */ /* 0x000fca00000006ff */
[----:B0-----:R-:W-:-:S05]  /*3920*/  IMAD.WIDE.U32 R70, R70, 0x4, R88 ;  /* 0x0000000446467825 */ /* 0x001fca00078e0058 */
[----:B------:R0:W-:Y:S02]  /*3930*/  STG.E.64 desc[UR12][R70.64+0x8000], R68 ;  /* 0x0080004446007986 */ /* 0x0001e4000c101b0c */
.L_x_498:
[----:B------:R-:W-:Y:S01]  /*3940*/  BSSY B0, `(.L_x_499) ;  /* 0x000006e000007945 */ /* 0x000fe20003800000 */
[----:B0-----:R-:W-:Y:S02]  /*3950*/  MOV R70, RZ ;  /* 0x000000ff00467202 */ /* 0x001fe40000000f00 */
[----:B------:R-:W-:Y:S01]  /*3960*/  MOV R68, RZ ;  /* 0x000000ff00447202 */ /* 0x000fe20000000f00 */
[----:B------:R-:W-:Y:S06]  /*3970*/  @P1 BRA `(.L_x_500) ;  /* 0x0000000400a81947 */ /* 0x000fec0003800000 */
[----:B------:R-:W-:Y:S01]  /*3980*/  USHF.L.U32 UR5, UR9, 0x3, URZ ;  /* 0x0000000309057899 */ /* 0x000fe2000800063f */
[----:B------:R-:W-:Y:S01]  /*3990*/  HFMA2.MMA R68, -RZ, RZ, 0, 2.384185791015625e-06 ;  /* 0x00000028ff447435 */ /* 0x000fe200000001ff */
[----:B------:R-:W-:Y:S02]  /*39a0*/  MOV R69, 0x28 ;  /* 0x0000002800457802 */ /* 0x000fe40000000f00 */
        /* <DEDUP_REMOVED lines=103> */
.L_x_500:
[----:B------:R-:W-:Y:S05]  /*4020*/  BSYNC B0 ;  /* 0x0000000000007941 */ /* 0x000fea0003800000 */
.L_x_499:
[----:B------:R-:W0:Y:S01]  /*4030*/  SHFL.BFLY PT, R71, R70, 0x2, 0x1f ;  /* 0x0c401f0046477f89 */ /* 0x000e2200000e0000 */
[----:B------:R-:W-:Y:S01]  /*4040*/  LOP3.LUT P1, RZ, R90, 0xffffffe3, RZ, 0xc0, !PT ;  /* 0xffffffe35aff7812 */ /* 0x000fe2000782c0ff */
[----:B------:R-:W-:Y:S01]  /*4050*/  BSSY B0, `(.L_x_501) ;  /* 0x0000017000007945 */ /* 0x000fe20003800000 */
[----:B-----5:R-:W-:Y:S01]  /*4060*/  PRMT R88, R32, 0x7632, R88 ;  /* 0x0000763220587816 */ /* 0x020fe20000000058 */
[----:B------:R-:W1:Y:S01]  /*4070*/  SHFL.BFLY PT, R69, R68, 0x2, 0x1f ;  /* 0x0c401f0044457f89 */ /* 0x000e6200000e0000 */
[----:B------:R-:W-:Y:S01]  /*4080*/  PRMT R89, R33, 0x7632, R89 ;  /* 0x0000763221597816 */ /* 0x000fe20000000059 */
        /* <DEDUP_REMOVED lines=13> */
[----:B------:R-:W-:Y:S02]  /*4160*/  LOP3.LUT R68, R69, 0xffffff80, R68, 0xe2, !PT ;  /* 0xffffff8045447812 */ /* 0x000fe400078ee244 */
[----:B------:R-:W-:-:S04]  /*4170*/  MOV R69, UR5 ;  /* 0x0000000500457c02 */ /* 0x000fc80008000f00 */
[----:B------:R-:W-:-:S04]  /*4180*/  LEA R68, R69, R68, 0xa ;  /* 0x0000004445447211 */ /* 0x000fc800078e50ff */
[----:B------:R-:W-:-:S05]  /*4190*/  SHF.L.U32 R68, R68, 0x1, RZ ;  /* 0x0000000144447819 */ /* 0x000fca00000006ff */
[----:B0-----:R-:W-:-:S05]  /*41a0*/  IMAD.WIDE.U32 R68, R68, 0x4, R70 ;  /* 0x0000000444447825 */ /* 0x001fca00078e0046 */
[----:B------:R0:W-:Y:S02]  /*41b0*/  STG.E.64 desc[UR12][R68.64], R32 ;  /* 0x0000002044007986 */ /* 0x0001e4000c101b0c */
.L_x_502:
[----:B------:R-:W-:Y:S05]  /*41c0*/  BSYNC B0 ;  /* 0x0000000000007941 */ /* 0x000fea0003800000 */
.L_x_501:
[----:B------:R-:W-:Y:S01]  /*41d0*/  UISETP.GE.U32.AND UP0, UPT, UR10, UR16, UPT ;  /* 0x000000100a00728c */ /* 0x000fe2000bf06070 */
[----:B------:R-:W-:Y:S02]  /*41e0*/  PRMT R40, R36, 0x7632, R40 ;  /* 0x0000763224287816 */ /* 0x000fe40000000028 */
[----:B------:R-:W-:Y:S01]  /*41f0*/  PRMT R41, R34, 0x7632, R41 ;  /* 0x0000763222297816 */ /* 0x000fe20000000029 */
[----:B------:R-:W-:Y:S01]  /*4200*/  UISETP.GE.AND.EX UP0, UPT, UR11, UR7, UPT, UP0 ;  /* 0x000000070b00728c */ /* 0x000fe2000bf06300 */
[----:B------:R-:W-:Y:S02]  /*4210*/  PRMT R42, R40, 0x7632, R42 ;  /* 0x00007632282a7816 */ /* 0x000fe4000000002a */
[----:B0-----:R-:W-:Y:S02]  /*4220*/  PRMT R68, R44, 0x7632, R68 ;  /* 0x000076322c447816 */ /* 0x001fe40000000044 */
[----:B------:R-:W-:Y:S02]  /*4230*/  PRMT R87, R37, 0x7632, R87 ;  /* 0x0000763225577816 */ /* 0x000fe40000000057 */
[----:B------:R-:W-:-:S02]  /*4240*/  PLOP3.LUT P1, PT, PT, PT, UP0, 0x80, 0x0 ;  /* 0x000000000000781c */ /* 0x000fc40003f2f008 */
        /* <DEDUP_REMOVED lines=43> */
.L_x_505:
[----:B------:R-:W2:Y:S04]  /*4500*/  LD.E.STRONG.GPU R35, desc[UR12][R32.64] ;  /* 0x0000000c20237980 */ /* 0x000ea8000c10f900 */
[----:B--2---:R-:W-:Y:S01]  /*4510*/  CCTL.IVALL ;  /* 0x00000000ff00798f */ /* 0x004fe20002000000 */
[----:B------:R-:W-:Y:S05]  /*4520*/  YIELD ;  /* 0x0000000000007946 */ /* 0x000fea0003800000 */
[----:B-----5:R-:W-:-:S04]  /*4530*/  LOP3.LUT R35, R35, R34, RZ, 0x3c, !PT ;  /* 0x0000002223237212 */ /* 0x020fc800078e3cff */
[----:B------:R-:W-:-:S13]  /*4540*/  ISETP.GT.AND P1, PT, R35, -0x1, PT ;  /* 0xffffffff2300780c */ /* 0x000fda0003f24270 */
[----:B------:R-:W-:Y:S05]  /*4550*/  @P1 BRA `(.L_x_505) ;  /* 0xfffffffc00e81947 */ /* 0x000fea000383ffff */
.L_x_504:
[----:B------:R-:W-:Y:S05]  /*4560*/  WARPSYNC.ALL ;  /* 0x0000000000007948 */ /* 0x000fea0003800000 */
[----:B------:R-:W-:Y:S06]  /*4570*/  BAR.SYNC.DEFER_BLOCKING 0x0 ;  /* 0x0000000000007b1d */ /* 0x000fec0000010000 */
[----:B------:R-:W-:Y:S05]  /*4580*/  BRA `(.L_x_506) ;  /* 0x0000000000687947 */ /* 0x000fea0003800000 */
.L_x_503:
        /* <DEDUP_REMOVED lines=10> */
[----:B------:R-:W-:-:S05]  /*4630*/  MOV R32, UR5 ;  /* 0x0000000500207c02 */ /* 0x000fca0008000f00 */
[----:B0-----:R-:W-:Y:S01]  /*4640*/  IMAD.WIDE.U32 R32, R32, 0x4, R34 ;  /* 0x0000000420207825 */ /* 0x001fe200078e0022 */
[----:B------:R-:W-:-:S04]  /*4650*/  MOV R34, 0x7fffff81 ;  /* 0x7fffff8100227802 */ /* 0x000fc80000000f00 */
[----:B------:R-:W-:Y:S01]  /*4660*/  SEL R34, R34, 0x1, !P1 ;  /* 0x0000000122227807 */ /* 0x000fe20004800000 */
[----:B------:R-:W-:Y:S06]  /*4670*/  MEMBAR.ALL.GPU ;  /* 0x0000000000007992 */ /* 0x000fec000000a000 */
[----:B------:R-:W-:-:S00]  /*4680*/  ERRBAR ;  /* 0x00000000000079ab */ /* 0x000fc00000000000 */
[----:B------:R-:W-:Y:S06]  /*4690*/  CGAERRBAR ;  /* 0x00000000000075ab */ /* 0x000fec0000000000 */
[----:B------:R0:W5:Y:S02]  /*46a0*/  ATOM.E.ADD.STRONG.GPU PT, R34, desc[UR12][R32.64], R34 ;  /* 0x000000222022798a */ /* 0x00016400081ee1cc */
.L_x_508:
[----:B------:R-:W2:Y:S04]  /*46b0*/  LD.E.STRONG.GPU R35, desc[UR12][R32.64] ;  /* 0x0000000c20237980 */ /* 0x000ea8000c10f900 */
[----:B--2---:R-:W-:Y:S01]  /*46c0*/  CCTL.IVALL ;  /* 0x00000000ff00798f */ /* 0x004fe20002000000 */
[----:B------:R-:W-:Y:S05]  /*46d0*/  YIELD ;  /* 0x0000000000007946 */ /* 0x000fea0003800000 */
[----:B-----5:R-:W-:-:S04]  /*46e0*/  LOP3.LUT R35, R35, R34, RZ, 0x3c, !PT ;  /* 0x0000002223237212 */ /* 0x020fc800078e3cff */
[----:B------:R-:W-:-:S13]  /*46f0*/  ISETP.GT.AND P1, PT, R35, -0x1, PT ;  /* 0xffffffff2300780c */ /* 0x000fda0003f24270 */
[----:B------:R-:W-:Y:S05]  /*4700*/  @P1 BRA `(.L_x_508) ;  /* 0xfffffffc00e81947 */ /* 0x000fea000383ffff */
.L_x_507:
[----:B------:R-:W-:Y:S05]  /*4710*/  WARPSYNC.ALL ;  /* 0x0000000000007948 */ /* 0x000fea0003800000 */
[----:B------:R-:W-:Y:S06]  /*4720*/  BAR.SYNC.DEFER_BLOCKING 0x0 ;  /* 0x0000000000007b1d */ /* 0x000fec0000010000 */
.L_x_506:
[----:B------:R-:W1:Y:S01]  /*4730*/  S2R R92, SR_TID.X ;  /* 0x00000000005c7919 */ /* 0x000e620000002100 */
[----:B------:R-:W-:Y:S01]  /*4740*/  BSSY B0, `(.L_x_509) ;  /* 0x0000021000007945 */ /* 0x000fe20003800000 */
[----:B0-----:R-:W-:Y:S02]  /*4750*/  CS2R R32, SRZ ;  /* 0x0000000000207805 */ /* 0x001fe4000001ff00 */
[----:B-1----:R-:W-:-:S13]  /*4760*/  ISETP.GT.U32.AND P1, PT, R92, 0xff, PT ;  /* 0x000000ff5c00780c */ /* 0x002fda0003f24070 */
[----:B------:R-:W-:Y:S05]  /*4770*/  @P1 BRA `(.L_x_510) ;  /* 0x0000000000741947 */ /* 0x000fea0003800000 */
[----:B------:R-:W-:Y:S01]  /*4780*/  ULDC UR5, c[0x0][0x10] ;  /* 0x0000040000057ab9 */ /* 0x000fe20000000800 */
[----:B------:R-:W0:Y:S01]  /*4790*/  LDC.64 R90, c[0x0][0x260] ;  /* 0x00009800ff5a7b82 */ /* 0x000e220000000a00 */
[----:B------:R-:W-:Y:S01]  /*47a0*/  UIMAD UR5, UR5, UR4, UR6 ;  /* 0x00000004050572a4 */ /* 0x000fe2000f8e0206 */
[----:B------:R-:W-:-:S04]  /*47b0*/  SHF.L.U32 R33, R92, 0x2, RZ ;  /* 0x000000025c217819 */ /* 0x000fc800000006ff */
[----:B------:R-:W-:Y:S02]  /*47c0*/  LOP3.LUT R33, R33, 0x7fffff80, RZ, 0xc0, !PT ;  /* 0x7fffff8021217812 */ /* 0x000fe400078ec0ff */
[----:B------:R-:W-:-:S04]  /*47d0*/  MOV R32, UR5 ;  /* 0x0000000500207c02 */ /* 0x000fc80008000f00 */
[----:B------:R-:W-:Y:S02]  /*47e0*/  LEA R32, R32, R33, 0xa ;  /* 0x0000002120207211 */ /* 0x000fe400078e50ff */
[----:B------:R-:W-:-:S04]  /*47f0*/  LOP3.LUT R33, R92, 0x1f, RZ, 0xc0, !PT ;  /* 0x0000001f5c217812 */ /* 0x000fc800078ec0ff */
[----:B------:R-:W-:-:S04]  /*4800*/  IADD3 R32, R32, R33, RZ ;  /* 0x0000002120207210 */ /* 0x000fc80007ffe0ff */
[----:B------:R-:W-:-:S04]  /*4810*/  SHF.L.U32 R36, R32, 0x1, RZ ;  /* 0x0000000120247819 */ /* 0x000fc800000006ff */
[C---:B------:R-:W-:Y:S01]  /*4820*/  IADD3 R32, R36.reuse, 0x40, RZ ;  /* 0x0000004024207810 */ /* 0x040fe20007ffe0ff */
[C---:B0-----:R-:W-:Y:S01]  /*4830*/  IMAD.WIDE.U32 R34, R36.reuse, 0x4, R90 ;  /* 0x0000000424227825 */ /* 0x041fe200078e005a */
[----:B------:R-:W-:-:S03]  /*4840*/  IADD3 R38, R36, 0x80, RZ ;  /* 0x0000008024267810 */ /* 0x000fc60007ffe0ff */
[--C-:B------:R-:W-:Y:S01]  /*4850*/  IMAD.WIDE.U32 R32, R32, 0x4, R90.reuse ;  /* 0x0000000420207825 */ /* 0x100fe200078e005a */
[----:B------:R-:W-:Y:S01]  /*4860*/  IADD3 R36, R36, 0xc0, RZ ;  /* 0x000000c024247810 */ /* 0x000fe20007ffe0ff */
[----:B------:R-:W2:Y:S02]  /*4870*/  LDG.E.64 R34, desc[UR12][R34.64] ;  /* 0x0000000c22227981 */ /* 0x000ea4000c1e1b00 */
[--C-:B------:R-:W-:Y:S02]  /*4880*/  IMAD.WIDE.U32 R38, R38, 0x4, R90.reuse ;  /* 0x0000000426267825 */ /* 0x100fe400078e005a */
[----:B------:R-:W3:Y:S02]  /*4890*/  LDG.E.64 R32, desc[UR12][R32.64] ;  /* 0x0000000c20207981 */ /* 0x000ee4000c1e1b00 */
[----:B------:R-:W-:Y:S02]  /*48a0*/  IMAD.WIDE.U32 R36, R36, 0x4, R90 ;  /* 0x0000000424247825 */ /* 0x000fe400078e005a */
[----:B------:R-:W4:Y:S04]  /*48b0*/  LDG.E.64 R38, desc[UR12][R38.64] ;  /* 0x0000000c26267981 */ /* 0x000f28000c1e1b00 */
[----:B------:R-:W5:Y:S01]  /*48c0*/  LDG.E.64 R36, desc[UR12][R36.64] ;  /* 0x0000000c24247981 */ /* 0x000f62000c1e1b00 */
[----:B--2---:R-:W-:Y:S01]  /*48d0*/  FADD.FTZ R34, RZ, R34 ;  /* 0x00000022ff227221 */ /* 0x004fe20000010000 */
[----:B------:R-:W-:-:S03]  /*48e0*/  FADD.FTZ R35, RZ, R35 ;  /* 0x00000023ff237221 */ /* 0x000fc60000010000 */
[----:B---3--:R-:W-:Y:S01]  /*48f0*/  FADD.FTZ R32, R32, R34 ;  /* 0x0000002220207221 */ /* 0x008fe20000010000 */
[----:B------:R-:W-:-:S03]  /*4900*/  FADD.FTZ R33, R33, R35 ;  /* 0x0000002321217221 */ /* 0x000fc60000010000 */
[----:B----4-:R-:W-:Y:S01]  /*4910*/  FADD.FTZ R32, R38, R32 ;  /* 0x0000002026207221 */ /* 0x010fe20000010000 */
[----:B------:R-:W-:-:S03]  /*4920*/  FADD.FTZ R33, R39, R33 ;  /* 0x0000002127217221 */ /* 0x000fc60000010000 */
[----:B-----5:R-:W-:Y:S01]  /*4930*/  FADD.FTZ R32, R36, R32 ;  /* 0x0000002024207221 */ /* 0x020fe20000010000 */
[----:B------:R-:W-:-:S07]  /*4940*/  FADD.FTZ R33, R37, R33 ;  /* 0x0000002125217221 */ /* 0x000fce0000010000 */
.L_x_510:
[----:B------:R-:W-:Y:S05]  /*4950*/  BSYNC B0 ;  /* 0x0000000000007941 */ /* 0x000fea0003800000 */
.L_x_509:
[----:B------:R-:W0:Y:S01]  /*4960*/  SHFL.BFLY PT, R34, R32, 0x10, 0x1f ;  /* 0x0e001f0020227f89 */ /* 0x000e2200000e0000 */
[----:B------:R-:W-:Y:S01]  /*4970*/  LOP3.LUT P1, RZ, R92, 0xffffff1f, RZ, 0xc0, !PT ;  /* 0xffffff1f5cff7812 */ /* 0x000fe2000782c0ff */
[----:B------:R-:W-:Y:S01]  /*4980*/  BSSY B0, `(.L_x_511) ;  /* 0x000001e000007945 */ /* 0x000fe20003800000 */
        /* <DEDUP_REMOVED lines=18> */
[----:B0-----:R-:W-:Y:S01]  /*4ab0*/  FADD.FTZ R33, R33, R34 ;  /* 0x0000002221217221 */ /* 0x001fe20000010000 */
[----:B------:R-:W-:Y:S06]  /*4ac0*/  @P1 BRA `(.L_x_512) ;  /* 0x0000000000241947 */ /* 0x000fec0003800000 */
[----:B------:R-:W0:Y:S01]  /*4ad0*/  S2UR UR14, SR_CgaCtaId ;  /* 0x00000000000e79c3 */ /* 0x000e220000008800 */
[----:B------:R-:W-:Y:S01]  /*4ae0*/  UMOV UR5, 0x400 ;  /* 0x0000040000057882 */ /* 0x000fe20000000000 */
[----:B------:R-:W-:Y:S01]  /*4af0*/  SHF.R.U32.HI R34, RZ, 0x2, R92 ;  /* 0x00000002ff227819 */ /* 0x000fe2000001165c */
[----:B------:R-:W-:Y:S01]  /*4b00*/  UIADD3 UR5, UR5, 0x3480, URZ ;  /* 0x0000348005057890 */ /* 0x000fe2000fffe03f */
[----:B------:R-:W-:Y:S01]  /*4b10*/  FMUL.FTZ R33, R33, 6.1035157159494701773e-06 ;  /* 0x36cccccd21217820 */ /* 0x000fe20000410000 */
[----:B------:R-:W-:Y:S01]  /*4b20*/  FMUL.FTZ R32, R32, 6.1035157159494701773e-06 ;  /* 0x36cccccd20207820 */ /* 0x000fe20000410000 */
[----:B------:R-:W-:Y:S01]  /*4b30*/  LOP3.LUT R34, R34, 0x3ffffff8, RZ, 0xc0, !PT ;  /* 0x3ffffff822227812 */ /* 0x000fe200078ec0ff */
[----:B0-----:R-:W-:-:S09]  /*4b40*/  ULEA UR5, UR14, UR5, 0x18 ;  /* 0x000000050e057291 */ /* 0x001fd2000f8ec03f */
[----:B------:R0:W-:Y:S03]  /*4b50*/  STS.64 [R34+UR5], R32 ;  /* 0x0000002022007988 */ /* 0x0001e60008000a05 */
.L_x_512:
[----:B------:R-:W-:Y:S05]  /*4b60*/  BSYNC B0 ;  /* 0x0000000000007941 */ /* 0x000fea0003800000 */
.L_x_511:
[----:B------:R-:W2:Y:S01]  /*4b70*/  LDL.LU R36, [R1+0x3c] ;  /* 0x00003c0001247983 */ /* 0x000ea20000300800 */
[----:B0-----:R-:W-:Y:S01]  /*4b80*/  SHF.L.U32 R34, R41, 0x10, RZ ;  /* 0x0000001029227819 */ /* 0x001fe200000006ff */
[----:B------:R-:W0:Y:S01]  /*4b90*/  S2UR UR14, SR_CgaCtaId ;  /* 0x00000000000e79c3 */ /* 0x000e220000008800 */
[----:B------:R-:W-:Y:S01]  /*4ba0*/  SHF.L.U32 R88, R88, 0x10, RZ ;  /* 0x0000001058587819 */ /* 0x000fe200000006ff */
[----:B------:R-:W-:Y:S01]  /*4bb0*/  USHF.L.U32 UR5, UR9, 0x3, URZ ;  /* 0x0000000309057899 */ /* 0x000fe2000800063f */
[----:B------:R-:W-:Y:S01]  /*4bc0*/  SHF.L.U32 R40, R40, 0x10, RZ ;  /* 0x0000001028287819 */ /* 0x000fe200000006ff */
[----:B------:R-:W-:Y:S01]  /*4bd0*/  FADD.FTZ R34, -R30, R34 ;  /* 0x000000221e227221 */ /* 0x000fe20000010100 */
[----:B------:R-:W-:Y:S01]  /*4be0*/  UMOV UR9, 0x400 ;  /* 0x0000040000097882 */ /* 0x000fe20000000000 */
[----:B------:R-:W-:Y:S01]  /*4bf0*/  ULOP3.LUT UR5, UR5, 0x8, URZ, 0xc0, !UPT ;  /* 0x0000000805057892 */ /* 0x000fe2000f8ec03f */
[----:B------:R-:W-:Y:S01]  /*4c00*/  SHF.L.U32 R42, R42, 0x10, RZ ;  /* 0x000000102a2a7819 */ /* 0x000fe200000006ff */
[----:B------:R-:W-:Y:S01]  /*4c10*/  FMUL.FTZ R34, R2, R34 ;  /* 0x0000002202227220 */ /* 0x000fe20000410000 */
[----:B------:R-:W-:Y:S01]  /*4c20*/  UIADD3 UR9, UR9, 0x3480, URZ ;  /* 0x0000348009097890 */ /* 0x000fe2000fffe03f */
[----:B------:R-:W-:Y:S01]  /*4c30*/  SHF.L.U32 R79, R79, 0x10, RZ ;  /* 0x000000104f4f7819 */ /* 0x000fe200000006ff */
[----:B------:R-:W3:Y:S01]  /*4c40*/  LDL.LU R91, [R1+0x34] ;  /* 0x00003400015b7983 */ /* 0x000ee20000300800 */
[----:B------:R-:W-:Y:S01]  /*4c50*/  FFMA.FTZ R32, R34, R88, R40 ;  /* 0x0000005822207223 */ /* 0x000fe20000010028 */
[----:B0-----:R-:W-:-:S03]  /*4c60*/  ULEA UR9, UR14, UR9, 0x18 ;  /* 0x000000090e097291 */ /* 0x001fc6000f8ec03f */
[----:B------:R-:W-:Y:S01]  /*4c70*/  FMUL.FTZ R33, R32, -1.4426950216293334961 ;  /* 0xbfb8aa3b20217820 */ /* 0x000fe20000410000 */
[----:B------:R-:W-:Y:S01]  /*4c80*/  FADD.FTZ R79, -R30, R79 ;  /* 0x0000004f1e4f7221 */ /* 0x000fe20000010100 */
[----:B------:R-:W-:Y:S01]  /*4c90*/  SHF.L.U32 R89, R89, 0x10, RZ ;  /* 0x0000001059597819 */ /* 0x000fe200000006ff */
[----:B------:R-:W4:Y:S01]  /*4ca0*/  LDL.LU R90, [R1+0x38] ;  /* 0x00003800015a7983 */ /* 0x000f220000300800 */
[----:B------:R-:W-:Y:S01]  /*4cb0*/  SHF.L.U32 R87, R87, 0x10, RZ ;  /* 0x0000001057577819 */ /* 0x000fe200000006ff */
[----:B------:R-:W-:Y:S01]  /*4cc0*/  ULDC.64 UR14, c[0x0][0x210] ;  /* 0x00008400000e7ab9 */ /* 0x000fe20000000a00 */
[----:B------:R-:W0:Y:S02]  /*4cd0*/  MUFU.EX2 R33, R33 ;  /* 0x0000002100217308 */ /* 0x000e240000000800 */
[----:B0-----:R-:W-:-:S06]  /*4ce0*/  FADD.FTZ R33, R33, 1 ;  /* 0x3f80000021217421 */ /* 0x001fcc0000010000 */
[----:B------:R-:W0:Y:S02]  /*4cf0*/  MUFU.RCP R33, R33 ;  /* 0x0000002100217308 */ /* 0x000e240000001000 */
[----:B0-----:R-:W-:-:S04]  /*4d00*/  FADD.FTZ R35, -R33, 1 ;  /* 0x3f80000021237421 */ /* 0x001fc80000010100 */
[----:B------:R-:W-:-:S04]  /*4d10*/  FFMA.FTZ R35, R32, R35, 1 ;  /* 0x3f80000020237423 */ /* 0x000fc80000010023 */
[----:B------:R-:W-:-:S04]  /*4d20*/  FMUL.FTZ R33, R33, R35 ;  /* 0x0000002321217220 */ /* 0x000fc80000410000 */
[----:B------:R-:W-:Y:S01]  /*4d30*/  FMUL.FTZ R42, R42, R33 ;  /* 0x000000212a2a7220 */ /* 0x000fe20000410000 */
[----:B------:R-:W-:Y:S01]  /*4d40*/  FMUL.FTZ R79, R2, R79 ;  /* 0x0000004f024f7220 */ /* 0x000fe20000410000 */
[----:B------:R-:W-:-:S05]  /*4d50*/  SHF.L.U32 R70, R70, 0x10, RZ ;  /* 0x0000001046467819 */ /* 0x000fca00000006ff */
[----:B------:R-:W-:Y:S01]  /*4d60*/  FADD.FTZ R70, -R30, R70 ;  /* 0x000000461e467221 */ /* 0x000fe20000010100 */
[----:B------:R-:W-:-:S05]  /*4d70*/  SHF.L.U32 R69, R69, 0x10, RZ ;  /* 0x0000001045457819 */ /* 0x000fca00000006ff */
[----:B------:R-:W-:Y:S01]  /*4d80*/  FADD.FTZ R69, -R30, R69 ;  /* 0x000000451e457221 */ /* 0x000fe20000010100 */
[----:B------:R-:W-:Y:S01]  /*4d90*/  BAR.SYNC.DEFER_BLOCKING 0x0 ;  /* 0x0000000000007b1d */ /* 0x000fe20000010000 */
[----:B--2---:R-:W-:-:S04]  /*4da0*/  IADD3 R32, R36, -UR5, RZ ;  /* 0x8000000524207c10 */ /* 0x004fc8000fffe0ff */
[----:B------:R-:W-:-:S06]  /*4db0*/  LEA R32, R32, UR9, 0x3 ;  /* 0x0000000920207c11 */ /* 0x000fcc000f8e18ff */
[----:B------:R-:W0:Y:S02]  /*4dc0*/  LDS.64 R32, [R32] ;  /* 0x0000000020207984 */ /* 0x000e240000000a00 */
[--C-:B0-----:R-:W-:Y:S01]  /*4dd0*/  FFMA.FTZ R35, R88, R42, -R32.reuse ;  /* 0x0000002a58237223 */ /* 0x101fe20000010820 */
[----:B------:R-:W-:-:S03]  /*4de0*/  FFMA.FTZ R5, R3, R5, -R32 ;  /* 0x0000000503057223 */ /* 0x000fc60000010820 */
[----:B------:R-:W-:Y:S01]  /*4df0*/  FFMA.FTZ R35, -R33, R34, R35 ;  /* 0x0000002221237223 */ /* 0x000fe20000010123 */
[----:B------:R-:W-:Y:S01]  /*4e00*/  FFMA.FTZ R34, R79, R89, R87 ;  /* 0x000000594f227223 */ /* 0x000fe20000010057 */
[----:B------:R-:W-:-:S03]  /*4e10*/  FFMA.FTZ R82, R82, -R33, R5 ;  /* 0x8000002152527223 */ /* 0x000fc60000010005 */
[----:B------:R-:W-:-:S06]  /*4e20*/  FMUL.FTZ R5, R34, -1.4426950216293334961 ;  /* 0xbfb8aa3b22057820 */ /* 0x000fcc0000410000 */
[----:B------:R-:W0:Y:S01]  /*4e30*/  MUFU.EX2 R5, R5 ;  /* 0x0000000500057308 */ /* 0x000e220000000800 */
[----:B------:R-:W-:Y:S01]  /*4e40*/  FFMA.FTZ R4, R0, R4, -R32 ;  /* 0x0000000400047223 */ /* 0x000fe20000010820 */
[----:B0-----:R-:W-:-:S06]  /*4e50*/  FADD.FTZ R5, R5, 1 ;  /* 0x3f80000005057421 */ /* 0x001fcc0000010000 */
[----:B------:R-:W0:Y:S01]  /*4e60*/  MUFU.RCP R5, R5 ;  /* 0x0000000500057308 */ /* 0x000e220000001000 */
[----:B------:R-:W-:Y:S01]  /*4e70*/  FFMA.FTZ R4, R83, -R33, R4 ;  /* 0x8000002153047223 */ /* 0x000fe20000010004 */
[----:B------:R-:W-:-:S03]  /*4e80*/  FMUL.FTZ R35, R2, R35 ;  /* 0x0000002302237220 */ /* 0x000fc60000410000 */
[----:B------:R-:W-:-:S05]  /*4e90*/  FMUL.FTZ R4, R2, R4 ;  /* 0x0000000402047220 */ /* 0x000fca0000410000 */
[----:B------:R-:W-:Y:S01]  /*4ea0*/  F2FP.BF16.F32.PACK_AB R4, R35, R4 ;  /* 0x000000042304723e */ /* 0x000fe200000010ff */
        /* <DEDUP_REMOVED lines=17> */
[----:B------:R-:W0:Y:S01]  /*4fc0*/  MUFU.RCP R38, R38 ;  /* 0x0000002600267308 */ /* 0x000e220000001000 */
[----:B------:R-:W-:-:S05]  /*4fd0*/  SHF.L.U32 R44, R44, 0x10, RZ ;  /* 0x000000102c2c7819 */ /* 0x000fca00000006ff */
[----:B------:R-:W-:Y:S01]  /*4fe0*/  FADD.FTZ R44, -R30, R44 ;  /* 0x0000002c1e2c7221 */ /* 0x000fe20000010100 */
        /* <DEDUP_REMOVED lines=22> */
[----:B------:R-:W-:Y:S01]  /*5150*/  SHF.L.U32 R45, R45, 0x10, RZ ;  /* 0x000000102d2d7819 */ /* 0x000fe200000006ff */
[----:B0-----:R-:W-:-:S04]  /*5160*/  FADD.FTZ R44, -R43, 1 ;  /* 0x3f8000002b2c7421 */ /* 0x001fc80000010100 */
[----:B------:R-:W-:Y:S01]  /*5170*/  FFMA.FTZ R44, R42, R44, 1 ;  /* 0x3f8000002a2c7423 */ /* 0x000fe2000001002c */
[----:B------:R-:W-:-:S03]  /*5180*/  FMUL.FTZ R42, R2, R46 ;  /* 0x0000002e022a7220 */ /* 0x000fc60000410000 */
[----:B------:R-:W-:Y:S01]  /*5190*/  FMUL.FTZ R43, R43, R44 ;  /* 0x0000002c2b2b7220 */ /* 0x000fe20000410000 */
[----:B------:R-:W-:Y:S01]  /*51a0*/  FFMA.FTZ R44, R88, R42, R40 ;  /* 0x0000002a582c7223 */ /* 0x000fe20000010028 */
[----:B------:R-:W-:-:S03]  /*51b0*/  FMUL.FTZ R38, R45, R38 ;  /* 0x000000262d267220 */ /* 0x000fc60000410000 */
        /* <DEDUP_REMOVED lines=15> */
[----:B------:R-:W-:Y:S02]  /*52b0*/  SHF.L.U32 R48, R48, 0x10, RZ ;  /* 0x0000001030307819 */ /* 0x000fe400000006ff */
[----:B------:R-:W-:-:S03]  /*52c0*/  SHF.L.U32 R50, R50, 0x10, RZ ;  /* 0x0000001032327819 */ /* 0x000fc600000006ff */
[----:B------:R-:W-:Y:S02]  /*52d0*/  FMUL.FTZ R41, R48, R41 ;  /* 0x0000002930297220 */ /* 0x000fe40000410000 */
        /* <DEDUP_REMOVED lines=53> */
[----:B------:R-:W-:Y:S01]  /*5630*/  SHF.L.U32 R59, R59, 0x10, RZ ;  /* 0x000000103b3b7819 */ /* 0x000fe200000006ff */
[--C-:B------:R-:W-:Y:S01]  /*5640*/  FFMA.FTZ R10, R0, R10, -R32.reuse ;  /* 0x0000000a000a7223 */ /* 0x100fe20000010820 */
[----:B------:R-:W-:Y:S01]  /*5650*/  SHF.L.U32 R58, R58, 0x10, RZ ;  /* 0x000000103a3a7819 */ /* 0x000fe200000006ff */
[C-C-:B------:R-:W-:Y:S01]  /*5660*/  FFMA.FTZ R7, R3.reuse, R7, -R32.reuse ;  /* 0x0000000703077223 */ /* 0x140fe20000010820 */
[C-C-:B------:R-:W-:Y:S01]  /*5670*/  FFMA.FTZ R9, R3.reuse, R9, -R32.reuse ;  /* 0x0000000903097223 */ /* 0x140fe20000010820 */
[----:B------:R-:W-:Y:S01]  /*5680*/  FFMA.FTZ R11, R3, R11, -R32 ;  /* 0x0000000b030b7223 */ /* 0x000fe20000010820 */
[----:B0-----:R-:W-:-:S04]  /*5690*/  FADD.FTZ R56, -R55, 1 ;  /* 0x3f80000037387421 */ /* 0x001fc80000010100 */
[----:B------:R-:W-:Y:S01]  /*56a0*/  FFMA.FTZ R56, R54, R56, 1 ;  /* 0x3f80000036387423 */ /* 0x000fe20000010038 */
[----:B------:R-:W-:-:S03]  /*56b0*/  FFMA.FTZ R14, R3, R14, -R32 ;  /* 0x0000000e030e7223 */ /* 0x000fc60000010820 */
[----:B------:R-:W-:Y:S01]  /*56c0*/  FMUL.FTZ R55, R55, R56 ;  /* 0x0000003837377220 */ /* 0x000fe20000410000 */
[C-C-:B------:R-:W-:Y:S01]  /*56d0*/  FFMA.FTZ R16, R3.reuse, R16, -R32.reuse ;  /* 0x0000001003107223 */ /* 0x140fe20000010820 */
[C-C-:B------:R-:W-:Y:S01]  /*56e0*/  FFMA.FTZ R20, R3.reuse, R20, -R32.reuse ;  /* 0x0000001403147223 */ /* 0x140fe20000010820 */
[--C-:B------:R-:W-:Y:S01]  /*56f0*/  FFMA.FTZ R3, R3, R31, -R32.reuse ;  /* 0x0000001f03037223 */ /* 0x100fe20000010820 */
[----:B------:R-:W-:Y:S01]  /*5700*/  FMUL.FTZ R55, R59, R55 ;  /* 0x000000373b377220 */ /* 0x000fe20000410000 */
[C-C-:B------:R-:W-:Y:S01]  /*5710*/  FFMA.FTZ R6, R0.reuse, R6, -R32.reuse ;  /* 0x0000000600067223 */ /* 0x140fe20000010820 */
[C-C-:B------:R-:W-:Y:S01]  /*5720*/  FFMA.FTZ R8, R0.reuse, R8, -R32.reuse ;  /* 0x0000000800087223 */ /* 0x140fe20000010820 */
[C-C-:B------:R-:W-:Y:S01]  /*5730*/  FFMA.FTZ R12, R0.reuse, R12, -R32.reuse ;  /* 0x0000000c000c7223 */ /* 0x140fe20000010820 */
[C-C-:B------:R-:W-:Y:S01]  /*5740*/  FFMA.FTZ R15, R0.reuse, R15, -R32.reuse ;  /* 0x0000000f000f7223 */ /* 0x140fe20000010820 */
[----:B------:R-:W-:Y:S01]  /*5750*/  FFMA.FTZ R19, R0, R19, -R32 ;  /* 0x0000001300137223 */ /* 0x000fe20000010820 */
[----:B------:R-:W-:Y:S01]  /*5760*/  FFMA.FTZ R31, R76, -R33, R10 ;  /* 0x800000214c1f7223 */ /* 0x000fe2000001000a */
[--C-:B------:R-:W-:Y:S01]  /*5770*/  FFMA.FTZ R0, R0, R21, -R32.reuse ;  /* 0x0000001500007223 */ /* 0x100fe20000010820 */
[C-C-:B------:R-:W-:Y:S01]  /*5780*/  FFMA.FTZ R10, R89.reuse, R43, -R32.reuse ;  /* 0x0000002b590a7223 */ /* 0x140fe20000010820 */
[C-C-:B------:R-:W-:Y:S01]  /*5790*/  FFMA.FTZ R43, R89.reuse, R47, -R32.reuse ;  /* 0x0000002f592b7223 */ /* 0x140fe20000010820 */
[----:B------:R-:W-:Y:S01]  /*57a0*/  FMUL.FTZ R53, R58, R53 ;  /* 0x000000353a357220 */ /* 0x000fe20000410000 */
[----:B------:R-:W-:Y:S01]  /*57b0*/  FFMA.FTZ R47, R89, R55, -R32 ;  /* 0x00000037592f7223 */ /* 0x000fe20000010820 */
[----:B------:R-:W-:Y:S01]  /*57c0*/  FFMA.FTZ R85, R85, -R33, R0 ;  /* 0x8000002155557223 */ /* 0x000fe20000010000 */
[C-C-:B------:R-:W-:Y:S01]  /*57d0*/  FFMA.FTZ R0, R88.reuse, R41, -R32.reuse ;  /* 0x0000002958007223 */ /* 0x140fe20000010820 */
[C-C-:B------:R-:W-:Y:S01]  /*57e0*/  FFMA.FTZ R41, R88.reuse, R45, -R32.reuse ;  /* 0x0000002d58297223 */ /* 0x140fe20000010820 */
[C-C-:B------:R-:W-:Y:S01]  /*57f0*/  FFMA.FTZ R53, R88.reuse, R53, -R32.reuse ;  /* 0x0000003558357223 */ /* 0x140fe20000010820 */
[----:B------:R-:W-:Y:S01]  /*5800*/  FFMA.FTZ R47, -R33, R52, R47 ;  /* 0x00000034212f7223 */ /* 0x000fe2000001012f */
[--C-:B------:R-:W-:Y:S01]  /*5810*/  FFMA.FTZ R45, R89, R51, -R32.reuse ;  /* 0x00000033592d7223 */ /* 0x100fe20000010820 */
[----:B------:R-:W2:Y:S01]  /*5820*/  LDL.LU R52, [R1+0x2c] ;  /* 0x00002c0001347983 */ /* 0x000ea20000300800 */
[C---:B------:R-:W-:Y:S01]  /*5830*/  FFMA.FTZ R53, -R33.reuse, R50, R53 ;  /* 0x0000003221357223 */ /* 0x040fe20000010135 */
[----:B------:R-:W-:Y:S01]  /*5840*/  FFMA.FTZ R49, R88, R49, -R32 ;  /* 0x0000003158317223 */ /* 0x000fe20000010820 */
[C---:B------:R-:W-:Y:S01]  /*5850*/  FFMA.FTZ R45, -R33.reuse, R48, R45 ;  /* 0x00000030212d7223 */ /* 0x040fe2000001012d */
[----:B------:R-:W5:Y:S04]  /*5860*/  LDL.LU R50, [R1+0x30] ;  /* 0x0000300001327983 */ /* 0x000f680000300800 */
[----:B------:R-:W5:Y:S01]  /*5870*/  LDL.LU R48, [R1+0x24] ;  /* 0x0000240001307983 */ /* 0x000f620000300800 */
[----:B------:R-:W-:-:S03]  /*5880*/  FFMA.FTZ R49, -R33, R46, R49 ;  /* 0x0000002e21317223 */ /* 0x000fc60000010131 */
[----:B------:R-:W5:Y:S01]  /*5890*/  LDL.LU R46, [R1+0x28] ;  /* 0x00002800012e7983 */ /* 0x000f620000300800 */
[----:B------:R-:W-:Y:S01]  /*58a0*/  FFMA.FTZ R38, R89, R38, -R32 ;  /* 0x0000002659267223 */ /* 0x000fe20000010820 */
[C---:B------:R-:W-:Y:S01]  /*58b0*/  FFMA.FTZ R39, -R33.reuse, R39, R10 ;  /* 0x0000002721277223 */ /* 0x040fe2000001010a */
[C---:B------:R-:W-:Y:S02]  /*58c0*/  FFMA.FTZ R43, -R33.reuse, R44, R43 ;  /* 0x0000002c212b7223 */ /* 0x040fe4000001012b */
[----:B------:R-:W5:Y:S01]  /*58d0*/  LDL.LU R44, [R1+0x1c] ;  /* 0x00001c00012c7983 */ /* 0x000f620000300800 */
[----:B------:R-:W-:Y:S01]  /*58e0*/  FFMA.FTZ R35, -R33, R35, R38 ;  /* 0x0000002321237223 */ /* 0x000fe20000010126 */
[----:B------:R-:W-:Y:S02]  /*58f0*/  FMUL.FTZ R38, R2, R39 ;  /* 0x0000002702267220 */ /* 0x000fe40000410000 */
[----:B------:R-:W5:Y:S01]  /*5900*/  LDL.LU R39, [R1+0x20] ;  /* 0x0000200001277983 */ /* 0x000f620000300800 */
[----:B------:R-:W-:-:S05]  /*5910*/  SHF.L.U32 R60, R60, 0x10, RZ ;  /* 0x000000103c3c7819 */ /* 0x000fca00000006ff */
[----:B------:R-:W-:-:S04]  /*5920*/  FADD.FTZ R60, -R30, R60 ;  /* 0x0000003c1e3c7221 */ /* 0x000fc80000010100 */
[----:B------:R-:W-:-:S04]  /*5930*/  FMUL.FTZ R54, R2, R60 ;  /* 0x0000003c02367220 */ /* 0x000fc80000410000 */
        /* <DEDUP_REMOVED lines=13> */
[----:B------:R-:W0:Y:S01]  /*5a10*/  MUFU.EX2 R59, R59 ;  /* 0x0000003b003b7308 */ /* 0x000e220000000800 */
[----:B------:R-:W-:Y:S02]  /*5a20*/  SHF.L.U32 R64, R64, 0x10, RZ ;  /* 0x0000001040407819 */ /* 0x000fe400000006ff */
[----:B------:R-:W-:Y:S01]  /*5a30*/  SHF.L.U32 R65, R65, 0x10, RZ ;  /* 0x0000001041417819 */ /* 0x000fe200000006ff */
[----:B0-----:R-:W-:-:S06]  /*5a40*/  FADD.FTZ R59, R59, 1 ;  /* 0x3f8000003b3b7421 */ /* 0x001fcc0000010000 */
[----:B------:R-:W0:Y:S01]  /*5a50*/  MUFU.RCP R59, R59 ;  /* 0x0000003b003b7308 */ /* 0x000e220000001000 */
[C---:B------:R-:W-:Y:S01]  /*5a60*/  FADD.FTZ R64, -R30.reuse, R64 ;  /* 0x000000401e407221 */ /* 0x040fe20000010100 */
[----:B------:R-:W-:-:S03]  /*5a70*/  FADD.FTZ R30, -R30, R65 ;  /* 0x000000411e1e7221 */ /* 0x000fc60000010100 */
[C---:B------:R-:W-:Y:S01]  /*5a80*/  FMUL.FTZ R64, R2.reuse, R64 ;  /* 0x0000004002407220 */ /* 0x040fe20000410000 */
[----:B------:R-:W-:-:S03]  /*5a90*/  FMUL.FTZ R30, R2, R30 ;  /* 0x0000001e021e7220 */ /* 0x000fc60000410000 */
[----:B------:R-:W-:Y:S01]  /*5aa0*/  FFMA.FTZ R40, R88, R64, R40 ;  /* 0x0000004058287223 */ /* 0x000fe20000010028 */
[----:B------:R-:W-:Y:S01]  /*5ab0*/  FFMA.FTZ R87, R89, R30, R87 ;  /* 0x0000001e59577223 */ /* 0x000fe20000010057 */
[----:B0-----:R-:W-:-:S03]  /*5ac0*/  FADD.FTZ R61, -R59, 1 ;  /* 0x3f8000003b3d7421 */ /* 0x001fc60000010100 */
[----:B------:R-:W-:Y:S01]  /*5ad0*/  FMUL.FTZ R60, R87, -1.4426950216293334961 ;  /* 0xbfb8aa3b573c7820 */ /* 0x000fe20000410000 */
[----:B------:R-:W-:Y:S01]  /*5ae0*/  FFMA.FTZ R58, R58, R61, 1 ;  /* 0x3f8000003a3a7423 */ /* 0x000fe2000001003d */
[----:B------:R-:W-:-:S04]  /*5af0*/  FMUL.FTZ R61, R40, -1.4426950216293334961 ;  /* 0xbfb8aa3b283d7820 */ /* 0x000fc80000410000 */
[----:B------:R-:W0:Y:S08]  /*5b00*/  MUFU.EX2 R60, R60 ;  /* 0x0000003c003c7308 */ /* 0x000e300000000800 */
[----:B------:R-:W1:Y:S01]  /*5b10*/  MUFU.EX2 R61, R61 ;  /* 0x0000003d003d7308 */ /* 0x000e620000000800 */
[----:B0-----:R-:W-:Y:S01]  /*5b20*/  FADD.FTZ R60, R60, 1 ;  /* 0x3f8000003c3c7421 */ /* 0x001fe20000010000 */
[----:B-1----:R-:W-:-:S06]  /*5b30*/  FADD.FTZ R61, R61, 1 ;  /* 0x3f8000003d3d7421 */ /* 0x002fcc0000010000 */
[----:B------:R-:W0:Y:S08]  /*5b40*/  MUFU.RCP R60, R60 ;  /* 0x0000003c003c7308 */ /* 0x000e300000001000 */
[----:B------:R-:W1:Y:S01]  /*5b50*/  MUFU.RCP R61, R61 ;  /* 0x0000003d003d7308 */ /* 0x000e620000001000 */
[----:B------:R-:W-:Y:S01]  /*5b60*/  SHF.L.U32 R62, R62, 0x10, RZ ;  /* 0x000000103e3e7819 */ /* 0x000fe200000006ff */
[----:B------:R-:W-:Y:S01]  /*5b70*/  FMUL.FTZ R58, R59, R58 ;  /* 0x0000003a3b3a7220 */ /* 0x000fe20000410000 */
[----:B------:R-:W-:-:S03]  /*5b80*/  SHF.L.U32 R71, R71, 0x10, RZ ;  /* 0x0000001047477819 */ /* 0x000fc600000006ff */
[----:B------:R-:W-:Y:S01]  /*5b90*/  FMUL.FTZ R57, R62, R57 ;  /* 0x000000393e397220 */ /* 0x000fe20000410000 */
[----:B0-----:R-:W-:Y:S01]  /*5ba0*/  FADD.FTZ R59, -R60, 1 ;  /* 0x3f8000003c3b7421 */ /* 0x001fe20000010100 */
[----:B------:R-:W-:-:S03]  /*5bb0*/  SHF.L.U32 R68, R68, 0x10, RZ ;  /* 0x0000001044447819 */ /* 0x000fc600000006ff */
[----:B------:R-:W-:Y:S01]  /*5bc0*/  FFMA.FTZ R59, R87, R59, 1 ;  /* 0x3f800000573b7423 */ /* 0x000fe2000001003b */
[----:B-1----:R-:W-:Y:S01]  /*5bd0*/  FADD.FTZ R62, -R61, 1 ;  /* 0x3f8000003d3e7421 */ /* 0x002fe20000010100 */
[----:B------:R-:W-:-:S03]  /*5be0*/  FMUL.FTZ R5, R71, R5 ;  /* 0x0000000547057220 */ /* 0x000fc60000410000 */
[----:B------:R-:W-:Y:S01]  /*5bf0*/  FFMA.FTZ R62, R40, R62, 1 ;  /* 0x3f800000283e7423 */ /* 0x000fe2000001003e */
[----:B------:R-:W-:Y:S01]  /*5c00*/  SHF.L.U32 R63, R63, 0x10, RZ ;  /* 0x000000103f3f7819 */ /* 0x000fe200000006ff */
[----:B------:R-:W-:Y:S01]  /*5c10*/  FMUL.FTZ R59, R60, R59 ;  /* 0x0000003b3c3b7220 */ /* 0x000fe20000410000 */
[----:B------:R-:W-:Y:S01]  /*5c20*/  SHF.L.U32 R67, R67, 0x10, RZ ;  /* 0x0000001043437819 */ /* 0x000fe200000006ff */
[----:B------:R-:W-:Y:S01]  /*5c30*/  FMUL.FTZ R62, R61, R62 ;  /* 0x0000003e3d3e7220 */ /* 0x000fe20000410000 */
[----:B------:R-:W-:Y:S01]  /*5c40*/  SHF.L.U32 R66, R66, 0x10, RZ ;  /* 0x0000001042427819 */ /* 0x000fe200000006ff */
[----:B------:R-:W-:Y:S01]  /*5c50*/  FMUL.FTZ R36, R68, R36 ;  /* 0x0000002444247220 */ /* 0x000fe20000410000 */
[----:B------:R-:W-:Y:S01]  /*5c60*/  FFMA.FTZ R21, R78, -R33, R8 ;  /* 0x800000214e157223 */ /* 0x000fe20000010008 */
[--C-:B------:R-:W-:Y:S01]  /*5c70*/  FFMA.FTZ R8, R89, R5, -R32.reuse ;  /* 0x0000000559087223 */ /* 0x100fe20000010820 */
[----:B------:R-:W-:Y:S01]  /*5c80*/  FMUL.FTZ R58, R63, R58 ;  /* 0x0000003a3f3a7220 */ /* 0x000fe20000410000 */
[----:B------:R-:W-:Y:S01]  /*5c90*/  FMUL.FTZ R59, R67, R59 ;  /* 0x0000003b433b7220 */ /* 0x000fe20000410000 */
[----:B------:R-:W-:Y:S01]  /*5ca0*/  FMUL.FTZ R62, R66, R62 ;  /* 0x0000003e423e7220 */ /* 0x000fe20000410000 */
[C---:B------:R-:W-:Y:S01]  /*5cb0*/  FFMA.FTZ R65, R88.reuse, R36, -R32 ;  /* 0x0000002458417223 */ /* 0x040fe20000010820 */
[----:B------:R-:W-:Y:S01]  /*5cc0*/  FFMA.FTZ R19, R17, -R33, R19 ;  /* 0x8000002111137223 */ /* 0x000fe20000010013 */
[----:B------:R-:W-:Y:S01]  /*5cd0*/  FFMA.FTZ R79, -R33, R79, R8 ;  /* 0x0000004f214f7223 */ /* 0x000fe20000010108 */
[C-C-:B------:R-:W-:Y:S01]  /*5ce0*/  FFMA.FTZ R57, R88.reuse, R57, -R32.reuse ;  /* 0x0000003958397223 */ /* 0x140fe20000010820 */
[--C-:B------:R-:W-:Y:S01]  /*5cf0*/  FFMA.FTZ R17, R88, R62, -R32.reuse ;  /* 0x0000003e58117223 */ /* 0x100fe20000010820 */
[C-C-:B------:R-:W-:Y:S01]  /*5d00*/  FFMA.FTZ R58, R89.reuse, R58, -R32.reuse ;  /* 0x0000003a593a7223 */ /* 0x140fe20000010820 */
[----:B------:R-:W-:Y:S01]  /*5d10*/  FFMA.FTZ R59, R89, R59, -R32 ;  /* 0x0000003b593b7223 */ /* 0x000fe20000010820 */
[-C--:B------:R-:W-:Y:S01]  /*5d20*/  FFMA.FTZ R6, R81, -R33.reuse, R6 ;  /* 0x8000002151067223 */ /* 0x080fe20000010006 */
[-C--:B------:R-:W-:Y:S01]  /*5d30*/  FFMA.FTZ R13, R13, -R33.reuse, R16 ;  /* 0x800000210d0d7223 */ /* 0x080fe20000010010 */
[----:B------:R-:W-:Y:S01]  /*5d40*/  FFMA.FTZ R3, R84, -R33, R3 ;  /* 0x8000002154037223 */ /* 0x000fe20000010003 */
[----:B------:R-:W-:Y:S01]  /*5d50*/  FFMA.FTZ R5, -R33, R34, R65 ;  /* 0x0000002221057223 */ /* 0x000fe20000010141 */
[C---:B------:R-:W-:Y:S01]  /*5d60*/  FMUL.FTZ R8, R2.reuse, R82 ;  /* 0x0000005202087220 */ /* 0x040fe20000410000 */
[----:B------:R-:W-:Y:S01]  /*5d70*/  FMUL.FTZ R79, R2, R79 ;  /* 0x0000004f024f7220 */ /* 0x000fe20000410000 */
[----:B---3--:R-:W-:Y:S01]  /*5d80*/  IADD3 R16, P1, R91, UR14, RZ ;  /* 0x0000000e5b107c10 */ /* 0x008fe2000ff3e0ff */
[-C--:B------:R-:W-:Y:S01]  /*5d90*/  FFMA.FTZ R7, R80, -R33.reuse, R7 ;  /* 0x8000002150077223 */ /* 0x080fe20000010007 */
[-C--:B------:R-:W-:Y:S01]  /*5da0*/  FFMA.FTZ R9, R77, -R33.reuse, R9 ;  /* 0x800000214d097223 */ /* 0x080fe20000010009 */
[-C--:B------:R-:W-:Y:S01]  /*5db0*/  FFMA.FTZ R11, R75, -R33.reuse, R11 ;  /* 0x800000214b0b7223 */ /* 0x080fe2000001000b */
[-C--:B------:R-:W-:Y:S01]  /*5dc0*/  FFMA.FTZ R61, R74, -R33.reuse, R12 ;  /* 0x800000214a3d7223 */ /* 0x080fe2000001000c */
[-C--:B------:R-:W-:Y:S01]  /*5dd0*/  FFMA.FTZ R73, R73, -R33.reuse, R14 ;  /* 0x8000002149497223 */ /* 0x080fe2000001000e */
[-C--:B------:R-:W-:Y:S01]  /*5de0*/  FFMA.FTZ R15, R72, -R33.reuse, R15 ;  /* 0x80000021480f7223 */ /* 0x080fe2000001000f */
[----:B------:R-:W-:Y:S01]  /*5df0*/  FFMA.FTZ R63, R18, -R33, R20 ;  /* 0x80000021123f7223 */ /* 0x000fe20000010014 */
[C---:B------:R-:W-:Y:S01]  /*5e00*/  FFMA.FTZ R37, -R33.reuse, R37, R0 ;  /* 0x0000002521257223 */ /* 0x040fe20000010100 */
[C---:B------:R-:W-:Y:S01]  /*5e10*/  FFMA.FTZ R41, -R33.reuse, R42, R41 ;  /* 0x0000002a21297223 */ /* 0x040fe20000010129 */
[C---:B------:R-:W-:Y:S01]  /*5e20*/  FFMA.FTZ R57, -R33.reuse, R54, R57 ;  /* 0x0000003621397223 */ /* 0x040fe20000010139 */
[C---:B------:R-:W-:Y:S01]  /*5e30*/  FFMA.FTZ R51, -R33.reuse, R56, R58 ;  /* 0x0000003821337223 */ /* 0x040fe2000001013a */
[C---:B------:R-:W-:Y:S01]  /*5e40*/  FFMA.FTZ R55, -R33.reuse, R64, R17 ;  /* 0x0000004021377223 */ /* 0x040fe20000010111 */
[----:B------:R-:W-:Y:S01]  /*5e50*/  FFMA.FTZ R59, -R33, R30, R59 ;  /* 0x0000001e213b7223 */ /* 0x000fe2000001013b */
[C---:B------:R-:W-:Y:S01]  /*5e60*/  FMUL.FTZ R6, R2.reuse, R6 ;  /* 0x0000000602067220 */ /* 0x040fe20000410000 */
[C---:B------:R-:W-:Y:S01]  /*5e70*/  FMUL.FTZ R0, R2.reuse, R3 ;  /* 0x0000000302007220 */ /* 0x040fe20000410000 */
[----:B------:R-:W-:Y:S01]  /*5e80*/  FMUL.FTZ R5, R2, R5 ;  /* 0x0000000502057220 */ /* 0x000fe20000410000 */
[----:B----4-:R-:W-:Y:S01]  /*5e90*/  IADD3.X R17, R90, UR15, RZ, P1, !PT ;  /* 0x0000000f5a117c10 */ /* 0x010fe20008ffe4ff */
[----:B------:R-:W-:Y:S01]  /*5ea0*/  FMUL.FTZ R7, R2, R7 ;  /* 0x0000000702077220 */ /* 0x000fe20000410000 */
[----:B------:R-:W-:Y:S01]  /*5eb0*/  PRMT R3, R4, 0x7632, R3 ;  /* 0x0000763204037816 */ /* 0x000fe20000000003 */
        /* <DEDUP_REMOVED lines=25> */
[----:B------:R5:W-:Y:S01]  /*6050*/  STG.E.U16 desc[UR12][R16.64+0x2], R3 ;  /* 0x0000020310007986 */ /* 0x000be2000c10150c */
[----:B------:R-:W-:-:S02]  /*6060*/  PRMT R5, R8, 0x7632, R5 ;  /* 0x0000763208057816 */ /* 0x000fc40000000005 */
[----:B------:R-:W-:Y:S01]  /*6070*/  F2FP.BF16.F32.PACK_AB R7, R34, R7 ;  /* 0x000000072207723e */ /* 0x000fe200000010ff */
[----:B------:R0:W-:Y:S01]  /*6080*/  STG.E.U16 desc[UR12][R16.64], R4 ;  /* 0x0000000410007986 */ /* 0x0001e2000c10150c */
[----:B------:R-:W-:-:S03]  /*6090*/  PRMT R33, R6, 0x7632, R33 ;  /* 0x0000763206217816 */ /* 0x000fc60000000021 */
[----:B------:R-:W3:Y:S01]  /*60a0*/  LDL.LU R37, [R1+0x14] ;  /* 0x0000140001257983 */ /* 0x000ee20000300800 */
[----:B------:R-:W-:-:S03]  /*60b0*/  F2FP.BF16.F32.PACK_AB R21, R36, R21 ;  /* 0x000000152415723e */ /* 0x000fc600000010ff */
[----:B------:R1:W-:Y:S04]  /*60c0*/  STG.E.U16 desc[UR12][R16.64+0x4], R8 ;  /* 0x0000040810007986 */ /* 0x0003e8000c10150c */
[----:B------:R4:W-:Y:S04]  /*60d0*/  STG.E.U16 desc[UR12][R16.64+0x6], R5 ;  /* 0x0000060510007986 */ /* 0x0009e8000c10150c */
[----:B------:R-:W3:Y:S01]  /*60e0*/  LDL.LU R35, [R1+0x18] ;  /* 0x0000180001237983 */ /* 0x000ee20000300800 */
[----:B--2---:R-:W-:-:S03]  /*60f0*/  IADD3 R2, P1, R52, UR14, RZ ;  /* 0x0000000e34027c10 */ /* 0x004fc6000ff3e0ff */
[----:B------:R-:W2:Y:S01]  /*6100*/  LDL.LU R34, [R1+0xc] ;  /* 0x00000c0001227983 */ /* 0x000ea20000300800 */
[----:B-----5:R-:W-:Y:S02]  /*6110*/  IADD3.X R3, R50, UR15, RZ, P1, !PT ;  /* 0x0000000f32037c10 */ /* 0x020fe40008ffe4ff */
[----:B0-----:R-:W-:Y:S02]  /*6120*/  IADD3 R4, P1, R48, UR14, RZ ;  /* 0x0000000e30047c10 */ /* 0x001fe4000ff3e0ff */
[----:B-1----:R-:W-:Y:S02]  /*6130*/  PRMT R8, R7, 0x7632, R8 ;  /* 0x0000763207087816 */ /* 0x002fe40000000008 */
[----:B----4-:R-:W-:Y:S01]  /*6140*/  IADD3.X R5, R46, UR15, RZ, P1, !PT ;  /* 0x0000000f2e057c10 */ /* 0x010fe20008ffe4ff */
[----:B------:R0:W-:Y:S01]  /*6150*/  STG.E.U16 desc[UR12][R2.64], R6 ;  /* 0x0000000602007986 */ /* 0x0001e2000c10150c */
[----:B------:R-:W-:Y:S02]  /*6160*/  F2FP.BF16.F32.PACK_AB R9, R38, R9 ;  /* 0x000000092609723e */ /* 0x000fe400000010ff */
[----:B------:R-:W-:Y:S01]  /*6170*/  PRMT R17, R21, 0x7632, R17 ;  /* 0x0000763215117816 */ /* 0x000fe20000000011 */
[----:B------:R1:W-:Y:S04]  /*6180*/  STG.E.U16 desc[UR12][R2.64+0x2], R33 ;  /* 0x0000022102007986 */ /* 0x0003e8000c10150c */
[----:B------:R4:W-:Y:S04]  /*6190*/  STG.E.U16 desc[UR12][R2.64+0x4], R7 ;  /* 0x0000040702007986 */ /* 0x0009e8000c10150c */
[----:B------:R5:W-:Y:S01]  /*61a0*/  STG.E.U16 desc[UR12][R2.64+0x6], R8 ;  /* 0x0000060802007986 */ /* 0x000be2000c10150c */
[----:B0-----:R-:W-:-:S03]  /*61b0*/  IADD3 R6, P1, R44, UR14, RZ ;  /* 0x0000000e2c067c10 */ /* 0x001fc6000ff3e0ff */
[----:B-1----:R-:W2:Y:S04]  /*61c0*/  LDL.LU R33, [R1+0x10] ;  /* 0x0000100001217983 */ /* 0x002ea80000300800 */
[----:B------:R0:W-:Y:S01]  /*61d0*/  STG.E.U16 desc[UR12][R4.64], R21 ;  /* 0x0000001504007986 */ /* 0x0001e2000c10150c */
[----:B------:R-:W-:Y:S02]  /*61e0*/  F2FP.BF16.F32.PACK_AB R11, R42, R11 ;  /* 0x0000000b2a0b723e */ /* 0x000fe400000010ff */
[----:B----4-:R-:W-:Y:S01]  /*61f0*/  IADD3.X R7, R39, UR15, RZ, P1, !PT ;  /* 0x0000000f27077c10 */ /* 0x010fe20008ffe4ff */
[----:B------:R1:W-:Y:S01]  /*6200*/  STG.E.U16 desc[UR12][R4.64+0x2], R17 ;  /* 0x0000021104007986 */ /* 0x0003e2000c10150c */
[----:B-----5:R-:W-:-:S03]  /*6210*/  PRMT R3, R9, 0x7632, R3 ;  /* 0x0000763209037816 */ /* 0x020fc60000000003 */
[----:B0-----:R-:W4:Y:S04]  /*6220*/  LDL.LU R21, [R1+0x4] ;  /* 0x0000040001157983 */ /* 0x001f280000300800 */
[----:B-1----:R-:W5:Y:S04]  /*6230*/  LDL.LU R17, [R1+0x8] ;  /* 0x0000080001117983 */ /* 0x002f680000300800 */
[----:B------:R-:W-:Y:S04]  /*6240*/  STG.E.U16 desc[UR12][R4.64+0x4], R9 ;  /* 0x0000040904007986 */ /* 0x000fe8000c10150c */
[----:B------:R0:W-:Y:S04]  /*6250*/  STG.E.U16 desc[UR12][R4.64+0x6], R3 ;  /* 0x0000060304007986 */ /* 0x0001e8000c10150c */
[----:B------:R1:W-:Y:S01]  /*6260*/  STG.E.U16 desc[UR12][R6.64+0x4], R11 ;  /* 0x0000040b06007986 */ /* 0x0003e2000c10150c */
[----:B0-----:R-:W-:-:S03]  /*6270*/  PRMT R5, R11, 0x7632, R5 ;  /* 0x000076320b057816 */ /* 0x001fc60000000005 */
[----:B-1----:R-:W5:Y:S01]  /*6280*/  LDL.LU R11, [R1] ;  /* 0x00000000010b7983 */ /* 0x002f620000300800 */
        /* <DEDUP_REMOVED lines=10> */
[----:B------:R-:W-:Y:S02]  /*6330*/  PRMT R9, R14, 0x7632, R9 ;  /* 0x000076320e097816 */ /* 0x000fe40000000009 */
[----:B0-----:R-:W-:Y:S02]  /*6340*/  PRMT R7, R30, 0x7632, R7 ;  /* 0x000076321e077816 */ /* 0x001fe40000000007 */
[----:B------:R-:W-:Y:S02]  /*6350*/  F2FP.BF16.F32.PACK_AB R18, R18, R19 ;  /* 0x000000131212723e */ /* 0x000fe400000010ff */
[----:B------:R-:W-:Y:S02]  /*6360*/  F2FP.BF16.F32.PACK_AB R12, R12, R63 ;  /* 0x0000003f0c0c723e */ /* 0x000fe400000010ff */
[----:B------:R-:W-:-:S02]  /*6370*/  F2FP.BF16.F32.PACK_AB R10, R10, R85 ;  /* 0x000000550a0a723e */ /* 0x000fc400000010ff */
[----:B------:R-:W-:Y:S02]  /*6380*/  F2FP.BF16.F32.PACK_AB R0, R59, R0 ;  /* 0x000000003b00723e */ /* 0x000fe400000010ff */
[----:B------:R-:W-:Y:S01]  /*6390*/  PRMT R43, R10, 0x7632, R43 ;  /* 0x000076320a2b7816 */ /* 0x000fe2000000002b */
[----:B------:R-:W-:Y:S01]  /*63a0*/  ULOP3.LUT UR4, UR4, 0x1, URZ, 0x3c, !UPT ;  /* 0x0000000104047892 */ /* 0x000fe2000f8e3c3f */
[----:B------:R-:W-:Y:S01]  /*63b0*/  UMOV UR5, UR11 ;  /* 0x0000000b00057c82 */ /* 0x000fe20008000000 */
[----:B------:R-:W-:Y:S01]  /*63c0*/  UMOV UR9, UR10 ;  /* 0x0000000a00097c82 */ /* 0x000fe20008000000 */
[----:B---3--:R-:W-:-:S04]  /*63d0*/  IADD3 R2, P1, R37, UR14, RZ ;  /* 0x0000000e25027c10 */ /* 0x008fc8000ff3e0ff */
[----:B------:R-:W-:Y:S02]  /*63e0*/  IADD3.X R3, R35, UR15, RZ, P1, !PT ;  /* 0x0000000f23037c10 */ /* 0x000fe40008ffe4ff */
[----:B--2---:R-:W-:-:S03]  /*63f0*/  IADD3 R4, P1, R34, UR14, RZ ;  /* 0x0000000e22047c10 */ /* 0x004fc6000ff3e0ff */
[----:B------:R-:W-:Y:S04]  /*6400*/  STG.E.U16 desc[UR12][R2.64], R32 ;  /* 0x0000002002007986 */ /* 0x000fe8000c10150c */
[----:B------:R-:W-:Y:S04]  /*6410*/  STG.E.U16 desc[UR12][R2.64+0x2], R8 ;  /* 0x0000020802007986 */ /* 0x000fe8000c10150c */
[----:B------:R-:W-:Y:S04]  /*6420*/  STG.E.U16 desc[UR12][R2.64+0x4], R30 ;  /* 0x0000041e02007986 */ /* 0x000fe8000c10150c */
[----:B------:R0:W-:Y:S02]  /*6430*/  STG.E.U16 desc[UR12][R2.64+0x6], R7 ;  /* 0x0000060702007986 */ /* 0x0001e4000c10150c */
[----:B0-----:R-:W-:-:S02]  /*6440*/  PRMT R3, R13, 0x7632, R3 ;  /* 0x000076320d037816 */ /* 0x001fc40000000003 */
[----:B------:R-:W-:Y:S02]  /*6450*/  IADD3.X R5, R33, UR15, RZ, P1, !PT ;  /* 0x0000000f21057c10 */ /* 0x000fe40008ffe4ff */
[----:B------:R-:W-:-:S03]  /*6460*/  PRMT R2, R18, 0x7632, R2 ;  /* 0x0000763212027816 */ /* 0x000fc60000000002 */
[----:B------:R-:W-:Y:S04]  /*6470*/  STG.E.U16 desc[UR12][R4.64], R14 ;  /* 0x0000000e04007986 */ /* 0x000fe8000c10150c */
[----:B------:R-:W-:Y:S01]  /*6480*/  STG.E.U16 desc[UR12][R4.64+0x2], R9 ;  /* 0x0000020904007986 */ /* 0x000fe2000c10150c */
[----:B----4-:R-:W-:-:S03]  /*6490*/  IADD3 R6, P1, R21, UR14, RZ ;  /* 0x0000000e15067c10 */ /* 0x010fc6000ff3e0ff */
[----:B------:R-:W-:Y:S01]  /*64a0*/  STG.E.U16 desc[UR12][R4.64+0x4], R13 ;  /* 0x0000040d04007986 */ /* 0x000fe2000c10150c */
[----:B-----5:R-:W-:Y:S02]  /*64b0*/  IADD3.X R7, R17, UR15, RZ, P1, !PT ;  /* 0x0000000f11077c10 */ /* 0x020fe40008ffe4ff */
[----:B------:R-:W-:Y:S01]  /*64c0*/  IADD3 R86, P1, R86, UR14, RZ ;  /* 0x0000000e56567c10 */ /* 0x000fe2000ff3e0ff */
[----:B------:R0:W-:Y:S04]  /*64d0*/  STG.E.U16 desc[UR12][R4.64+0x6], R3 ;  /* 0x0000060304007986 */ /* 0x0001e8000c10150c */
[----:B------:R2:W-:Y:S01]  /*64e0*/  STG.E.U16 desc[UR12][R6.64], R18 ;  /* 0x0000001206007986 */ /* 0x0005e2000c10150c */
[----:B0-----:R-:W-:Y:S02]  /*64f0*/  PRMT R5, R12, 0x7632, R5 ;  /* 0x000076320c057816 */ /* 0x001fe40000000005 */
[----:B------:R-:W-:Y:S01]  /*6500*/  PRMT R3, R0, 0x7632, R3 ;  /* 0x0000763200037816 */ /* 0x000fe20000000003 */
[----:B------:R2:W-:Y:S01]  /*6510*/  STG.E.U16 desc[UR12][R6.64+0x2], R2 ;  /* 0x0000020206007986 */ /* 0x0005e2000c10150c */
[----:B------:R-:W-:-:S03]  /*6520*/  IADD3.X R87, R11, UR15, RZ, P1, !PT ;  /* 0x0000000f0b577c10 */ /* 0x000fc60008ffe4ff */
[----:B------:R2:W-:Y:S04]  /*6530*/  STG.E.U16 desc[UR12][R6.64+0x4], R12 ;  /* 0x0000040c06007986 */ /* 0x0005e8000c10150c */
[----:B------:R2:W-:Y:S04]  /*6540*/  STG.E.U16 desc[UR12][R6.64+0x6], R5 ;  /* 0x0000060506007986 */ /* 0x0005e8000c10150c */
[----:B------:R2:W-:Y:S04]  /*6550*/  STG.E.U16 desc[UR12][R86.64], R10 ;  /* 0x0000000a56007986 */ /* 0x0005e8000c10150c */
[----:B------:R2:W-:Y:S04]  /*6560*/  STG.E.U16 desc[UR12][R86.64+0x2], R43 ;  /* 0x0000022b56007986 */ /* 0x0005e8000c10150c */
[----:B------:R2:W-:Y:S04]  /*6570*/  STG.E.U16 desc[UR12][R86.64+0x4], R0 ;  /* 0x0000040056007986 */ /* 0x0005e8000c10150c */
[----:B------:R2:W-:Y:S01]  /*6580*/  STG.E.U16 desc[UR12][R86.64+0x6], R3 ;  /* 0x0000060356007986 */ /* 0x0005e2000c10150c */
[----:B------:R-:W-:Y:S05]  /*6590*/  @!P0 BRA `(.L_x_513) ;  /* 0xffffff9c00d08947 */ /* 0x000fea000383ffff */
.L_x_497:
        /* <DEDUP_REMOVED lines=10> */
[----:B--2---:R-:W1:Y:S01]  /*6640*/  LDC.64 R18, c[0x0][0x258] ;  /* 0x00009600ff127b82 */ /* 0x004e620000000a00 */
[----:B------:R-:W2:Y:S01]  /*6650*/  S2R R16, SR_TID.X ;  /* 0x0000000000107919 */ /* 0x000ea20000002100 */
[----:B------:R-:W-:Y:S01]  /*6660*/  MOV R15, 0xffffffff ;  /* 0xffffffff000f7802 */ /* 0x000fe20000000f00 */
[----:B------:R-:W-:Y:S01]  /*6670*/  HFMA2.MMA R10, -RZ, RZ, 0, 1.1920928955078125e-06 ;  /* 0x00000014ff0a7435 */ /* 0x000fe200000001ff */
[----:B-1----:R-:W-:Y:S02]  /*6680*/  LOP3.LUT R12, RZ, R18, RZ, 0x33, !PT ;  /* 0x00000012ff0c7212 */ /* 0x002fe400078e33ff */
[----:B0-----:R-:W-:Y:S02]  /*6690*/  LOP3.LUT R3, RZ, R19, RZ, 0x33, !PT ;  /* 0x00000013ff037212 */ /* 0x001fe400078e33ff */
[----:B------:R-:W-:-:S04]  /*66a0*/  ISETP.GT.U32.AND P0, PT, R12, -0x2, PT ;  /* 0xfffffffe0c00780c */ /* 0x000fc80003f04070 */
[C---:B------:R-:W-:Y:S02]  /*66b0*/  ISETP.GT.AND.EX P0, PT, R3.reuse, -0x1, PT, P0 ;  /* 0xffffffff0300780c */ /* 0x040fe40003f04300 */
[----:B--2---:R-:W-:Y:S02]  /*66c0*/  SHF.R.U32.HI R14, RZ, 0x5, R16 ;  /* 0x00000005ff0e7819 */ /* 0x004fe40000011610 */
        /* <DEDUP_REMOVED lines=13> */
[C---:B------:R-:W-:Y:S01]  /*67a0*/  IMAD.WIDE.U32 R4, P0, R7.reuse, -0x33333334, R2 ;  /* 0xcccccccc07047825 */ /* 0x040fe20007800002 */
[----:B------:R-:W-:Y:S02]  /*67b0*/  LOP3.LUT R47, R16, 0xf, RZ, 0xc0, !PT ;  /* 0x0000000f102f7812 */ /* 0x000fe400078ec0ff */
[----:B------:R-:W-:Y:S01]  /*67c0*/  IADD3.X R45, RZ, RZ, RZ, P2, !PT ;  /* 0x000000ffff2d7210 */ /* 0x000fe200017fe4ff */
[----:B------:R-:W-:Y:S01]  /*67d0*/  IMAD.WIDE.U32 R2, R7, -0x33333333, RZ ;  /* 0xcccccccd07027825 */ /* 0x000fe200078e00ff */
[----:B------:R-:W-:Y:S02]  /*67e0*/  IADD3.X R7, RZ, RZ, RZ, P0, !PT ;  /* 0x000000ffff077210 */ /* 0x000fe400007fe4ff */
[----:B------:R-:W-:-:S02]  /*67f0*/  MOV R6, R5 ;  /* 0x0000000500067202 */ /* 0x000fc40000000f00 */
[----:B------:R-:W-:Y:S01]  /*6800*/  IADD3 RZ, P1, R3, R4, RZ ;  /* 0x0000000403ff7210 */ /* 0x000fe20007f3e0ff */
[----:B------:R-:W-:Y:S01]  /*6810*/  IMAD.WIDE.U32 R2, R10, -0x33333333, RZ ;  /* 0xcccccccd0a027825 */ /* 0x000fe200078e00ff */
[----:B------:R-:W-:-:S03]  /*6820*/  ISETP.LT.U32.AND P0, PT, R18, 0x1, PT ;  /* 0x000000011200780c */ /* 0x000fc60003f01070 */
[----:B------:R-:W-:Y:S01]  /*6830*/  IMAD.WIDE.U32.X R4, R15, -0x33333334, R6, P1 ;  /* 0xcccccccc0f047825 */ /* 0x000fe200008e0406 */
[----:B------:R-:W-:Y:S02]  /*6840*/  ISETP.LT.AND.EX P0, PT, R19, RZ, PT, P0 ;  /* 0x000000ff1300720c */ /* 0x000fe40003f01300 */
[----:B------:R-:W-:Y:S02]  /*6850*/  LEA.HI R2, R3, 0x1, RZ, 0x1c ;  /* 0x0000000103027811 */ /* 0x000fe400078fe0ff */
[----:B------:R-:W-:Y:S02]  /*6860*/  SHF.R.U64 R0, R4, 0x3, R5 ;  /* 0x0000000304007819 */ /* 0x000fe40000001205 */
[----:B------:R-:W-:Y:S02]  /*6870*/  SEL R15, R18, 0x1, P0 ;  /* 0x00000001120f7807 */ /* 0x000fe40000000000 */
[----:B------:R-:W-:Y:S02]  /*6880*/  SEL R4, R19, RZ, P0 ;  /* 0x000000ff13047207 */ /* 0x000fe40000000000 */
[----:B------:R-:W-:-:S02]  /*6890*/  IADD3 R8, P0, R14, 0xa, RZ ;  /* 0x0000000a0e087810 */ /* 0x000fc40007f1e0ff */
[----:B------:R-:W-:Y:S02]  /*68a0*/  IADD3 R7, P1, R14, 0x14, RZ ;  /* 0x000000140e077810 */ /* 0x000fe40007f3e0ff */
[----:B------:R-:W-:Y:S02]  /*68b0*/  IADD3 R0, R0, 0x1, RZ ;  /* 0x0000000100007810 */ /* 0x000fe40007ffe0ff */
[----:B------:R-:W-:Y:S02]  /*68c0*/  IADD3.X R6, RZ, RZ, RZ, P0, !PT ;  /* 0x000000ffff067210 */ /* 0x000fe400007fe4ff */
[----:B------:R-:W-:Y:S02]  /*68d0*/  IADD3.X R5, RZ, RZ, RZ, P1, !PT ;  /* 0x000000ffff057210 */ /* 0x000fe40000ffe4ff */
[C---:B------:R-:W-:Y:S02]  /*68e0*/  SHF.L.U64.HI R4, R15.reuse, 0x7, R4 ;  /* 0x000000070f047819 */ /* 0x040fe40000010204 */
[----:B------:R-:W-:-:S02]  /*68f0*/  SHF.L.U32 R3, R15, 0x7, RZ ;  /* 0x000000070f037819 */ /* 0x000fc400000006ff */
[----:B------:R-:W-:Y:S02]  /*6900*/  LOP3.LUT R2, R2, 0x3, RZ, 0xc0, !PT ;  /* 0x0000000302027812 */ /* 0x000fe400078ec0ff */
[----:B------:R-:W-:-:S07]  /*6910*/  LOP3.LUT R0, R0, 0x3, RZ, 0xc0, !PT ;  /* 0x0000000300007812 */ /* 0x000fce00078ec0ff */
.L_x_530:
[----:B------:R-:W-:Y:S01]  /*6920*/  ISETP.GT.U32.AND P0, PT, R3, R14, PT ;  /* 0x0000000e0300720c */ /* 0x000fe20003f04070 */
[----:B------:R-:W-:Y:S01]  /*6930*/  BSSY B0, `(.L_x_514) ;  /* 0x00000ae000007945 */ /* 0x000fe20003800000 */
[----:B01234-:R-:W-:Y:S02]  /*6940*/  MOV R17, RZ ;  /* 0x000000ff00117202 */ /* 0x01ffe40000000f00 */
[----:B------:R-:W-:Y:S02]  /*6950*/  ISETP.GT.AND.EX P0, PT, R4, RZ, PT, P0 ;  /* 0x000000ff0400720c */ /* 0x000fe40003f04300 */
[----:B------:R-:W-:-:S11]  /*6960*/  MOV R46, RZ ;  /* 0x000000ff002e7202 */ /* 0x000fd60000000f00 */
        /* <DEDUP_REMOVED lines=8> */
[----:B------:R-:W-:-:S02]  /*69f0*/  ISETP.GE.U32.AND P0, PT, R17, 0x1e, PT ;  /* 0x0000001e1100780c */ /* 0x000fc40003f06070 */
[----:B------:R-:W-:Y:S02]  /*6a00*/  IADD3.X R15, ~R12, -0x1, R15, P2, P3 ;  /* 0xffffffff0c0f7810 */ /* 0x000fe400017e650f */
[----:B------:R-:W-:Y:S02]  /*6a10*/  IADD3 R18, P2, R18, R9, RZ ;  /* 0x0000000912127210 */ /* 0x000fe40007f5e0ff */
[----:B------:R-:W-:Y:S01]  /*6a20*/  ISETP.GE.U32.AND.EX P0, PT, R15, RZ, PT, P0 ;  /* 0x000000ff0f00720c */ /* 0x000fe20003f06100 */
[----:B------:R-:W-:Y:S01]  /*6a30*/  HFMA2.MMA R15, -RZ, RZ, 0, 0 ;  /* 0x00000000ff0f7435 */ /* 0x000fe200000001ff */
        /* <DEDUP_REMOVED lines=28> */
.L_x_517:
[----:B------:R-:W-:Y:S05]  /*6c00*/  BSYNC B1 ;  /* 0x0000000000017941 */ /* 0x000fea0003800000 */
.L_x_516:
[----:B------:R-:W-:Y:S05]  /*6c10*/  @!P0 BRA `(.L_x_515) ;  /* 0x0000000400fc8947 */ /* 0x000fea0003800000 */
[----:B------:R-:W-:Y:S01]  /*6c20*/  IADD3 R20, P2, -R44, R3, RZ ;  /* 0x000000032c147210 */ /* 0x000fe20007f5e1ff */
[C---:B------:R-:W-:Y:S01]  /*6c30*/  IMAD R21, R15.reuse, 0x500, RZ ;  /* 0x000005000f157824 */ /* 0x040fe200078e02ff */
[C---:B------:R-:W-:Y:S01]  /*6c40*/  SHF.L.U64.HI R19, R18.reuse, 0x1, R19 ;  /* 0x0000000112137819 */ /* 0x040fe20000010213 */
[----:B------:R-:W-:Y:S01]  /*6c50*/  ULDC.64 UR4, c[0x0][0x260] ;  /* 0x0000980000047ab9 */ /* 0x000fe20000000a00 */
[----:B------:R-:W-:Y:S01]  /*6c60*/  SHF.L.U32 R18, R18, 0x1, RZ ;  /* 0x0000000112127819 */ /* 0x000fe200000006ff */
[----:B------:R-:W-:Y:S01]  /*6c70*/  BSSY B1, `(.L_x_518) ;  /* 0x0000046000017945 */ /* 0x000fe20003800000 */
[----:B------:R-:W-:Y:S02]  /*6c80*/  ISETP.GT.U32.AND P1, PT, R20, 0x78, PT ;  /* 0x000000781400780c */ /* 0x000fe40003f24070 */
[----:B------:R-:W-:Y:S01]  /*6c90*/  IADD3.X R22, ~R15, R4, RZ, P2, !PT ;  /* 0x000000040f167210 */ /* 0x000fe200017fe5ff */
[----:B------:R-:W-:-:S03]  /*6ca0*/  IMAD.WIDE.U32 R18, R44, 0x500, R18 ;  /* 0x000005002c127825 */ /* 0x000fc600078e0012 */
[----:B------:R-:W-:Y:S02]  /*6cb0*/  ISETP.GT.AND.EX P1, PT, R22, RZ, PT, P1 ;  /* 0x000000ff1600720c */ /* 0x000fe40003f24310 */
        /* <DEDUP_REMOVED lines=10> */
.L_x_520:
        /* <DEDUP_REMOVED lines=55> */
.L_x_519:
[----:B------:R-:W-:Y:S05]  /*70d0*/  BSYNC B1 ;  /* 0x0000000000017941 */ /* 0x000fea0003800000 */
.L_x_518:
        /* <DEDUP_REMOVED lines=35> */
.L_x_522:
[----:B------:R-:W-:Y:S05]  /*7310*/  BSYNC B1 ;  /* 0x0000000000017941 */ /* 0x000fea0003800000 */
.L_x_521:
        /* <DEDUP_REMOVED lines=15> */
.L_x_515:
[----:B------:R-:W-:Y:S05]  /*7410*/  BSYNC B0 ;  /* 0x0000000000007941 */ /* 0x000fea0003800000 */
.L_x_514:
        /* <DEDUP_REMOVED lines=18> */
[----:B------:R-:W-:Y:S02]  /*7540*/  @!P0 SHF.R.U32.HI R11, RZ, 0x4, R16 ;  /* 0x00000004ff0b8819 */ /* 0x000fe40000011610 */
[C---:B------:R-:W-:Y:S02]  /*7550*/  @!P0 SHF.L.U32 R18, R47.reuse, 0x1, RZ ;  /* 0x000000012f128819 */ /* 0x040fe400000006ff */
[----:B------:R-:W-:Y:S02]  /*7560*/  @!P0 LEA R20, R47, UR4, 0x7 ;  /* 0x000000042f148c11 */ /* 0x000fe4000f8e38ff */
[----:B0-----:R-:W-:Y:S02]  /*7570*/  @!P0 LOP3.LUT R15, R11, R18, RZ, 0x3c, !PT ;  /* 0x000000120b0f8212 */ /* 0x001fe400078e3cff */
[----:B------:R-:W-:Y:S02]  /*7580*/  CS2R R18, SRZ ;  /* 0x0000000000127805 */ /* 0x000fe4000001ff00 */
[----:B------:R-:W-:-:S05]  /*7590*/  @!P0 LEA R15, R15, R20, 0x2 ;  /* 0x000000140f0f8211 */ /* 0x000fca00078e10ff */
[----:B------:R0:W1:Y:S04]  /*75a0*/  @!P0 LDS R18, [R15] ;  /* 0x000000000f128984 */ /* 0x0000680000000800 */
[----:B------:R0:W2:Y:S01]  /*75b0*/  @!P0 LDS R19, [R15+0x500] ;  /* 0x000500000f138984 */ /* 0x0000a20000000800 */
[----:B------:R-:W-:Y:S05]  /*75c0*/  BRA.DIV UR5, `(.L_x_526) ;  /* 0x00000012058c7947 */ /* 0x000fea000b800000 */
[----:B0-----:R-:W-:Y:S02]  /*75d0*/  MOV R15, 0xffff ;  /* 0x0000ffff000f7802 */ /* 0x001fe40000000f00 */
[----:B------:R-:W-:Y:S02]  /*75e0*/  MOV R22, 0xffff ;  /* 0x0000ffff00167802 */ /* 0x000fe40000000f00 */
[----:B------:R-:W-:Y:S01]  /*75f0*/  MOV R24, 0xffff ;  /* 0x0000ffff00187802 */ /* 0x000fe20000000f00 */
[----:B-1----:R-:W0:Y:S01]  /*7600*/  SHFL.BFLY PT, R21, R18, 0x8, 0x101f ;  /* 0x0d101f0012157f89 */ /* 0x002e2200000e0000 */
[----:B------:R-:W-:Y:S02]  /*7610*/  MOV R17, 0xffff ;  /* 0x0000ffff00117802 */ /* 0x000fe40000000f00 */
[----:B------:R-:W-:Y:S01]  /*7620*/  MOV R29, 0xffff ;  /* 0x0000ffff001d7802 */ /* 0x000fe20000000f00 */
[----:B--2---:R-:W1:Y:S01]  /*7630*/  SHFL.BFLY PT, R20, R19, 0x8, 0x101f ;  /* 0x0d101f0013147f89 */ /* 0x004e6200000e0000 */
[----:B------:R-:W-:Y:S01]  /*7640*/  MOV R23, 0xffff ;  /* 0x0000ffff00177802 */ /* 0x000fe20000000f00 */
        /* <DEDUP_REMOVED lines=14> */
.L_x_539:
        /* <DEDUP_REMOVED lines=19> */
[----:B------:R-:W-:Y:S02]  /*7860*/  @!P0 LEA R15, R26, R17, 0x2 ;  /* 0x000000111a0f8211 */ /* 0x000fe400078e10ff */
[----:B------:R-:W-:-:S03]  /*7870*/  MOV R26, RZ ;  /* 0x000000ff001a7202 */ /* 0x000fc60000000f00 */
[----:B------:R0:W1:Y:S04]  /*7880*/  @!P0 LDS R25, [R15] ;  /* 0x000000000f198984 */ /* 0x0000680000000800 */
[----:B------:R0:W2:Y:S01]  /*7890*/  @!P0 LDS R26, [R15+0x500] ;  /* 0x000500000f1a8984 */ /* 0x0000a20000000800 */
[----:B------:R-:W-:Y:S05]  /*78a0*/  BRA.DIV UR5, `(.L_x_527) ;  /* 0x0000001205a87947 */ /* 0x000fea000b800000 */
[----:B------:R-:W-:Y:S02]  /*78b0*/  MOV R22, 0xffff ;  /* 0x0000ffff00167802 */ /* 0x000fe40000000f00 */
[----:B0-----:R-:W-:Y:S02]  /*78c0*/  MOV R15, 0xffff ;  /* 0x0000ffff000f7802 */ /* 0x001fe40000000f00 */
[----:B------:R-:W-:Y:S01]  /*78d0*/  MOV R17, 0xffff ;  /* 0x0000ffff00117802 */ /* 0x000fe20000000f00 */
[----:B-1----:R-:W0:Y:S01]  /*78e0*/  SHFL.BFLY PT, R28, R25, 0x8, 0x101f ;  /* 0x0d101f00191c7f89 */ /* 0x002e2200000e0000 */
[----:B------:R-:W-:Y:S02]  /*78f0*/  MOV R24, 0xffff ;  /* 0x0000ffff00187802 */ /* 0x000fe40000000f00 */
[----:B------:R-:W-:Y:S01]  /*7900*/  MOV R34, 0xffff ;  /* 0x0000ffff00227802 */ /* 0x000fe20000000f00 */
[----:B--2---:R-:W1:Y:S01]  /*7910*/  SHFL.BFLY PT, R27, R26, 0x8, 0x101f ;  /* 0x0d101f001a1b7f89 */ /* 0x004e6200000e0000 */
[----:B------:R-:W-:Y:S01]  /*7920*/  MOV R33, 0xffff ;  /* 0x0000ffff00217802 */ /* 0x000fe20000000f00 */
        /* <DEDUP_REMOVED lines=13> */
.L_x_549:
        /* <DEDUP_REMOVED lines=9> */
[----:B------:R-:W-:Y:S01]  /*7a90*/  HFMA2.MMA R25, -RZ, RZ, 0, 0 ;  /* 0x00000000ff197435 */ /* 0x000fe200000001ff */
[----:B------:R-:W-:Y:S01]  /*7aa0*/  @!P0 LEA R17, R47, UR4, 0x7 ;  /* 0x000000042f118c11 */ /* 0x000fe2000f8e38ff */
        /* <DEDUP_REMOVED lines=28> */
.L_x_559:
[----:B--2---:R-:W-:Y:S01]  /*7c70*/  FADD.FTZ R17, R25, R23 ;  /* 0x0000001719117221 */ /* 0x004fe20000010000 */
[----:B------:R-:W-:Y:S02]  /*7c80*/  @!P1 F2FP.BF16.F32.PACK_AB R15, RZ, R31 ;  /* 0x0000001fff0f923e */ /* 0x000fe400000010ff */
[----:B------:R-:W-:Y:S02]  /*7c90*/  LEA.HI R26, R16, 0x3c, RZ, 0x1c ;  /* 0x0000003c101a7811 */ /* 0x000fe400078fe0ff */
[----:B------:R-:W-:Y:S01]  /*7ca0*/  @!P1 F2FP.BF16.F32.PACK_AB R17, RZ, R17 ;  /* 0x00000011ff11923e */ /* 0x000fe200000010ff */
[----:B------:R3:W-:Y:S04]  /*7cb0*/  @!P1 STG.E.U16 desc[UR12][R18.64+0x50], R15 ;  /* 0x0000500f12009986 */ /* 0x0007e8000c10150c */
[----:B------:R3:W-:Y:S02]  /*7cc0*/  @!P1 STG.E.U16 desc[UR12][R20.64+0x50], R17 ;  /* 0x0000501114009986 */ /* 0x0007e4000c10150c */
.L_x_525:
[----:B------:R-:W-:Y:S05]  /*7cd0*/  BSYNC B0 ;  /* 0x0000000000007941 */ /* 0x000fea0003800000 */
.L_x_524:
        /* <DEDUP_REMOVED lines=12> */
[C---:B------:R-:W-:Y:S02]  /*7da0*/  @!P0 SHF.L.U32 R28, R47.reuse, 0x1, RZ ;  /* 0x000000012f1c8819 */ /* 0x040fe400000006ff */
[C---:B------:R-:W-:Y:S02]  /*7db0*/  @!P0 IADD3 R25, R26.reuse, 0x14, RZ ;  /* 0x000000141a198810 */ /* 0x040fe40007ffe0ff */
[----:B------:R-:W-:Y:S02]  /*7dc0*/  @!P0 SHF.L.U32 R21, R47, 0x1, RZ ;  /* 0x000000012f158819 */ /* 0x000fe400000006ff */
[----:B------:R-:W-:Y:S02]  /*7dd0*/  @!P0 IADD3 R20, R26, 0x28, RZ ;  /* 0x000000281a148810 */ /* 0x000fe40007ffe0ff */
[----:B------:R-:W-:Y:S02]  /*7de0*/  @!P0 LOP3.LUT R25, R25, R28, RZ, 0x3c, !PT ;  /* 0x0000001c19198212 */ /* 0x000fe400078e3cff */
[----:B------:R-:W-:-:S02]  /*7df0*/  @!P0 LEA R30, R47, UR4, 0x7 ;  /* 0x000000042f1e8c11 */ /* 0x000fc4000f8e38ff */
[----:B------:R-:W-:Y:S02]  /*7e00*/  @!P0 LOP3.LUT R20, R20, R21, RZ, 0x3c, !PT ;  /* 0x0000001514148212 */ /* 0x000fe400078e3cff */
[----:B------:R-:W-:Y:S02]  /*7e10*/  @!P0 LEA R31, R47, UR4, 0x7 ;  /* 0x000000042f1f8c11 */ /* 0x000fe4000f8e38ff */
[----:B------:R-:W-:Y:S02]  /*7e20*/  @!P0 LEA R25, R25, R30, 0x2 ;  /* 0x0000001e19198211 */ /* 0x000fe400078e10ff */
[----:B------:R-:W-:Y:S02]  /*7e30*/  @!P0 LEA R31, R20, R31, 0x2 ;  /* 0x0000001f141f8211 */ /* 0x000fe400078e10ff */
[----:B0-----:R-:W-:Y:S01]  /*7e40*/  MOV R15, 0xffff ;  /* 0x0000ffff000f7802 */ /* 0x001fe20000000f00 */
[----:B------:R-:W0:Y:S01]  /*7e50*/  @!P0 LDS R28, [R25+0x500] ;  /* 0x00050000191c8984 */ /* 0x000e220000000800 */
[----:B------:R-:W-:-:S02]  /*7e60*/  @!P0 IADD3 R20, R26, 0x3c, RZ ;  /* 0x0000003c1a148810 */ /* 0x000fc40007ffe0ff */
[C---:B------:R-:W-:Y:S01]  /*7e70*/  @!P0 SHF.L.U32 R23, R47.reuse, 0x1, RZ ;  /* 0x000000012f178819 */ /* 0x040fe200000006ff */
[----:B------:R3:W-:Y:S01]  /*7e80*/  @!P0 LDS R27, [R25] ;  /* 0x00000000191b8984 */ /* 0x0007e20000000800 */
[----:B------:R-:W-:Y:S02]  /*7e90*/  MOV R22, 0xffff ;  /* 0x0000ffff00167802 */ /* 0x000fe40000000f00 */
[----:B------:R-:W-:Y:S01]  /*7ea0*/  @!P0 LOP3.LUT R20, R20, R23, RZ, 0x3c, !PT ;  /* 0x0000001714148212 */ /* 0x000fe200078e3cff */
[----:B------:R-:W-:Y:S01]  /*7eb0*/  @!P0 LDS R36, [R31+0x500] ;  /* 0x000500001f248984 */ /* 0x000fe20000000800 */
[----:B------:R-:W-:Y:S02]  /*7ec0*/  @!P0 LEA R37, R47, UR4, 0x7 ;  /* 0x000000042f258c11 */ /* 0x000fe4000f8e38ff */
[----:B------:R-:W-:Y:S01]  /*7ed0*/  MOV R29, RZ ;  /* 0x000000ff001d7202 */ /* 0x000fe20000000f00 */
[----:B------:R4:W-:Y:S01]  /*7ee0*/  @!P0 LDS R35, [R31] ;  /* 0x000000001f238984 */ /* 0x0009e20000000800 */
[----:B------:R-:W-:Y:S01]  /*7ef0*/  @!P0 LEA R37, R20, R37, 0x2 ;  /* 0x0000002514258211 */ /* 0x000fe200078e10ff */
[----:B---3--:R-:W-:Y:S01]  /*7f00*/  HFMA2.MMA R25, -RZ, RZ, 0, 0 ;  /* 0x00000000ff197435 */ /* 0x008fe200000001ff */
[----:B------:R-:W-:Y:S01]  /*7f10*/  MOV R34, 0xffff ;  /* 0x0000ffff00227802 */ /* 0x000fe20000000f00 */
[----:B-1----:R-:W1:Y:S01]  /*7f20*/  SHFL.BFLY PT, R21, R18, 0x8, 0x101f ;  /* 0x0d101f0012157f89 */ /* 0x002e6200000e0000 */
[----:B------:R-:W-:-:S02]  /*7f30*/  MOV R24, 0xffff ;  /* 0x0000ffff00187802 */ /* 0x000fc40000000f00 */
[----:B------:R-:W-:Y:S01]  /*7f40*/  MOV R33, RZ ;  /* 0x000000ff00217202 */ /* 0x000fe20000000f00 */
[----:B--2---:R-:W2:Y:S01]  /*7f50*/  SHFL.BFLY PT, R23, R19, 0x8, 0x101f ;  /* 0x0d101f0013177f89 */ /* 0x004ea200000e0000 */
[----:B----4-:R-:W-:Y:S01]  /*7f60*/  HFMA2.MMA R31, -RZ, RZ, 0, 0 ;  /* 0x00000000ff1f7435 */ /* 0x010fe200000001ff */
[----:B------:R-:W-:Y:S02]  /*7f70*/  MOV R46, 0xffff ;  /* 0x0000ffff002e7802 */ /* 0x000fe40000000f00 */
[----:B------:R-:W3:Y:S01]  /*7f80*/  @!P0 LDS R42, [R37] ;  /* 0x00000000252a8984 */ /* 0x000ee20000000800 */
[----:B------:R-:W-:Y:S02]  /*7f90*/  MOV R17, 0xffff ;  /* 0x0000ffff00117802 */ /* 0x000fe40000000f00 */
[----:B------:R-:W-:Y:S01]  /*7fa0*/  MOV R41, 0xffff ;  /* 0x0000ffff00297802 */ /* 0x000fe20000000f00 */
[----:B------:R4:W-:Y:S01]  /*7fb0*/  @!P0 LDS R44, [R37+0x500] ;  /* 0x00050000252c8984 */ /* 0x0009e20000000800 */
[----:B------:R-:W-:-:S02]  /*7fc0*/  MOV R39, RZ ;  /* 0x000000ff00277202 */ /* 0x000fc40000000f00 */
[----:B------:R-:W-:Y:S02]  /*7fd0*/  MOV R43, 0xffff ;  /* 0x0000ffff002b7802 */ /* 0x000fe40000000f00 */
[----:B------:R-:W-:Y:S02]  /*7fe0*/  MOV R49, 0xffff ;  /* 0x0000ffff00317802 */ /* 0x000fe40000000f00 */
[----:B------:R-:W-:Y:S01]  /*7ff0*/  MOV R51, 0xffff ;  /* 0x0000ffff00337802 */ /* 0x000fe20000000f00 */
[----:B----4-:R-:W-:Y:S01]  /*8000*/  HFMA2.MMA R37, -RZ, RZ, 0, 0 ;  /* 0x00000000ff257435 */ /* 0x010fe200000001ff */
[----:B0-----:R-:W-:Y:S01]  /*8010*/  @!P0 MOV R29, R28 ;  /* 0x0000001c001d8202 */ /* 0x001fe20000000f00 */
[----:B-1----:R-:W-:Y:S01]  /*8020*/  FADD.FTZ R21, R21, R18 ;  /* 0x0000001215157221 */ /* 0x002fe20000010000 */
[----:B------:R-:W-:Y:S02]  /*8030*/  MOV R28, 0xffff ;  /* 0x0000ffff001c7802 */ /* 0x000fe40000000f00 */
[----:B------:R-:W-:Y:S01]  /*8040*/  @!P0 MOV R25, R27 ;  /* 0x0000001b00198202 */ /* 0x000fe20000000f00 */
[----:B------:R-:W0:Y:S01]  /*8050*/  SHFL.BFLY PT, R32, R29, 0x8, 0x101f ;  /* 0x0d101f001d207f89 */ /* 0x000e2200000e0000 */
[----:B--2---:R-:W-:Y:S01]  /*8060*/  FADD.FTZ R18, R23, R19 ;  /* 0x0000001317127221 */ /* 0x004fe20000010000 */
[----:B------:R-:W-:-:S02]  /*8070*/  MOV R23, 0xffff ;  /* 0x0000ffff00177802 */ /* 0x000fc40000000f00 */
[----:B------:R-:W-:Y:S01]  /*8080*/  @!P0 MOV R33, R36 ;  /* 0x0000002400218202 */ /* 0x000fe20000000f00 */
[----:B------:R-:W1:Y:S01]  /*8090*/  SHFL.BFLY PT, R20, R21, 0x4, 0x101f ;  /* 0x0c901f0015147f89 */ /* 0x000e6200000e0000 */
[----:B------:R-:W-:Y:S02]  /*80a0*/  MOV R36, 0xffff ;  /* 0x0000ffff00247802 */ /* 0x000fe40000000f00 */
[----:B------:R-:W-:Y:S01]  /*80b0*/  @!P0 MOV R31, R35 ;  /* 0x00000023001f8202 */ /* 0x000fe20000000f00 */
[----:B------:R-:W2:Y:S01]  /*80c0*/  SHFL.BFLY PT, R30, R25, 0x8, 0x101f ;  /* 0x0d101f00191e7f89 */ /* 0x000ea200000e0000 */
[----:B------:R-:W-:Y:S02]  /*80d0*/  MOV R27, 0xffff ;  /* 0x0000ffff001b7802 */ /* 0x000fe40000000f00 */
[----:B------:R-:W-:Y:S01]  /*80e0*/  MOV R35, 0xffff ;  /* 0x0000ffff00237802 */ /* 0x000fe20000000f00 */
[----:B------:R-:W4:Y:S04]  /*80f0*/  SHFL.BFLY PT, R40, R33, 0x8, 0x101f ;  /* 0x0d101f0021287f89 */ /* 0x000f2800000e0000 */
[----:B------:R-:W5:Y:S01]  /*8100*/  SHFL.BFLY PT, R38, R31, 0x8, 0x101f ;  /* 0x0d101f001f267f89 */ /* 0x000f6200000e0000 */
[----:B---3--:R-:W-:-:S03]  /*8110*/  @!P0 MOV R37, R42 ;  /* 0x0000002a00258202 */ /* 0x008fc60000000f00 */
[----:B------:R-:W3:Y:S01]  /*8120*/  SHFL.BFLY PT, R23, R18, 0x4, 0x101f ;  /* 0x0c901f0012177f89 */ /* 0x000ee200000e0000 */
[----:B------:R-:W-:Y:S01]  /*8130*/  MOV R42, 0xffff ;  /* 0x0000ffff002a7802 */ /* 0x000fe20000000f00 */
[----:B0-----:R-:W-:Y:S01]  /*8140*/  FADD.FTZ R32, R32, R29 ;  /* 0x0000001d20207221 */ /* 0x001fe20000010000 */
[----:B------:R-:W-:Y:S01]  /*8150*/  @!P0 MOV R39, R44 ;  /* 0x0000002c00278202 */ /* 0x000fe20000000f00 */
[----:B------:R-:W0:Y:S01]  /*8160*/  SHFL.BFLY PT, R46, R37, 0x8, 0x101f ;  /* 0x0d101f00252e7f89 */ /* 0x000e2200000e0000 */
[----:B------:R-:W-:Y:S01]  /*8170*/  MOV R44, 0xffff ;  /* 0x0000ffff002c7802 */ /* 0x000fe20000000f00 */
[----:B-1----:R-:W-:Y:S02]  /*8180*/  FADD.FTZ R20, R21, R20 ;  /* 0x0000001415147221 */ /* 0x002fe40000010000 */
[----:B------:R-:W1:Y:S01]  /*8190*/  SHFL.BFLY PT, R29, R32, 0x4, 0x101f ;  /* 0x0c901f00201d7f89 */ /* 0x000e6200000e0000 */
[----:B------:R-:W-:Y:S01]  /*81a0*/  ISETP.NE.AND P0, PT, R47, RZ, PT ;  /* 0x000000ff2f00720c */ /* 0x000fe20003f05270 */
[----:B--2---:R-:W-:-:S02]  /*81b0*/  FADD.FTZ R30, R30, R25 ;  /* 0x000000191e1e7221 */ /* 0x004fc40000010000 */
[----:B------:R-:W2:Y:S01]  /*81c0*/  SHFL.BFLY PT, R19, R20, 0x2, 0x101f ;  /* 0x0c501f0014137f89 */ /* 0x000ea200000e0000 */
[----:B----4-:R-:W-:-:S03]  /*81d0*/  FADD.FTZ R40, R40, R33 ;  /* 0x0000002128287221 */ /* 0x010fc60000010000 */
[----:B------:R-:W4:Y:S01]  /*81e0*/  SHFL.BFLY PT, R25, R30, 0x4, 0x101f ;  /* 0x0c901f001e197f89 */ /* 0x000f2200000e0000 */
[----:B-----5:R-:W-:-:S03]  /*81f0*/  FADD.FTZ R38, R38, R31 ;  /* 0x0000001f26267221 */ /* 0x020fc60000010000 */
        /* <DEDUP_REMOVED lines=9> */
[----:B------:R-:W-:Y:S01]  /*8290*/  MOV R32, 0xffff ;  /* 0x0000ffff00207802 */ /* 0x000fe20000000f00 */
[----:B--2---:R-:W-:Y:S01]  /*82a0*/  FADD.FTZ R19, R20, R19 ;  /* 0x0000001314137221 */ /* 0x004fe20000010000 */
[----:B------:R-:W-:Y:S02]  /*82b0*/  MOV R20, 0xffff ;  /* 0x0000ffff00147802 */ /* 0x000fe40000000f00 */
        /* <DEDUP_REMOVED lines=53> */
[----:B0-----:R-:W-:-:S02]  /*8610*/  MOV R33, 0xffff ;  /* 0x0000ffff00217802 */ /* 0x001fc40000000f00 */
[----:B------:R-:W-:Y:S02]  /*8620*/  MOV R17, 0xffff ;  /* 0x0000ffff00117802 */ /* 0x000fe40000000f00 */
        /* <DEDUP_REMOVED lines=12> */
.L_x_593:
        /* <DEDUP_REMOVED lines=9> */
.L_x_523:
        /* <DEDUP_REMOVED lines=8> */
.L_x_526:
[----:B------:R-:W-:Y:S01]  /*8800*/  HFMA2.MMA R17, -RZ, RZ, 0, 4.76837158203125e-07 ;  /* 0x00000008ff117435 */ /* 0x000fe200000001ff */
[----:B-1----:R-:W-:Y:S02]  /*8810*/  MOV R24, R18 ;  /* 0x0000001200187202 */ /* 0x002fe40000000f00 */
[----:B------:R-:W-:Y:S02]  /*8820*/  MOV R22, 0x101f ;  /* 0x0000101f00167802 */ /* 0x000fe40000000f00 */
[----:B0-----:R-:W-:-:S07]  /*8830*/  MOV R15, 0xffff ;  /* 0x0000ffff000f7802 */ /* 0x001fce0000000f00 */
[----:B--2---:R-:W-:Y:S05]  /*8840*/  WARPSYNC.COLLECTIVE R15, `(.L_x_531) ;  /* 0x000000000f087348 */ /* 0x004fea0003c00000 */
[----:B------:R0:W1:Y:S02]  /*8850*/  SHFL.BFLY P2, R23, R24, R17, R22 ;  /* 0x0c00001118177389 */ /* 0x0000640000040016 */
[----:B012---:R-:W-:Y:S01]  /*8860*/  ENDCOLLECTIVE ;  /* 0x000000000000791b */ /* 0x007fe20003800000 */
.L_x_531:
[----:B------:R-:W-:Y:S02]  /*8870*/  MOV R24, R19 ;  /* 0x0000001300187202 */ /* 0x000fe40000000f00 */
[----:B------:R-:W-:-:S07]  /*8880*/  MOV R21, R23 ;  /* 0x0000001700157202 */ /* 0x000fce0000000f00 */
[----:B------:R-:W-:Y:S05]  /*8890*/  WARPSYNC.COLLECTIVE R15, `(.L_x_532) ;  /* 0x000000000f087348 */ /* 0x000fea0003c00000 */
[----:B------:R0:W1:Y:S02]  /*88a0*/  SHFL.BFLY P2, R23, R24, R17, R22 ;  /* 0x0c00001118177389 */ /* 0x0000640000040016 */
[----:B01----:R-:W-:Y:S01]  /*88b0*/  ENDCOLLECTIVE ;  /* 0x000000000000791b */ /* 0x003fe20003800000 */
.L_x_532:
[----:B------:R-:W-:Y:S01]  /*88c0*/  FADD.FTZ R21, R21, R18 ;  /* 0x0000001215157221 */ /* 0x000fe20000010000 */
[----:B------:R-:W-:-:S04]  /*88d0*/  HFMA2.MMA R17, -RZ, RZ, 0, 2.384185791015625e-07 ;  /* 0x00000004ff117435 */ /* 0x000fc800000001ff */
[----:B------:R-:W-:Y:S02]  /*88e0*/  MOV R24, R21 ;  /* 0x0000001500187202 */ /* 0x000fe40000000f00 */
[----:B------:R-:W-:-:S07]  /*88f0*/  MOV R20, R23 ;  /* 0x0000001700147202 */ /* 0x000fce0000000f00 */
[----:B------:R-:W-:Y:S05]  /*8900*/  WARPSYNC.COLLECTIVE R15, `(.L_x_533) ;  /* 0x000000000f087348 */ /* 0x000fea0003c00000 */
[----:B------:R0:W1:Y:S02]  /*8910*/  SHFL.BFLY P2, R23, R24, R17, R22 ;  /* 0x0c00001118177389 */ /* 0x0000640000040016 */
[----:B01----:R-:W-:Y:S01]  /*8920*/  ENDCOLLECTIVE ;  /* 0x000000000000791b */ /* 0x003fe20003800000 */
.L_x_533:
[----:B------:R-:W-:-:S05]  /*8930*/  FADD.FTZ R20, R20, R19 ;  /* 0x0000001314147221 */ /* 0x000fca0000010000 */
[----:B------:R-:W-:Y:S02]  /*8940*/  MOV R24, R20 ;  /* 0x0000001400187202 */ /* 0x000fe40000000f00 */
[----:B------:R-:W-:-:S07]  /*8950*/  MOV R26, R23 ;  /* 0x00000017001a7202 */ /* 0x000fce0000000f00 */
[----:B------:R-:W-:Y:S05]  /*8960*/  WARPSYNC.COLLECTIVE R15, `(.L_x_534) ;  /* 0x000000000f087348 */ /* 0x000fea0003c00000 */
[----:B------:R0:W1:Y:S02]  /*8970*/  SHFL.BFLY P2, R23, R24, R17, R22 ;  /* 0x0c00001118177389 */ /* 0x0000640000040016 */
[----:B01----:R-:W-:Y:S01]  /*8980*/  ENDCOLLECTIVE ;  /* 0x000000000000791b */ /* 0x003fe20003800000 */
.L_x_534:
[----:B------:R-:W-:Y:S01]  /*8990*/  FADD.FTZ R26, R21, R26 ;  /* 0x0000001a151a7221 */ /* 0x000fe20000010000 */
[----:B------:R-:W-:-:S04]  /*89a0*/  HFMA2.MMA R17, -RZ, RZ, 0, 1.1920928955078125e-07 ;  /* 0x00000002ff117435 */ /* 0x000fc800000001ff */
[----:B------:R-:W-:Y:S02]  /*89b0*/  MOV R24, R26 ;  /* 0x0000001a00187202 */ /* 0x000fe40000000f00 */
[----:B------:R-:W-:-:S07]  /*89c0*/  MOV R25, R23 ;  /* 0x0000001700197202 */ /* 0x000fce0000000f00 */
[----:B------:R-:W-:Y:S05]  /*89d0*/  WARPSYNC.COLLECTIVE R15, `(.L_x_535) ;  /* 0x000000000f087348 */ /* 0x000fea0003c00000 */
[----:B------:R0:W1:Y:S02]  /*89e0*/  SHFL.BFLY P2, R23, R24, R17, R22 ;  /* 0x0c00001118177389 */ /* 0x0000640000040016 */
[----:B01----:R-:W-:Y:S01]  /*89f0*/  ENDCOLLECTIVE ;  /* 0x000000000000791b */ /* 0x003fe20003800000 */
.L_x_535:
[----:B------:R-:W-:-:S05]  /*8a00*/  FADD.FTZ R25, R20, R25 ;  /* 0x0000001914197221 */ /* 0x000fca0000010000 */
[----:B------:R-:W-:Y:S02]  /*8a10*/  MOV R24, R25 ;  /* 0x0000001900187202 */ /* 0x000fe40000000f00 */
[----:B------:R-:W-:-:S07]  /*8a20*/  MOV R27, R23 ;  /* 0x00000017001b7202 */ /* 0x000fce0000000f00 */
[----:B------:R-:W-:Y:S05]  /*8a30*/  WARPSYNC.COLLECTIVE R15, `(.L_x_536) ;  /* 0x000000000f087348 */ /* 0x000fea0003c00000 */
[----:B------:R0:W1:Y:S02]  /*8a40*/  SHFL.BFLY P2, R23, R24, R17, R22 ;  /* 0x0c00001118177389 */ /* 0x0000640000040016 */
[----:B01----:R-:W-:Y:S01]  /*8a50*/  ENDCOLLECTIVE ;  /* 0x000000000000791b */ /* 0x003fe20003800000 */
.L_x_536:
[----:B------:R-:W-:Y:S01]  /*8a60*/  FADD.FTZ R27, R26, R27 ;  /* 0x0000001b1a1b7221 */ /* 0x000fe20000010000 */
[----:B------:R-:W-:-:S04]  /*8a70*/  HFMA2.MMA R17, -RZ, RZ, 0, 5.9604644775390625e-08 ;  /* 0x00000001ff117435 */ /* 0x000fc800000001ff */
[----:B------:R-:W-:Y:S02]  /*8a80*/  MOV R24, R27 ;  /* 0x0000001b00187202 */ /* 0x000fe40000000f00 */
[----:B------:R-:W-:-:S07]  /*8a90*/  MOV R18, R23 ;  /* 0x0000001700127202 */ /* 0x000fce0000000f00 */
[----:B------:R-:W-:Y:S05]  /*8aa0*/  WARPSYNC.COLLECTIVE R15, `(.L_x_537) ;  /* 0x000000000f087348 */ /* 0x000fea0003c00000 */
[----:B------:R0:W1:Y:S02]  /*8ab0*/  SHFL.BFLY P2, R23, R24, R17, R22 ;  /* 0x0c00001118177389 */ /* 0x0000640000040016 */
[----:B01----:R-:W-:Y:S01]  /*8ac0*/  ENDCOLLECTIVE ;  /* 0x000000000000791b */ /* 0x003fe20003800000 */
.L_x_537:
[----:B------:R-:W-:-:S05]  /*8ad0*/  FADD.FTZ R28, R25, R18 ;  /* 0x00000012191c7221 */ /* 0x000fca0000010000 */
[----:B------:R-:W-:Y:S02]  /*8ae0*/  MOV R24, R28 ;  /* 0x0000001c00187202 */ /* 0x000fe40000000f00 */
[----:B------:R-:W-:-:S07]  /*8af0*/  MOV R30, R23 ;  /* 0x00000017001e7202 */ /* 0x000fce0000000f00 */
[----:B------:R-:W-:Y:S05]  /*8b00*/  WARPSYNC.COLLECTIVE R15, `(.L_x_538) ;  /* 0x000000000f087348 */ /* 0x000fea0003c00000 */
[----:B------:R0:W1:Y:S02]  /*8b10*/  SHFL.BFLY P2, R23, R24, R17, R22 ;  /* 0x0c00001118177389 */ /* 0x0000640000040016 */
[----:B01----:R-:W-:Y:S01]  /*8b20*/  ENDCOLLECTIVE ;  /* 0x000000000000791b */ /* 0x003fe20003800000 */
.L_x_538:
[----:B------:R-:W-:Y:S01]  /*8b30*/  FADD.FTZ R30, R27, R30 ;  /* 0x0000001e1b1e7221 */ /* 0x000fe20000010000 */
[----:B------:R-:W-:Y:S06]  /*8b40*/  BRA `(.L_x_539) ;  /* 0xffffffe800f87947 */ /* 0x000fec000383ffff */
.L_x_527:
[----:B------:R-:W-:Y:S01]  /*8b50*/  BSSY B1, `(.L_x_540) ;  /* 0x0000008000017945 */ /* 0x000fe20003800000 */
[----:B-1----:R-:W-:Y:S02]  /*8b60*/  MOV R24, R25 ;  /* 0x0000001900187202 */ /* 0x002fe40000000f00 */
[----:B------:R-:W-:Y:S02]  /*8b70*/  MOV R17, 0x8 ;  /* 0x0000000800117802 */ /* 0x000fe40000000f00 */
[----:B------:R-:W-:Y:S02]  /*8b80*/  MOV R22, 0x101f ;  /* 0x0000101f00167802 */ /* 0x000fe40000000f00 */
[----:B0-----:R-:W-:-:S07]  /*8b90*/  MOV R15, 0xffff ;  /* 0x0000ffff000f7802 */ /* 0x001fce0000000f00 */
[----:B--2---:R-:W-:Y:S05]  /*8ba0*/  WARPSYNC.COLLECTIVE R15, `(.L_x_541) ;  /* 0x000000000f087348 */ /* 0x004fea0003c00000 */
[----:B------:R0:W1:Y:S02]  /*8bb0*/  SHFL.BFLY P2, R23, R24, R17, R22 ;  /* 0x0c00001118177389 */ /* 0x0000640000040016 */
[----:B012---:R-:W-:Y:S01]  /*8bc0*/  ENDCOLLECTIVE ;  /* 0x000000000000791b */ /* 0x007fe20003800000 */
.L_x_541:
[----:B------:R-:W-:Y:S05]  /*8bd0*/  BSYNC B1 ;  /* 0x0000000000017941 */ /* 0x000fea0003800000 */
.L_x_540:
        /* <DEDUP_REMOVED lines=8> */
.L_x_542:
[----:B------:R-:W-:Y:S01]  /*8c60*/  FADD.FTZ R28, R28, R25 ;  /* 0x000000191c1c7221 */ /* 0x000fe20000010000 */
[----:B------:R-:W-:-:S04]  /*8c70*/  HFMA2.MMA R17, -RZ, RZ, 0, 2.384185791015625e-07 ;  /* 0x00000004ff117435 */ /* 0x000fc800000001ff */
[----:B------:R-:W-:Y:S02]  /*8c80*/  MOV R24, R28 ;  /* 0x0000001c00187202 */ /* 0x000fe40000000f00 */
[----:B------:R-:W-:-:S07]  /*8c90*/  MOV R27, R23 ;  /* 0x00000017001b7202 */ /* 0x000fce0000000f00 */
[----:B------:R-:W-:Y:S05]  /*8ca0*/  WARPSYNC.COLLECTIVE R15, `(.L_x_543) ;  /* 0x000000000f087348 */ /* 0x000fea0003c00000 */
[----:B------:R0:W1:Y:S02]  /*8cb0*/  SHFL.BFLY P2, R23, R24, R17, R22 ;  /* 0x0c00001118177389 */ /* 0x0000640000040016 */
[----:B01----:R-:W-:Y:S01]  /*8cc0*/  ENDCOLLECTIVE ;  /* 0x000000000000791b */ /* 0x003fe20003800000 */
.L_x_543:
[----:B------:R-:W-:-:S05]  /*8cd0*/  FADD.FTZ R27, R27, R26 ;  /* 0x0000001a1b1b7221 */ /* 0x000fca0000010000 */
[----:B------:R-:W-:Y:S02]  /*8ce0*/  MOV R24, R27 ;  /* 0x0000001b00187202 */ /* 0x000fe40000000f00 */
[----:B------:R-:W-:-:S07]  /*8cf0*/  MOV R29, R23 ;  /* 0x00000017001d7202 */ /* 0x000fce0000000f00 */
[----:B------:R-:W-:Y:S05]  /*8d00*/  WARPSYNC.COLLECTIVE R15, `(.L_x_544) ;  /* 0x000000000f087348 */ /* 0x000fea0003c00000 */
[----:B------:R0:W1:Y:S02]  /*8d10*/  SHFL.BFLY P2, R23, R24, R17, R22 ;  /* 0x0c00001118177389 */ /* 0x0000640000040016 */
[----:B01----:R-:W-:Y:S01]  /*8d20*/  ENDCOLLECTIVE ;  /* 0x000000000000791b */ /* 0x003fe20003800000 */
.L_x_544:
[----:B------:R-:W-:Y:S01]  /*8d30*/  FADD.FTZ R29, R28, R29 ;  /* 0x0000001d1c1d7221 */ /* 0x000fe20000010000 */
[----:B------:R-:W-:-:S04]  /*8d40*/  HFMA2.MMA R17, -RZ, RZ, 0, 1.1920928955078125e-07 ;  /* 0x00000002ff117435 */ /* 0x000fc800000001ff */
[----:B------:R-:W-:Y:S02]  /*8d50*/  MOV R24, R29 ;  /* 0x0000001d00187202 */ /* 0x000fe40000000f00 */
[----:B------:R-:W-:-:S07]  /*8d60*/  MOV R30, R23 ;  /* 0x00000017001e7202 */ /* 0x000fce0000000f00 */
[----:B------:R-:W-:Y:S05]  /*8d70*/  WARPSYNC.COLLECTIVE R15, `(.L_x_545) ;  /* 0x000000000f087348 */ /* 0x000fea0003c00000 */
[----:B------:R0:W1:Y:S02]  /*8d80*/  SHFL.BFLY P2, R23, R24, R17, R22 ;  /* 0x0c00001118177389 */ /* 0x0000640000040016 */
[----:B01----:R-:W-:Y:S01]  /*8d90*/  ENDCOLLECTIVE ;  /* 0x000000000000791b */ /* 0x003fe20003800000 */
.L_x_545:
[----:B------:R-:W-:-:S05]  /*8da0*/  FADD.FTZ R30, R27, R30 ;  /* 0x0000001e1b1e7221 */ /* 0x000fca0000010000 */
[----:B------:R-:W-:Y:S02]  /*8db0*/  MOV R24, R30 ;  /* 0x0000001e00187202 */ /* 0x000fe40000000f00 */
[----:B------:R-:W-:-:S07]  /*8dc0*/  MOV R32, R23 ;  /* 0x0000001700207202 */ /* 0x000fce0000000f00 */
[----:B------:R-:W-:Y:S05]  /*8dd0*/  WARPSYNC.COLLECTIVE R15, `(.L_x_546) ;  /* 0x000000000f087348 */ /* 0x000fea0003c00000 */
[----:B------:R0:W1:Y:S02]  /*8de0*/  SHFL.BFLY P2, R23, R24, R17, R22 ;  /* 0x0c00001118177389 */ /* 0x0000640000040016 */
[----:B01----:R-:W-:Y:S01]  /*8df0*/  ENDCOLLECTIVE ;  /* 0x000000000000791b */ /* 0x003fe20003800000 */
.L_x_546:
[----:B------:R-:W-:Y:S01]  /*8e00*/  FADD.FTZ R32, R29, R32 ;  /* 0x000000201d207221 */ /* 0x000fe20000010000 */
[----:B------:R-:W-:-:S04]  /*8e10*/  HFMA2.MMA R17, -RZ, RZ, 0, 5.9604644775390625e-08 ;  /* 0x00000001ff117435 */ /* 0x000fc800000001ff */
[----:B------:R-:W-:Y:S02]  /*8e20*/  MOV R24, R32 ;  /* 0x0000002000187202 */ /* 0x000fe40000000f00 */
[----:B------:R-:W-:-:S07]  /*8e30*/  MOV R25, R23 ;  /* 0x0000001700197202 */ /* 0x000fce0000000f00 */
[----:B------:R-:W-:Y:S05]  /*8e40*/  WARPSYNC.COLLECTIVE R15, `(.L_x_547) ;  /* 0x000000000f087348 */ /* 0x000fea0003c00000 */
[----:B------:R0:W1:Y:S02]  /*8e50*/  SHFL.BFLY P2, R23, R24, R17, R22 ;  /* 0x0c00001118177389 */ /* 0x0000640000040016 */
[----:B01----:R-:W-:Y:S01]  /*8e60*/  ENDCOLLECTIVE ;  /* 0x000000000000791b */ /* 0x003fe20003800000 */
.L_x_547:
[----:B------:R-:W-:-:S05]  /*8e70*/  FADD.FTZ R25, R30, R25 ;  /* 0x000000191e197221 */ /* 0x000fca0000010000 */
[----:B------:R-:W-:Y:S02]  /*8e80*/  MOV R24, R25 ;  /* 0x0000001900187202 */ /* 0x000fe40000000f00 */
[----:B------:R-:W-:-:S07]  /*8e90*/  MOV R31, R23 ;  /* 0x00000017001f7202 */ /* 0x000fce0000000f00 */
[----:B------:R-:W-:Y:S05]  /*8ea0*/  WARPSYNC.COLLECTIVE R15, `(.L_x_548) ;  /* 0x000000000f087348 */ /* 0x000fea0003c00000 */
[----:B------:R0:W1:Y:S02]  /*8eb0*/  SHFL.BFLY P2, R23, R24, R17, R22 ;  /* 0x0c00001118177389 */ /* 0x0000640000040016 */
[----:B01----:R-:W-:Y:S01]  /*8ec0*/  ENDCOLLECTIVE ;  /* 0x000000000000791b */ /* 0x003fe20003800000 */
.L_x_548:
[----:B------:R-:W-:Y:S01]  /*8ed0*/  FADD.FTZ R31, R32, R31 ;  /* 0x0000001f201f7221 */ /* 0x000fe20000010000 */
[----:B------:R-:W-:Y:S06]  /*8ee0*/  BRA `(.L_x_549) ;  /* 0xffffffe800c47947 */ /* 0x000fec000383ffff */
.L_x_528:
        /* <DEDUP_REMOVED lines=8> */
.L_x_551:
[----:B------:R-:W-:Y:S05]  /*8f70*/  BSYNC B1 ;  /* 0x0000000000017941 */ /* 0x000fea0003800000 */
.L_x_550:
        /* <DEDUP_REMOVED lines=8> */
.L_x_552:
[----:B------:R-:W-:Y:S01]  /*9000*/  FADD.FTZ R28, R28, R25 ;  /* 0x000000191c1c7221 */ /* 0x000fe20000010000 */
[----:B------:R-:W-:-:S04]  /*9010*/  HFMA2.MMA R17, -RZ, RZ, 0, 2.384185791015625e-07 ;  /* 0x00000004ff117435 */ /* 0x000fc800000001ff */
[----:B------:R-:W-:Y:S02]  /*9020*/  MOV R24, R28 ;  /* 0x0000001c00187202 */ /* 0x000fe40000000f00 */
[----:B------:R-:W-:-:S07]  /*9030*/  MOV R27, R23 ;  /* 0x00000017001b7202 */ /* 0x000fce0000000f00 */
[----:B------:R-:W-:Y:S05]  /*9040*/  WARPSYNC.COLLECTIVE R15, `(.L_x_553) ;  /* 0x000000000f087348 */ /* 0x000fea0003c00000 */
[----:B------:R0:W1:Y:S02]  /*9050*/  SHFL.BFLY P2, R23, R24, R17, R22 ;  /* 0x0c00001118177389 */ /* 0x0000640000040016 */
[----:B01----:R-:W-:Y:S01]  /*9060*/  ENDCOLLECTIVE ;  /* 0x000000000000791b */ /* 0x003fe20003800000 */
.L_x_553:
[----:B------:R-:W-:-:S05]  /*9070*/  FADD.FTZ R27, R27, R26 ;  /* 0x0000001a1b1b7221 */ /* 0x000fca0000010000 */
[----:B------:R-:W-:Y:S02]  /*9080*/  MOV R24, R27 ;  /* 0x0000001b00187202 */ /* 0x000fe40000000f00 */
[----:B------:R-:W-:-:S07]  /*9090*/  MOV R29, R23 ;  /* 0x00000017001d7202 */ /* 0x000fce0000000f00 */
[----:B------:R-:W-:Y:S05]  /*90a0*/  WARPSYNC.COLLECTIVE R15, `(.L_x_554) ;  /* 0x000000000f087348 */ /* 0x000fea0003c00000 */
[----:B------:R0:W1:Y:S02]  /*90b0*/  SHFL.BFLY P2, R23, R24, R17, R22 ;  /* 0x0c00001118177389 */ /* 0x0000640000040016 */
[----:B01----:R-:W-:Y:S01]  /*90c0*/  ENDCOLLECTIVE ;  /* 0x000000000000791b */ /* 0x003fe20003800000 */
.L_x_554:
[----:B------:R-:W-:Y:S01]  /*90d0*/  FADD.FTZ R29, R28, R29 ;  /* 0x0000001d1c1d7221 */ /* 0x000fe20000010000 */
[----:B------:R-:W-:-:S04]  /*90e0*/  HFMA2.MMA R17, -RZ, RZ, 0, 1.1920928955078125e-07 ;  /* 0x00000002ff117435 */ /* 0x000fc800000001ff */
[----:B------:R-:W-:Y:S02]  /*90f0*/  MOV R24, R29 ;  /* 0x0000001d00187202 */ /* 0x000fe40000000f00 */
[----:B------:R-:W-:-:S07]  /*9100*/  MOV R30, R23 ;  /* 0x00000017001e7202 */ /* 0x000fce0000000f00 */
[----:B------:R-:W-:Y:S05]  /*9110*/  WARPSYNC.COLLECTIVE R15, `(.L_x_555) ;  /* 0x000000000f087348 */ /* 0x000fea0003c00000 */
[----:B------:R0:W1:Y:S02]  /*9120*/  SHFL.BFLY P2, R23, R24, R17, R22 ;  /* 0x0c00001118177389 */ /* 0x0000640000040016 */
[----:B01----:R-:W-:Y:S01]  /*9130*/  ENDCOLLECTIVE ;  /* 0x000000000000791b */ /* 0x003fe20003800000 */
.L_x_555:
[----:B------:R-:W-:-:S05]  /*9140*/  FADD.FTZ R30, R27, R30 ;  /* 0x0000001e1b1e7221 */ /* 0x000fca0000010000 */
[----:B------:R-:W-:Y:S02]  /*9150*/  MOV R24, R30 ;  /* 0x0000001e00187202 */ /* 0x000fe40000000f00 */
[----:B------:R-:W-:-:S07]  /*9160*/  MOV R32, R23 ;  /* 0x0000001700207202 */ /* 0x000fce0000000f00 */
[----:B------:R-:W-:Y:S05]  /*9170*/  WARPSYNC.COLLECTIVE R15, `(.L_x_556) ;  /* 0x000000000f087348 */ /* 0x000fea0003c00000 */
[----:B------:R0:W1:Y:S02]  /*9180*/  SHFL.BFLY P2, R23, R24, R17, R22 ;  /* 0x0c00001118177389 */ /* 0x0000640000040016 */
[----:B01----:R-:W-:Y:S01]  /*9190*/  ENDCOLLECTIVE ;  /* 0x000000000000791b */ /* 0x003fe20003800000 */
.L_x_556:
[----:B------:R-:W-:Y:S01]  /*91a0*/  FADD.FTZ R32, R29, R32 ;  /* 0x000000201d207221 */ /* 0x000fe20000010000 */
[----:B------:R-:W-:-:S04]  /*91b0*/  HFMA2.MMA R17, -RZ, RZ, 0, 5.9604644775390625e-08 ;  /* 0x00000001ff117435 */ /* 0x000fc800000001ff */
[----:B------:R-:W-:Y:S02]  /*91c0*/  MOV R24, R32 ;  /* 0x0000002000187202 */ /* 0x000fe40000000f00 */
[----:B------:R-:W-:-:S07]  /*91d0*/  MOV R25, R23 ;  /* 0x0000001700197202 */ /* 0x000fce0000000f00 */
[----:B------:R-:W-:Y:S05]  /*91e0*/  WARPSYNC.COLLECTIVE R15, `(.L_x_557) ;  /* 0x000000000f087348 */ /* 0x000fea0003c00000 */
[----:B------:R0:W1:Y:S02]  /*91f0*/  SHFL.BFLY P2, R23, R24, R17, R22 ;  /* 0x0c00001118177389 */ /* 0x0000640000040016 */
[----:B01----:R-:W-:Y:S01]  /*9200*/  ENDCOLLECTIVE ;  /* 0x000000000000791b */ /* 0x003fe20003800000 */
.L_x_557:
[----:B------:R-:W-:-:S05]  /*9210*/  FADD.FTZ R25, R30, R25 ;  /* 0x000000191e197221 */ /* 0x000fca0000010000 */
[----:B------:R-:W-:Y:S02]  /*9220*/  MOV R24, R25 ;  /* 0x0000001900187202 */ /* 0x000fe40000000f00 */
[----:B------:R-:W-:-:S07]  /*9230*/  MOV R31, R23 ;  /* 0x00000017001f7202 */ /* 0x000fce0000000f00 */
[----:B------:R-:W-:Y:S05]  /*9240*/  WARPSYNC.COLLECTIVE R15, `(.L_x_558) ;  /* 0x000000000f087348 */ /* 0x000fea0003c00000 */
[----:B------:R0:W1:Y:S02]  /*9250*/  SHFL.BFLY P2, R23, R24, R17, R22 ;  /* 0x0c00001118177389 */ /* 0x0000640000040016 */
[----:B01----:R-:W-:Y:S01]  /*9260*/  ENDCOLLECTIVE ;  /* 0x000000000000791b */ /* 0x003fe20003800000 */
.L_x_558:
[----:B------:R-:W-:Y:S01]  /*9270*/  FADD.FTZ R31, R32, R31 ;  /* 0x0000001f201f7221 */ /* 0x000fe20000010000 */
[----:B------:R-:W-:Y:S06]  /*9280*/  BRA `(.L_x_559) ;  /* 0xffffffe800787947 */ /* 0x000fec000383ffff */
.L_x_529:
[----:B------:R-:W-:Y:S01]  /*9290*/  HFMA2.MMA R17, -RZ, RZ, 0, 4.76837158203125e-07 ;  /* 0x00000008ff117435 */ /* 0x000fe200000001ff */
[----:B------:R-:W-:Y:S01]  /*92a0*/  BSSY B0, `(.L_x_560) ;  /* 0x0000007000007945 */ /* 0x000fe20003800000 */
[----:B-1----:R-:W-:Y:S02]  /*92b0*/  MOV R24, R18 ;  /* 0x0000001200187202 */ /* 0x002fe40000000f00 */
[----:B------:R-:W-:Y:S02]  /*92c0*/  MOV R22, 0x101f ;  /* 0x0000101f00167802 */ /* 0x000fe40000000f00 */
[----:B0-----:R-:W-:-:S07]  /*92d0*/  MOV R15, 0xffff ;  /* 0x0000ffff000f7802 */ /* 0x001fce0000000f00 */
[----:B--2---:R-:W-:Y:S05]  /*92e0*/  WARPSYNC.COLLECTIVE R15, `(.L_x_561) ;  /* 0x000000000f087348 */ /* 0x004fea0003c00000 */
[----:B------:R0:W1:Y:S02]  /*92f0*/  SHFL.BFLY P2, R23, R24, R17, R22 ;  /* 0x0c00001118177389 */ /* 0x0000640000040016 */
[----:B012---:R-:W-:Y:S01]  /*9300*/  ENDCOLLECTIVE ;  /* 0x000000000000791b */ /* 0x007fe20003800000 */
.L_x_561:
[----:B------:R-:W-:Y:S05]  /*9310*/  BSYNC B0 ;  /* 0x0000000000007941 */ /* 0x000fea0003800000 */
.L_x_560:
[----:B------:R-:W-:Y:S01]  /*9320*/  HFMA2.MMA R17, -RZ, RZ, 0, 4.76837158203125e-07 ;  /* 0x00000008ff117435 */ /* 0x000fe200000001ff */
[----:B------:R-:W-:Y:S01]  /*9330*/  MOV R24, R19 ;  /* 0x0000001300187202 */ /* 0x000fe20000000f00 */
[----:B------:R-:W-:Y:S01]  /*9340*/  HFMA2.MMA R39, -RZ, RZ, 0, 0 ;  /* 0x00000000ff277435 */ /* 0x000fe200000001ff */
[----:B------:R-:W-:Y:S02]  /*9350*/  MOV R22, 0x101f ;  /* 0x0000101f00167802 */ /* 0x000fe40000000f00 */
[----:B------:R-:W-:Y:S02]  /*9360*/  MOV R15, 0xffff ;  /* 0x0000ffff000f7802 */ /* 0x000fe40000000f00 */
[----:B------:R-:W-:Y:S02]  /*9370*/  MOV R21, R23 ;  /* 0x0000001700157202 */ /* 0x000fe40000000f00 */
[----:B------:R-:W-:-:S07]  /*9380*/  @!P0 SHF.L.U32 R28, R47, 0x1, RZ ;  /* 0x000000012f1c8819 */ /* 0x000fce00000006ff */
[----:B------:R-:W-:Y:S05]  /*9390*/  WARPSYNC.COLLECTIVE R15, `(.L_x_562) ;  /* 0x000000000f087348 */ /* 0x000fea0003c00000 */
[----:B------:R0:W1:Y:S02]  /*93a0*/  SHFL.BFLY P2, R23, R24, R17, R22 ;  /* 0x0c00001118177389 */ /* 0x0000640000040016 */
[----:B01----:R-:W-:Y:S01]  /*93b0*/  ENDCOLLECTIVE ;  /* 0x000000000000791b */ /* 0x003fe20003800000 */
.L_x_562:
[----:B------:R-:W-:Y:S01]  /*93c0*/  @!P0 IADD3 R25, R26, 0x14, RZ ;  /* 0x000000141a198810 */ /* 0x000fe20007ffe0ff */
[----:B------:R-:W-:Y:S01]  /*93d0*/  FADD.FTZ R21, R21, R18 ;  /* 0x0000001215157221 */ /* 0x000fe20000010000 */
[----:B------:R-:W-:Y:S02]  /*93e0*/  @!P0 LEA R30, R47, UR4, 0x7 ;  /* 0x000000042f1e8c11 */ /* 0x000fe4000f8e38ff */
[----:B------:R-:W-:Y:S02]  /*93f0*/  @!P0 LOP3.LUT R25, R25, R28, RZ, 0x3c, !PT ;  /* 0x0000001c19198212 */ /* 0x000fe400078e3cff */
[----:B------:R-:W-:Y:S02]  /*9400*/  MOV R29, RZ ;  /* 0x000000ff001d7202 */ /* 0x000fe40000000f00 */
[----:B------:R-:W-:Y:S02]  /*9410*/  @!P0 LEA R25, R25, R30, 0x2 ;  /* 0x0000001e19198211 */ /* 0x000fe400078e10ff */
[----:B------:R-:W-:-:S02]  /*9420*/  @!P0 LEA R31, R47, UR4, 0x7 ;  /* 0x000000042f1f8c11 */ /* 0x000fc4000f8e38ff */
[----:B------:R-:W-:Y:S01]  /*9430*/  MOV R33, RZ ;  /* 0x000000ff00217202 */ /* 0x000fe20000000f00 */
[----:B------:R-:W-:Y:S01]  /*9440*/  HFMA2.MMA R17, -RZ, RZ, 0, 2.384185791015625e-07 ;  /* 0x00000004ff117435 */ /* 0x000fe200000001ff */
[----:B------:R-:W-:Y:S01]  /*9450*/  MOV R24, R21 ;  /* 0x0000001500187202 */ /* 0x000fe20000000f00 */
[----:B------:R0:W1:Y:S01]  /*9460*/  @!P0 LDS R28, [R25+0x500] ;  /* 0x00050000191c8984 */ /* 0x0000620000000800 */
[----:B------:R-:W-:-:S03]  /*9470*/  @!P0 LEA R37, R47, UR4, 0x7 ;  /* 0x000000042f258c11 */ /* 0x000fc6000f8e38ff */
[----:B------:R0:W2:Y:S01]  /*9480*/  @!P0 LDS R27, [R25] ;  /* 0x00000000191b8984 */ /* 0x0000a20000000800 */
[----:B------:R-:W-:-:S07]  /*9490*/  FADD.FTZ R18, R23, R19 ;  /* 0x0000001317127221 */ /* 0x000fce0000010000 */
[----:B012---:R-:W-:Y:S05]  /*94a0*/  WARPSYNC.COLLECTIVE R15, `(.L_x_563) ;  /* 0x000000000f087348 */ /* 0x007fea0003c00000 */
[----:B------:R3:W4:Y:S02]  /*94b0*/  SHFL.BFLY P2, R23, R24, R17, R22 ;  /* 0x0c00001118177389 */ /* 0x0007240000040016 */
[----:B01234-:R-:W-:Y:S01]  /*94c0*/  ENDCOLLECTIVE ;  /* 0x000000000000791b */ /* 0x01ffe20003800000 */
.L_x_563:
[----:B------:R-:W-:Y:S01]  /*94d0*/  HFMA2.MMA R25, -RZ, RZ, 0, 0 ;  /* 0x00000000ff197435 */ /* 0x000fe200000001ff */
[----:B------:R-:W-:Y:S02]  /*94e0*/  MOV R24, R18 ;  /* 0x0000001200187202 */ /* 0x000fe40000000f00 */
[----:B------:R-:W-:-:S08]  /*94f0*/  MOV R20, R23 ;  /* 0x0000001700147202 */ /* 0x000fd00000000f00 */
[----:B------:R-:W-:Y:S05]  /*9500*/  WARPSYNC.COLLECTIVE R15, `(.L_x_564) ;  /* 0x000000000f087348 */ /* 0x000fea0003c00000 */
[----:B------:R0:W1:Y:S02]  /*9510*/  SHFL.BFLY P2, R23, R24, R17, R22 ;  /* 0x0c00001118177389 */ /* 0x0000640000040016 */
[----:B01----:R-:W-:Y:S01]  /*9520*/  ENDCOLLECTIVE ;  /* 0x000000000000791b */ /* 0x003fe20003800000 */
.L_x_564:
[----:B------:R-:W-:Y:S01]  /*9530*/  FADD.FTZ R20, R21, R20 ;  /* 0x0000001415147221 */ /* 0x000fe20000010000 */
[----:B------:R-:W-:Y:S02]  /*9540*/  @!P0 MOV R29, R28 ;  /* 0x0000001c001d8202 */ /* 0x000fe40000000f00 */
[----:B------:R-:W-:Y:S01]  /*9550*/  @!P0 MOV R25, R27 ;  /* 0x0000001b00198202 */ /* 0x000fe20000000f00 */
[----:B------:R-:W-:Y:S01]  /*9560*/  HFMA2.MMA R17, -RZ, RZ, 0, 1.1920928955078125e-07 ;  /* 0x00000002ff117435 */ /* 0x000fe200000001ff */
[----:B------:R-:W-:Y:S01]  /*9570*/  MOV R24, R20 ;  /* 0x0000001400187202 */ /* 0x000fe20000000f00 */
[----:B------:R-:W-:-:S09]  /*9580*/  FADD.FTZ R21, R18, R23 ;  /* 0x0000001712157221 */ /* 0x000fd20000010000 */
[----:B------:R-:W-:Y:S05]  /*9590*/  WARPSYNC.COLLECTIVE R15, `(.L_x_565) ;  /* 0x000000000f087348 */ /* 0x000fea0003c00000 */
[----:B------:R0:W1:Y:S02]  /*95a0*/  SHFL.BFLY P2, R23, R24, R17, R22 ;  /* 0x0c00001118177389 */ /* 0x0000640000040016 */
[----:B01----:R-:W-:Y:S01]  /*95b0*/  ENDCOLLECTIVE ;  /* 0x000000000000791b */ /* 0x003fe20003800000 */
.L_x_565:
[----:B------:R-:W-:Y:S02]  /*95c0*/  MOV R24, R21 ;  /* 0x0000001500187202 */ /* 0x000fe40000000f00 */
[----:B------:R-:W-:-:S07]  /*95d0*/  MOV R19, R23 ;  /* 0x0000001700137202 */ /* 0x000fce0000000f00 */
[----:B------:R-:W-:Y:S05]  /*95e0*/  WARPSYNC.COLLECTIVE R15, `(.L_x_566) ;  /* 0x000000000f087348 */ /* 0x000fea0003c00000 */
[----:B------:R0:W1:Y:S02]  /*95f0*/  SHFL.BFLY P2, R23, R24, R17, R22 ;  /* 0x0c00001118177389 */ /* 0x0000640000040016 */
[----:B01----:R-:W-:Y:S01]  /*9600*/  ENDCOLLECTIVE ;  /* 0x000000000000791b */ /* 0x003fe20003800000 */
.L_x_566:
[----:B------:R-:W-:Y:S01]  /*9610*/  FADD.FTZ R19, R20, R19 ;  /* 0x0000001314137221 */ /* 0x000fe20000010000 */
[----:B------:R-:W-:Y:S01]  /*9620*/  @!P0 IADD3 R20, R26, 0x28, RZ ;  /* 0x000000281a148810 */ /* 0x000fe20007ffe0ff */
[----:B------:R-:W-:-:S03]  /*9630*/  HFMA2.MMA R17, -RZ, RZ, 0, 5.9604644775390625e-08 ;  /* 0x00000001ff117435 */ /* 0x000fc600000001ff */
[----:B------:R-:W-:Y:S01]  /*9640*/  MOV R24, R19 ;  /* 0x0000001300187202 */ /* 0x000fe20000000f00 */
[----:B------:R-:W-:Y:S01]  /*9650*/  FADD.FTZ R18, R21, R23 ;  /* 0x0000001715127221 */ /* 0x000fe20000010000 */
[----:B------:R-:W-:-:S07]  /*9660*/  @!P0 SHF.L.U32 R21, R47, 0x1, RZ ;  /* 0x000000012f158819 */ /* 0x000fce00000006ff */
[----:B------:R-:W-:Y:S05]  /*9670*/  WARPSYNC.COLLECTIVE R15, `(.L_x_567) ;  /* 0x000000000f087348 */ /* 0x000fea0003c00000 */
[----:B------:R0:W1:Y:S02]  /*9680*/  SHFL.BFLY P2, R23, R24, R17, R22 ;  /* 0x0c00001118177389 */ /* 0x0000640000040016 */
[----:B01----:R-:W-:Y:S01]  /*9690*/  ENDCOLLECTIVE ;  /* 0x000000000000791b */ /* 0x003fe20003800000 */
.L_x_567:
        /* <DEDUP_REMOVED lines=10> */
.L_x_568:
[----:B------:R-:W-:Y:S01]  /*9740*/  FADD.FTZ R19, R19, R28 ;  /* 0x0000001c13137221 */ /* 0x000fe20000010000 */
[----:B------:R-:W-:Y:S01]  /*9750*/  HFMA2.MMA R17, -RZ, RZ, 0, 4.76837158203125e-07 ;  /* 0x00000008ff117435 */ /* 0x000fe200000001ff */
[----:B------:R-:W-:Y:S02]  /*9760*/  MOV R24, R25 ;  /* 0x0000001900187202 */ /* 0x000fe40000000f00 */
[----:B------:R-:W-:-:S08]  /*9770*/  MOV R27, R23 ;  /* 0x00000017001b7202 */ /* 0x000fd00000000f00 */
[----:B------:R-:W-:Y:S05]  /*9780*/  WARPSYNC.COLLECTIVE R15, `(.L_x_569) ;  /* 0x000000000f087348 */ /* 0x000fea0003c00000 */
[----:B------:R0:W1:Y:S02]  /*9790*/  SHFL.BFLY P2, R23, R24, R17, R22 ;  /* 0x0c00001118177389 */ /* 0x0000640000040016 */
[----:B01----:R-:W-:Y:S01]  /*97a0*/  ENDCOLLECTIVE ;  /* 0x000000000000791b */ /* 0x003fe20003800000 */
.L_x_569:
[----:B------:R-:W-:Y:S02]  /*97b0*/  @!P0 MOV R33, R36 ;  /* 0x0000002400218202 */ /* 0x000fe40000000f00 */
[----:B------:R-:W-:Y:S02]  /*97c0*/  @!P0 MOV R31, R35 ;  /* 0x00000023001f8202 */ /* 0x000fe40000000f00 */
[----:B------:R-:W-:Y:S02]  /*97d0*/  MOV R24, R29 ;  /* 0x0000001d00187202 */ /* 0x000fe40000000f00 */
[----:B------:R-:W-:-:S07]  /*97e0*/  MOV R30, R23 ;  /* 0x00000017001e7202 */ /* 0x000fce0000000f00 */
[----:B------:R-:W-:Y:S05]  /*97f0*/  WARPSYNC.COLLECTIVE R15, `(.L_x_570) ;  /* 0x000000000f087348 */ /* 0x000fea0003c00000 */
[----:B------:R0:W1:Y:S02]  /*9800*/  SHFL.BFLY P2, R23, R24, R17, R22 ;  /* 0x0c00001118177389 */ /* 0x0000640000040016 */
[----:B01----:R-:W-:Y:S01]  /*9810*/  ENDCOLLECTIVE ;  /* 0x000000000000791b */ /* 0x003fe20003800000 */
.L_x_570:
[----:B------:R-:W-:Y:S01]  /*9820*/  FADD.FTZ R30, R30, R25 ;  /* 0x000000191e1e7221 */ /* 0x000fe20000010000 */
[----:B------:R-:W-:-:S04]  /*9830*/  HFMA2.MMA R17, -RZ, RZ, 0, 2.384185791015625e-07 ;  /* 0x00000004ff117435 */ /* 0x000fc800000001ff */
[----:B------:R-:W-:Y:S02]  /*9840*/  MOV R24, R30 ;  /* 0x0000001e00187202 */ /* 0x000fe40000000f00 */
[----:B------:R-:W-:-:S07]  /*9850*/  MOV R32, R23 ;  /* 0x0000001700207202 */ /* 0x000fce0000000f00 */
[----:B------:R-:W-:Y:S05]  /*9860*/  WARPSYNC.COLLECTIVE R15, `(.L_x_571) ;  /* 0x000000000f087348 */ /* 0x000fea0003c00000 */
[----:B------:R0:W1:Y:S02]  /*9870*/  SHFL.BFLY P2, R23, R24, R17, R22 ;  /* 0x0c00001118177389 */ /* 0x0000640000040016 */
[----:B01----:R-:W-:Y:S01]  /*9880*/  ENDCOLLECTIVE ;  /* 0x000000000000791b */ /* 0x003fe20003800000 */
.L_x_571:
[----:B------:R-:W-:-:S05]  /*9890*/  FADD.FTZ R32, R32, R29 ;  /* 0x0000001d20207221 */ /* 0x000fca0000010000 */
[----:B------:R-:W-:Y:S02]  /*98a0*/  MOV R24, R32 ;  /* 0x0000002000187202 */ /* 0x000fe40000000f00 */
[----:B------:R-:W-:-:S07]  /*98b0*/  MOV R25, R23 ;  /* 0x0000001700197202 */ /* 0x000fce0000000f00 */
[----:B------:R-:W-:Y:S05]  /*98c0*/  WARPSYNC.COLLECTIVE R15, `(.L_x_572) ;  /* 0x000000000f087348 */ /* 0x000fea0003c00000 */
[----:B------:R0:W1:Y:S02]  /*98d0*/  SHFL.BFLY P2, R23, R24, R17, R22 ;  /* 0x0c00001118177389 */ /* 0x0000640000040016 */
[----:B01----:R-:W-:Y:S01]  /*98e0*/  ENDCOLLECTIVE ;  /* 0x000000000000791b */ /* 0x003fe20003800000 */
.L_x_572:
[----:B------:R-:W-:Y:S01]  /*98f0*/  FADD.FTZ R25, R30, R25 ;  /* 0x000000191e197221 */ /* 0x000fe20000010000 */
[----:B------:R-:W-:-:S04]  /*9900*/  HFMA2.MMA R17, -RZ, RZ, 0, 1.1920928955078125e-07 ;  /* 0x00000002ff117435 */ /* 0x000fc800000001ff */
[----:B------:R-:W-:Y:S02]  /*9910*/  MOV R24, R25 ;  /* 0x0000001900187202 */ /* 0x000fe40000000f00 */
[----:B------:R-:W-:-:S07]  /*9920*/  MOV R29, R23 ;  /* 0x00000017001d7202 */ /* 0x000fce0000000f00 */
[----:B------:R-:W-:Y:S05]  /*9930*/  WARPSYNC.COLLECTIVE R15, `(.L_x_573) ;  /* 0x000000000f087348 */ /* 0x000fea0003c00000 */
[----:B------:R0:W1:Y:S02]  /*9940*/  SHFL.BFLY P2, R23, R24, R17, R22 ;  /* 0x0c00001118177389 */ /* 0x0000640000040016 */
[----:B01----:R-:W-:Y:S01]  /*9950*/  ENDCOLLECTIVE ;  /* 0x000000000000791b */ /* 0x003fe20003800000 */
.L_x_573:
[----:B------:R-:W-:-:S05]  /*9960*/  FADD.FTZ R29, R32, R29 ;  /* 0x0000001d201d7221 */ /* 0x000fca0000010000 */
[----:B------:R-:W-:Y:S02]  /*9970*/  MOV R24, R29 ;  /* 0x0000001d00187202 */ /* 0x000fe40000000f00 */
[----:B------:R-:W-:-:S07]  /*9980*/  MOV R20, R23 ;  /* 0x0000001700147202 */ /* 0x000fce0000000f00 */
[----:B------:R-:W-:Y:S05]  /*9990*/  WARPSYNC.COLLECTIVE R15, `(.L_x_574) ;  /* 0x000000000f087348 */ /* 0x000fea0003c00000 */
[----:B------:R0:W1:Y:S02]  /*99a0*/  SHFL.BFLY P2, R23, R24, R17, R22 ;  /* 0x0c00001118177389 */ /* 0x0000640000040016 */
[----:B01----:R-:W-:Y:S01]  /*99b0*/  ENDCOLLECTIVE ;  /* 0x000000000000791b */ /* 0x003fe20003800000 */
.L_x_574:
[----:B------:R-:W-:Y:S01]  /*99c0*/  FADD.FTZ R25, R25, R20 ;  /* 0x0000001419197221 */ /* 0x000fe20000010000 */
[----:B------:R-:W-:Y:S01]  /*99d0*/  @!P0 IADD3 R20, R26, 0x3c, RZ ;  /* 0x0000003c1a148810 */ /* 0x000fe20007ffe0ff */
[----:B------:R-:W-:-:S03]  /*99e0*/  HFMA2.MMA R17, -RZ, RZ, 0, 5.9604644775390625e-08 ;  /* 0x00000001ff117435 */ /* 0x000fc600000001ff */
[----:B------:R-:W-:Y:S02]  /*99f0*/  MOV R24, R25 ;  /* 0x0000001900187202 */ /* 0x000fe40000000f00 */
[----:B------:R-:W-:-:S07]  /*9a00*/  MOV R34, R23 ;  /* 0x0000001700227202 */ /* 0x000fce0000000f00 */
[----:B------:R-:W-:Y:S05]  /*9a10*/  WARPSYNC.COLLECTIVE R15, `(.L_x_575) ;  /* 0x000000000f087348 */ /* 0x000fea0003c00000 */
[----:B------:R0:W1:Y:S02]  /*9a20*/  SHFL.BFLY P2, R23, R24, R17, R22 ;  /* 0x0c00001118177389 */ /* 0x0000640000040016 */
[----:B01----:R-:W-:Y:S01]  /*9a30*/  ENDCOLLECTIVE ;  /* 0x000000000000791b */ /* 0x003fe20003800000 */
.L_x_575:
[----:B------:R-:W-:-:S05]  /*9a40*/  FADD.FTZ R34, R29, R34 ;  /* 0x000000221d227221 */ /* 0x000fca0000010000 */
[----:B------:R-:W-:Y:S02]  /*9a50*/  MOV R24, R34 ;  /* 0x0000002200187202 */ /* 0x000fe40000000f00 */
[----:B------:R-:W-:-:S07]  /*9a60*/  MOV R36, R23 ;  /* 0x0000001700247202 */ /* 0x000fce0000000f00 */
[----:B------:R-:W-:Y:S05]  /*9a70*/  WARPSYNC.COLLECTIVE R15, `(.L_x_576) ;  /* 0x000000000f087348 */ /* 0x000fea0003c00000 */
[----:B------:R0:W1:Y:S02]  /*9a80*/  SHFL.BFLY P2, R23, R24, R17, R22 ;  /* 0x0c00001118177389 */ /* 0x0000640000040016 */
[----:B01----:R-:W-:Y:S01]  /*9a90*/  ENDCOLLECTIVE ;  /* 0x000000000000791b */ /* 0x003fe20003800000 */
.L_x_576:
[----:B------:R-:W-:Y:S01]  /*9aa0*/  FADD.FTZ R25, R25, R36 ;  /* 0x0000002419197221 */ /* 0x000fe20000010000 */
[----:B------:R-:W-:Y:S01]  /*9ab0*/  HFMA2.MMA R17, -RZ, RZ, 0, 4.76837158203125e-07 ;  /* 0x00000008ff117435 */ /* 0x000fe200000001ff */
[----:B------:R-:W-:Y:S02]  /*9ac0*/  MOV R24, R31 ;  /* 0x0000001f00187202 */ /* 0x000fe40000000f00 */
[----:B------:R-:W-:-:S08]  /*9ad0*/  MOV R35, R23 ;  /* 0x0000001700237202 */ /* 0x000fd00000000f00 */
[----:B------:R-:W-:Y:S05]  /*9ae0*/  WARPSYNC.COLLECTIVE R15, `(.L_x_577) ;  /* 0x000000000f087348 */ /* 0x000fea0003c00000 */
[----:B------:R0:W1:Y:S02]  /*9af0*/  SHFL.BFLY P2, R23, R24, R17, R22 ;  /* 0x0c00001118177389 */ /* 0x0000640000040016 */
[----:B01----:R-:W-:Y:S01]  /*9b00*/  ENDCOLLECTIVE ;  /* 0x000000000000791b */ /* 0x003fe20003800000 */
.L_x_577:
[----:B------:R-:W-:Y:S02]  /*9b10*/  MOV R24, R33 ;  /* 0x0000002100187202 */ /* 0x000fe40000000f00 */
[----:B------:R-:W-:-:S07]  /*9b20*/  MOV R38, R23 ;  /* 0x0000001700267202 */ /* 0x000fce0000000f00 */
[----:B------:R-:W-:Y:S05]  /*9b30*/  WARPSYNC.COLLECTIVE R15, `(.L_x_578) ;  /* 0x000000000f087348 */ /* 0x000fea0003c00000 */
[----:B------:R0:W1:Y:S02]  /*9b40*/  SHFL.BFLY P2, R23, R24, R17, R22 ;  /* 0x0c00001118177389 */ /* 0x0000640000040016 */
[----:B01----:R-:W-:Y:S01]  /*9b50*/  ENDCOLLECTIVE ;  /* 0x000000000000791b */ /* 0x003fe20003800000 */
.L_x_578:
[----:B------:R-:W-:Y:S01]  /*9b60*/  FADD.FTZ R38, R38, R31 ;  /* 0x0000001f26267221 */ /* 0x000fe20000010000 */
[----:B------:R-:W-:-:S04]  /*9b70*/  HFMA2.MMA R17, -RZ, RZ, 0, 2.384185791015625e-07 ;  /* 0x00000004ff117435 */ /* 0x000fc800000001ff */
[----:B------:R-:W-:Y:S02]  /*9b80*/  MOV R24, R38 ;  /* 0x0000002600187202 */ /* 0x000fe40000000f00 */
[----:B------:R-:W-:-:S07]  /*9b90*/  MOV R40, R23 ;  /* 0x0000001700287202 */ /* 0x000fce0000000f00 */
[----:B------:R-:W-:Y:S05]  /*9ba0*/  WARPSYNC.COLLECTIVE R15, `(.L_x_579) ;  /* 0x000000000f087348 */ /* 0x000fea0003c00000 */
[----:B------:R0:W1:Y:S02]  /*9bb0*/  SHFL.BFLY P2, R23, R24, R17, R22 ;  /* 0x0c00001118177389 */ /* 0x0000640000040016 */
[----:B01----:R-:W-:Y:S01]  /*9bc0*/  ENDCOLLECTIVE ;  /* 0x000000000000791b */ /* 0x003fe20003800000 */
.L_x_579:
[----:B------:R-:W-:-:S05]  /*9bd0*/  FADD.FTZ R40, R40, R33 ;  /* 0x0000002128287221 */ /* 0x000fca0000010000 */
[----:B------:R-:W-:Y:S02]  /*9be0*/  MOV R24, R40 ;  /* 0x0000002800187202 */ /* 0x000fe40000000f00 */
[----:B------:R-:W-:-:S07]  /*9bf0*/  MOV R31, R23 ;  /* 0x00000017001f7202 */ /* 0x000fce0000000f00 */
[----:B------:R-:W-:Y:S05]  /*9c00*/  WARPSYNC.COLLECTIVE R15, `(.L_x_580) ;  /* 0x000000000f087348 */ /* 0x000fea0003c00000 */
[----:B------:R0:W1:Y:S02]  /*9c10*/  SHFL.BFLY P2, R23, R24, R17, R22 ;  /* 0x0c00001118177389 */ /* 0x0000640000040016 */
[----:B01----:R-:W-:Y:S01]  /*9c20*/  ENDCOLLECTIVE ;  /* 0x000000000000791b */ /* 0x003fe20003800000 */
.L_x_580:
        /* <DEDUP_REMOVED lines=10> */
.L_x_581:
[----:B------:R-:W-:-:S05]  /*9cd0*/  @!P0 LEA R37, R20, R37, 0x2 ;  /* 0x0000002514258211 */ /* 0x000fca00078e10ff */
[----:B------:R-:W0:Y:S04]  /*9ce0*/  @!P0 LDS R42, [R37] ;  /* 0x00000000252a8984 */ /* 0x000e280000000800 */
[----:B------:R1:W2:Y:S01]  /*9cf0*/  @!P0 LDS R44, [R37+0x500] ;  /* 0x00050000252c8984 */ /* 0x0002a20000000800 */
[----:B------:R-:W-:Y:S01]  /*9d00*/  MOV R24, R33 ;  /* 0x0000002100187202 */ /* 0x000fe20000000f00 */
[----:B-1----:R-:W-:Y:S01]  /*9d10*/  HFMA2.MMA R37, -RZ, RZ, 0, 0 ;  /* 0x00000000ff257435 */ /* 0x002fe200000001ff */
[----:B------:R-:W-:-:S10]  /*9d20*/  MOV R30, R23 ;  /* 0x00000017001e7202 */ /* 0x000fd40000000f00 */
[----:B0-2---:R-:W-:Y:S05]  /*9d30*/  WARPSYNC.COLLECTIVE R15, `(.L_x_582) ;  /* 0x000000000f087348 */ /* 0x005fea0003c00000 */
[----:B------:R1:W3:Y:S02]  /*9d40*/  SHFL.BFLY P2, R23, R24, R17, R22 ;  /* 0x0c00001118177389 */ /* 0x0002e40000040016 */
[----:B0123--:R-:W-:Y:S01]  /*9d50*/  ENDCOLLECTIVE ;  /* 0x000000000000791b */ /* 0x00ffe20003800000 */
.L_x_582:
        /* <DEDUP_REMOVED lines=8> */
.L_x_583:
[----:B------:R-:W-:Y:S01]  /*9de0*/  @!P0 MOV R39, R44 ;  /* 0x0000002c00278202 */ /* 0x000fe20000000f00 */
[----:B------:R-:W-:Y:S01]  /*9df0*/  FADD.FTZ R41, R33, R32 ;  /* 0x0000002021297221 */ /* 0x000fe20000010000 */
[----:B------:R-:W-:-:S04]  /*9e00*/  ISETP.NE.AND P0, PT, R47, RZ, PT ;  /* 0x000000ff2f00720c */ /* 0x000fc80003f05270 */
[----:B------:R-:W-:-:S09]  /*9e10*/  MOV R24, R41 ;  /* 0x0000002900187202 */ /* 0x000fd20000000f00 */
[----:B------:R-:W0:Y:S01]  /*9e20*/  @!P0 LDC.64 R32, c[0x0][0x218] ;  /* 0x00008600ff208b82 */ /* 0x000e220000000a00 */
[----:B------:R-:W-:-:S07]  /*9e30*/  MOV R43, R23 ;  /* 0x00000017002b7202 */ /* 0x000fce0000000f00 */
[----:B------:R-:W1:Y:S02]  /*9e40*/  @!P0 LDC.64 R20, c[0x0][0x220] ;  /* 0x00008800ff148b82 */ /* 0x000e640000000a00 */
[----:B01----:R-:W-:Y:S05]  /*9e50*/  WARPSYNC.COLLECTIVE R15, `(.L_x_584) ;  /* 0x000000000f087348 */ /* 0x003fea0003c00000 */
[----:B------:R2:W3:Y:S02]  /*9e60*/  SHFL.BFLY P2, R23, R24, R17, R22 ;  /* 0x0c00001118177389 */ /* 0x0004e40000040016 */
[----:B0123--:R-:W-:Y:S01]  /*9e70*/  ENDCOLLECTIVE ;  /* 0x000000000000791b */ /* 0x00ffe20003800000 */
.L_x_584:
        /* <DEDUP_REMOVED lines=9> */
.L_x_585:
[----:B------:R-:W-:Y:S01]  /*9f10*/  FADD.FTZ R41, R41, R42 ;  /* 0x0000002a29297221 */ /* 0x000fe20000010000 */
[----:B------:R-:W-:Y:S02]  /*9f20*/  MOV R24, R39 ;  /* 0x0000002700187202 */ /* 0x000fe40000000f00 */
[----:B------:R-:W-:-:S07]  /*9f30*/  MOV R46, R23 ;  /* 0x00000017002e7202 */ /* 0x000fce0000000f00 */
[----:B------:R-:W-:Y:S05]  /*9f40*/  WARPSYNC.COLLECTIVE R15, `(.L_x_586) ;  /* 0x000000000f087348 */ /* 0x000fea0003c00000 */
[----:B------:R0:W1:Y:S02]  /*9f50*/  SHFL.BFLY P2, R23, R24, R17, R22 ;  /* 0x0c00001118177389 */ /* 0x0000640000040016 */
[----:B01----:R-:W-:Y:S01]  /*9f60*/  ENDCOLLECTIVE ;  /* 0x000000000000791b */ /* 0x003fe20003800000 */
.L_x_586:
[----:B------:R-:W-:Y:S01]  /*9f70*/  FADD.FTZ R46, R46, R37 ;  /* 0x000000252e2e7221 */ /* 0x000fe20000010000 */
[----:B------:R-:W-:-:S04]  /*9f80*/  HFMA2.MMA R17, -RZ, RZ, 0, 2.384185791015625e-07 ;  /* 0x00000004ff117435 */ /* 0x000fc800000001ff */
[----:B------:R-:W-:Y:S02]  /*9f90*/  MOV R24, R46 ;  /* 0x0000002e00187202 */ /* 0x000fe40000000f00 */
[----:B------:R-:W-:-:S07]  /*9fa0*/  MOV R44, R23 ;  /* 0x00000017002c7202 */ /* 0x000fce0000000f00 */
[----:B------:R-:W-:Y:S05]  /*9fb0*/  WARPSYNC.COLLECTIVE R15, `(.L_x_587) ;  /* 0x000000000f087348 */ /* 0x000fea0003c00000 */
[----:B------:R0:W1:Y:S02]  /*9fc0*/  SHFL.BFLY P2, R23, R24, R17, R22 ;  /* 0x0c00001118177389 */ /* 0x0000640000040016 */
[----:B01----:R-:W-:Y:S01]  /*9fd0*/  ENDCOLLECTIVE ;  /* 0x000000000000791b */ /* 0x003fe20003800000 */
.L_x_587:
[----:B------:R-:W-:Y:S01]  /*9fe0*/  FADD.FTZ R38, R44, R39 ;  /* 0x000000272c267221 */ /* 0x000fe20000010000 */
[----:B------:R-:W-:-:S04]  /*9ff0*/  FADD.FTZ R44, R18, R27 ;  /* 0x0000001b122c7221 */ /* 0x000fc80000010000 */
[----:B------:R-:W-:Y:S02]  /*a000*/  MOV R24, R38 ;  /* 0x0000002600187202 */ /* 0x000fe40000000f00 */
[----:B------:R-:W-:-:S07]  /*a010*/  MOV R37, R23 ;  /* 0x0000001700257202 */ /* 0x000fce0000000f00 */
[----:B------:R-:W-:Y:S05]  /*a020*/  WARPSYNC.COLLECTIVE R15, `(.L_x_588) ;  /* 0x000000000f087348 */ /* 0x000fea0003c00000 */
[----:B------:R0:W1:Y:S02]  /*a030*/  SHFL.BFLY P2, R23, R24, R17, R22 ;  /* 0x0c00001118177389 */ /* 0x0000640000040016 */
[----:B01----:R-:W-:Y:S01]  /*a040*/  ENDCOLLECTIVE ;  /* 0x000000000000791b */ /* 0x003fe20003800000 */
.L_x_588:
[----:B------:R-:W-:Y:S01]  /*a050*/  FADD.FTZ R46, R46, R37 ;  /* 0x000000252e2e7221 */ /* 0x000fe20000010000 */
[----:B------:R-:W-:Y:S02]  /*a060*/  IADD3 R37, R26, R9, RZ ;  /* 0x000000091a257210 */ /* 0x000fe40007ffe0ff */
[----:B------:R-:W0:Y:S03]  /*a070*/  @!P0 LDC.64 R26, c[0x0][0x218] ;  /* 0x00008600ff1a8b82 */ /* 0x000e260000000a00 */
[----:B------:R-:W-:-:S04]  /*a080*/  @!P0 IMAD.WIDE R32, R37, 0x2, R32 ;  /* 0x0000000225208825 */ /* 0x000fc800078e0220 */
[C---:B------:R-:W-:Y:S01]  /*a090*/  @!P0 IMAD.WIDE R20, R37.reuse, 0x2, R20 ;  /* 0x0000000225148825 */ /* 0x040fe200078e0214 */
[----:B------:R-:W-:Y:S01]  /*a0a0*/  HFMA2.MMA R17, -RZ, RZ, 0, 1.1920928955078125e-07 ;  /* 0x00000002ff117435 */ /* 0x000fe200000001ff */
[----:B------:R-:W-:Y:S02]  /*a0b0*/  MOV R24, R46 ;  /* 0x0000002e00187202 */ /* 0x000fe40000000f00 */
[----:B------:R-:W-:-:S04]  /*a0c0*/  @!P0 IMAD.WIDE R30, R37, 0x2, R30 ;  /* 0x00000002251e8825 */ /* 0x000fc800078e021e */
[----:B------:R-:W-:Y:S01]  /*a0d0*/  @!P0 IMAD.WIDE R28, R37, 0x2, R28 ;  /* 0x00000002251c8825 */ /* 0x000fe200078e021c */
[----:B------:R-:W-:-:S07]  /*a0e0*/  MOV R39, R23 ;  /* 0x0000001700277202 */ /* 0x000fce0000000f00 */
[----:B0-----:R-:W-:Y:S05]  /*a0f0*/  WARPSYNC.COLLECTIVE R15, `(.L_x_589) ;  /* 0x000000000f087348 */ /* 0x001fea0003c00000 */
[----:B------:R1:W2:Y:S02]  /*a100*/  SHFL.BFLY P2, R23, R24, R17, R22 ;  /* 0x0c00001118177389 */ /* 0x0002a40000040016 */
[----:B012---:R-:W-:Y:S01]  /*a110*/  ENDCOLLECTIVE ;  /* 0x000000000000791b */ /* 0x007fe20003800000 */
.L_x_589:
        /* <DEDUP_REMOVED lines=12> */
.L_x_590:
[----:B------:R0:W-:Y:S04]  /*a1e0*/  @!P0 STG.E.U16 desc[UR12][R32.64], R44 ;  /* 0x0000002c20008986 */ /* 0x0001e8000c10150c */
[----:B------:R1:W-:Y:S01]  /*a1f0*/  @!P0 STG.E.U16 desc[UR12][R20.64], R39 ;  /* 0x0000002714008986 */ /* 0x0003e2000c10150c */
[----:B------:R-:W-:Y:S01]  /*a200*/  @!P0 F2FP.BF16.F32.PACK_AB R15, RZ, R40 ;  /* 0x00000028ff0f823e */ /* 0x000fe200000010ff */
[----:B------:R-:W-:Y:S01]  /*a210*/  HFMA2.MMA R17, -RZ, RZ, 0, 5.9604644775390625e-08 ;  /* 0x00000001ff117435 */ /* 0x000fe200000001ff */
        /* <DEDUP_REMOVED lines=15> */
.L_x_591:
        /* <DEDUP_REMOVED lines=8> */
.L_x_592:
[----:B------:R-:W-:Y:S01]  /*a390*/  FADD.FTZ R33, R46, R33 ;  /* 0x000000212e217221 */ /* 0x000fe20000010000 */
[----:B------:R-:W-:Y:S06]  /*a3a0*/  BRA `(.L_x_593) ;  /* 0xffffffe000d07947 */ /* 0x000fec000383ffff */
.L_x_594:
        /* <DEDUP_REMOVED lines=13> */
.L_x_1817:


//--------------------- .text._ZN13group_norm_v218gn_bwd_cuda_kernelI13__nv_bfloat16Li320ELi3ELi16ELi40ELi4096ELb1ELb1ELi32ELi320ELi320ELi4ELb1ELi2ELb0ELb0ELNS_15WgradSyncMethodE3ENS_16CompileConditionILi900EEEEEvPT_S6_S6_PKS5_S8_S8_S8_PKfflPfPj --------------------------
	.section	.text._ZN13group_norm_v218gn_bwd_cuda_kernelI13__nv_bfloat16Li320ELi3ELi16ELi40ELi4096ELb1ELb1ELi32ELi320ELi320ELi4ELb1ELi2ELb0ELb0ELNS_15WgradSyncMethodE3ENS_16CompileConditionILi900EEEEEvPT_S6_S6_PKS5_S8_S8_S8_PKfflPfPj,"ax",@progbits
	.align	128
        .global         _ZN13group_norm_v218gn_bwd_cuda_kernelI13__nv_bfloat16Li320ELi3ELi16ELi40ELi4096ELb1ELb1ELi32ELi320ELi320ELi4ELb1ELi2ELb0ELb0ELNS_15WgradSyncMethodE3ENS_16CompileConditionILi900EEEEEvPT_S6_S6_PKS5_S8_S8_S8_PKfflPfPj
        .type           _ZN13group_norm_v218gn_bwd_cuda_kernelI13__nv_bfloat16Li320ELi3ELi16ELi40ELi4096ELb1ELb1ELi32ELi320ELi320ELi4ELb1ELi2ELb0ELb0ELNS_15WgradSyncMethodE3ENS_16CompileConditionILi900EEEEEvPT_S6_S6_PKS5_S8_S8_S8_PKfflPfPj,@function
        .size           _ZN13group_norm_v218gn_bwd_cuda_kernelI13__nv_bfloat16Li320ELi3ELi16ELi40ELi4096ELb1ELb1ELi32ELi320ELi320ELi4ELb1ELi2ELb0ELb0ELNS_15WgradSyncMethodE3ENS_16CompileConditionILi900EEEEEvPT_S6_S6_PKS5_S8_S8_S8_PKfflPfPj,(.L_x_1818 - _ZN13group_norm_v218gn_bwd_cuda_kernelI13__nv_bfloat16Li320ELi3ELi16ELi40ELi4096ELb1ELb1ELi32ELi320ELi320ELi4ELb1ELi2ELb0ELb0ELNS_15WgradSyncMethodE3ENS_16CompileConditionILi900EEEEEvPT_S6_S6_PKS5_S8_S8_S8_PKfflPfPj)
        .other          _ZN13group_norm_v218gn_bwd_cuda_kernelI13__nv_bfloat16Li320ELi3ELi16ELi40ELi4096ELb1ELb1ELi32ELi320ELi320ELi4ELb1ELi2ELb0ELb0ELNS_15WgradSyncMethodE3ENS_16CompileConditionILi900EEEEEvPT_S6_S6_PKS5_S8_S8_S8_PKfflPfPj,@"STO_CUDA_ENTRY STV_DEFAULT"
_ZN13group_norm_v218gn_bwd_cuda_kernelI13__nv_bfloat16Li320ELi3ELi16ELi40ELi4096ELb1ELb1ELi32ELi320ELi320ELi4ELb1ELi2ELb0ELb0ELNS_15WgradSyncMethodE3ENS_16CompileConditionILi900EEEEEvPT_S6_S6_PKS5_S8_S8_S8_PKfflPfPj:
.text._ZN13group_norm_v218gn_bwd_cuda_kernelI13__nv_bfloat16Li320ELi3ELi16ELi40ELi4096ELb1ELb1ELi32ELi320ELi320ELi4ELb1ELi2ELb0ELb0ELNS_15WgradSyncMethodE3ENS_16CompileConditionILi900EEEEEvPT_S6_S6_PKS5_S8_S8_S8_PKfflPfPj:
        /* <DEDUP_REMOVED lines=32> */
.L_x_597:
[----:B------:R-:W2:Y:S04]  /*0200*/  LD.E.STRONG.GPU R0, desc[UR12][R2.64] ;  /* 0x0000000c02007980 */ /* 0x000ea8000c10f900 */
[----:B--2---:R-:W-:Y:S01]  /*0210*/  CCTL.IVALL ;  /* 0x00000000ff00798f */ /* 0x004fe20002000000 */
[----:B------:R-:W-:Y:S05]  /*0220*/  YIELD ;  /* 0x0000000000007946 */ /* 0x000fea0003800000 */
[----:B-----5:R-:W-:-:S04]  /*0230*/  LOP3.LUT R0, R0, R5, RZ, 0x3c, !PT ;  /* 0x0000000500007212 */ /* 0x020fc800078e3cff */
[----:B------:R-:W-:-:S13]  /*0240*/  ISETP.GT.AND P0, PT, R0, -0x1, PT ;  /* 0xffffffff0000780c */ /* 0x000fda0003f04270 */
[----:B------:R-:W-:Y:S05]  /*0250*/  @P0 BRA `(.L_x_597) ;  /* 0xfffffffc00e80947 */ /* 0x000fea000383ffff */
.L_x_596:
[----:B------:R-:W-:Y:S05]  /*0260*/  WARPSYNC.ALL ;  /* 0x0000000000007948 */ /* 0x000fea0003800000 */
[----:B------:R-:W-:Y:S06]  /*0270*/  BAR.SYNC.DEFER_BLOCKING 0x0 ;  /* 0x0000000000007b1d */ /* 0x000fec0000010000 */
[----:B------:R-:W-:Y:S05]  /*0280*/  BRA `(.L_x_598) ;  /* 0x0000006c000c7947 */ /* 0x000fea0003800000 */
.L_x_595:
        /* <DEDUP_REMOVED lines=39> */
.L_x_614:
[----:B-12---:R-:W0:Y:S01]  /*0500*/  S2R R0, SR_TID.X ;  /* 0x0000000000007919 */ /* 0x006e220000002100 */
[----:B------:R-:W1:Y:S01]  /*0510*/  LDC.64 R6, c[0x0][0x238] ;  /* 0x00008e00ff067b82 */ /* 0x000e620000000a00 */
[----:B------:R-:W-:Y:S02]  /*0520*/  ULOP3.LUT UR10, UR9, 0x1, URZ, 0xc0, !UPT ;  /* 0x00000001090a7892 */ /* 0x000fe4000f8ec03f */
[----:B------:R-:W-:Y:S02]  /*0530*/  USHF.R.U64 UR11, UR9, 0x1, UR5 ;  /* 0x00000001090b7899 */ /* 0x000fe40008001205 */
        /* <DEDUP_REMOVED lines=16> */
[----:B-1----:R-:W-:-:S04]  /*0640*/  IMAD.WIDE R6, R2, 0x2, R6 ;  /* 0x0000000202067825 */ /* 0x002fc800078e0206 */
[----:B------:R-:W-:Y:S01]  /*0650*/  IMAD.WIDE.U32 R4, R2, -0x33333333, RZ ;  /* 0xcccccccd02047825 */ /* 0x000fe200078e00ff */
[----:B------:R-:W2:Y:S03]  /*0660*/  LDG.E.64.CONSTANT R16, desc[UR12][R6.64] ;  /* 0x0000000c06107981 */ /* 0x000ea6000c1e9b00 */
[----:B------:R-:W-:Y:S01]  /*0670*/  IMAD.WIDE.U32 R44, R9, 0x280000, R2 ;  /* 0x00280000092c7825 */ /* 0x000fe200078e0002 */
[----:B------:R-:W-:Y:S02]  /*0680*/  SHF.R.U32.HI R8, RZ, 0x5, R5 ;  /* 0x00000005ff087819 */ /* 0x000fe40000011605 */
[----:B------:R-:W0:Y:S02]  /*0690*/  LDC.64 R4, c[0x0][0x240] ;  /* 0x00009000ff047b82 */ /* 0x000e240000000a00 */
[----:B------:R-:W-:Y:S01]  /*06a0*/  IADD3 R45, R45, UR18, RZ ;  /* 0x000000122d2d7c10 */ /* 0x000fe2000fffe0ff */
[----:B------:R1:W-:Y:S01]  /*06b0*/  STL [R1+0xc8], R8 ;  /* 0x0000c80801007387 */ /* 0x0003e20000100800 */
[----:B------:R-:W-:Y:S01]  /*06c0*/  ULDC.64 UR18, c[0x0][0x228] ;  /* 0x00008a0000127ab9 */ /* 0x000fe20000000a00 */
[----:B-1----:R-:W-:-:S04]  /*06d0*/  LEA R8, P0, R9, R8, 0x4 ;  /* 0x0000000809087211 */ /* 0x002fc800078020ff */
[----:B------:R-:W-:Y:S02]  /*06e0*/  LEA.HI.X R9, R9, RZ, R0, 0x4, P0 ;  /* 0x000000ff09097211 */ /* 0x000fe400000f2400 */
[----:B------:R-:W-:Y:S02]  /*06f0*/  IADD3 R0, P1, R37, R44, RZ ;  /* 0x0000002c25007210 */ /* 0x000fe40007f3e0ff */
[----:B------:R-:W-:Y:S02]  /*0700*/  LEA R14, P0, R8, UR10, 0x3 ;  /* 0x0000000a080e7c11 */ /* 0x000fe4000f8018ff */
[----:B------:R-:W-:Y:S02]  /*0710*/  IADD3.X R3, RZ, R45, RZ, P1, !PT ;  /* 0x0000002dff037210 */ /* 0x000fe40000ffe4ff */
[----:B------:R-:W-:Y:S02]  /*0720*/  SHF.L.U32 R20, R0, 0x1, RZ ;  /* 0x0000000100147819 */ /* 0x000fe400000006ff */
[----:B------:R-:W-:Y:S01]  /*0730*/  LEA.HI.X R15, R8, UR11, R9, 0x3, P0 ;  /* 0x0000000b080f7c11 */ /* 0x000fe200080f1c09 */
[----:B------:R-:W-:Y:S01]  /*0740*/  ULDC.64 UR10, c[0x0][0x230] ;  /* 0x00008c00000a7ab9 */ /* 0x000fe20000000a00 */
[----:B------:R-:W-:-:S02]  /*0750*/  SHF.L.U64.HI R22, R0, 0x1, R3 ;  /* 0x0000000100167819 */ /* 0x000fc40000010203 */
[----:B------:R-:W-:Y:S02]  /*0760*/  IADD3 R8, P0, R20, UR10, RZ ;  /* 0x0000000a14087c10 */ /* 0x000fe4000ff1e0ff */
[----:B--2---:R-:W-:Y:S02]  /*0770*/  MOV R36, R16 ;  /* 0x0000001000247202 */ /* 0x004fe40000000f00 */
[----:B------:R-:W-:Y:S01]  /*0780*/  MOV R33, R17 ;  /* 0x0000001100217202 */ /* 0x000fe20000000f00 */
[----:B0-----:R-:W-:Y:S01]  /*0790*/  IMAD.WIDE R4, R2, 0x2, R4 ;  /* 0x0000000202047825 */ /* 0x001fe200078e0204 */
[----:B------:R-:W-:Y:S01]  /*07a0*/  IADD3.X R9, R22, UR11, RZ, P0, !PT ;  /* 0x0000000b16097c10 */ /* 0x000fe200087fe4ff */
[----:B------:R-:W-:Y:S04]  /*07b0*/  STL [R1+0xc4], R22 ;  /* 0x0000c41601007387 */ /* 0x000fe80000100800 */
[----:B------:R-:W-:Y:S04]  /*07c0*/  STL [R1+0xa0], R20 ;  /* 0x0000a01401007387 */ /* 0x000fe80000100800 */
[----:B------:R0:W-:Y:S04]  /*07d0*/  STL.64 [R1+0x20], R16 ;  /* 0x0000201001007387 */ /* 0x0001e80000100a00 */
[----:B------:R-:W2:Y:S01]  /*07e0*/  LDG.E.64.CONSTANT R14, desc[UR12][R14.64] ;  /* 0x0000000c0e0e7981 */ /* 0x000ea2000c1e9b00 */
[----:B------:R-:W-:-:S04]  /*07f0*/  IADD3 R3, R37, 0xa00, RZ ;  /* 0x00000a0025037810 */ /* 0x000fc80007ffe0ff */
[----:B------:R-:W-:Y:S01]  /*0800*/  IADD3 R3, P1, R3, R44, RZ ;  /* 0x0000002c03037210 */ /* 0x000fe20007f3e0ff */
[----:B0-----:R-:W3:Y:S03]  /*0810*/  LDG.E.64.CONSTANT R16, desc[UR12][R8.64] ;  /* 0x0000000c08107981 */ /* 0x001ee6000c1e9b00 */
[----:B------:R-:W-:Y:S02]  /*0820*/  IADD3.X R0, RZ, R45, RZ, P1, !PT ;  /* 0x0000002dff007210 */ /* 0x000fe40000ffe4ff */
[C---:B------:R-:W-:Y:S02]  /*0830*/  SHF.L.U32 R24, R3.reuse, 0x1, RZ ;  /* 0x0000000103187819 */ /* 0x040fe400000006ff */
[----:B------:R-:W-:Y:S02]  /*0840*/  SHF.L.U64.HI R26, R3, 0x1, R0 ;  /* 0x00000001031a7819 */ /* 0x000fe40000010200 */
[----:B------:R-:W-:-:S02]  /*0850*/  IADD3 R18, P0, R24, UR10, RZ ;  /* 0x0000000a18127c10 */ /* 0x000fc4000ff1e0ff */
[----:B------:R-:W-:Y:S02]  /*0860*/  IADD3 R3, R37, 0x1400, RZ ;  /* 0x0000140025037810 */ /* 0x000fe40007ffe0ff */
[----:B------:R-:W-:Y:S02]  /*0870*/  IADD3.X R19, R26, UR11, RZ, P0, !PT ;  /* 0x0000000b1a137c10 */ /* 0x000fe400087fe4ff */
[----:B------:R-:W-:-:S04]  /*0880*/  IADD3 R20, P0, R20, UR18, RZ ;  /* 0x0000001214147c10 */ /* 0x000fc8000ff1e0ff */
[----:B------:R-:W-:Y:S01]  /*0890*/  IADD3.X R21, R22, UR19, RZ, P0, !PT ;  /* 0x0000001316157c10 */ /* 0x000fe200087fe4ff */
[----:B------:R-:W4:Y:S01]  /*08a0*/  LDG.E.64.CONSTANT R18, desc[UR12][R18.64] ;  /* 0x0000000c12127981 */ /* 0x000f22000c1e9b00 */
[----:B------:R-:W-:-:S04]  /*08b0*/  IADD3 R3, P0, R3, R44, RZ ;  /* 0x0000002c03037210 */ /* 0x000fc80007f1e0ff */
[----:B------:R-:W-:Y:S01]  /*08c0*/  IADD3.X R0, RZ, R45, RZ, P0, !PT ;  /* 0x0000002dff007210 */ /* 0x000fe200007fe4ff */
[----:B------:R-:W4:Y:S03]  /*08d0*/  LDG.E.64.CONSTANT R20, desc[UR12][R20.64] ;  /* 0x0000000c14147981 */ /* 0x000f26000c1e9b00 */
[----:B------:R-:W-:Y:S02]  /*08e0*/  SHF.L.U64.HI R2, R3, 0x1, R0 ;  /* 0x0000000103027819 */ /* 0x000fe40000010200 */
[----:B---3--:R-:W-:Y:S01]  /*08f0*/  MOV R38, R16 ;  /* 0x0000001000267202 */ /* 0x008fe20000000f00 */
[----:B------:R0:W-:Y:S01]  /*0900*/  STL.64 [R1+0x18], R16 ;  /* 0x0000181001007387 */ /* 0x0001e20000100a00 */
[----:B------:R-:W-:-:S03]  /*0910*/  MOV R6, R17 ;  /* 0x0000001100067202 */ /* 0x000fc60000000f00 */
[----:B0-----:R0:W3:Y:S02]  /*0920*/  LDG.E.64.CONSTANT R16, desc[UR12][R4.64] ;  /* 0x0000000c04107981 */ /* 0x0010e4000c1e9b00 */
[----:B0-----:R-:W-:-:S04]  /*0930*/  SHF.L.U32 R4, R3, 0x1, RZ ;  /* 0x0000000103047819 */ /* 0x001fc800000006ff */
[----:B------:R-:W-:Y:S01]  /*0940*/  IADD3 R22, P0, R4, UR10, RZ ;  /* 0x0000000a04167c10 */ /* 0x000fe2000ff1e0ff */
[----:B------:R0:W-:Y:S01]  /*0950*/  STL [R1+0xbc], R24 ;  /* 0x0000bc1801007387 */ /* 0x0001e20000100800 */
[----:B------:R-:W-:Y:S02]  /*0960*/  IADD3 R3, R37, 0x1e00, RZ ;  /* 0x00001e0025037810 */ /* 0x000fe40007ffe0ff */
[----:B------:R-:W-:Y:S01]  /*0970*/  IADD3.X R23, R2, UR11, RZ, P0, !PT ;  /* 0x0000000b02177c10 */ /* 0x000fe200087fe4ff */
[----:B------:R1:W-:Y:S05]  /*0980*/  STL [R1+0xc0], R26 ;  /* 0x0000c01a01007387 */ /* 0x0003ea0000100800 */
[----:B------:R-:W3:Y:S01]  /*0990*/  LDG.E.64.CONSTANT R22, desc[UR12][R22.64] ;  /* 0x0000000c16167981 */ /* 0x000ee2000c1e9b00 */
[----:B0-----:R-:W-:-:S04]  /*09a0*/  IADD3 R24, P0, R24, UR18, RZ ;  /* 0x0000001218187c10 */ /* 0x001fc8000ff1e0ff */
[----:B------:R-:W-:Y:S02]  /*09b0*/  IADD3.X R25, R26, UR19, RZ, P0, !PT ;  /* 0x000000131a197c10 */ /* 0x000fe400087fe4ff */
[----:B------:R-:W-:-:S04]  /*09c0*/  IADD3 R3, P0, R3, R44, RZ ;  /* 0x0000002c03037210 */ /* 0x000fc80007f1e0ff */
[----:B------:R-:W-:Y:S01]  /*09d0*/  IADD3.X R0, RZ, R45, RZ, P0, !PT ;  /* 0x0000002dff007210 */ /* 0x000fe200007fe4ff */
[----:B------:R-:W3:Y:S01]  /*09e0*/  LDG.E.64.CONSTANT R24, desc[UR12][R24.64] ;  /* 0x0000000c18187981 */ /* 0x000ee2000c1e9b00 */
[C---:B------:R-:W-:Y:S02]  /*09f0*/  SHF.L.U32 R32, R3.reuse, 0x1, RZ ;  /* 0x0000000103207819 */ /* 0x040fe400000006ff */
[----:B------:R-:W-:Y:S02]  /*0a00*/  SHF.L.U64.HI R39, R3, 0x1, R0 ;  /* 0x0000000103277819 */ /* 0x000fe40000010200 */
[----:B-1----:R-:W-:-:S04]  /*0a10*/  IADD3 R26, P0, R32, UR10, RZ ;  /* 0x0000000a201a7c10 */ /* 0x002fc8000ff1e0ff */
[----:B------:R-:W-:Y:S02]  /*0a20*/  IADD3.X R27, R39, UR11, RZ, P0, !PT ;  /* 0x0000000b271b7c10 */ /* 0x000fe400087fe4ff */
[----:B------:R-:W-:-:S04]  /*0a30*/  IADD3 R28, P0, R4, UR18, RZ ;  /* 0x00000012041c7c10 */ /* 0x000fc8000ff1e0ff */
[----:B------:R-:W-:Y:S01]  /*0a40*/  IADD3.X R29, R2, UR19, RZ, P0, !PT ;  /* 0x00000013021d7c10 */ /* 0x000fe200087fe4ff */
[----:B------:R-:W3:Y:S05]  /*0a50*/  LDG.E.64.CONSTANT R26, desc[UR12][R26.64] ;  /* 0x0000000c1a1a7981 */ /* 0x000eea000c1e9b00 */
[----:B------:R-:W3:Y:S04]  /*0a60*/  LDG.E.64.CONSTANT R28, desc[UR12][R28.64] ;  /* 0x0000000c1c1c7981 */ /* 0x000ee8000c1e9b00 */
[----:B------:R-:W-:Y:S04]  /*0a70*/  STL [R1+0xb4], R4 ;  /* 0x0000b40401007387 */ /* 0x000fe80000100800 */
[----:B------:R2:W-:Y:S01]  /*0a80*/  STL [R1+0xb8], R2 ;  /* 0x0000b80201007387 */ /* 0x0005e20000100800 */
[----:B------:R-:W-:Y:S01]  /*0a90*/  IADD3 R3, R37, 0x2800, RZ ;  /* 0x0000280025037810 */ /* 0x000fe20007ffe0ff */
[----:B--2---:R-:W-:-:S06]  /*0aa0*/  FADD.FTZ R2, R15, UR15 ;  /* 0x0000000f0f027e21 */ /* 0x004fcc0008010000 */
[----:B------:R-:W0:Y:S01]  /*0ab0*/  MUFU.RSQ R2, R2 ;  /* 0x0000000200027308 */ /* 0x000e220000001400 */
[----:B------:R-:W-:Y:S02]  /*0ac0*/  IADD3 R3, P0, R3, R44, RZ ;  /* 0x0000002c03037210 */ /* 0x000fe40007f1e0ff */
[C---:B------:R-:W-:Y:S01]  /*0ad0*/  SHF.L.U32 R5, R38.reuse, 0x10, RZ ;  /* 0x0000001026057819 */ /* 0x040fe200000006ff */
[----:B------:R1:W-:Y:S01]  /*0ae0*/  STL [R1+0xac], R32 ;  /* 0x0000ac2001007387 */ /* 0x0003e20000100800 */
[----:B------:R-:W-:Y:S02]  /*0af0*/  IADD3.X R0, RZ, R45, RZ, P0, !PT ;  /* 0x0000002dff007210 */ /* 0x000fe400007fe4ff */
[----:B------:R-:W-:Y:S01]  /*0b00*/  PRMT R52, R38, 0x7632, R52 ;  /* 0x0000763226347816 */ /* 0x000fe20000000034 */
[----:B------:R2:W-:Y:S01]  /*0b10*/  STL [R1+0xb0], R39 ;  /* 0x0000b02701007387 */ /* 0x0005e20000100800 */
[----:B------:R-:W-:Y:S01]  /*0b20*/  SHF.L.U32 R4, R6, 0x10, RZ ;  /* 0x0000001006047819 */ /* 0x000fe200000006ff */
[----:B------:R-:W-:Y:S01]  /*0b30*/  FADD.FTZ R5, -R14, R5 ;  /* 0x000000050e057221 */ /* 0x000fe20000010100 */
[----:B------:R-:W-:-:S02]  /*0b40*/  SHF.L.U64.HI R40, R3, 0x1, R0 ;  /* 0x0000000103287819 */ /* 0x000fc40000010200 */
[----:B------:R-:W-:Y:S01]  /*0b50*/  SHF.L.U32 R52, R52, 0x10, RZ ;  /* 0x0000001034347819 */ /* 0x000fe200000006ff */
[----:B------:R-:W-:Y:S01]  /*0b60*/  FADD.FTZ R4, -R14, R4 ;  /* 0x000000040e047221 */ /* 0x000fe20000010100 */
[----:B------:R-:W-:Y:S02]  /*0b70*/  SHF.L.U32 R0, R36, 0x10, RZ ;  /* 0x0000001024007819 */ /* 0x000fe400000006ff */
[----:B------:R-:W-:Y:S01]  /*0b80*/  PRMT R7, R6, 0x7632, R7 ;  /* 0x0000763206077816 */ /* 0x000fe20000000007 */
[----:B0-----:R-:W-:Y:S01]  /*0b90*/  FMUL.FTZ R61, R2, R5 ;  /* 0x00000005023d7220 */ /* 0x001fe20000410000 */
[----:B------:R-:W-:Y:S01]  /*0ba0*/  PRMT R15, R36, 0x7632, R15 ;  /* 0x00007632240f7816 */ /* 0x000fe2000000000f */
[----:B------:R-:W-:Y:S01]  /*0bb0*/  FADD.FTZ R52, -R14, R52 ;  /* 0x000000340e347221 */ /* 0x000fe20000010100 */
[----:B------:R-:W-:Y:S01]  /*0bc0*/  SHF.L.U32 R7, R7, 0x10, RZ ;  /* 0x0000001007077819 */ /* 0x000fe200000006ff */
[C---:B------:R-:W-:Y:S01]  /*0bd0*/  FMUL.FTZ R60, R2.reuse, R4 ;  /* 0x00000004023c7220 */ /* 0x040fe20000410000 */
[----:B----4-:R-:W-:Y:S01]  /*0be0*/  SHF.L.U32 R4, R19, 0x10, RZ ;  /* 0x0000001013047819 */ /* 0x010fe200000006ff */
[----:B------:R-:W-:Y:S01]  /*0bf0*/  FMUL.FTZ R52, R2, R52 ;  /* 0x0000003402347220 */ /* 0x000fe20000410000 */
[----:B------:R-:W-:Y:S01]  /*0c00*/  SHF.L.U32 R15, R15, 0x10, RZ ;  /* 0x000000100f0f7819 */ /* 0x000fe200000006ff */
[----:B------:R-:W-:Y:S01]  /*0c10*/  FADD.FTZ R7, -R14, R7 ;  /* 0x000000070e077221 */ /* 0x000fe20000010100 */
[----:B------:R-:W-:-:S02]  /*0c20*/  PRMT R48, R33, 0x7632, R48 ;  /* 0x0000763221307816 */ /* 0x000fc40000000030 */
[----:B------:R-:W-:Y:S02]  /*0c30*/  SHF.L.U32 R51, R3, 0x1, RZ ;  /* 0x0000000103337819 */ /* 0x000fe400000006ff */
[----:B------:R-:W-:Y:S01]  /*0c40*/  SHF.L.U32 R5, R18, 0x10, RZ ;  /* 0x0000001012057819 */ /* 0x000fe200000006ff */
[----:B------:R-:W-:Y:S01]  /*0c50*/  FADD.FTZ R4, -R14, R4 ;  /* 0x000000040e047221 */ /* 0x000fe20000010100 */
[----:B------:R-:W-:Y:S01]  /*0c60*/  SHF.L.U32 R3, R33, 0x10, RZ ;  /* 0x0000001021037819 */ /* 0x000fe200000006ff */
[----:B------:R-:W-:Y:S01]  /*0c70*/  FMUL.FTZ R7, R2, R7 ;  /* 0x0000000702077220 */ /* 0x000fe20000410000 */
[----:B------:R-:W-:Y:S01]  /*0c80*/  SHF.L.U32 R48, R48, 0x10, RZ ;  /* 0x0000001030307819 */ /* 0x000fe200000006ff */
[----:B------:R-:W-:Y:S01]  /*0c90*/  FADD.FTZ R5, -R14, R5 ;  /* 0x000000050e057221 */ /* 0x000fe20000010100 */
[----:B------:R-:W-:-:S04]  /*0ca0*/  IADD3 R30, P0, R51, UR10, RZ ;  /* 0x0000000a331e7c10 */ /* 0x000fc8000ff1e0ff */
[----:B------:R-:W-:Y:S02]  /*0cb0*/  IADD3.X R31, R40, UR11, RZ, P0, !PT ;  /* 0x0000000b281f7c10 */ /* 0x000fe400087fe4ff */
[----:B-1----:R-:W-:-:S04]  /*0cc0*/  IADD3 R32, P0, R32, UR18, RZ ;  /* 0x0000001220207c10 */ /* 0x002fc8000ff1e0ff */
[----:B------:R-:W-:Y:S01]  /*0cd0*/  IADD3.X R33, R39, UR19, RZ, P0, !PT ;  /* 0x0000001327217c10 */ /* 0x000fe200087fe4ff */
[----:B--2---:R-:W-:Y:S01]  /*0ce0*/  HFMA2.MMA R39, -RZ, RZ, 0, 2.384185791015625e-06 ;  /* 0x00000028ff277435 */ /* 0x004fe200000001ff */
[----:B------:R-:W2:Y:S04]  /*0cf0*/  LDG.E.64.CONSTANT R30, desc[UR12][R30.64] ;  /* 0x0000000c1e1e7981 */ /* 0x000ea8000c1e9b00 */
[----:B------:R-:W4:Y:S05]  /*0d00*/  LDG.E.64.CONSTANT R32, desc[UR12][R32.64] ;  /* 0x0000000c20207981 */ /* 0x000f2a000c1e9b00 */
[----:B------:R-:W-:Y:S01]  /*0d10*/  IMAD R34, R34, R39, UR8 ;  /* 0x0000000822227e24 */ /* 0x000fe2000f8e0227 */
[----:B---3--:R-:W-:-:S02]  /*0d20*/  PRMT R9, R16, 0x7632, R9 ;  /* 0x0000763210097816 */ /* 0x008fc40000000009 */
[----:B------:R-:W-:Y:S02]  /*0d30*/  PRMT R8, R17, 0x7632, R8 ;  /* 0x0000763211087816 */ /* 0x000fe40000000008 */
[----:B------:R-:W-:Y:S02]  /*0d40*/  SHF.L.U32 R9, R9, 0x10, RZ ;  /* 0x0000001009097819 */ /* 0x000fe400000006ff */
[----:B------:R-:W-:Y:S02]  /*0d50*/  SHF.L.U32 R59, R17, 0x10, RZ ;  /* 0x00000010113b7819 */ /* 0x000fe400000006ff */
[----:B------:R-:W-:Y:S01]  /*0d60*/  SHF.L.U32 R8, R8, 0x10, RZ ;  /* 0x0000001008087819 */ /* 0x000fe200000006ff */
[----:B------:R-:W-:Y:S02]  /*0d70*/  FFMA.FTZ R55, R52, R15, R9 ;  /* 0x0000000f34377223 */ /* 0x000fe40000010009 */
[----:B------:R-:W-:Y:S02]  /*0d80*/  FFMA.FTZ R50, R60, R3, R59 ;  /* 0x000000033c327223 */ /* 0x000fe4000001003b */
[----:B------:R-:W-:-:S04]  /*0d90*/  FFMA.FTZ R43, R7, R48, R8 ;  /* 0x00000030072b7223 */ /* 0x000fc80000010008 */
[----:B------:R-:W-:Y:S01]  /*0da0*/  FMUL.FTZ R47, R43, -1.4426950216293334961 ;  /* 0xbfb8aa3b2b2f7820 */ /* 0x000fe20000410000 */
[----:B------:R-:W-:Y:S04]  /*0db0*/  STL [R1+0x134], R26 ;  /* 0x0001341a01007387 */ /* 0x000fe80000100800 */
[----:B------:R-:W-:Y:S04]  /*0dc0*/  STL [R1+0x130], R27 ;  /* 0x0001301b01007387 */ /* 0x000fe80000100800 */
[----:B------:R-:W-:Y:S04]  /*0dd0*/  STL [R1+0x12c], R28 ;  /* 0x00012c1c01007387 */ /* 0x000fe80000100800 */
[----:B------:R0:W-:Y:S02]  /*0de0*/  STL [R1+0x128], R29 ;  /* 0x0001281d01007387 */ /* 0x0001e40000100800 */
[----:B0-----:R-:W-:-:S05]  /*0df0*/  SHF.L.U32 R29, R16, 0x10, RZ ;  /* 0x00000010101d7819 */ /* 0x001fca00000006ff */
[----:B------:R-:W-:-:S04]  /*0e00*/  FFMA.FTZ R56, R61, R0, R29 ;  /* 0x000000003d387223 */ /* 0x000fc8000001001d */
[----:B------:R-:W-:Y:S01]  /*0e10*/  FMUL.FTZ R36, R56, -1.4426950216293334961 ;  /* 0xbfb8aa3b38247820 */ /* 0x000fe20000410000 */
[C---:B------:R-:W-:Y:S01]  /*0e20*/  FMUL.FTZ R28, R2.reuse, R4 ;  /* 0x00000004021c7220 */ /* 0x040fe20000410000 */
[----:B------:R-:W-:Y:S01]  /*0e30*/  FMUL.FTZ R4, R55, -1.4426950216293334961 ;  /* 0xbfb8aa3b37047820 */ /* 0x000fe20000410000 */
[----:B------:R-:W-:-:S03]  /*0e40*/  FMUL.FTZ R27, R2, R5 ;  /* 0x00000005021b7220 */ /* 0x000fc60000410000 */
[----:B------:R-:W0:Y:S01]  /*0e50*/  MUFU.EX2 R36, R36 ;  /* 0x0000002400247308 */ /* 0x000e220000000800 */
[----:B------:R-:W-:-:S07]  /*0e60*/  FMUL.FTZ R5, R50, -1.4426950216293334961 ;  /* 0xbfb8aa3b32057820 */ /* 0x000fce0000410000 */
[----:B------:R-:W1:Y:S08]  /*0e70*/  MUFU.EX2 R4, R4 ;  /* 0x0000000400047308 */ /* 0x000e700000000800 */
[----:B------:R-:W3:Y:S01]  /*0e80*/  MUFU.EX2 R5, R5 ;  /* 0x0000000500057308 */ /* 0x000ee20000000800 */
[----:B0-----:R-:W-:-:S07]  /*0e90*/  FADD.FTZ R36, R36, 1 ;  /* 0x3f80000024247421 */ /* 0x001fce0000010000 */
[----:B------:R-:W0:Y:S01]  /*0ea0*/  MUFU.EX2 R47, R47 ;  /* 0x0000002f002f7308 */ /* 0x000e220000000800 */
[----:B------:R-:W-:Y:S01]  /*0eb0*/  STL [R1+0xa4], R51 ;  /* 0x0000a43301007387 */ /* 0x000fe20000100800 */
[----:B-1----:R-:W-:-:S03]  /*0ec0*/  FADD.FTZ R49, R4, 1 ;  /* 0x3f80000004317421 */ /* 0x002fc60000010000 */
[----:B------:R-:W-:Y:S03]  /*0ed0*/  STL [R1+0xa8], R40 ;  /* 0x0000a82801007387 */ /* 0x000fe60000100800 */
[----:B------:R1:W2:Y:S01]  /*0ee0*/  MUFU.RCP R53, R36 ;  /* 0x0000002400357308 */ /* 0x0002a20000001000 */
[----:B------:R0:W-:Y:S01]  /*0ef0*/  STL [R1+0xe0], R16 ;  /* 0x0000e01001007387 */ /* 0x0001e20000100800 */
[----:B------:R-:W-:Y:S01]  /*0f00*/  PRMT R4, R19, 0x7632, R4 ;  /* 0x0000763213047816 */ /* 0x000fe20000000004 */
[----:B---3--:R-:W-:Y:S01]  /*0f10*/  FADD.FTZ R42, R5, 1 ;  /* 0x3f800000052a7421 */ /* 0x008fe20000010000 */
[----:B-1----:R-:W-:Y:S02]  /*0f20*/  PRMT R36, R18, 0x7632, R36 ;  /* 0x0000763212247816 */ /* 0x002fe40000000024 */
[----:B0-----:R-:W-:Y:S02]  /*0f30*/  LEA R16, R35, R34, 0x3 ;  /* 0x0000002223107211 */ /* 0x001fe400078e18ff */
[----:B------:R-:W-:-:S02]  /*0f40*/  IADD3 R34, R37, 0x3200, RZ ;  /* 0x0000320025227810 */ /* 0x000fc40007ffe0ff */
[----:B------:R-:W-:Y:S01]  /*0f50*/  SHF.L.U32 R36, R36, 0x10, RZ ;  /* 0x0000001024247819 */ /* 0x000fe200000006ff */
[----:B------:R-:W-:Y:S01]  /*0f60*/  FFMA.FTZ R38, R0, R27, R29 ;  /* 0x0000001b00267223 */ /* 0x000fe2000001001d */
[----:B------:R-:W-:Y:S01]  /*0f70*/  IADD3 R35, R37, 0x3c00, RZ ;  /* 0x00003c0025237810 */ /* 0x000fe20007ffe0ff */
[----:B------:R-:W-:Y:S01]  /*0f80*/  FADD.FTZ R47, R47, 1 ;  /* 0x3f8000002f2f7421 */ /* 0x000fe20000010000 */
[-C--:B------:R-:W-:Y:S02]  /*0f90*/  IADD3 R34, P1, R34, R44.reuse, RZ ;  /* 0x0000002c22227210 */ /* 0x080fe40007f3e0ff */
[----:B------:R-:W-:Y:S01]  /*0fa0*/  SHF.L.U32 R4, R4, 0x10, RZ ;  /* 0x0000001004047819 */ /* 0x000fe200000006ff */
[----:B------:R-:W-:Y:S01]  /*0fb0*/  FADD.FTZ R36, -R14, R36 ;  /* 0x000000240e247221 */ /* 0x000fe20000010100 */
[----:B------:R-:W-:Y:S01]  /*0fc0*/  IADD3 R5, P0, R35, R44, RZ ;  /* 0x0000002c23057210 */ /* 0x000fe20007f1e0ff */
[----:B------:R-:W-:Y:S01]  /*0fd0*/  FMUL.FTZ R54, R38, -1.4426950216293334961 ;  /* 0xbfb8aa3b26367820 */ /* 0x000fe20000410000 */
[----:B------:R-:W-:Y:S01]  /*0fe0*/  IADD3.X R35, RZ, R45, RZ, P1, !PT ;  /* 0x0000002dff237210 */ /* 0x000fe20000ffe4ff */
[----:B------:R-:W0:Y:S01]  /*0ff0*/  MUFU.RCP R42, R42 ;  /* 0x0000002a002a7308 */ /* 0x000e220000001000 */
[----:B------:R-:W-:Y:S01]  /*1000*/  STL [R1+0x60], R29 ;  /* 0x0000601d01007387 */ /* 0x000fe20000100800 */
[----:B------:R-:W-:Y:S01]  /*1010*/  FFMA.FTZ R6, R3, R28, R59 ;  /* 0x0000001c03067223 */ /* 0x000fe2000001003b */
[----:B------:R-:W-:Y:S01]  /*1020*/  FADD.FTZ R4, -R14, R4 ;  /* 0x000000040e047221 */ /* 0x000fe20000010100 */
[----:B------:R-:W-:Y:S01]  /*1030*/  FMUL.FTZ R41, R2, R36 ;  /* 0x0000002402297220 */ /* 0x000fe20000410000 */
[----:B------:R1:W-:Y:S01]  /*1040*/  STL [R1+0xe4], R17 ;  /* 0x0000e41101007387 */ /* 0x0003e20000100800 */
[----:B------:R-:W-:-:S02]  /*1050*/  SHF.L.U64.HI R26, R34, 0x1, R35 ;  /* 0x00000001221a7819 */ /* 0x000fc40000010223 */
[----:B------:R-:W3:Y:S01]  /*1060*/  MUFU.RCP R47, R47 ;  /* 0x0000002f002f7308 */ /* 0x000ee20000001000 */
[----:B------:R-:W-:Y:S01]  /*1070*/  FMUL.FTZ R46, R6, -1.4426950216293334961 ;  /* 0xbfb8aa3b062e7820 */ /* 0x000fe20000410000 */
[----:B------:R-:W-:Y:S01]  /*1080*/  FMUL.FTZ R4, R2, R4 ;  /* 0x0000000402047220 */ /* 0x000fe20000410000 */
[----:B------:R-:W-:Y:S01]  /*1090*/  FFMA.FTZ R39, R15, R41, R9 ;  /* 0x000000290f277223 */ /* 0x000fe20000010009 */
[----:B-1----:R-:W-:-:S04]  /*10a0*/  SHF.L.U32 R17, R34, 0x1, RZ ;  /* 0x0000000122117819 */ /* 0x002fc800000006ff */
[----:B------:R-:W1:Y:S01]  /*10b0*/  MUFU.EX2 R54, R54 ;  /* 0x0000003600367308 */ /* 0x000e620000000800 */
[----:B------:R-:W-:Y:S01]  /*10c0*/  IADD3 R34, P2, R51, UR18, RZ ;  /* 0x0000001233227c10 */ /* 0x000fe2000ff5e0ff */
[----:B------:R-:W-:Y:S01]  /*10d0*/  FMUL.FTZ R51, R39, -1.4426950216293334961 ;  /* 0xbfb8aa3b27337820 */ /* 0x000fe20000410000 */
[----:B--2---:R-:W-:Y:S02]  /*10e0*/  FADD.FTZ R57, -R53, 1 ;  /* 0x3f80000035397421 */ /* 0x004fe40000010100 */
[----:B------:R-:W-:Y:S01]  /*10f0*/  IADD3.X R35, R40, UR19, RZ, P2, !PT ;  /* 0x0000001328237c10 */ /* 0x000fe200097fe4ff */
[----:B------:R-:W-:Y:S02]  /*1100*/  FFMA.FTZ R40, R48, R4, R8 ;  /* 0x0000000430287223 */ /* 0x000fe40000010008 */
[----:B------:R-:W2:Y:S01]  /*1110*/  MUFU.RCP R49, R49 ;  /* 0x0000003100317308 */ /* 0x000ea20000001000 */
[----:B------:R-:W-:Y:S01]  /*1120*/  IADD3 R37, R37, 0x4600, RZ ;  /* 0x0000460025257810 */ /* 0x000fe20007ffe0ff */
[----:B------:R-:W-:Y:S01]  /*1130*/  FMUL.FTZ R58, R40, -1.4426950216293334961 ;  /* 0xbfb8aa3b283a7820 */ /* 0x000fe20000410000 */
[----:B------:R-:W-:-:S05]  /*1140*/  FFMA.FTZ R56, R56, R57, 1 ;  /* 0x3f80000038387423 */ /* 0x000fca0000010039 */
[----:B------:R-:W4:Y:S01]  /*1150*/  MUFU.EX2 R46, R46 ;  /* 0x0000002e002e7308 */ /* 0x000f220000000800 */
[----:B------:R-:W-:Y:S01]  /*1160*/  IADD3 R44, P1, R37, R44, RZ ;  /* 0x0000002c252c7210 */ /* 0x000fe20007f3e0ff */
[----:B0-----:R-:W-:Y:S01]  /*1170*/  FADD.FTZ R37, -R42, 1 ;  /* 0x3f8000002a257421 */ /* 0x001fe20000010100 */
[----:B------:R-:W-:Y:S01]  /*1180*/  FMUL.FTZ R56, R53, R56 ;  /* 0x0000003835387220 */ /* 0x000fe20000410000 */
[----:B---3--:R-:W-:Y:S01]  /*1190*/  FADD.FTZ R53, -R47, 1 ;  /* 0x3f8000002f357421 */ /* 0x008fe20000010100 */
[----:B------:R-:W-:Y:S03]  /*11a0*/  STL [R1+0x6c], R59 ;  /* 0x00006c3b01007387 */ /* 0x000fe60000100800 */
[----:B------:R-:W0:Y:S01]  /*11b0*/  MUFU.EX2 R51, R51 ;  /* 0x0000003300337308 */ /* 0x000e220000000800 */
[----:B------:R-:W-:Y:S01]  /*11c0*/  FFMA.FTZ R50, R50, R37, 1 ;  /* 0x3f80000032327423 */ /* 0x000fe20000010025 */
[----:B-1----:R-:W-:Y:S01]  /*11d0*/  FADD.FTZ R54, R54, 1 ;  /* 0x3f80000036367421 */ /* 0x002fe20000010000 */
[----:B------:R-:W-:Y:S01]  /*11e0*/  STL [R1+0x48], R61 ;  /* 0x0000483d01007387 */ /* 0x000fe20000100800 */
[----:B------:R-:W-:Y:S01]  /*11f0*/  FFMA.FTZ R43, R43, R53, 1 ;  /* 0x3f8000002b2b7423 */ /* 0x000fe20000010035 */
[----:B------:R-:W-:-:S02]  /*1200*/  IADD3 R36, P3, R17, UR10, RZ ;  /* 0x0000000a11247c10 */ /* 0x000fc4000ff7e0ff */
[----:B------:R-:W3:Y:S01]  /*1210*/  LDG.E.64.CONSTANT R34, desc[UR12][R34.64] ;  /* 0x0000000c22227981 */ /* 0x000ee2000c1e9b00 */
[----:B------:R-:W1:Y:S01]  /*1220*/  MUFU.EX2 R58, R58 ;  /* 0x0000003a003a7308 */ /* 0x000e620000000800 */
[----:B--2---:R-:W-:Y:S01]  /*1230*/  FADD.FTZ R57, -R49, 1 ;  /* 0x3f80000031397421 */ /* 0x004fe20000010100 */
[----:B------:R-:W-:Y:S01]  /*1240*/  SHF.L.U32 R53, R20, 0x10, RZ ;  /* 0x0000001014357819 */ /* 0x000fe200000006ff */
[----:B------:R-:W-:Y:S01]  /*1250*/  STL [R1+0x4c], R60 ;  /* 0x00004c3c01007387 */ /* 0x000fe20000100800 */
[----:B------:R-:W-:-:S03]  /*1260*/  FMUL.FTZ R50, R42, R50 ;  /* 0x000000322a327220 */ /* 0x000fc60000410000 */
[----:B------:R-:W-:Y:S01]  /*1270*/  STL [R1+0x70], R27 ;  /* 0x0000701b01007387 */ /* 0x000fe20000100800 */
[----:B------:R2:W1:Y:S01]  /*1280*/  MUFU.RCP R42, R54 ;  /* 0x00000036002a7308 */ /* 0x0004620000001000 */
[----:B------:R-:W-:Y:S02]  /*1290*/  FFMA.FTZ R57, R55, R57, 1 ;  /* 0x3f80000037397423 */ /* 0x000fe40000010039 */
[----:B------:R-:W-:Y:S01]  /*12a0*/  STL [R1+0x74], R28 ;  /* 0x0000741c01007387 */ /* 0x000fe20000100800 */
[----:B----4-:R-:W-:-:S03]  /*12b0*/  FADD.FTZ R46, R46, 1 ;  /* 0x3f8000002e2e7421 */ /* 0x010fc60000010000 */
[----:B------:R-:W-:Y:S01]  /*12c0*/  STL [R1+0xcc], R16 ;  /* 0x0000cc1001007387 */ /* 0x000fe20000100800 */
[----:B--2---:R-:W-:-:S03]  /*12d0*/  PRMT R54, R20, 0x7632, R54 ;  /* 0x0000763214367816 */ /* 0x004fc60000000036 */
[----:B------:R2:W-:Y:S01]  /*12e0*/  STL [R1+0xe8], R18 ;  /* 0x0000e81201007387 */ /* 0x0005e20000100800 */
[----:B------:R-:W-:Y:S01]  /*12f0*/  FMUL.FTZ R47, R47, R43 ;  /* 0x0000002b2f2f7220 */ /* 0x000fe20000410000 */
[----:B------:R-:W-:Y:S01]  /*1300*/  SHF.L.U32 R54, R54, 0x10, RZ ;  /* 0x0000001036367819 */ /* 0x000fe200000006ff */
[----:B------:R-:W-:Y:S01]  /*1310*/  FMUL.FTZ R57, R49, R57 ;  /* 0x0000003931397220 */ /* 0x000fe20000410000 */
[----:B------:R0:W4:Y:S01]  /*1320*/  MUFU.RCP R43, R46 ;  /* 0x0000002e002b7308 */ /* 0x0001220000001000 */
[----:B------:R-:W-:Y:S01]  /*1330*/  SHF.L.U32 R55, R21, 0x10, RZ ;  /* 0x0000001015377819 */ /* 0x000fe200000006ff */
[----:B--2---:R-:W-:Y:S01]  /*1340*/  FMUL.FTZ R18, R53, R56 ;  /* 0x0000003835127220 */ /* 0x004fe20000410000 */
[----:B------:R-:W-:Y:S01]  /*1350*/  PRMT R53, R21, 0x7632, R53 ;  /* 0x0000763215357816 */ /* 0x000fe20000000035 */
[----:B0-----:R-:W-:-:S03]  /*1360*/  FADD.FTZ R46, R51, 1 ;  /* 0x3f800000332e7421 */ /* 0x001fc60000010000 */
[----:B------:R-:W-:Y:S01]  /*1370*/  SHF.L.U32 R53, R53, 0x10, RZ ;  /* 0x0000001035357819 */ /* 0x000fe200000006ff */
[----:B------:R-:W-:Y:S01]  /*1380*/  FMUL.FTZ R54, R54, R57 ;  /* 0x0000003936367220 */ /* 0x000fe20000410000 */
[----:B------:R-:W-:Y:S01]  /*1390*/  FMUL.FTZ R49, R0, R18 ;  /* 0x0000001200317220 */ /* 0x000fe20000410000 */
[----:B-1----:R-:W-:Y:S01]  /*13a0*/  FADD.FTZ R58, R58, 1 ;  /* 0x3f8000003a3a7421 */ /* 0x002fe20000010000 */
[----:B------:R-:W-:Y:S01]  /*13b0*/  FMUL.FTZ R16, R55, R50 ;  /* 0x0000003237107220 */ /* 0x000fe20000410000 */
[----:B------:R-:W0:Y:S01]  /*13c0*/  MUFU.RCP R46, R46 ;  /* 0x0000002e002e7308 */ /* 0x000e220000001000 */
[----:B------:R-:W-:Y:S01]  /*13d0*/  FMUL.FTZ R50, R53, R47 ;  /* 0x0000002f35327220 */ /* 0x000fe20000410000 */
[----:B------:R-:W-:Y:S01]  /*13e0*/  FFMA.FTZ R49, R61, R49, RZ ;  /* 0x000000313d317223 */ /* 0x000fe200000100ff */
[----:B------:R-:W-:Y:S01]  /*13f0*/  FMUL.FTZ R51, R15, R54 ;  /* 0x000000360f337220 */ /* 0x000fe20000410000 */
[----:B------:R-:W-:-:S04]  /*1400*/  FFMA.FTZ R53, R0, R18, RZ ;  /* 0x0000001200357223 */ /* 0x000fc800000100ff */
[----:B------:R-:W1:Y:S01]  /*1410*/  MUFU.RCP R47, R58 ;  /* 0x0000003a002f7308 */ /* 0x000e620000001000 */
[----:B------:R-:W-:Y:S01]  /*1420*/  FFMA.FTZ R49, R52, R51, R49 ;  /* 0x0000003334317223 */ /* 0x000fe20000010031 */
[----:B------:R-:W-:Y:S01]  /*1430*/  FMUL.FTZ R51, R3, R16 ;  /* 0x0000001003337220 */ /* 0x000fe20000410000 */
[----:B------:R-:W-:-:S03]  /*1440*/  FFMA.FTZ R53, R15, R54, R53 ;  /* 0x000000360f357223 */ /* 0x000fc60000010035 */
[----:B------:R-:W-:Y:S01]  /*1450*/  FFMA.FTZ R49, R60, R51, R49 ;  /* 0x000000333c317223 */ /* 0x000fe20000010031 */
[----:B-----5:R-:W-:Y:S01]  /*1460*/  FADD.FTZ R60, R50, R13 ;  /* 0x0000000d323c7221 */ /* 0x020fe20000010000 */
[----:B------:R-:W-:Y:S01]  /*1470*/  FFMA.FTZ R13, R3, R16, R53 ;  /* 0x00000010030d7223 */ /* 0x000fe20000010035 */
[----:B------:R-:W-:Y:S01]  /*1480*/  FMUL.FTZ R53, R48, R50 ;  /* 0x0000003230357220 */ /* 0x000fe20000410000 */
[----:B------:R-:W-:Y:S01]  /*1490*/  FFMA.FTZ R52, R52, R54, R10 ;  /* 0x0000003634347223 */ /* 0x000fe2000001000a */
[----:B------:R-:W-:Y:S01]  /*14a0*/  FADD.FTZ R61, R54, R11 ;  /* 0x0000000b363d7221 */ /* 0x000fe20000010000 */
[-C--:B------:R-:W-:Y:S01]  /*14b0*/  FFMA.FTZ R12, R7, R50.reuse, R12 ;  /* 0x00000032070c7223 */ /* 0x080fe2000001000c */
[----:B------:R-:W-:Y:S01]  /*14c0*/  FADD.FTZ R10, -R42, 1 ;  /* 0x3f8000002a0a7421 */ /* 0x000fe20000010100 */
[----:B----4-:R-:W-:Y:S01]  /*14d0*/  FADD.FTZ R11, -R43, 1 ;  /* 0x3f8000002b0b7421 */ /* 0x010fe20000010100 */
[----:B------:R-:W-:Y:S01]  /*14e0*/  FFMA.FTZ R50, R48, R50, R13 ;  /* 0x0000003230327223 */ /* 0x000fe2000001000d */
[--C-:B------:R-:W-:Y:S01]  /*14f0*/  FFMA.FTZ R53, R7, R53, R49.reuse ;  /* 0x0000003507357223 */ /* 0x100fe20000010031 */
[----:B0-----:R-:W-:Y:S01]  /*1500*/  FADD.FTZ R13, -R46, 1 ;  /* 0x3f8000002e0d7421 */ /* 0x001fe20000010100 */
[----:B-1----:R-:W-:Y:S01]  /*1510*/  FADD.FTZ R7, -R47, 1 ;  /* 0x3f8000002f077421 */ /* 0x002fe20000010100 */
[----:B------:R-:W-:Y:S01]  /*1520*/  FFMA.FTZ R10, R38, R10, 1 ;  /* 0x3f800000260a7423 */ /* 0x000fe2000001000a */
[----:B------:R-:W-:Y:S01]  /*1530*/  FFMA.FTZ R11, R6, R11, 1 ;  /* 0x3f800000060b7423 */ /* 0x000fe2000001000b */
[----:B------:R-:W-:Y:S01]  /*1540*/  PRMT R49, R23, 0x7632, R49 ;  /* 0x0000763217317816 */ /* 0x000fe20000000031 */
[----:B------:R-:W-:Y:S01]  /*1550*/  FFMA.FTZ R13, R39, R13, 1 ;  /* 0x3f800000270d7423 */ /* 0x000fe2000001000d */
[----:B------:R-:W-:Y:S01]  /*1560*/  FFMA.FTZ R7, R40, R7, 1 ;  /* 0x3f80000028077423 */ /* 0x000fe20000010007 */
[----:B------:R-:W-:Y:S01]  /*1570*/  SHF.L.U32 R6, R22, 0x10, RZ ;  /* 0x0000001016067819 */ /* 0x000fe200000006ff */
[----:B------:R-:W-:Y:S01]  /*1580*/  FMUL.FTZ R42, R42, R10 ;  /* 0x0000000a2a2a7220 */ /* 0x000fe20000410000 */
[----:B------:R-:W-:Y:S01]  /*1590*/  FMUL.FTZ R10, R43, R11 ;  /* 0x0000000b2b0a7220 */ /* 0x000fe20000410000 */
[----:B------:R-:W-:Y:S01]  /*15a0*/  SHF.L.U32 R49, R49, 0x10, RZ ;  /* 0x0000001031317819 */ /* 0x000fe200000006ff */
[----:B------:R-:W-:Y:S01]  /*15b0*/  FMUL.FTZ R11, R46, R13 ;  /* 0x0000000d2e0b7220 */ /* 0x000fe20000410000 */
[----:B------:R-:W-:Y:S01]  /*15c0*/  SHF.L.U32 R13, R23, 0x10, RZ ;  /* 0x00000010170d7819 */ /* 0x000fe200000006ff */
[----:B------:R-:W-:Y:S01]  /*15d0*/  FMUL.FTZ R7, R47, R7 ;  /* 0x000000072f077220 */ /* 0x000fe20000410000 */
[----:B------:R0:W-:Y:S01]  /*15e0*/  STL [R1+0xec], R19 ;  /* 0x0000ec1301007387 */ /* 0x0001e20000100800 */
[----:B------:R-:W-:Y:S01]  /*15f0*/  PRMT R47, R24, 0x7632, R47 ;  /* 0x00007632182f7816 */ /* 0x000fe2000000002f */
[C---:B------:R-:W-:Y:S01]  /*1600*/  FADD.FTZ R6, -R14.reuse, R6 ;  /* 0x000000060e067221 */ /* 0x040fe20000010100 */
[C---:B------:R-:W-:Y:S01]  /*1610*/  FADD.FTZ R49, -R14.reuse, R49 ;  /* 0x000000310e317221 */ /* 0x040fe20000010100 */
[----:B------:R-:W-:Y:S01]  /*1620*/  STL [R1+0x9c], R26 ;  /* 0x00009c1a01007387 */ /* 0x000fe20000100800 */
[----:B------:R-:W-:Y:S01]  /*1630*/  FADD.FTZ R13, -R14, R13 ;  /* 0x0000000d0e0d7221 */ /* 0x000fe20000010100 */
[----:B------:R-:W-:-:S02]  /*1640*/  SHF.L.U32 R38, R25, 0x10, RZ ;  /* 0x0000001019267819 */ /* 0x000fc400000006ff */
[----:B------:R-:W-:Y:S01]  /*1650*/  STL [R1+0x98], R17 ;  /* 0x0000981101007387 */ /* 0x000fe20000100800 */
[----:B------:R-:W-:-:S03]  /*1660*/  SHF.L.U32 R47, R47, 0x10, RZ ;  /* 0x000000102f2f7819 */ /* 0x000fc600000006ff */
[----:B------:R-:W-:Y:S01]  /*1670*/  STL [R1+0xf0], R20 ;  /* 0x0000f01401007387 */ /* 0x000fe20000100800 */
[----:B------:R-:W-:Y:S01]  /*1680*/  SHF.L.U32 R39, R24, 0x10, RZ ;  /* 0x0000001018277819 */ /* 0x000fe200000006ff */
[----:B------:R-:W-:Y:S02]  /*1690*/  FMUL.FTZ R49, R2, R49 ;  /* 0x0000003102317220 */ /* 0x000fe40000410000 */
[----:B------:R1:W-:Y:S01]  /*16a0*/  STL [R1+0x2c], R18 ;  /* 0x00002c1201007387 */ /* 0x0003e20000100800 */
[----:B0-----:R-:W-:-:S03]  /*16b0*/  FMUL.FTZ R19, R38, R10 ;  /* 0x0000000a26137220 */ /* 0x001fc60000410000 */
[----:B------:R-:W-:Y:S01]  /*16c0*/  STL [R1+0xf4], R21 ;  /* 0x0000f41501007387 */ /* 0x000fe20000100800 */
[----:B------:R-:W-:-:S03]  /*16d0*/  FMUL.FTZ R47, R47, R11 ;  /* 0x0000000b2f2f7220 */ /* 0x000fc60000410000 */
[----:B------:R0:W-:Y:S01]  /*16e0*/  STL [R1+0x30], R16 ;  /* 0x0000301001007387 */ /* 0x0001e20000100800 */
[----:B-1----:R-:W-:Y:S01]  /*16f0*/  FMUL.FTZ R18, R2, R6 ;  /* 0x0000000602127220 */ /* 0x002fe20000410000 */
[----:B------:R-:W-:Y:S02]  /*1700*/  IADD3.X R38, RZ, R45, RZ, P0, !PT ;  /* 0x0000002dff267210 */ /* 0x000fe400007fe4ff */
[----:B------:R-:W-:Y:S01]  /*1710*/  STL [R1+0xf8], R22 ;  /* 0x0000f81601007387 */ /* 0x000fe20000100800 */
[----:B------:R-:W-:Y:S01]  /*1720*/  FFMA.FTZ R11, R48, R49, R8 ;  /* 0x00000031300b7223 */ /* 0x000fe20000010008 */
[----:B------:R-:W-:Y:S02]  /*1730*/  FMUL.FTZ R20, R39, R42 ;  /* 0x0000002a27147220 */ /* 0x000fe40000410000 */
[----:B------:R-:W-:Y:S01]  /*1740*/  STL [R1+0x64], R18 ;  /* 0x0000641201007387 */ /* 0x000fe20000100800 */
[----:B0-----:R-:W-:-:S03]  /*1750*/  FMUL.FTZ R16, R2, R13 ;  /* 0x0000000d02107220 */ /* 0x001fc60000410000 */
[----:B------:R-:W-:Y:S01]  /*1760*/  STL [R1+0xfc], R24 ;  /* 0x0000fc1801007387 */ /* 0x000fe20000100800 */
[----:B------:R-:W-:Y:S01]  /*1770*/  FMUL.FTZ R39, R11, -1.4426950216293334961 ;  /* 0xbfb8aa3b0b277820 */ /* 0x000fe20000410000 */
[----:B------:R-:W-:Y:S02]  /*1780*/  FFMA.FTZ R13, R3, R16, R59 ;  /* 0x00000010030d7223 */ /* 0x000fe4000001003b */
[----:B------:R-:W-:Y:S04]  /*1790*/  STL [R1+0x100], R23 ;  /* 0x0001001701007387 */ /* 0x000fe80000100800 */
[----:B------:R0:W-:Y:S01]  /*17a0*/  STL [R1+0x68], R16 ;  /* 0x0000681001007387 */ /* 0x0001e20000100800 */
[----:B------:R-:W-:-:S03]  /*17b0*/  IADD3.X R37, R26, UR11, RZ, P3, !PT ;  /* 0x0000000b1a257c10 */ /* 0x000fc60009ffe4ff */
[----:B------:R-:W-:Y:S01]  /*17c0*/  STL [R1+0x40], R20 ;  /* 0x0000401401007387 */ /* 0x000fe20000100800 */
[----:B0-----:R-:W-:Y:S01]  /*17d0*/  SHF.L.U64.HI R16, R5, 0x1, R38 ;  /* 0x0000000105107819 */ /* 0x001fe20000010226 */
[----:B------:R-:W-:Y:S01]  /*17e0*/  FMUL.FTZ R51, R13, -1.4426950216293334961 ;  /* 0xbfb8aa3b0d337820 */ /* 0x000fe20000410000 */
[----:B------:R-:W-:Y:S01]  /*17f0*/  IADD3 R38, P0, R17, UR18, RZ ;  /* 0x0000001211267c10 */ /* 0x000fe2000ff1e0ff */
[----:B------:R-:W-:Y:S01]  /*1800*/  STL [R1+0x44], R19 ;  /* 0x0000441301007387 */ /* 0x000fe20000100800 */
[----:B------:R-:W-:Y:S02]  /*1810*/  SHF.L.U32 R17, R5, 0x1, RZ ;  /* 0x0000000105117819 */ /* 0x000fe400000006ff */
[----:B------:R0:W1:Y:S01]  /*1820*/  MUFU.EX2 R5, R39 ;  /* 0x0000002700057308 */ /* 0x0000620000000800 */
[----:B------:R2:W-:Y:S04]  /*1830*/  STL [R1+0x104], R25 ;  /* 0x0001041901007387 */ /* 0x0005e80000100800 */
[----:B------:R-:W-:Y:S01]  /*1840*/  STL [R1+0x94], R16 ;  /* 0x0000941001007387 */ /* 0x000fe20000100800 */
[----:B0-----:R-:W-:Y:S01]  /*1850*/  IADD3.X R39, R26, UR19, RZ, P0, !PT ;  /* 0x000000131a277c10 */ /* 0x001fe200087fe4ff */
[----:B------:R-:W-:-:S02]  /*1860*/  FMUL.FTZ R54, R0, R20 ;  /* 0x0000001400367220 */ /* 0x000fc40000410000 */
[----:B------:R-:W4:Y:S01]  /*1870*/  LDL.LU R26, [R1+0x134] ;  /* 0x00013400011a7983 */ /* 0x000f220000300800 */
[----:B------:R-:W0:Y:S01]  /*1880*/  MUFU.EX2 R51, R51 ;  /* 0x0000003300337308 */ /* 0x000e220000000800 */
[----:B------:R-:W-:Y:S01]  /*1890*/  FFMA.FTZ R53, R27, R54, R53 ;  /* 0x000000361b357223 */ /* 0x000fe20000010035 */
[-C--:B------:R-:W-:Y:S01]  /*18a0*/  FMUL.FTZ R54, R15, R47.reuse ;  /* 0x0000002f0f367220 */ /* 0x080fe20000410000 */
[----:B------:R-:W-:Y:S01]  /*18b0*/  PRMT R42, R25, 0x7632, R42 ;  /* 0x00007632192a7816 */ /* 0x000fe2000000002a */
[C---:B------:R-:W-:Y:S01]  /*18c0*/  FFMA.FTZ R55, R0.reuse, R20, R50 ;  /* 0x0000001400377223 */ /* 0x040fe20000010032 */
[----:B-1----:R-:W-:Y:S01]  /*18d0*/  FADD.FTZ R5, R5, 1 ;  /* 0x3f80000005057421 */ /* 0x002fe20000010000 */
[C---:B------:R-:W-:Y:S01]  /*18e0*/  FFMA.FTZ R53, R41.reuse, R54, R53 ;  /* 0x0000003629357223 */ /* 0x040fe20000010035 */
[----:B------:R-:W-:Y:S01]  /*18f0*/  FFMA.FTZ R46, R0, R18, R29 ;  /* 0x00000012002e7223 */ /* 0x000fe2000001001d */
[----:B------:R-:W-:Y:S01]  /*1900*/  PRMT R6, R22, 0x7632, R6 ;  /* 0x0000763216067816 */ /* 0x000fe20000000006 */
[----:B------:R-:W-:Y:S01]  /*1910*/  FFMA.FTZ R52, R41, R47, R52 ;  /* 0x0000002f29347223 */ /* 0x000fe20000010034 */
[----:B------:R-:W-:Y:S01]  /*1920*/  FADD.FTZ R61, R61, R47 ;  /* 0x0000002f3d3d7221 */ /* 0x000fe20000010000 */
[----:B------:R-:W3:Y:S04]  /*1930*/  LDG.E.64.CONSTANT R36, desc[UR12][R36.64] ;  /* 0x0000000c24247981 */ /* 0x000ee8000c1e9b00 */
[----:B------:R-:W3:Y:S01]  /*1940*/  LDG.E.64.CONSTANT R38, desc[UR12][R38.64] ;  /* 0x0000000c26267981 */ /* 0x000ee2000c1e9b00 */
[----:B0-----:R-:W-:Y:S01]  /*1950*/  FADD.FTZ R54, R51, 1 ;  /* 0x3f80000033367421 */ /* 0x001fe20000010000 */
[----:B------:R-:W-:-:S04]  /*1960*/  FMUL.FTZ R51, R3, R19 ;  /* 0x0000001303337220 */ /* 0x000fc80000410000 */
[----:B------:R-:W-:Y:S01]  /*1970*/  FFMA.FTZ R51, R28, R51, R53 ;  /* 0x000000331c337223 */ /* 0x000fe20000010035 */
[----:B------:R-:W-:Y:S01]  /*1980*/  SHF.L.U32 R42, R42, 0x10, RZ ;  /* 0x000000102a2a7819 */ /* 0x000fe200000006ff */
[----:B------:R-:W-:Y:S01]  /*1990*/  STL [R1+0x90], R17 ;  /* 0x0000901101007387 */ /* 0x000fe20000100800 */
[----:B------:R-:W-:-:S03]  /*19a0*/  FFMA.FTZ R55, R15, R47, R55 ;  /* 0x0000002f0f377223 */ /* 0x000fc60000010037 */
[----:B--2---:R-:W2:Y:S01]  /*19b0*/  LDL R25, [R1+0x68] ;  /* 0x0000680001197983 */ /* 0x004ea20000100800 */
[----:B------:R-:W-:-:S03]  /*19c0*/  FMUL.FTZ R7, R42, R7 ;  /* 0x000000072a077220 */ /* 0x000fc60000410000 */
[----:B------:R-:W3:Y:S01]  /*19d0*/  LDL.LU R27, [R1+0x130] ;  /* 0x00013000011b7983 */ /* 0x000ee20000300800 */
[----:B------:R-:W-:-:S03]  /*19e0*/  FFMA.FTZ R12, R4, R7, R12 ;  /* 0x00000007040c7223 */ /* 0x000fc6000001000c */
[----:B------:R-:W2:Y:S01]  /*19f0*/  LDL.LU R28, [R1+0x12c] ;  /* 0x00012c00011c7983 */ /* 0x000ea20000300800 */
[----:B------:R-:W-:Y:S01]  /*1a00*/  FADD.FTZ R60, R60, R7 ;  /* 0x000000073c3c7221 */ /* 0x000fe20000010000 */
[----:B------:R-:W-:Y:S01]  /*1a10*/  FMUL.FTZ R40, R46, -1.4426950216293334961 ;  /* 0xbfb8aa3b2e287820 */ /* 0x000fe20000410000 */
[----:B------:R-:W-:Y:S02]  /*1a20*/  SHF.L.U32 R6, R6, 0x10, RZ ;  /* 0x0000001006067819 */ /* 0x000fe400000006ff */
[----:B----4-:R-:W-:-:S05]  /*1a30*/  SHF.L.U32 R53, R26, 0x10, RZ ;  /* 0x000000101a357819 */ /* 0x010fca00000006ff */
[----:B------:R-:W-:-:S04]  /*1a40*/  FADD.FTZ R53, -R14, R53 ;  /* 0x000000350e357221 */ /* 0x000fc80000010100 */
[----:B------:R-:W-:Y:S02]  /*1a50*/  FMUL.FTZ R24, R2, R53 ;  /* 0x0000003502187220 */ /* 0x000fe40000410000 */
[----:B------:R0:W-:Y:S01]  /*1a60*/  MUFU.RCP R53, R5 ;  /* 0x0000000500357308 */ /* 0x0001e20000001000 */
[----:B------:R1:W-:Y:S01]  /*1a70*/  STL [R1+0x108], R26 ;  /* 0x0001081a01007387 */ /* 0x0003e20000100800 */
[----:B0-----:R-:W-:Y:S01]  /*1a80*/  FFMA.FTZ R5, R3, R19, R55 ;  /* 0x0000001303057223 */ /* 0x001fe20000010037 */
[CC--:B------:R-:W-:Y:S02]  /*1a90*/  FMUL.FTZ R55, R48.reuse, R7.reuse ;  /* 0x0000000730377220 */ /* 0x0c0fe40000410000 */
[----:B------:R-:W-:Y:S01]  /*1aa0*/  STL [R1+0x5c], R24 ;  /* 0x00005c1801007387 */ /* 0x000fe20000100800 */
[----:B------:R-:W-:Y:S01]  /*1ab0*/  FFMA.FTZ R7, R48, R7, R5 ;  /* 0x0000000730077223 */ /* 0x000fe20000010005 */
[----:B------:R-:W-:Y:S02]  /*1ac0*/  FFMA.FTZ R5, R0, R24, R29 ;  /* 0x0000001800057223 */ /* 0x000fe4000001001d */
[----:B------:R-:W4:Y:S01]  /*1ad0*/  LDL.LU R29, [R1+0x128] ;  /* 0x00012800011d7983 */ /* 0x000f220000300800 */
[----:B------:R-:W-:Y:S01]  /*1ae0*/  FADD.FTZ R6, -R14, R6 ;  /* 0x000000060e067221 */ /* 0x000fe20000010100 */
[----:B------:R-:W0:Y:S03]  /*1af0*/  MUFU.EX2 R40, R40 ;  /* 0x0000002800287308 */ /* 0x000e260000000800 */
[----:B------:R-:W-:-:S04]  /*1b00*/  FMUL.FTZ R6, R2, R6 ;  /* 0x0000000602067220 */ /* 0x000fc80000410000 */
[----:B------:R-:W-:-:S04]  /*1b10*/  FFMA.FTZ R43, R15, R6, R9 ;  /* 0x000000060f2b7223 */ /* 0x000fc80000010009 */
[----:B------:R-:W-:Y:S01]  /*1b20*/  FMUL.FTZ R10, R43, -1.4426950216293334961 ;  /* 0xbfb8aa3b2b0a7820 */ /* 0x000fe20000410000 */
[----:B0-----:R-:W-:-:S05]  /*1b30*/  FADD.FTZ R42, R40, 1 ;  /* 0x3f800000282a7421 */ /* 0x001fca0000010000 */
[----:B------:R-:W0:Y:S08]  /*1b40*/  MUFU.EX2 R10, R10 ;  /* 0x0000000a000a7308 */ /* 0x000e300000000800 */
[----:B------:R-:W1:Y:S08]  /*1b50*/  MUFU.RCP R42, R42 ;  /* 0x0000002a002a7308 */ /* 0x000e700000001000 */
[----:B------:R3:W2:Y:S01]  /*1b60*/  MUFU.RCP R50, R54 ;  /* 0x0000003600327308 */ /* 0x0006a20000001000 */
[----:B0-----:R-:W-:Y:S01]  /*1b70*/  FADD.FTZ R47, R10, 1 ;  /* 0x3f8000000a2f7421 */ /* 0x001fe20000010000 */
[----:B------:R-:W-:Y:S01]  /*1b80*/  FFMA.FTZ R51, R4, R55, R51 ;  /* 0x0000003704337223 */ /* 0x000fe20000010033 */
[----:B------:R-:W-:-:S05]  /*1b90*/  FADD.FTZ R56, -R53, 1 ;  /* 0x3f80000035387421 */ /* 0x000fca0000010100 */
[----:B------:R-:W0:Y:S01]  /*1ba0*/  MUFU.RCP R47, R47 ;  /* 0x0000002f002f7308 */ /* 0x000e220000001000 */
[----:B-1----:R-:W-:Y:S01]  /*1bb0*/  FADD.FTZ R55, -R42, 1 ;  /* 0x3f8000002a377421 */ /* 0x002fe20000010100 */
[----:B---3--:R-:W-:Y:S01]  /*1bc0*/  SHF.L.U32 R54, R27, 0x10, RZ ;  /* 0x000000101b367819 */ /* 0x008fe200000006ff */
[----:B------:R-:W-:Y:S02]  /*1bd0*/  FFMA.FTZ R56, R11, R56, 1 ;  /* 0x3f8000000b387423 */ /* 0x000fe40000010038 */
[----:B------:R-:W-:Y:S01]  /*1be0*/  FFMA.FTZ R46, R46, R55, 1 ;  /* 0x3f8000002e2e7423 */ /* 0x000fe20000010037 */
[----:B--2---:R-:W-:Y:S01]  /*1bf0*/  SHF.L.U32 R11, R28, 0x10, RZ ;  /* 0x000000101c0b7819 */ /* 0x004fe200000006ff */
[----:B------:R-:W-:Y:S02]  /*1c00*/  FADD.FTZ R57, -R50, 1 ;  /* 0x3f80000032397421 */ /* 0x000fe40000010100 */
[----:B------:R-:W-:Y:S01]  /*1c10*/  FMUL.FTZ R46, R42, R46 ;  /* 0x0000002e2a2e7220 */ /* 0x000fe20000410000 */
[----:B------:R-:W-:Y:S01]  /*1c20*/  FADD.FTZ R54, -R14, R54 ;  /* 0x000000360e367221 */ /* 0x000fe20000010100 */
[----:B------:R-:W-:Y:S01]  /*1c30*/  PRMT R10, R26, 0x7632, R10 ;  /* 0x000076321a0a7816 */ /* 0x000fe2000000000a */
[----:B------:R-:W-:Y:S01]  /*1c40*/  FFMA.FTZ R57, R13, R57, 1 ;  /* 0x3f8000000d397423 */ /* 0x000fe20000010039 */
[----:B------:R-:W-:Y:S01]  /*1c50*/  FMUL.FTZ R26, R11, R46 ;  /* 0x0000002e0b1a7220 */ /* 0x000fe20000410000 */
[----:B------:R-:W-:-:S02]  /*1c60*/  FMUL.FTZ R21, R2, R54 ;  /* 0x0000003602157220 */ /* 0x000fc40000410000 */
[----:B------:R-:W-:Y:S01]  /*1c70*/  FMUL.FTZ R57, R50, R57 ;  /* 0x0000003932397220 */ /* 0x000fe20000410000 */
[----:B0-----:R-:W-:Y:S02]  /*1c80*/  FADD.FTZ R58, -R47, 1 ;  /* 0x3f8000002f3a7421 */ /* 0x001fe40000010100 */
[----:B------:R-:W-:Y:S04]  /*1c90*/  STL [R1+0x58], R21 ;  /* 0x0000581501007387 */ /* 0x000fe80000100800 */
[----:B------:R-:W-:Y:S01]  /*1ca0*/  STL [R1+0x10c], R28 ;  /* 0x00010c1c01007387 */ /* 0x000fe20000100800 */
[----:B------:R-:W-:-:S03]  /*1cb0*/  FFMA.FTZ R58, R43, R58, 1 ;  /* 0x3f8000002b3a7423 */ /* 0x000fc6000001003a */
[----:B------:R-:W-:Y:S01]  /*1cc0*/  STL [R1+0x34], R26 ;  /* 0x0000341a01007387 */ /* 0x000fe20000100800 */
[----:B------:R-:W-:-:S03]  /*1cd0*/  PRMT R46, R28, 0x7632, R46 ;  /* 0x000076321c2e7816 */ /* 0x000fc6000000002e */
[----:B------:R-:W-:Y:S01]  /*1ce0*/  STL [R1+0x110], R27 ;  /* 0x0001101b01007387 */ /* 0x000fe20000100800 */
[----:B------:R-:W-:-:S04]  /*1cf0*/  IADD3 R40, P0, R17, UR10, RZ ;  /* 0x0000000a11287c10 */ /* 0x000fc8000ff1e0ff */
[----:B------:R-:W-:Y:S01]  /*1d00*/  IADD3.X R41, R16, UR11, RZ, P0, !PT ;  /* 0x0000000b10297c10 */ /* 0x000fe200087fe4ff */
[----:B------:R-:W-:-:S05]  /*1d10*/  FMUL.FTZ R4, R5, -1.4426950216293334961 ;  /* 0xbfb8aa3b05047820 */ /* 0x000fca0000410000 */
[----:B------:R-:W2:Y:S01]  /*1d20*/  LDG.E.64.CONSTANT R40, desc[UR12][R40.64] ;  /* 0x0000000c28287981 */ /* 0x000ea2000c1e9b00 */
[----:B------:R-:W0:Y:S01]  /*1d30*/  MUFU.EX2 R4, R4 ;  /* 0x0000000400047308 */ /* 0x000e220000000800 */
[----:B------:R-:W-:Y:S01]  /*1d40*/  FFMA.FTZ R54, R3, R21, R59 ;  /* 0x0000001503367223 */ /* 0x000fe2000001003b */
[----:B------:R-:W-:-:S03]  /*1d50*/  SHF.L.U32 R10, R10, 0x10, RZ ;  /* 0x000000100a0a7819 */ /* 0x000fc600000006ff */
[----:B------:R-:W-:Y:S02]  /*1d60*/  FMUL.FTZ R55, R54, -1.4426950216293334961 ;  /* 0xbfb8aa3b36377820 */ /* 0x000fe40000410000 */
[----:B------:R-:W-:Y:S01]  /*1d70*/  FADD.FTZ R10, -R14, R10 ;  /* 0x0000000a0e0a7221 */ /* 0x000fe20000010100 */
[----:B------:R-:W-:-:S03]  /*1d80*/  FMUL.FTZ R58, R47, R58 ;  /* 0x0000003a2f3a7220 */ /* 0x000fc60000410000 */
[----:B------:R-:W1:Y:S01]  /*1d90*/  MUFU.EX2 R55, R55 ;  /* 0x0000003700377308 */ /* 0x000e620000000800 */
[----:B----4-:R-:W-:Y:S01]  /*1da0*/  SHF.L.U32 R11, R29, 0x10, RZ ;  /* 0x000000101d0b7819 */ /* 0x010fe200000006ff */
[----:B------:R3:W-:Y:S04]  /*1db0*/  STL [R1+0x114], R29 ;  /* 0x0001141d01007387 */ /* 0x0007e80000100800 */
[----:B------:R-:W-:Y:S01]  /*1dc0*/  FMUL.FTZ R23, R11, R57 ;  /* 0x000000390b177220 */ /* 0x000fe20000410000 */
[----:B------:R-:W-:-:S04]  /*1dd0*/  PRMT R43, R29, 0x7632, R43 ;  /* 0x000076321d2b7816 */ /* 0x000fc8000000002b */
[----:B------:R-:W-:Y:S04]  /*1de0*/  STL [R1+0x28], R23 ;  /* 0x0000281701007387 */ /* 0x000fe80000100800 */
[----:B---3--:R-:W3:Y:S04]  /*1df0*/  LDL.LU R29, [R1+0x60] ;  /* 0x00006000011d7983 */ /* 0x008ee80000300800 */
[----:B------:R-:W4:Y:S01]  /*1e00*/  LDL.LU R28, [R1+0x6c] ;  /* 0x00006c00011c7983 */ /* 0x000f220000300800 */
[----:B0-----:R-:W-:Y:S01]  /*1e10*/  FADD.FTZ R47, R4, 1 ;  /* 0x3f800000042f7421 */ /* 0x001fe20000010000 */
[----:B------:R-:W-:Y:S01]  /*1e20*/  FMUL.FTZ R10, R2, R10 ;  /* 0x0000000a020a7220 */ /* 0x000fe20000410000 */
[----:B------:R-:W-:-:S03]  /*1e30*/  PRMT R4, R27, 0x7632, R4 ;  /* 0x000076321b047816 */ /* 0x000fc60000000004 */
[----:B------:R-:W-:Y:S01]  /*1e40*/  FFMA.FTZ R13, R15, R10, R9 ;  /* 0x0000000a0f0d7223 */ /* 0x000fe20000010009 */
[----:B------:R-:W-:Y:S02]  /*1e50*/  SHF.L.U32 R4, R4, 0x10, RZ ;  /* 0x0000001004047819 */ /* 0x000fe400000006ff */
[----:B------:R-:W-:Y:S01]  /*1e60*/  SHF.L.U32 R46, R46, 0x10, RZ ;  /* 0x000000102e2e7819 */ /* 0x000fe200000006ff */
[----:B------:R-:W-:Y:S01]  /*1e70*/  FMUL.FTZ R42, R13, -1.4426950216293334961 ;  /* 0xbfb8aa3b0d2a7820 */ /* 0x000fe20000410000 */
[----:B------:R-:W-:Y:S01]  /*1e80*/  SHF.L.U32 R43, R43, 0x10, RZ ;  /* 0x000000102b2b7819 */ /* 0x000fe200000006ff */
[----:B------:R-:W-:Y:S01]  /*1e90*/  FADD.FTZ R4, -R14, R4 ;  /* 0x000000040e047221 */ /* 0x000fe20000010100 */
[----:B------:R-:W-:Y:S01]  /*1ea0*/  FMUL.FTZ R50, R53, R56 ;  /* 0x0000003835327220 */ /* 0x000fe20000410000 */
[----:B-1----:R-:W-:Y:S01]  /*1eb0*/  FADD.FTZ R55, R55, 1 ;  /* 0x3f80000037377421 */ /* 0x002fe20000010000 */
[----:B------:R-:W-:Y:S01]  /*1ec0*/  FMUL.FTZ R58, R46, R58 ;  /* 0x0000003a2e3a7220 */ /* 0x000fe20000410000 */
[----:B------:R-:W-:Y:S01]  /*1ed0*/  FMUL.FTZ R11, R0, R26 ;  /* 0x0000001a000b7220 */ /* 0x000fe20000410000 */
[----:B------:R-:W-:Y:S01]  /*1ee0*/  FMUL.FTZ R4, R2, R4 ;  /* 0x0000000402047220 */ /* 0x000fe20000410000 */
[----:B------:R-:W0:Y:S01]  /*1ef0*/  MUFU.EX2 R42, R42 ;  /* 0x0000002a002a7308 */ /* 0x000e220000000800 */
[----:B------:R-:W-:Y:S01]  /*1f00*/  FMUL.FTZ R50, R43, R50 ;  /* 0x000000322b327220 */ /* 0x000fe20000410000 */
[----:B------:R-:W-:Y:S01]  /*1f10*/  FFMA.FTZ R11, R18, R11, R51 ;  /* 0x0000000b120b7223 */ /* 0x000fe20000010033 */
[-C--:B------:R-:W-:Y:S01]  /*1f20*/  FMUL.FTZ R43, R15, R58.reuse ;  /* 0x0000003a0f2b7220 */ /* 0x080fe20000410000 */
[----:B------:R-:W-:-:S04]  /*1f30*/  FFMA.FTZ R52, R6, R58, R52 ;  /* 0x0000003a06347223 */ /* 0x000fc80000010034 */
[----:B------:R1:W-:Y:S01]  /*1f40*/  MUFU.RCP R56, R55 ;  /* 0x0000003700387308 */ /* 0x0003e20000001000 */
[----:B------:R-:W-:Y:S01]  /*1f50*/  FFMA.FTZ R11, R6, R43, R11 ;  /* 0x0000002b060b7223 */ /* 0x000fe2000001000b */
[----:B-1----:R-:W-:-:S06]  /*1f60*/  FFMA.FTZ R55, R48, R4, R8 ;  /* 0x0000000430377223 */ /* 0x002fcc0000010008 */
[----:B------:R-:W1:Y:S01]  /*1f70*/  MUFU.RCP R47, R47 ;  /* 0x0000002f002f7308 */ /* 0x000e620000001000 */
[----:B------:R-:W-:Y:S01]  /*1f80*/  FMUL.FTZ R6, R55, -1.4426950216293334961 ;  /* 0xbfb8aa3b37067820 */ /* 0x000fe20000410000 */
[----:B0-----:R-:W-:Y:S01]  /*1f90*/  FADD.FTZ R42, R42, 1 ;  /* 0x3f8000002a2a7421 */ /* 0x001fe20000010000 */
[----:B------:R-:W-:-:S05]  /*1fa0*/  FFMA.FTZ R43, R0, R26, R7 ;  /* 0x0000001a002b7223 */ /* 0x000fca0000010007 */
[----:B------:R-:W0:Y:S01]  /*1fb0*/  MUFU.EX2 R6, R6 ;  /* 0x0000000600067308 */ /* 0x000e220000000800 */
[----:B------:R-:W-:Y:S01]  /*1fc0*/  FMUL.FTZ R7, R3, R23 ;  /* 0x0000001703077220 */ /* 0x000fe20000410000 */
[----:B------:R-:W-:-:S03]  /*1fd0*/  FFMA.FTZ R12, R49, R50, R12 ;  /* 0x00000032310c7223 */ /* 0x000fc6000001000c */
[----:B------:R-:W-:-:S03]  /*1fe0*/  FFMA.FTZ R11, R25, R7, R11 ;  /* 0x00000007190b7223 */ /* 0x000fc6000001000b */
[----:B------:R0:W-:Y:S01]  /*1ff0*/  MUFU.RCP R53, R42 ;  /* 0x0000002a00357308 */ /* 0x0001e20000001000 */
[----:B-1----:R-:W-:Y:S01]  /*2000*/  FADD.FTZ R7, -R47, 1 ;  /* 0x3f8000002f077421 */ /* 0x002fe20000010100 */
[----:B------:R-:W-:Y:S01]  /*2010*/  FFMA.FTZ R43, R15, R58, R43 ;  /* 0x0000003a0f2b7223 */ /* 0x000fe2000001002b */
[----:B0-----:R-:W-:-:S04]  /*2020*/  FMUL.FTZ R42, R48, R50 ;  /* 0x00000032302a7220 */ /* 0x001fc80000410000 */
[----:B------:R-:W-:Y:S01]  /*2030*/  FFMA.FTZ R49, R49, R42, R11 ;  /* 0x0000002a31317223 */ /* 0x000fe2000001000b */
[----:B------:R-:W-:Y:S01]  /*2040*/  FFMA.FTZ R42, R5, R7, 1 ;  /* 0x3f800000052a7423 */ /* 0x000fe20000010007 */
[----:B------:R-:W-:Y:S01]  /*2050*/  FADD.FTZ R6, R6, 1 ;  /* 0x3f80000006067421 */ /* 0x000fe20000010000 */
[----:B------:R-:W-:Y:S02]  /*2060*/  FFMA.FTZ R43, R3, R23, R43 ;  /* 0x00000017032b7223 */ /* 0x000fe4000001002b */
[----:B------:R-:W-:Y:S01]  /*2070*/  FMUL.FTZ R47, R47, R42 ;  /* 0x0000002a2f2f7220 */ /* 0x000fe20000410000 */
[----:B------:R-:W-:Y:S01]  /*2080*/  IADD3 R42, P0, R17, UR18, RZ ;  /* 0x00000012112a7c10 */ /* 0x000fe2000ff1e0ff */
[----:B------:R-:W-:Y:S01]  /*2090*/  FADD.FTZ R60, R60, R50 ;  /* 0x000000323c3c7221 */ /* 0x000fe20000010000 */
[----:B------:R-:W0:Y:S01]  /*20a0*/  MUFU.RCP R51, R6 ;  /* 0x0000000600337308 */ /* 0x000e220000001000 */
[----:B------:R-:W-:Y:S01]  /*20b0*/  FFMA.FTZ R50, R48, R50, R43 ;  /* 0x0000003230327223 */ /* 0x000fe2000001002b */
[----:B------:R-:W-:-:S06]  /*20c0*/  IADD3.X R43, R16, UR19, RZ, P0, !PT ;  /* 0x00000013102b7c10 */ /* 0x000fcc00087fe4ff */
[----:B------:R-:W2:Y:S01]  /*20d0*/  LDG.E.64.CONSTANT R42, desc[UR12][R42.64] ;  /* 0x0000000c2a2a7981 */ /* 0x000ea2000c1e9b00 */
[----:B------:R-:W-:-:S03]  /*20e0*/  IADD3.X R45, RZ, R45, RZ, P1, !PT ;  /* 0x0000002dff2d7210 */ /* 0x000fc60000ffe4ff */
[----:B------:R1:W-:Y:S04]  /*20f0*/  STL [R1+0x118], R26 ;  /* 0x0001181a01007387 */ /* 0x0003e80000100800 */
[----:B------:R-:W-:Y:S01]  /*2100*/  STL [R1+0x11c], R25 ;  /* 0x00011c1901007387 */ /* 0x000fe20000100800 */
[----:B0-----:R-:W-:-:S03]  /*2110*/  FADD.FTZ R59, -R51, 1 ;  /* 0x3f800000333b7421 */ /* 0x001fc60000010100 */
[----:B------:R0:W-:Y:S01]  /*2120*/  STL [R1+0x120], R23 ;  /* 0x0001201701007387 */ /* 0x0001e20000100800 */
[----:B------:R-:W-:Y:S01]  /*2130*/  FFMA.FTZ R55, R55, R59, 1 ;  /* 0x3f80000037377423 */ /* 0x000fe2000001003b */
[C---:B-1----:R-:W-:Y:S02]  /*2140*/  SHF.L.U32 R26, R44.reuse, 0x1, RZ ;  /* 0x000000012c1a7819 */ /* 0x042fe400000006ff */
[--C-:B0-----:R-:W-:Y:S02]  /*2150*/  SHF.L.U64.HI R23, R44, 0x1, R45.reuse ;  /* 0x000000012c177819 */ /* 0x101fe4000001022d */
[----:B------:R-:W-:Y:S01]  /*2160*/  PRMT R45, R33, 0x7632, R45 ;  /* 0x00007632212d7816 */ /* 0x000fe2000000002d */
[----:B------:R-:W-:Y:S01]  /*2170*/  FMUL.FTZ R51, R51, R55 ;  /* 0x0000003733337220 */ /* 0x000fe20000410000 */
[----:B------:R-:W-:Y:S02]  /*2180*/  IADD3 R44, P0, R26, UR10, RZ ;  /* 0x0000000a1a2c7c10 */ /* 0x000fe4000ff1e0ff */
[----:B------:R-:W-:-:S05]  /*2190*/  SHF.L.U32 R45, R45, 0x10, RZ ;  /* 0x000000102d2d7819 */ /* 0x000fca00000006ff */
[----:B------:R-:W-:Y:S01]  /*21a0*/  FMUL.FTZ R51, R45, R51 ;  /* 0x000000332d337220 */ /* 0x000fe20000410000 */
[----:B------:R-:W-:-:S06]  /*21b0*/  IADD3.X R45, R23, UR11, RZ, P0, !PT ;  /* 0x0000000b172d7c10 */ /* 0x000fcc00087fe4ff */
[----:B------:R-:W2:Y:S01]  /*21c0*/  LDG.E.64.CONSTANT R44, desc[UR12][R44.64] ;  /* 0x0000000c2c2c7981 */ /* 0x000ea2000c1e9b00 */
[----:B------:R-:W-:Y:S01]  /*21d0*/  FADD.FTZ R7, -R53, 1 ;  /* 0x3f80000035077421 */ /* 0x000fe20000010100 */
[----:B------:R-:W-:Y:S01]  /*21e0*/  FADD.FTZ R11, -R56, 1 ;  /* 0x3f800000380b7421 */ /* 0x000fe20000010100 */
[----:B------:R-:W-:Y:S02]  /*21f0*/  SHF.L.U32 R5, R30, 0x10, RZ ;  /* 0x000000101e057819 */ /* 0x000fe400000006ff */
[----:B------:R-:W-:Y:S01]  /*2200*/  FFMA.FTZ R13, R13, R7, 1 ;  /* 0x3f8000000d0d7423 */ /* 0x000fe20000010007 */
[C---:B------:R-:W-:Y:S01]  /*2210*/  SHF.L.U32 R7, R31.reuse, 0x10, RZ ;  /* 0x000000101f077819 */ /* 0x040fe200000006ff */
[----:B------:R-:W-:Y:S01]  /*2220*/  FFMA.FTZ R54, R54, R11, 1 ;  /* 0x3f80000036367423 */ /* 0x000fe2000001000b */
[--C-:B------:R-:W-:Y:S01]  /*2230*/  FADD.FTZ R11, -R14, R5.reuse ;  /* 0x000000050e0b7221 */ /* 0x100fe20000010100 */
[----:B------:R-:W-:Y:S02]  /*2240*/  PRMT R5, R30, 0x7632, R5 ;  /* 0x000076321e057816 */ /* 0x000fe40000000005 */
[----:B------:R-:W-:Y:S01]  /*2250*/  FADD.FTZ R7, -R14, R7 ;  /* 0x000000070e077221 */ /* 0x000fe20000010100 */
[----:B------:R-:W-:-:S02]  /*2260*/  PRMT R57, R31, 0x7632, R57 ;  /* 0x000076321f397816 */ /* 0x000fc40000000039 */
[----:B------:R-:W-:Y:S01]  /*2270*/  SHF.L.U32 R5, R5, 0x10, RZ ;  /* 0x0000001005057819 */ /* 0x000fe200000006ff */
[C---:B------:R-:W-:Y:S01]  /*2280*/  FMUL.FTZ R19, R2.reuse, R7 ;  /* 0x0000000702137220 */ /* 0x040fe20000410000 */
[----:B------:R-:W-:Y:S01]  /*2290*/  SHF.L.U32 R57, R57, 0x10, RZ ;  /* 0x0000001039397819 */ /* 0x000fe200000006ff */
[----:B------:R-:W-:Y:S02]  /*22a0*/  FMUL.FTZ R20, R2, R11 ;  /* 0x0000000b02147220 */ /* 0x000fe40000410000 */
[C---:B------:R-:W-:Y:S01]  /*22b0*/  FADD.FTZ R5, -R14.reuse, R5 ;  /* 0x000000050e057221 */ /* 0x040fe20000010100 */
[----:B------:R-:W-:Y:S01]  /*22c0*/  FADD.FTZ R61, R61, R58 ;  /* 0x0000003a3d3d7221 */ /* 0x000fe20000010000 */
[----:B------:R-:W-:Y:S02]  /*22d0*/  FADD.FTZ R57, -R14, R57 ;  /* 0x000000390e397221 */ /* 0x000fe40000010100 */
[C---:B------:R-:W-:Y:S02]  /*22e0*/  FMUL.FTZ R5, R2.reuse, R5 ;  /* 0x0000000502057220 */ /* 0x040fe40000410000 */
[----:B------:R-:W-:-:S02]  /*22f0*/  FMUL.FTZ R57, R2, R57 ;  /* 0x0000003902397220 */ /* 0x000fc40000410000 */
[----:B------:R-:W-:Y:S01]  /*2300*/  FFMA.FTZ R11, R15, R5, R9 ;  /* 0x000000050f0b7223 */ /* 0x000fe20000010009 */
[----:B------:R-:W-:Y:S01]  /*2310*/  FMUL.FTZ R54, R56, R54 ;  /* 0x0000003638367220 */ /* 0x000fe20000410000 */
[----:B------:R-:W-:Y:S01]  /*2320*/  FMUL.FTZ R53, R53, R13 ;  /* 0x0000000d35357220 */ /* 0x000fe20000410000 */
[----:B------:R-:W-:Y:S01]  /*2330*/  FFMA.FTZ R13, R48, R57, R8 ;  /* 0x00000039300d7223 */ /* 0x000fe20000010008 */
[----:B------:R-:W-:Y:S01]  /*2340*/  FMUL.FTZ R56, R11, -1.4426950216293334961 ;  /* 0xbfb8aa3b0b387820 */ /* 0x000fe20000410000 */
[C---:B------:R-:W-:Y:S02]  /*2350*/  PRMT R59, R32.reuse, 0x7632, R59 ;  /* 0x00007632203b7816 */ /* 0x040fe4000000003b */
[----:B------:R-:W-:Y:S02]  /*2360*/  FMUL.FTZ R55, R13, -1.4426950216293334961 ;  /* 0xbfb8aa3b0d377820 */ /* 0x000fe40000410000 */
[----:B------:R-:W-:Y:S01]  /*2370*/  SHF.L.U32 R59, R59, 0x10, RZ ;  /* 0x000000103b3b7819 */ /* 0x000fe200000006ff */
[----:B------:R-:W0:Y:S04]  /*2380*/  MUFU.EX2 R56, R56 ;  /* 0x0000003800387308 */ /* 0x000e280000000800 */
[----:B------:R-:W-:Y:S01]  /*2390*/  FMUL.FTZ R53, R59, R53 ;  /* 0x000000353b357220 */ /* 0x000fe20000410000 */
[----:B------:R-:W-:-:S03]  /*23a0*/  SHF.L.U32 R59, R32, 0x10, RZ ;  /* 0x00000010203b7819 */ /* 0x000fc600000006ff */
[----:B------:R-:W1:Y:S02]  /*23b0*/  MUFU.EX2 R55, R55 ;  /* 0x0000003700377308 */ /* 0x000e640000000800 */
[----:B------:R-:W-:-:S04]  /*23c0*/  FMUL.FTZ R22, R59, R47 ;  /* 0x0000002f3b167220 */ /* 0x000fc80000410000 */
[----:B------:R-:W-:Y:S01]  /*23d0*/  FMUL.FTZ R59, R0, R22 ;  /* 0x00000016003b7220 */ /* 0x000fe20000410000 */
[----:B0-----:R-:W-:-:S03]  /*23e0*/  FADD.FTZ R56, R56, 1 ;  /* 0x3f80000038387421 */ /* 0x001fc60000010000 */
[----:B------:R-:W-:Y:S02]  /*23f0*/  FFMA.FTZ R59, R24, R59, R49 ;  /* 0x0000003b183b7223 */ /* 0x000fe40000010031 */
[----:B------:R1:W-:Y:S02]  /*2400*/  MUFU.RCP R49, R56 ;  /* 0x0000003800317308 */ /* 0x0003e40000001000 */
[----:B-1----:R-:W-:Y:S01]  /*2410*/  FADD.FTZ R56, R55, 1 ;  /* 0x3f80000037387421 */ /* 0x002fe20000010000 */
[----:B------:R-:W-:Y:S01]  /*2420*/  FADD.FTZ R61, R61, R53 ;  /* 0x000000353d3d7221 */ /* 0x000fe20000010000 */
[----:B------:R-:W-:Y:S01]  /*2430*/  FFMA.FTZ R12, R4, R51, R12 ;  /* 0x00000033040c7223 */ /* 0x000fe2000001000c */
[----:B------:R-:W-:Y:S01]  /*2440*/  FADD.FTZ R25, R60, R51 ;  /* 0x000000333c197221 */ /* 0x000fe20000010000 */
[----:B----4-:R-:W-:Y:S01]  /*2450*/  FFMA.FTZ R7, R3, R19, R28 ;  /* 0x0000001303077223 */ /* 0x010fe2000001001c */
[----:B---3--:R-:W-:-:S03]  /*2460*/  FFMA.FTZ R6, R0, R20, R29 ;  /* 0x0000001400067223 */ /* 0x008fc6000001001d */
[----:B------:R-:W-:Y:S01]  /*2470*/  FMUL.FTZ R58, R7, -1.4426950216293334961 ;  /* 0xbfb8aa3b073a7820 */ /* 0x000fe20000410000 */
[----:B------:R-:W-:-:S05]  /*2480*/  FMUL.FTZ R46, R6, -1.4426950216293334961 ;  /* 0xbfb8aa3b062e7820 */ /* 0x000fca0000410000 */
[----:B------:R-:W0:Y:S08]  /*2490*/  MUFU.EX2 R58, R58 ;  /* 0x0000003a003a7308 */ /* 0x000e300000000800 */
[----:B------:R-:W1:Y:S01]  /*24a0*/  MUFU.EX2 R46, R46 ;  /* 0x0000002e002e7308 */ /* 0x000e620000000800 */
[----:B0-----:R-:W-:-:S07]  /*24b0*/  FADD.FTZ R58, R58, 1 ;  /* 0x3f8000003a3a7421 */ /* 0x001fce0000010000 */
[----:B------:R0:W-:Y:S01]  /*24c0*/  MUFU.RCP R47, R58 ;  /* 0x0000003a002f7308 */ /* 0x0001e20000001000 */
[----:B-1----:R-:W-:Y:S01]  /*24d0*/  FADD.FTZ R46, R46, 1 ;  /* 0x3f8000002e2e7421 */ /* 0x002fe20000010000 */
[----:B0-----:R-:W-:-:S06]  /*24e0*/  SHF.L.U32 R58, R33, 0x10, RZ ;  /* 0x00000010213a7819 */ /* 0x001fcc00000006ff */
[----:B------:R-:W0:Y:S01]  /*24f0*/  MUFU.RCP R46, R46 ;  /* 0x0000002e002e7308 */ /* 0x000e220000001000 */
[----:B------:R-:W-:Y:S01]  /*2500*/  FMUL.FTZ R54, R58, R54 ;  /* 0x000000363a367220 */ /* 0x000fe20000410000 */
[----:B------:R-:W-:-:S04]  /*2510*/  FMUL.FTZ R58, R15, R53 ;  /* 0x000000350f3a7220 */ /* 0x000fc80000410000 */
[----:B------:R-:W-:Y:S01]  /*2520*/  FFMA.FTZ R55, R10, R58, R59 ;  /* 0x0000003a0a377223 */ /* 0x000fe2000001003b */
[----:B------:R-:W-:Y:S02]  /*2530*/  FFMA.FTZ R58, R0, R22, R50 ;  /* 0x00000016003a7223 */ /* 0x000fe40000010032 */
[----:B------:R1:W3:Y:S01]  /*2540*/  MUFU.RCP R50, R56 ;  /* 0x0000003800327308 */ /* 0x0002e20000001000 */
[-C--:B------:R-:W-:Y:S01]  /*2550*/  FFMA.FTZ R10, R10, R53.reuse, R52 ;  /* 0x000000350a0a7223 */ /* 0x080fe20000010034 */
[----:B------:R-:W-:Y:S01]  /*2560*/  FMUL.FTZ R52, R3, R54 ;  /* 0x0000003603347220 */ /* 0x000fe20000410000 */
[----:B-1----:R-:W-:-:S03]  /*2570*/  FFMA.FTZ R56, R15, R53, R58 ;  /* 0x000000350f387223 */ /* 0x002fc6000001003a */
[----:B------:R-:W-:Y:S01]  /*2580*/  FFMA.FTZ R55, R21, R52, R55 ;  /* 0x0000003415377223 */ /* 0x000fe20000010037 */
[----:B------:R-:W-:Y:S01]  /*2590*/  FMUL.FTZ R53, R48, R51 ;  /* 0x0000003330357220 */ /* 0x000fe20000410000 */
[----:B------:R-:W-:Y:S01]  /*25a0*/  FFMA.FTZ R56, R3, R54, R56 ;  /* 0x0000003603387223 */ /* 0x000fe20000010038 */
[----:B0-----:R-:W-:Y:S02]  /*25b0*/  FADD.FTZ R52, -R46, 1 ;  /* 0x3f8000002e347421 */ /* 0x001fe40000010100 */
[----:B------:R-:W-:Y:S01]  /*25c0*/  FFMA.FTZ R55, R4, R53, R55 ;  /* 0x0000003504377223 */ /* 0x000fe20000010037 */
[----:B------:R-:W-:Y:S01]  /*25d0*/  FFMA.FTZ R51, R48, R51, R56 ;  /* 0x0000003330337223 */ /* 0x000fe20000010038 */
[----:B------:R-:W-:Y:S01]  /*25e0*/  FADD.FTZ R56, -R47, 1 ;  /* 0x3f8000002f387421 */ /* 0x000fe20000010100 */
[----:B------:R-:W-:Y:S01]  /*25f0*/  FADD.FTZ R4, -R49, 1 ;  /* 0x3f80000031047421 */ /* 0x000fe20000010100 */
[----:B------:R-:W-:Y:S01]  /*2600*/  FFMA.FTZ R52, R6, R52, 1 ;  /* 0x3f80000006347423 */ /* 0x000fe20000010034 */
[----:B---3--:R-:W-:Y:S01]  /*2610*/  FADD.FTZ R6, -R50, 1 ;  /* 0x3f80000032067421 */ /* 0x008fe20000010100 */
[----:B------:R-:W-:Y:S01]  /*2620*/  FFMA.FTZ R56, R7, R56, 1 ;  /* 0x3f80000007387423 */ /* 0x000fe20000010038 */
[----:B------:R-:W-:Y:S01]  /*2630*/  FFMA.FTZ R4, R11, R4, 1 ;  /* 0x3f8000000b047423 */ /* 0x000fe20000010004 */
[----:B------:R-:W-:Y:S01]  /*2640*/  FMUL.FTZ R53, R46, R52 ;  /* 0x000000342e357220 */ /* 0x000fe20000410000 */
[C---:B------:R-:W-:Y:S01]  /*2650*/  PRMT R11, R34.reuse, 0x7632, R11 ;  /* 0x00007632220b7816 */ /* 0x040fe2000000000b */
[----:B------:R-:W-:Y:S01]  /*2660*/  FMUL.FTZ R52, R47, R56 ;  /* 0x000000382f347220 */ /* 0x000fe20000410000 */
[----:B------:R-:W-:Y:S01]  /*2670*/  FFMA.FTZ R6, R13, R6, 1 ;  /* 0x3f8000000d067423 */ /* 0x000fe20000010006 */
[----:B------:R-:W-:Y:S01]  /*2680*/  FMUL.FTZ R56, R49, R4 ;  /* 0x0000000431387220 */ /* 0x000fe20000410000 */
[----:B------:R-:W-:-:S02]  /*2690*/  SHF.L.U32 R13, R34, 0x10, RZ ;  /* 0x00000010220d7819 */ /* 0x000fc400000006ff */
[----:B------:R-:W-:Y:S02]  /*26a0*/  SHF.L.U32 R4, R36, 0x10, RZ ;  /* 0x0000001024047819 */ /* 0x000fe400000006ff */
[----:B------:R-:W-:Y:S02]  /*26b0*/  PRMT R7, R35, 0x7632, R7 ;  /* 0x0000763223077816 */ /* 0x000fe40000000007 */
[----:B------:R-:W-:Y:S01]  /*26c0*/  SHF.L.U32 R11, R11, 0x10, RZ ;  /* 0x000000100b0b7819 */ /* 0x000fe200000006ff */
[----:B------:R-:W-:Y:S01]  /*26d0*/  FMUL.FTZ R53, R13, R53 ;  /* 0x000000350d357220 */ /* 0x000fe20000410000 */
[----:B------:R-:W-:Y:S01]  /*26e0*/  SHF.L.U32 R7, R7, 0x10, RZ ;  /* 0x0000001007077819 */ /* 0x000fe200000006ff */
[----:B------:R-:W-:Y:S01]  /*26f0*/  FADD.FTZ R13, -R14, R4 ;  /* 0x000000040e0d7221 */ /* 0x000fe20000010100 */
[----:B------:R-:W-:Y:S01]  /*2700*/  FMUL.FTZ R6, R50, R6 ;  /* 0x0000000632067220 */ /* 0x000fe20000410000 */
[----:B------:R-:W-:Y:S01]  /*2710*/  FMUL.FTZ R56, R11, R56 ;  /* 0x000000380b387220 */ /* 0x000fe20000410000 */
[----:B------:R-:W-:-:S02]  /*2720*/  SHF.L.U32 R4, R37, 0x10, RZ ;  /* 0x0000001025047819 */ /* 0x000fc400000006ff */
[----:B------:R-:W-:Y:S01]  /*2730*/  PRMT R11, R36, 0x7632, R11 ;  /* 0x00007632240b7816 */ /* 0x000fe2000000000b */
[----:B------:R-:W-:Y:S01]  /*2740*/  FMUL.FTZ R7, R7, R6 ;  /* 0x0000000607077220 */ /* 0x000fe20000410000 */
[----:B------:R-:W-:Y:S01]  /*2750*/  FMUL.FTZ R18, R2, R13 ;  /* 0x0000000d02127220 */ /* 0x000fe20000410000 */
[----:B------:R-:W-:Y:S01]  /*2760*/  FADD.FTZ R4, -R14, R4 ;  /* 0x000000040e047221 */ /* 0x000fe20000010100 */
[----:B------:R-:W-:Y:S02]  /*2770*/  SHF.L.U32 R6, R11, 0x10, RZ ;  /* 0x000000100b067819 */ /* 0x000fe400000006ff */
[----:B------:R-:W-:Y:S01]  /*2780*/  PRMT R11, R37, 0x7632, R11 ;  /* 0x00007632250b7816 */ /* 0x000fe2000000000b */
[C---:B------:R-:W-:Y:S01]  /*2790*/  FFMA.FTZ R50, R0.reuse, R18, R29 ;  /* 0x0000001200327223 */ /* 0x040fe2000001001d */
[----:B------:R-:W-:Y:S01]  /*27a0*/  FMUL.FTZ R13, R0, R53 ;  /* 0x00000035000d7220 */ /* 0x000fe20000410000 */
[----:B------:R-:W-:Y:S01]  /*27b0*/  FMUL.FTZ R17, R2, R4 ;  /* 0x0000000402117220 */ /* 0x000fe20000410000 */
[----:B------:R-:W-:Y:S01]  /*27c0*/  FADD.FTZ R6, -R14, R6 ;  /* 0x000000060e067221 */ /* 0x000fe20000010100 */
[----:B------:R-:W-:Y:S01]  /*27d0*/  SHF.L.U32 R11, R11, 0x10, RZ ;  /* 0x000000100b0b7819 */ /* 0x000fe200000006ff */
[----:B------:R-:W-:Y:S01]  /*27e0*/  FMUL.FTZ R59, R50, -1.4426950216293334961 ;  /* 0xbfb8aa3b323b7820 */ /* 0x000fe20000410000 */
[----:B------:R-:W-:Y:S01]  /*27f0*/  FFMA.FTZ R13, R20, R13, R55 ;  /* 0x0000000d140d7223 */ /* 0x000fe20000010037 */
[----:B------:R-:W-:Y:S01]  /*2800*/  FMUL.FTZ R46, R15, R56 ;  /* 0x000000380f2e7220 */ /* 0x000fe20000410000 */
[----:B------:R-:W-:Y:S01]  /*2810*/  FFMA.FTZ R4, R3, R17, R28 ;  /* 0x0000001103047223 */ /* 0x000fe2000001001c */
[----:B------:R-:W-:Y:S01]  /*2820*/  FMUL.FTZ R6, R2, R6 ;  /* 0x0000000602067220 */ /* 0x000fe20000410000 */
[C---:B------:R-:W-:Y:S01]  /*2830*/  FFMA.FTZ R16, R5.reuse, R56, R10 ;  /* 0x0000003805107223 */ /* 0x040fe2000001000a */
[----:B------:R-:W-:Y:S01]  /*2840*/  FADD.FTZ R10, -R14, R11 ;  /* 0x0000000b0e0a7221 */ /* 0x000fe20000010100 */
[----:B------:R-:W-:Y:S01]  /*2850*/  FFMA.FTZ R13, R5, R46, R13 ;  /* 0x0000002e050d7223 */ /* 0x000fe2000001000d */
[----:B------:R-:W-:Y:S01]  /*2860*/  FMUL.FTZ R58, R4, -1.4426950216293334961 ;  /* 0xbfb8aa3b043a7820 */ /* 0x000fe20000410000 */
[----:B------:R-:W-:Y:S01]  /*2870*/  SHF.L.U32 R11, R35, 0x10, RZ ;  /* 0x00000010230b7819 */ /* 0x000fe200000006ff */
[----:B------:R-:W0:Y:S01]  /*2880*/  MUFU.EX2 R59, R59 ;  /* 0x0000003b003b7308 */ /* 0x000e220000000800 */
[----:B------:R-:W-:Y:S01]  /*2890*/  FFMA.FTZ R5, R15, R6, R9 ;  /* 0x000000060f057223 */ /* 0x000fe20000010009 */
[----:B------:R-:W-:-:S02]  /*28a0*/  FMUL.FTZ R10, R2, R10 ;  /* 0x0000000a020a7220 */ /* 0x000fc40000410000 */
[----:B------:R-:W-:Y:S01]  /*28b0*/  FMUL.FTZ R52, R11, R52 ;  /* 0x000000340b347220 */ /* 0x000fe20000410000 */
[----:B------:R-:W-:Y:S01]  /*28c0*/  FMUL.FTZ R55, R5, -1.4426950216293334961 ;  /* 0xbfb8aa3b05377820 */ /* 0x000fe20000410000 */
[----:B------:R-:W-:Y:S02]  /*28d0*/  FFMA.FTZ R11, R48, R10, R8 ;  /* 0x0000000a300b7223 */ /* 0x000fe40000010008 */
[----:B------:R-:W1:Y:S02]  /*28e0*/  MUFU.EX2 R58, R58 ;  /* 0x0000003a003a7308 */ /* 0x000e640000000800 */
[----:B------:R-:W-:-:S06]  /*28f0*/  FMUL.FTZ R49, R11, -1.4426950216293334961 ;  /* 0xbfb8aa3b0b317820 */ /* 0x000fcc0000410000 */
[----:B------:R-:W3:Y:S01]  /*2900*/  MUFU.EX2 R55, R55 ;  /* 0x0000003700377308 */ /* 0x000ee20000000800 */
[----:B0-----:R-:W-:-:S07]  /*2910*/  FADD.FTZ R59, R59, 1 ;  /* 0x3f8000003b3b7421 */ /* 0x001fce0000010000 */
[----:B------:R-:W0:Y:S01]  /*2920*/  MUFU.EX2 R49, R49 ;  /* 0x0000003100317308 */ /* 0x000e220000000800 */
[----:B-1----:R-:W-:Y:S01]  /*2930*/  FADD.FTZ R60, R58, 1 ;  /* 0x3f8000003a3c7421 */ /* 0x002fe20000010000 */
[----:B------:R-:W-:-:S06]  /*2940*/  FMUL.FTZ R58, R3, R52 ;  /* 0x00000034033a7220 */ /* 0x000fcc0000410000 */
[----:B------:R-:W1:Y:S01]  /*2950*/  MUFU.RCP R59, R59 ;  /* 0x0000003b003b7308 */ /* 0x000e620000001000 */
[----:B------:R-:W-:Y:S01]  /*2960*/  FFMA.FTZ R58, R19, R58, R13 ;  /* 0x0000003a133a7223 */ /* 0x000fe2000001000d */
[----:B---3--:R-:W-:-:S06]  /*2970*/  FADD.FTZ R55, R55, 1 ;  /* 0x3f80000037377421 */ /* 0x008fcc0000010000 */
[----:B------:R3:W4:Y:S01]  /*2980*/  MUFU.RCP R13, R60 ;  /* 0x0000003c000d7308 */ /* 0x0007220000001000 */
[----:B0-----:R-:W-:Y:S01]  /*2990*/  FADD.FTZ R49, R49, 1 ;  /* 0x3f80000031317421 */ /* 0x001fe20000010000 */
[----:B------:R-:W-:Y:S01]  /*29a0*/  IADD3 R46, P0, R26, UR18, RZ ;  /* 0x000000121a2e7c10 */ /* 0x000fe2000ff1e0ff */
[----:B------:R-:W-:Y:S01]  /*29b0*/  STL [R1+0x124], R30 ;  /* 0x0001241e01007387 */ /* 0x000fe20000100800 */
[----:B------:R-:W-:-:S04]  /*29c0*/  FFMA.FTZ R51, R0, R53, R51 ;  /* 0x0000003500337223 */ /* 0x000fc80000010033 */
[----:B------:R-:W0:Y:S01]  /*29d0*/  MUFU.RCP R55, R55 ;  /* 0x0000003700377308 */ /* 0x000e220000001000 */
[----:B------:R-:W-:Y:S01]  /*29e0*/  STL [R1+0x54], R20 ;  /* 0x0000541401007387 */ /* 0x000fe20000100800 */
[----:B------:R-:W-:Y:S01]  /*29f0*/  IADD3.X R47, R23, UR19, RZ, P0, !PT ;  /* 0x00000013172f7c10 */ /* 0x000fe200087fe4ff */
[----:B------:R-:W-:Y:S02]  /*2a00*/  FFMA.FTZ R51, R15, R56, R51 ;  /* 0x000000380f337223 */ /* 0x000fe40000010033 */
[----:B------:R-:W-:Y:S03]  /*2a10*/  STL [R1+0x50], R19 ;  /* 0x0000501301007387 */ /* 0x000fe60000100800 */
[----:B------:R-:W2:Y:S01]  /*2a20*/  MUFU.RCP R49, R49 ;  /* 0x0000003100317308 */ /* 0x000ea20000001000 */
[----:B------:R1:W-:Y:S01]  /*2a30*/  STL [R1+0x7c], R23 ;  /* 0x00007c1701007387 */ /* 0x0003e20000100800 */
[-C--:B---3--:R-:W-:Y:S01]  /*2a40*/  FMUL.FTZ R60, R48, R7.reuse ;  /* 0x00000007303c7220 */ /* 0x088fe20000410000 */
[----:B------:R-:W-:-:S02]  /*2a50*/  FFMA.FTZ R12, R57, R7, R12 ;  /* 0x00000007390c7223 */ /* 0x000fc4000001000c */
[----:B------:R-:W3:Y:S01]  /*2a60*/  LDG.E.64.CONSTANT R46, desc[UR12][R46.64] ;  /* 0x0000000c2e2e7981 */ /* 0x000ee2000c1e9b00 */
[----:B-1----:R-:W-:Y:S01]  /*2a70*/  FADD.FTZ R23, R61, R56 ;  /* 0x000000383d177221 */ /* 0x002fe20000010000 */
[----:B------:R-:W-:-:S04]  /*2a80*/  FADD.FTZ R56, -R59, 1 ;  /* 0x3f8000003b387421 */ /* 0x000fc80000010100 */
[----:B------:R-:W-:Y:S01]  /*2a90*/  FFMA.FTZ R56, R50, R56, 1 ;  /* 0x3f80000032387423 */ /* 0x000fe20000010038 */
[----:B----4-:R-:W-:-:S04]  /*2aa0*/  FADD.FTZ R50, -R13, 1 ;  /* 0x3f8000000d327421 */ /* 0x010fc80000010100 */
[----:B------:R-:W-:Y:S01]  /*2ab0*/  FFMA.FTZ R50, R4, R50, 1 ;  /* 0x3f80000004327423 */ /* 0x000fe20000010032 */
[----:B0-----:R-:W-:-:S04]  /*2ac0*/  FADD.FTZ R4, -R55, 1 ;  /* 0x3f80000037047421 */ /* 0x001fc80000010100 */
[----:B------:R-:W-:Y:S01]  /*2ad0*/  FFMA.FTZ R4, R5, R4, 1 ;  /* 0x3f80000005047423 */ /* 0x000fe20000010004 */
[----:B--2---:R-:W-:Y:S01]  /*2ae0*/  FADD.FTZ R5, -R49, 1 ;  /* 0x3f80000031057421 */ /* 0x004fe20000010100 */
[----:B------:R-:W-:Y:S01]  /*2af0*/  FMUL.FTZ R50, R13, R50 ;  /* 0x000000320d327220 */ /* 0x000fe20000410000 */
[C---:B------:R-:W-:Y:S02]  /*2b00*/  PRMT R13, R38.reuse, 0x7632, R13 ;  /* 0x00007632260d7816 */ /* 0x040fe4000000000d */
[----:B------:R-:W-:Y:S01]  /*2b10*/  FFMA.FTZ R5, R11, R5, 1 ;  /* 0x3f8000000b057423 */ /* 0x000fe20000010005 */
[----:B------:R-:W-:Y:S01]  /*2b20*/  FMUL.FTZ R11, R55, R4 ;  /* 0x00000004370b7220 */ /* 0x000fe20000410000 */
[----:B------:R-:W-:Y:S01]  /*2b30*/  SHF.L.U32 R4, R38, 0x10, RZ ;  /* 0x0000001026047819 */ /* 0x000fe200000006ff */
[----:B------:R-:W-:Y:S01]  /*2b40*/  FMUL.FTZ R56, R59, R56 ;  /* 0x000000383b387220 */ /* 0x000fe20000410000 */
[----:B------:R-:W-:Y:S01]  /*2b50*/  FMUL.FTZ R49, R49, R5 ;  /* 0x0000000531317220 */ /* 0x000fe20000410000 */
[----:B------:R-:W-:-:S02]  /*2b60*/  SHF.L.U32 R13, R13, 0x10, RZ ;  /* 0x000000100d0d7819 */ /* 0x000fc400000006ff */
[C---:B------:R-:W-:Y:S01]  /*2b70*/  SHF.L.U32 R5, R39.reuse, 0x10, RZ ;  /* 0x0000001027057819 */ /* 0x040fe200000006ff */
[----:B------:R-:W-:Y:S01]  /*2b80*/  FMUL.FTZ R4, R4, R56 ;  /* 0x0000003804047220 */ /* 0x000fe20000410000 */
[----:B------:R-:W-:Y:S01]  /*2b90*/  PRMT R55, R39, 0x7632, R55 ;  /* 0x0000763227377816 */ /* 0x000fe20000000037 */
[----:B------:R-:W-:Y:S01]  /*2ba0*/  FMUL.FTZ R11, R13, R11 ;  /* 0x0000000b0d0b7220 */ /* 0x000fe20000410000 */
[----:B------:R-:W-:Y:S01]  /*2bb0*/  FFMA.FTZ R58, R57, R60, R58 ;  /* 0x0000003c393a7223 */ /* 0x000fe2000001003a */
[----:B------:R-:W-:Y:S01]  /*2bc0*/  FMUL.FTZ R5, R5, R50 ;  /* 0x0000003205057220 */ /* 0x000fe20000410000 */
[----:B------:R-:W-:Y:S01]  /*2bd0*/  FMUL.FTZ R13, R0, R4 ;  /* 0x00000004000d7220 */ /* 0x000fe20000410000 */
[----:B------:R-:W-:Y:S01]  /*2be0*/  SHF.L.U32 R50, R55, 0x10, RZ ;  /* 0x0000001037327819 */ /* 0x000fe200000006ff */
[----:B------:R-:W-:Y:S02]  /*2bf0*/  FFMA.FTZ R55, R3, R52, R51 ;  /* 0x0000003403377223 */ /* 0x000fe40000010033 */
[----:B------:R-:W-:Y:S01]  /*2c00*/  FFMA.FTZ R58, R18, R13, R58 ;  /* 0x0000000d123a7223 */ /* 0x000fe2000001003a */
[----:B------:R-:W-:Y:S01]  /*2c10*/  FADD.FTZ R13, R25, R7 ;  /* 0x00000007190d7221 */ /* 0x000fe20000010000 */
[--C-:B------:R-:W-:Y:S01]  /*2c20*/  FFMA.FTZ R7, R48, R7, R55.reuse ;  /* 0x0000000730077223 */ /* 0x100fe20000010037 */
[----:B------:R-:W-:Y:S01]  /*2c30*/  FMUL.FTZ R51, R15, R11 ;  /* 0x0000000b0f337220 */ /* 0x000fe20000410000 */
[----:B------:R-:W-:Y:S01]  /*2c40*/  PRMT R55, R40, 0x7632, R55 ;  /* 0x0000763228377816 */ /* 0x000fe20000000037 */
[----:B------:R-:W-:Y:S01]  /*2c50*/  FMUL.FTZ R50, R50, R49 ;  /* 0x0000003132327220 */ /* 0x000fe20000410000 */
[----:B------:R-:W-:Y:S01]  /*2c60*/  SHF.L.U32 R56, R40, 0x10, RZ ;  /* 0x0000001028387819 */ /* 0x000fe200000006ff */
[C---:B------:R-:W-:Y:S01]  /*2c70*/  FFMA.FTZ R49, R6.reuse, R51, R58 ;  /* 0x0000003306317223 */ /* 0x040fe2000001003a */
[----:B------:R-:W-:Y:S01]  /*2c80*/  SHF.L.U32 R55, R55, 0x10, RZ ;  /* 0x0000001037377819 */ /* 0x000fe200000006ff */
[----:B------:R-:W-:Y:S01]  /*2c90*/  FMUL.FTZ R51, R3, R5 ;  /* 0x0000000503337220 */ /* 0x000fe20000410000 */
[----:B------:R-:W-:Y:S01]  /*2ca0*/  FFMA.FTZ R25, R6, R11, R16 ;  /* 0x0000000b06197223 */ /* 0x000fe20000010010 */
[----:B------:R-:W-:Y:S01]  /*2cb0*/  FADD.FTZ R56, -R14, R56 ;  /* 0x000000380e387221 */ /* 0x000fe20000010100 */
[----:B------:R-:W-:Y:S01]  /*2cc0*/  PRMT R6, R41, 0x7632, R6 ;  /* 0x0000763229067816 */ /* 0x000fe20000000006 */
[-C--:B------:R-:W-:Y:S01]  /*2cd0*/  FFMA.FTZ R27, R10, R50.reuse, R12 ;  /* 0x000000320a1b7223 */ /* 0x080fe2000001000c */
[----:B------:R-:W-:Y:S01]  /*2ce0*/  FFMA.FTZ R49, R17, R51, R49 ;  /* 0x0000003311317223 */ /* 0x000fe20000010031 */
[----:B------:R-:W-:Y:S01]  /*2cf0*/  FADD.FTZ R12, -R14, R55 ;  /* 0x000000370e0c7221 */ /* 0x000fe20000010100 */
[----:B------:R-:W-:Y:S01]  /*2d00*/  FMUL.FTZ R51, R48, R50 ;  /* 0x0000003230337220 */ /* 0x000fe20000410000 */
[----:B------:R-:W-:Y:S01]  /*2d10*/  SHF.L.U32 R55, R41, 0x10, RZ ;  /* 0x0000001029377819 */ /* 0x000fe200000006ff */
[----:B------:R-:W-:Y:S01]  /*2d20*/  FMUL.FTZ R16, R2, R56 ;  /* 0x0000003802107220 */ /* 0x000fe20000410000 */
[----:B------:R-:W-:Y:S01]  /*2d30*/  SHF.L.U32 R6, R6, 0x10, RZ ;  /* 0x0000001006067819 */ /* 0x000fe200000006ff */
[----:B------:R-:W-:Y:S01]  /*2d40*/  FFMA.FTZ R49, R10, R51, R49 ;  /* 0x000000330a317223 */ /* 0x000fe20000010031 */
[----:B------:R-:W-:Y:S01]  /*2d50*/  FMUL.FTZ R12, R2, R12 ;  /* 0x0000000c020c7220 */ /* 0x000fe20000410000 */
[----:B------:R-:W-:Y:S01]  /*2d60*/  FFMA.FTZ R51, R0, R16, R29 ;  /* 0x0000001000337223 */ /* 0x000fe2000001001d */
[C---:B------:R-:W-:Y:S01]  /*2d70*/  FADD.FTZ R55, -R14.reuse, R55 ;  /* 0x000000370e377221 */ /* 0x040fe20000010100 */
[----:B------:R-:W-:Y:S01]  /*2d80*/  FADD.FTZ R6, -R14, R6 ;  /* 0x000000060e067221 */ /* 0x000fe20000010100 */
[----:B------:R-:W-:Y:S01]  /*2d90*/  FFMA.FTZ R58, R15, R12, R9 ;  /* 0x0000000c0f3a7223 */ /* 0x000fe20000010009 */
[----:B------:R-:W-:Y:S01]  /*2da0*/  FMUL.FTZ R60, R51, -1.4426950216293334961 ;  /* 0xbfb8aa3b333c7820 */ /* 0x000fe20000410000 */
[C---:B------:R-:W-:Y:S01]  /*2db0*/  FMUL.FTZ R55, R2.reuse, R55 ;  /* 0x0000003702377220 */ /* 0x040fe20000410000 */
[----:B------:R-:W-:Y:S01]  /*2dc0*/  FMUL.FTZ R10, R2, R6 ;  /* 0x00000006020a7220 */ /* 0x000fe20000410000 */
[----:B------:R-:W-:-:S02]  /*2dd0*/  FMUL.FTZ R59, R58, -1.4426950216293334961 ;  /* 0xbfb8aa3b3a3b7820 */ /* 0x000fc40000410000 */
[----:B------:R-:W-:Y:S01]  /*2de0*/  FFMA.FTZ R6, R3, R55, R28 ;  /* 0x0000003703067223 */ /* 0x000fe2000001001c */
[----:B------:R-:W0:Y:S01]  /*2df0*/  MUFU.EX2 R60, R60 ;  /* 0x0000003c003c7308 */ /* 0x000e220000000800 */
[----:B------:R-:W-:Y:S02]  /*2e00*/  FFMA.FTZ R56, R48, R10, R8 ;  /* 0x0000000a30387223 */ /* 0x000fe40000010008 */
[----:B------:R-:W-:Y:S02]  /*2e10*/  FMUL.FTZ R57, R6, -1.4426950216293334961 ;  /* 0xbfb8aa3b06397820 */ /* 0x000fe40000410000 */
[----:B------:R-:W-:-:S03]  /*2e20*/  FMUL.FTZ R61, R56, -1.4426950216293334961 ;  /* 0xbfb8aa3b383d7820 */ /* 0x000fc60000410000 */
[----:B------:R-:W1:Y:S08]  /*2e30*/  MUFU.EX2 R59, R59 ;  /* 0x0000003b003b7308 */ /* 0x000e700000000800 */
[----:B------:R-:W2:Y:S01]  /*2e40*/  MUFU.EX2 R57, R57 ;  /* 0x0000003900397308 */ /* 0x000ea20000000800 */
[----:B0-----:R-:W-:-:S07]  /*2e50*/  FADD.FTZ R60, R60, 1 ;  /* 0x3f8000003c3c7421 */ /* 0x001fce0000010000 */
[----:B------:R-:W0:Y:S01]  /*2e60*/  MUFU.EX2 R61, R61 ;  /* 0x0000003d003d7308 */ /* 0x000e220000000800 */
[----:B------:R-:W-:Y:S01]  /*2e70*/  FFMA.FTZ R7, R0, R4, R7 ;  /* 0x0000000400077223 */ /* 0x000fe20000010007 */
[----:B-1----:R-:W-:Y:S01]  /*2e80*/  FADD.FTZ R59, R59, 1 ;  /* 0x3f8000003b3b7421 */ /* 0x002fe20000010000 */
[----:B------:R-:W-:Y:S02]  /*2e90*/  FADD.FTZ R23, R23, R11 ;  /* 0x0000000b17177221 */ /* 0x000fe40000010000 */
[----:B------:R-:W-:-:S03]  /*2ea0*/  FFMA.FTZ R7, R15, R11, R7 ;  /* 0x0000000b0f077223 */ /* 0x000fc60000010007 */
[----:B------:R-:W1:Y:S01]  /*2eb0*/  MUFU.RCP R60, R60 ;  /* 0x0000003c003c7308 */ /* 0x000e620000001000 */
[----:B--2---:R-:W-:-:S07]  /*2ec0*/  FADD.FTZ R11, R57, 1 ;  /* 0x3f800000390b7421 */ /* 0x004fce0000010000 */
[----:B------:R-:W2:Y:S01]  /*2ed0*/  MUFU.RCP R59, R59 ;  /* 0x0000003b003b7308 */ /* 0x000ea20000001000 */
[----:B0-----:R-:W-:-:S07]  /*2ee0*/  FADD.FTZ R61, R61, 1 ;  /* 0x3f8000003d3d7421 */ /* 0x001fce0000010000 */
[----:B------:R-:W0:Y:S01]  /*2ef0*/  MUFU.RCP R11, R11 ;  /* 0x0000000b000b7308 */ /* 0x000e220000001000 */
[----:B-1----:R-:W-:-:S07]  /*2f00*/  FADD.FTZ R57, -R60, 1 ;  /* 0x3f8000003c397421 */ /* 0x002fce0000010100 */
[----:B------:R-:W1:Y:S01]  /*2f10*/  MUFU.RCP R61, R61 ;  /* 0x0000003d003d7308 */ /* 0x000e620000001000 */
[----:B------:R-:W-:Y:S01]  /*2f20*/  FFMA.FTZ R7, R3, R5, R7 ;  /* 0x0000000503077223 */ /* 0x000fe20000010007 */
[----:B------:R-:W-:Y:S01]  /*2f30*/  FFMA.FTZ R51, R51, R57, 1 ;  /* 0x3f80000033337423 */ /* 0x000fe20000010039 */
[----:B--2---:R-:W-:Y:S01]  /*2f40*/  FADD.FTZ R57, -R59, 1 ;  /* 0x3f8000003b397421 */ /* 0x004fe20000010100 */
[----:B------:R-:W-:Y:S01]  /*2f50*/  FADD.FTZ R30, R13, R50 ;  /* 0x000000320d1e7221 */ /* 0x000fe20000010000 */
[----:B------:R-:W-:Y:S02]  /*2f60*/  FFMA.FTZ R50, R48, R50, R7 ;  /* 0x0000003230327223 */ /* 0x000fe40000010007 */
[----:B------:R-:W-:Y:S01]  /*2f70*/  FFMA.FTZ R58, R58, R57, 1 ;  /* 0x3f8000003a3a7423 */ /* 0x000fe20000010039 */
[----:B0-----:R-:W-:-:S04]  /*2f80*/  FADD.FTZ R7, -R11, 1 ;  /* 0x3f8000000b077421 */ /* 0x001fc80000010100 */
[----:B------:R-:W-:Y:S01]  /*2f90*/  FFMA.FTZ R7, R6, R7, 1 ;  /* 0x3f80000006077423 */ /* 0x000fe20000010007 */
[----:B------:R-:W-:Y:S01]  /*2fa0*/  PRMT R6, R43, 0x7632, R6 ;  /* 0x000076322b067816 */ /* 0x000fe20000000006 */
[----:B-1----:R-:W-:-:S03]  /*2fb0*/  FADD.FTZ R57, -R61, 1 ;  /* 0x3f8000003d397421 */ /* 0x002fc60000010100 */
[----:B------:R-:W-:Y:S01]  /*2fc0*/  SHF.L.U32 R6, R6, 0x10, RZ ;  /* 0x0000001006067819 */ /* 0x000fe200000006ff */
[----:B------:R-:W-:-:S04]  /*2fd0*/  FFMA.FTZ R57, R56, R57, 1 ;  /* 0x3f80000038397423 */ /* 0x000fc80000010039 */
[----:B------:R-:W-:Y:S01]  /*2fe0*/  FMUL.FTZ R13, R61, R57 ;  /* 0x000000393d0d7220 */ /* 0x000fe20000410000 */
[----:B------:R-:W-:-:S03]  /*2ff0*/  FMUL.FTZ R51, R60, R51 ;  /* 0x000000333c337220 */ /* 0x000fc60000410000 */
[----:B------:R-:W-:Y:S01]  /*3000*/  FMUL.FTZ R13, R6, R13 ;  /* 0x0000000d060d7220 */ /* 0x000fe20000410000 */
[C---:B------:R-:W-:Y:S02]  /*3010*/  SHF.L.U32 R6, R42.reuse, 0x10, RZ ;  /* 0x000000102a067819 */ /* 0x040fe400000006ff */
[----:B------:R-:W-:Y:S01]  /*3020*/  PRMT R56, R42, 0x7632, R56 ;  /* 0x000076322a387816 */ /* 0x000fe20000000038 */
[----:B------:R-:W-:Y:S02]  /*3030*/  FMUL.FTZ R7, R11, R7 ;  /* 0x000000070b077220 */ /* 0x000fe40000410000 */
[----:B------:R-:W-:Y:S01]  /*3040*/  FMUL.FTZ R6, R6, R51 ;  /* 0x0000003306067220 */ /* 0x000fe20000410000 */
[----:B------:R-:W-:Y:S01]  /*3050*/  SHF.L.U32 R51, R43, 0x10, RZ ;  /* 0x000000102b337819 */ /* 0x000fe200000006ff */
[----:B------:R-:W-:Y:S01]  /*3060*/  FMUL.FTZ R58, R59, R58 ;  /* 0x0000003a3b3a7220 */ /* 0x000fe20000410000 */
[----:B------:R-:W-:-:S03]  /*3070*/  SHF.L.U32 R56, R56, 0x10, RZ ;  /* 0x0000001038387819 */ /* 0x000fc600000006ff */
[----:B------:R-:W-:Y:S01]  /*3080*/  FMUL.FTZ R7, R51, R7 ;  /* 0x0000000733077220 */ /* 0x000fe20000410000 */
[----:B------:R-:W-:Y:S01]  /*3090*/  FMUL.FTZ R51, R0, R6 ;  /* 0x0000000600337220 */ /* 0x000fe20000410000 */
[----:B------:R-:W-:Y:S01]  /*30a0*/  FMUL.FTZ R11, R56, R58 ;  /* 0x0000003a380b7220 */ /* 0x000fe20000410000 */
[----:B------:R-:W-:Y:S02]  /*30b0*/  SHF.L.U32 R57, R44, 0x10, RZ ;  /* 0x000000102c397819 */ /* 0x000fe400000006ff */
[----:B------:R-:W-:Y:S01]  /*30c0*/  FFMA.FTZ R49, R16, R51, R49 ;  /* 0x0000003310317223 */ /* 0x000fe20000010031 */
[----:B------:R-:W-:Y:S01]  /*30d0*/  FMUL.FTZ R51, R15, R11 ;  /* 0x0000000b0f337220 */ /* 0x000fe20000410000 */
[----:B------:R0:W-:Y:S01]  /*30e0*/  STL [R1+0x78], R26 ;  /* 0x0000781a01007387 */ /* 0x0001e20000100800 */
[----:B------:R-:W-:Y:S02]  /*30f0*/  FADD.FTZ R57, -R14, R57 ;  /* 0x000000390e397221 */ /* 0x000fe40000010100 */
[----:B------:R-:W-:Y:S01]  /*3100*/  FFMA.FTZ R49, R12, R51, R49 ;  /* 0x000000330c317223 */ /* 0x000fe20000010031 */
[----:B------:R-:W-:Y:S01]  /*3110*/  FMUL.FTZ R51, R48, R13 ;  /* 0x0000000d30337220 */ /* 0x000fe20000410000 */
[----:B0-----:R-:W-:Y:S01]  /*3120*/  FFMA.FTZ R26, R12, R11, R25 ;  /* 0x0000000b0c1a7223 */ /* 0x001fe20000010019 */
[----:B------:R-:W-:Y:S01]  /*3130*/  FMUL.FTZ R12, R3, R7 ;  /* 0x00000007030c7220 */ /* 0x000fe20000410000 */
[----:B------:R-:W-:-:S03]  /*3140*/  FMUL.FTZ R57, R2, R57 ;  /* 0x0000003902397220 */ /* 0x000fc60000410000 */
[----:B------:R-:W-:Y:S01]  /*3150*/  FFMA.FTZ R12, R55, R12, R49 ;  /* 0x0000000c370c7223 */ /* 0x000fe20000010031 */
[----:B------:R-:W-:Y:S03]  /*3160*/  STL [R1+0x10], R22 ;  /* 0x0000101601007387 */ /* 0x000fe60000100800 */
[----:B------:R-:W-:Y:S01]  /*3170*/  FFMA.FTZ R25, R10, R51, R12 ;  /* 0x000000330a197223 */ /* 0x000fe2000001000c */
[----:B------:R-:W-:Y:S01]  /*3180*/  STL [R1+0x3c], R18 ;  /* 0x00003c1201007387 */ /* 0x000fe20000100800 */
[----:B------:R-:W-:Y:S01]  /*3190*/  FFMA.FTZ R51, R0, R57, R29 ;  /* 0x0000003900337223 */ /* 0x000fe2000001001d */
[----:B------:R-:W-:Y:S02]  /*31a0*/  FADD.FTZ R29, R23, R11 ;  /* 0x0000000b171d7221 */ /* 0x000fe40000010000 */
[----:B------:R-:W-:Y:S04]  /*31b0*/  STL [R1+0x38], R17 ;  /* 0x0000381101007387 */ /* 0x000fe80000100800 */
[----:B------:R-:W-:Y:S04]  /*31c0*/  STL [R1+0x4], R16 ;  /* 0x0000041001007387 */ /* 0x000fe80000100800 */
[----:B------:R-:W2:Y:S01]  /*31d0*/  LDL.LU R23, [R1+0xcc] ;  /* 0x0000cc0001177983 */ /* 0x000ea20000300800 */
[----:B------:R-:W-:-:S02]  /*31e0*/  PRMT R49, R44, 0x7632, R49 ;  /* 0x000076322c317816 */ /* 0x000fc40000000031 */
[----:B------:R-:W-:Y:S02]  /*31f0*/  PRMT R12, R45, 0x7632, R12 ;  /* 0x000076322d0c7816 */ /* 0x000fe4000000000c */
[----:B------:R-:W-:Y:S02]  /*3200*/  SHF.L.U32 R49, R49, 0x10, RZ ;  /* 0x0000001031317819 */ /* 0x000fe400000006ff */
[----:B------:R-:W-:Y:S02]  /*3210*/  SHF.L.U32 R12, R12, 0x10, RZ ;  /* 0x000000100c0c7819 */ /* 0x000fe400000006ff */
[----:B------:R-:W-:Y:S01]  /*3220*/  SHF.L.U32 R56, R45, 0x10, RZ ;  /* 0x000000102d387819 */ /* 0x000fe200000006ff */
[C---:B------:R-:W-:Y:S02]  /*3230*/  FADD.FTZ R49, -R14.reuse, R49 ;  /* 0x000000310e317221 */ /* 0x040fe40000010100 */
[C---:B------:R-:W-:Y:S02]  /*3240*/  FADD.FTZ R12, -R14.reuse, R12 ;  /* 0x0000000c0e0c7221 */ /* 0x040fe40000010100 */
[----:B------:R-:W-:Y:S01]  /*3250*/  FADD.FTZ R56, -R14, R56 ;  /* 0x000000380e387221 */ /* 0x000fe20000010100 */
[C---:B------:R-:W-:Y:S01]  /*3260*/  FMUL.FTZ R49, R2.reuse, R49 ;  /* 0x0000003102317220 */ /* 0x040fe20000410000 */
[----:B------:R-:W-:Y:S01]  /*3270*/  FMUL.FTZ R58, R51, -1.4426950216293334961 ;  /* 0xbfb8aa3b333a7820 */ /* 0x000fe20000410000 */
[C---:B------:R-:W-:Y:S01]  /*3280*/  FMUL.FTZ R12, R2.reuse, R12 ;  /* 0x0000000c020c7220 */ /* 0x040fe20000410000 */
[----:B------:R-:W-:Y:S01]  /*3290*/  FMUL.FTZ R56, R2, R56 ;  /* 0x0000003802387220 */ /* 0x000fe20000410000 */
[----:B------:R-:W-:-:S02]  /*32a0*/  FFMA.FTZ R9, R15, R49, R9 ;  /* 0x000000310f097223 */ /* 0x000fc40000010009 */
[----:B------:R-:W-:Y:S01]  /*32b0*/  FFMA.FTZ R59, R48, R12, R8 ;  /* 0x0000000c303b7223 */ /* 0x000fe20000010008 */
[----:B------:R-:W-:Y:S01]  /*32c0*/  FFMA.FTZ R8, R3, R56, R28 ;  /* 0x0000003803087223 */ /* 0x000fe2000001001c */
[----:B------:R-:W0:Y:S01]  /*32d0*/  MUFU.EX2 R58, R58 ;  /* 0x0000003a003a7308 */ /* 0x000e220000000800 */
[----:B------:R-:W-:Y:S01]  /*32e0*/  FMUL.FTZ R61, R9, -1.4426950216293334961 ;  /* 0xbfb8aa3b093d7820 */ /* 0x000fe20000410000 */
[----:B------:R-:W-:Y:S01]  /*32f0*/  FFMA.FTZ R27, R10, R13, R27 ;  /* 0x0000000d0a1b7223 */ /* 0x000fe2000001001b */
[----:B------:R-:W-:Y:S01]  /*3300*/  FMUL.FTZ R10, R8, -1.4426950216293334961 ;  /* 0xbfb8aa3b080a7820 */ /* 0x000fe20000410000 */
[----:B------:R-:W-:-:S04]  /*3310*/  FMUL.FTZ R60, R59, -1.4426950216293334961 ;  /* 0xbfb8aa3b3b3c7820 */ /* 0x000fc80000410000 */
[----:B------:R-:W1:Y:S08]  /*3320*/  MUFU.EX2 R61, R61 ;  /* 0x0000003d003d7308 */ /* 0x000e700000000800 */
[----:B------:R-:W4:Y:S01]  /*3330*/  MUFU.EX2 R10, R10 ;  /* 0x0000000a000a7308 */ /* 0x000f220000000800 */
[----:B0-----:R-:W-:-:S07]  /*3340*/  FADD.FTZ R58, R58, 1 ;  /* 0x3f8000003a3a7421 */ /* 0x001fce0000010000 */
[----:B------:R-:W0:Y:S01]  /*3350*/  MUFU.EX2 R60, R60 ;  /* 0x0000003c003c7308 */ /* 0x000e220000000800 */
[----:B------:R-:W-:Y:S01]  /*3360*/  FFMA.FTZ R50, R0, R6, R50 ;  /* 0x0000000600327223 */ /* 0x000fe20000010032 */
[----:B-1----:R-:W-:-:S03]  /*3370*/  FADD.FTZ R61, R61, 1 ;  /* 0x3f8000003d3d7421 */ /* 0x002fc60000010000 */
[----:B------:R-:W-:-:S03]  /*3380*/  FFMA.FTZ R11, R15, R11, R50 ;  /* 0x0000000b0f0b7223 */ /* 0x000fc60000010032 */
[----:B------:R-:W1:Y:S01]  /*3390*/  MUFU.RCP R58, R58 ;  /* 0x0000003a003a7308 */ /* 0x000e620000001000 */
[----:B----4-:R-:W-:-:S07]  /*33a0*/  FADD.FTZ R50, R10, 1 ;  /* 0x3f8000000a327421 */ /* 0x010fce0000010000 */
[----:B------:R-:W4:Y:S01]  /*33b0*/  MUFU.RCP R61, R61 ;  /* 0x0000003d003d7308 */ /* 0x000f220000001000 */
[----:B0-----:R-:W-:-:S07]  /*33c0*/  FADD.FTZ R60, R60, 1 ;  /* 0x3f8000003c3c7421 */ /* 0x001fce0000010000 */
[----:B------:R-:W0:Y:S01]  /*33d0*/  MUFU.RCP R50, R50 ;  /* 0x0000003200327308 */ /* 0x000e220000001000 */
[----:B-1----:R-:W-:-:S07]  /*33e0*/  FADD.FTZ R10, -R58, 1 ;  /* 0x3f8000003a0a7421 */ /* 0x002fce0000010100 */
[----:B------:R-:W1:Y:S01]  /*33f0*/  MUFU.RCP R60, R60 ;  /* 0x0000003c003c7308 */ /* 0x000e620000001000 */
[----:B------:R-:W-:Y:S01]  /*3400*/  FFMA.FTZ R10, R51, R10, 1 ;  /* 0x3f800000330a7423 */ /* 0x000fe2000001000a */
[----:B----4-:R-:W-:-:S03]  /*3410*/  FADD.FTZ R51, -R61, 1 ;  /* 0x3f8000003d337421 */ /* 0x010fc60000010100 */
[----:B------:R-:W-:Y:S01]  /*3420*/  FMUL.FTZ R10, R58, R10 ;  /* 0x0000000a3a0a7220 */ /* 0x000fe20000410000 */
[----:B------:R-:W-:Y:S01]  /*3430*/  FFMA.FTZ R51, R9, R51, 1 ;  /* 0x3f80000009337423 */ /* 0x000fe20000010033 */
[----:B0-----:R-:W-:-:S04]  /*3440*/  FADD.FTZ R58, -R50, 1 ;  /* 0x3f800000323a7421 */ /* 0x001fc80000010100 */
[----:B------:R-:W-:Y:S01]  /*3450*/  FFMA.FTZ R58, R8, R58, 1 ;  /* 0x3f800000083a7423 */ /* 0x000fe2000001003a */
[----:B---3--:R-:W-:Y:S01]  /*3460*/  PRMT R8, R47, 0x7632, R8 ;  /* 0x000076322f087816 */ /* 0x008fe20000000008 */
[----:B-1----:R-:W-:-:S03]  /*3470*/  FADD.FTZ R9, -R60, 1 ;  /* 0x3f8000003c097421 */ /* 0x002fc60000010100 */
[----:B------:R-:W-:Y:S01]  /*3480*/  SHF.L.U32 R8, R8, 0x10, RZ ;  /* 0x0000001008087819 */ /* 0x000fe200000006ff */
[----:B------:R-:W-:Y:S01]  /*3490*/  FFMA.FTZ R9, R59, R9, 1 ;  /* 0x3f8000003b097423 */ /* 0x000fe20000010009 */
[----:B------:R-:W-:-:S03]  /*34a0*/  FMUL.FTZ R58, R50, R58 ;  /* 0x0000003a323a7220 */ /* 0x000fc60000410000 */
[----:B------:R-:W-:Y:S01]  /*34b0*/  FMUL.FTZ R9, R60, R9 ;  /* 0x000000093c097220 */ /* 0x000fe20000410000 */
[----:B------:R-:W-:-:S03]  /*34c0*/  PRMT R59, R46, 0x7632, R59 ;  /* 0x000076322e3b7816 */ /* 0x000fc6000000003b */
[----:B------:R-:W-:Y:S01]  /*34d0*/  FMUL.FTZ R50, R8, R9 ;  /* 0x0000000908327220 */ /* 0x000fe20000410000 */
[----:B------:R-:W-:Y:S01]  /*34e0*/  SHF.L.U32 R8, R46, 0x10, RZ ;  /* 0x000000102e087819 */ /* 0x000fe200000006ff */
[----:B------:R-:W-:Y:S01]  /*34f0*/  FFMA.FTZ R11, R3, R7, R11 ;  /* 0x00000007030b7223 */ /* 0x000fe2000001000b */
[----:B------:R-:W-:Y:S01]  /*3500*/  SHF.L.U32 R59, R59, 0x10, RZ ;  /* 0x000000103b3b7819 */ /* 0x000fe200000006ff */
[----:B------:R-:W-:Y:S02]  /*3510*/  FMUL.FTZ R51, R61, R51 ;  /* 0x000000333d337220 */ /* 0x000fe40000410000 */
[----:B------:R-:W-:Y:S01]  /*3520*/  FMUL.FTZ R8, R8, R10 ;  /* 0x0000000a08087220 */ /* 0x000fe20000410000 */
[----:B------:R-:W-:Y:S01]  /*3530*/  SHF.L.U32 R9, R47, 0x10, RZ ;  /* 0x000000102f097819 */ /* 0x000fe200000006ff */
[----:B------:R-:W-:Y:S01]  /*3540*/  FFMA.FTZ R11, R48, R13, R11 ;  /* 0x0000000d300b7223 */ /* 0x000fe2000001000b */
[----:B------:R-:W-:Y:S01]  /*3550*/  FMUL.FTZ R51, R59, R51 ;  /* 0x000000333b337220 */ /* 0x000fe20000410000 */
[C---:B------:R-:W-:Y:S01]  /*3560*/  FMUL.FTZ R10, R0.reuse, R8 ;  /* 0x00000008000a7220 */ /* 0x040fe20000410000 */
[----:B------:R-:W3:Y:S01]  /*3570*/  LDL R61, [R1+0x30] ;  /* 0x00003000013d7983 */ /* 0x000ee20000100800 */
[----:B------:R-:W-:Y:S01]  /*3580*/  FMUL.FTZ R9, R9, R58 ;  /* 0x0000003a09097220 */ /* 0x000fe20000410000 */
[----:B------:R-:W-:Y:S01]  /*3590*/  FFMA.FTZ R11, R0, R8, R11 ;  /* 0x00000008000b7223 */ /* 0x000fe2000001000b */
[----:B------:R-:W-:Y:S01]  /*35a0*/  FFMA.FTZ R10, R57, R10, R25 ;  /* 0x0000000a390a7223 */ /* 0x000fe20000010019 */
[CC--:B------:R-:W-:Y:S01]  /*35b0*/  FMUL.FTZ R58, R15.reuse, R51.reuse ;  /* 0x000000330f3a7220 */ /* 0x0c0fe20000410000 */
[----:B------:R-:W4:Y:S01]  /*35c0*/  LDL.LU R25, [R1+0x88] ;  /* 0x0000880001197983 */ /* 0x000f220000300800 */
[----:B------:R-:W-:Y:S01]  /*35d0*/  FFMA.FTZ R11, R15, R51, R11 ;  /* 0x000000330f0b7223 */ /* 0x000fe2000001000b */
[----:B------:R-:W-:Y:S01]  /*35e0*/  FMUL.FTZ R15, R3, R9 ;  /* 0x00000009030f7220 */ /* 0x000fe20000410000 */
[----:B------:R-:W-:Y:S01]  /*35f0*/  FFMA.FTZ R10, R49, R58, R10 ;  /* 0x0000003a310a7223 */ /* 0x000fe2000001000a */
[----:B------:R-:W3:Y:S03]  /*3600*/  LDL.LU R59, [R1+0x84] ;  /* 0x00008400013b7983 */ /* 0x000ee60000300800 */
[----:B------:R-:W-:Y:S01]  /*3610*/  FFMA.FTZ R15, R56, R15, R10 ;  /* 0x0000000f380f7223 */ /* 0x000fe2000001000a */
[----:B------:R-:W-:Y:S01]  /*3620*/  FFMA.FTZ R10, R3, R9, R11 ;  /* 0x00000009030a7223 */ /* 0x000fe2000001000b */
[CC--:B------:R-:W-:Y:S01]  /*3630*/  FMUL.FTZ R11, R48.reuse, R50.reuse ;  /* 0x00000032300b7220 */ /* 0x0c0fe20000410000 */
[----:B------:R-:W3:Y:S02]  /*3640*/  LDL R28, [R1+0x70] ;  /* 0x00007000011c7983 */ /* 0x000ee40000100800 */
[----:B------:R-:W-:Y:S01]  /*3650*/  FFMA.FTZ R10, R48, R50, R10 ;  /* 0x00000032300a7223 */ /* 0x000fe2000001000a */
[----:B------:R-:W-:Y:S01]  /*3660*/  FFMA.FTZ R11, R12, R11, R15 ;  /* 0x0000000b0c0b7223 */ /* 0x000fe2000001000f */
[----:B------:R-:W3:Y:S01]  /*3670*/  LDL R60, [R1+0x64] ;  /* 0x00006400013c7983 */ /* 0x000ee20000100800 */
[----:B------:R-:W-:-:S03]  /*3680*/  FADD.FTZ R13, R30, R13 ;  /* 0x0000000d1e0d7221 */ /* 0x000fc60000010000 */
[----:B------:R-:W3:Y:S04]  /*3690*/  LDL R58, [R1+0x4c] ;  /* 0x00004c00013a7983 */ /* 0x000ee80000100800 */
[----:B------:R-:W4:Y:S04]  /*36a0*/  LDL R48, [R1+0x2c] ;  /* 0x00002c0001307983 */ /* 0x000f280000100800 */
[----:B------:R-:W4:Y:S04]  /*36b0*/  LDL R15, [R1+0x48] ;  /* 0x00004800010f7983 */ /* 0x000f280000100800 */
[----:B------:R0:W5:Y:S04]  /*36c0*/  LDL.LU R30, [R1+0x124] ;  /* 0x00012400011e7983 */ /* 0x0001680000300800 */
[----:B--2---:R1:W-:Y:S04]  /*36d0*/  STS.64 [R23], R10 ;  /* 0x0000000a17007388 */ /* 0x0043e80000000a00 */
[----:B-1----:R-:W2:Y:S04]  /*36e0*/  LDL.LU R23, [R1+0x120] ;  /* 0x0001200001177983 */ /* 0x002ea80000300800 */
[----:B------:R-:W3:Y:S04]  /*36f0*/  LDL.LU R10, [R1+0x8c] ;  /* 0x00008c00010a7983 */ /* 0x000ee80000300800 */
[----:B------:R-:W2:Y:S01]  /*3700*/  LDL.LU R11, [R1+0x80] ;  /* 0x00008000010b7983 */ /* 0x000ea20000300800 */
[----:B------:R-:W-:Y:S01]  /*3710*/  FFMA.FTZ R12, R12, R50, R27 ;  /* 0x000000320c0c7223 */ /* 0x000fe2000001001b */
[----:B------:R-:W-:Y:S01]  /*3720*/  FADD.FTZ R13, R13, R50 ;  /* 0x000000320d0d7221 */ /* 0x000fe20000010000 */
[----:B----4-:R-:W-:-:S02]  /*3730*/  FFMA.FTZ R15, R15, R48, R25 ;  /* 0x000000300f0f7223 */ /* 0x010fc40000010019 */
[----:B------:R-:W4:Y:S01]  /*3740*/  LDL.LU R25, [R1+0x11c] ;  /* 0x00011c0001197983 */ /* 0x000f220000300800 */
[----:B---3--:R-:W-:Y:S01]  /*3750*/  FADD.FTZ R48, R48, R10 ;  /* 0x0000000a30307221 */ /* 0x008fe20000010000 */
[----:B------:R-:W-:Y:S02]  /*3760*/  FFMA.FTZ R10, R49, R51, R26 ;  /* 0x00000033310a7223 */ /* 0x000fe4000001001a */
[----:B------:R-:W3:Y:S01]  /*3770*/  LDL.LU R26, [R1+0x118] ;  /* 0x00011800011a7983 */ /* 0x000ee20000300800 */
[----:B--2---:R-:W-:Y:S01]  /*3780*/  FFMA.FTZ R58, R58, R61, R11 ;  /* 0x0000003d3a3a7223 */ /* 0x004fe2000001000b */
[----:B------:R-:W-:Y:S02]  /*3790*/  FADD.FTZ R11, R29, R51 ;  /* 0x000000331d0b7221 */ /* 0x000fe40000010000 */
[----:B------:R-:W2:Y:S04]  /*37a0*/  LDL R49, [R1+0x44] ;  /* 0x0000440001317983 */ /* 0x000ea80000100800 */
[----:B------:R0:W5:Y:S04]  /*37b0*/  LDL.LU R29, [R1+0x114] ;  /* 0x00011400011d7983 */ /* 0x0001680000300800 */
[----:B------:R-:W4:Y:S04]  /*37c0*/  LDL R51, [R1+0x74] ;  /* 0x0000740001337983 */ /* 0x000f280000100800 */
[----:B------:R0:W5:Y:S04]  /*37d0*/  LDL.LU R27, [R1+0x110] ;  /* 0x00011000011b7983 */ /* 0x0001680000300800 */
[----:B------:R-:W3:Y:S01]  /*37e0*/  LDL R50, [R1+0x40] ;  /* 0x0000400001327983 */ /* 0x000ee20000100800 */
[----:B------:R-:W-:Y:S01]  /*37f0*/  FADD.FTZ R59, R61, R59 ;  /* 0x0000003b3d3b7221 */ /* 0x000fe20000010000 */
[----:B------:R-:W-:Y:S01]  /*3800*/  UIADD3 UR10, UP0, UR9, 0x2, URZ ;  /* 0x00000002090a7890 */ /* 0x000fe2000ff1e03f */
[----:B------:R-:W1:Y:S03]  /*3810*/  S2R R61, SR_TID.X ;  /* 0x00000000003d7919 */ /* 0x000e660000002100 */
[----:B------:R-:W-:-:S02]  /*3820*/  UIADD3.X UR11, URZ, UR5, URZ, UP0, !UPT ;  /* 0x000000053f0b7290 */ /* 0x000fc400087fe43f */
[----:B------:R-:W-:-:S04]  /*3830*/  UISETP.GE.U32.AND UP0, UPT, UR10, UR16, UPT ;  /* 0x000000100a00728c */ /* 0x000fc8000bf06070 */
[----:B------:R-:W-:Y:S01]  /*3840*/  UISETP.GE.AND.EX UP0, UPT, UR11, UR7, UPT, UP0 ;  /* 0x000000070b00728c */ /* 0x000fe2000bf06300 */
[----:B------:R-:W-:Y:S05]  /*3850*/  BAR.SYNC.DEFER_BLOCKING 0x0 ;  /* 0x0000000000007b1d */ /* 0x000fea0000010000 */
[----:B------:R-:W-:Y:S02]  /*3860*/  PLOP3.LUT P0, PT, PT, PT, UP0, 0x80, 0x0 ;  /* 0x000000000000781c */ /* 0x000fe40003f0f008 */
[----:B-1----:R-:W-:Y:S01]  /*3870*/  ISETP.GT.U32.AND P1, PT, R61, 0x1f, PT ;  /* 0x0000001f3d00780c */ /* 0x002fe20003f24070 */
[----:B--2---:R-:W-:-:S04]  /*3880*/  FADD.FTZ R59, R59, R49 ;  /* 0x000000313b3b7221 */ /* 0x004fc80000010000 */
[----:B------:R-:W-:Y:S01]  /*3890*/  FADD.FTZ R59, R59, R23 ;  /* 0x000000173b3b7221 */ /* 0x000fe20000010000 */
[----:B----4-:R-:W-:Y:S01]  /*38a0*/  FFMA.FTZ R58, R51, R49, R58 ;  /* 0x00000031333a7223 */ /* 0x010fe2000001003a */
[----:B---3--:R-:W-:Y:S01]  /*38b0*/  FFMA.FTZ R15, R28, R50, R15 ;  /* 0x000000321c0f7223 */ /* 0x008fe2000001000f */
[----:B------:R-:W-:Y:S02]  /*38c0*/  FADD.FTZ R48, R48, R50 ;  /* 0x0000003230307221 */ /* 0x000fe40000010000 */
[----:B------:R-:W-:Y:S01]  /*38d0*/  FFMA.FTZ R58, R25, R23, R58 ;  /* 0x00000017193a7223 */ /* 0x000fe2000001003a */
[----:B------:R-:W-:Y:S01]  /*38e0*/  FADD.FTZ R59, R59, R54 ;  /* 0x000000363b3b7221 */ /* 0x000fe20000010000 */
[----:B------:R-:W-:Y:S01]  /*38f0*/  FFMA.FTZ R15, R60, R26, R15 ;  /* 0x0000001a3c0f7223 */ /* 0x000fe2000001000f */
[----:B------:R-:W-:Y:S01]  /*3900*/  FADD.FTZ R48, R48, R26 ;  /* 0x0000001a30307221 */ /* 0x000fe20000010000 */
[----:B------:R0:W5:Y:S02]  /*3910*/  LDL.LU R28, [R1+0x10c] ;  /* 0x00010c00011c7983 */ /* 0x0001640000300800 */
[----:B------:R-:W-:Y:S01]  /*3920*/  FFMA.FTZ R15, R24, R22, R15 ;  /* 0x00000016180f7223 */ /* 0x000fe2000001000f */
[----:B------:R-:W-:Y:S01]  /*3930*/  FADD.FTZ R48, R48, R22 ;  /* 0x0000001630307221 */ /* 0x000fe20000010000 */
[----:B------:R-:W-:Y:S01]  /*3940*/  FFMA.FTZ R58, R21, R54, R58 ;  /* 0x00000036153a7223 */ /* 0x000fe2000001003a */
[----:B------:R-:W-:Y:S01]  /*3950*/  FADD.FTZ R59, R59, R52 ;  /* 0x000000343b3b7221 */ /* 0x000fe20000010000 */
[----:B------:R-:W-:Y:S01]  /*3960*/  FFMA.FTZ R15, R20, R53, R15 ;  /* 0x00000035140f7223 */ /* 0x000fe2000001000f */
[----:B------:R-:W-:Y:S01]  /*3970*/  FADD.FTZ R48, R48, R53 ;  /* 0x0000003530307221 */ /* 0x000fe20000010000 */
[----:B------:R-:W-:Y:S01]  /*3980*/  FFMA.FTZ R58, R19, R52, R58 ;  /* 0x00000034133a7223 */ /* 0x000fe2000001003a */
[----:B------:R0:W5:Y:S01]  /*3990*/  LDL.LU R26, [R1+0x108] ;  /* 0x00010800011a7983 */ /* 0x0001620000300800 */
[----:B------:R-:W-:Y:S01]  /*39a0*/  FFMA.FTZ R15, R18, R4, R15 ;  /* 0x00000004120f7223 */ /* 0x000fe2000001000f */
[----:B------:R-:W-:Y:S01]  /*39b0*/  FADD.FTZ R48, R48, R4 ;  /* 0x0000000430307221 */ /* 0x000fe20000010000 */
[----:B------:R-:W-:Y:S01]  /*39c0*/  FADD.FTZ R59, R59, R5 ;  /* 0x000000053b3b7221 */ /* 0x000fe20000010000 */
[----:B------:R0:W5:Y:S01]  /*39d0*/  LDL.LU R25, [R1+0x104] ;  /* 0x0001040001197983 */ /* 0x0001620000300800 */
[----:B------:R-:W-:Y:S01]  /*39e0*/  FFMA.FTZ R58, R17, R5, R58 ;  /* 0x00000005113a7223 */ /* 0x000fe2000001003a */
[----:B------:R-:W-:Y:S01]  /*39f0*/  FFMA.FTZ R15, R16, R6, R15 ;  /* 0x00000006100f7223 */ /* 0x000fe2000001000f */
[----:B------:R-:W-:Y:S01]  /*3a00*/  FADD.FTZ R48, R48, R6 ;  /* 0x0000000630307221 */ /* 0x000fe20000010000 */
[----:B------:R0:W5:Y:S01]  /*3a10*/  LDL.LU R23, [R1+0x100] ;  /* 0x0001000001177983 */ /* 0x0001620000300800 */
[----:B------:R-:W-:Y:S01]  /*3a20*/  FADD.FTZ R59, R59, R7 ;  /* 0x000000073b3b7221 */ /* 0x000fe20000010000 */
[----:B------:R-:W-:-:S02]  /*3a30*/  FFMA.FTZ R58, R55, R7, R58 ;  /* 0x00000007373a7223 */ /* 0x000fc4000001003a */
[----:B------:R0:W5:Y:S01]  /*3a40*/  LDL.LU R24, [R1+0xfc] ;  /* 0x0000fc0001187983 */ /* 0x0001620000300800 */
[----:B------:R-:W-:-:S03]  /*3a50*/  FFMA.FTZ R60, R57, R8, R15 ;  /* 0x00000008393c7223 */ /* 0x000fc6000001000f */
[----:B------:R0:W5:Y:S01]  /*3a60*/  LDL.LU R22, [R1+0xf8] ;  /* 0x0000f80001167983 */ /* 0x0001620000300800 */
[----:B------:R-:W-:-:S03]  /*3a70*/  FADD.FTZ R51, R48, R8 ;  /* 0x0000000830337221 */ /* 0x000fc60000010000 */
[----:B------:R0:W5:Y:S01]  /*3a80*/  LDL.LU R21, [R1+0xf4] ;  /* 0x0000f40001157983 */ /* 0x0001620000300800 */
[----:B------:R-:W-:-:S03]  /*3a90*/  FADD.FTZ R49, R59, R9 ;  /* 0x000000093b317221 */ /* 0x000fc60000010000 */
[----:B------:R0:W5:Y:S01]  /*3aa0*/  LDL.LU R20, [R1+0xf0] ;  /* 0x0000f00001147983 */ /* 0x0001620000300800 */
[----:B------:R-:W-:-:S03]  /*3ab0*/  FFMA.FTZ R50, R56, R9, R58 ;  /* 0x0000000938327223 */ /* 0x000fc6000001003a */
        /* <DEDUP_REMOVED lines=9> */
[----:B------:R-:W-:Y:S01]  /*3b50*/  MOV R59, R51 ;  /* 0x00000033003b7202 */ /* 0x000fe20000000f00 */
[----:B------:R1:W-:Y:S01]  /*3b60*/  STL.64 [R1+0xe0], R2 ;  /* 0x0000e00201007387 */ /* 0x0003e20000100a00 */
[----:B------:R-:W-:-:S03]  /*3b70*/  MOV R58, R60 ;  /* 0x0000003c003a7202 */ /* 0x000fc60000000f00 */
[----:B0-----:R-:W2:Y:S01]  /*3b80*/  LDL R51, [R1+0xdc] ;  /* 0x0000dc0001337983 */ /* 0x001ea20000100800 */
[----:B-1----:R-:W-:-:S03]  /*3b90*/  MOV R2, R50 ;  /* 0x0000003200027202 */ /* 0x002fc60000000f00 */
[----:B------:R-:W3:Y:S01]  /*3ba0*/  LDL R50, [R1+0xd8] ;  /* 0x0000d80001327983 */ /* 0x000ee20000100800 */
[----:B------:R-:W0:Y:S01]  /*3bb0*/  S2UR UR15, SR_CgaCtaId ;  /* 0x00000000000f79c3 */ /* 0x000e220000008800 */
[----:B------:R-:W-:Y:S01]  /*3bc0*/  UMOV UR5, 0x400 ;  /* 0x0000040000057882 */ /* 0x000fe20000000000 */
[----:B------:R-:W-:Y:S02]  /*3bd0*/  SHF.L.U32 R48, R61, 0x1, RZ ;  /* 0x000000013d307819 */ /* 0x000fe400000006ff */
[----:B------:R-:W-:Y:S02]  /*3be0*/  MOV R3, R49 ;  /* 0x0000003100037202 */ /* 0x000fe40000000f00 */
[----:B------:R-:W-:Y:S01]  /*3bf0*/  LOP3.LUT R48, R48, 0x18, RZ, 0xc0, !PT ;  /* 0x0000001830307812 */ /* 0x000fe200078ec0ff */
[----:B0-----:R-:W-:-:S06]  /*3c00*/  ULEA UR5, UR15, UR5, 0x18 ;  /* 0x000000050f057291 */ /* 0x001fcc000f8ec03f */
[----:B------:R-:W-:-:S04]  /*3c10*/  LEA R15, R61, UR5, 0x5 ;  /* 0x000000053d0f7c11 */ /* 0x000fc8000f8e28ff */
[----:B------:R-:W-:-:S05]  /*3c20*/  IADD3 R49, R15, R48, RZ ;  /* 0x000000300f317210 */ /* 0x000fca0007ffe0ff */
[----:B------:R0:W-:Y:S04]  /*3c30*/  STS.64 [R49], R58 ;  /* 0x0000003a31007388 */ /* 0x0001e80000000a00 */
[----:B0-----:R-:W4:Y:S01]  /*3c40*/  LDL R59, [R1+0xd4] ;  /* 0x0000d400013b7983 */ /* 0x001f220000100800 */
[----:B------:R-:W-:-:S04]  /*3c50*/  LOP3.LUT R49, R48, 0x8, RZ, 0x3c, !PT ;  /* 0x0000000830317812 */ /* 0x000fc800078e3cff */
[----:B------:R-:W-:-:S05]  /*3c60*/  IADD3 R49, R15, R49, RZ ;  /* 0x000000310f317210 */ /* 0x000fca0007ffe0ff */
[----:B------:R0:W-:Y:S02]  /*3c70*/  STS.64 [R49], R10 ;  /* 0x0000000a31007388 */ /* 0x0001e40000000a00 */
[----:B0-----:R-:W-:-:S04]  /*3c80*/  LOP3.LUT R49, R48, 0x10, RZ, 0x3c, !PT ;  /* 0x0000001030317812 */ /* 0x001fc800078e3cff */
[----:B------:R-:W-:-:S05]  /*3c90*/  IADD3 R49, R15, R49, RZ ;  /* 0x000000310f317210 */ /* 0x000fca0007ffe0ff */
[----:B------:R0:W-:Y:S04]  /*3ca0*/  STS.64 [R49], R2 ;  /* 0x0000000231007388 */ /* 0x0001e80000000a00 */
[----:B0-----:R1:W5:Y:S04]  /*3cb0*/  LDL.LU.64 R2, [R1+0xe0] ;  /* 0x0000e00001027983 */ /* 0x0013680000300a00 */
[----:B------:R-:W4:Y:S01]  /*3cc0*/  LDL R58, [R1+0xd0] ;  /* 0x0000d000013a7983 */ /* 0x000f220000100800 */
[----:B------:R-:W0:Y:S01]  /*3cd0*/  S2R R49, SR_TID.X ;  /* 0x0000000000317919 */ /* 0x000e220000002100 */
[----:B------:R-:W-:-:S04]  /*3ce0*/  LOP3.LUT R48, R48, 0x18, RZ, 0x3c, !PT ;  /* 0x0000001830307812 */ /* 0x000fc800078e3cff */
[----:B------:R-:W-:-:S05]  /*3cf0*/  IADD3 R48, R15, R48, RZ ;  /* 0x000000300f307210 */ /* 0x000fca0007ffe0ff */
[----:B------:R2:W-:Y:S01]  /*3d00*/  STS.64 [R48], R12 ;  /* 0x0000000c30007388 */ /* 0x0005e20000000a00 */
[----:B0-----:R-:W-:-:S04]  /*3d10*/  SHF.R.S32.HI R60, RZ, 0x1f, R49 ;  /* 0x0000001fff3c7819 */ /* 0x001fc80000011431 */
[----:B------:R-:W-:-:S04]  /*3d20*/  LEA.HI R60, R60, R49, RZ, 0x2 ;  /* 0x000000313c3c7211 */ /* 0x000fc800078f10ff */
[----:B------:R-:W-:-:S04]  /*3d30*/  SHF.R.S32.HI R60, RZ, 0x2, R60 ;  /* 0x00000002ff3c7819 */ /* 0x000fc8000001143c */
[----:B------:R-:W-:Y:S01]  /*3d40*/  LEA R15, R60, UR5, 0x5 ;  /* 0x000000053c0f7c11 */ /* 0x000fe2000f8e28ff */
[----:B------:R-:W-:-:S03]  /*3d50*/  USHF.R.U32.HI UR5, URZ, 0x1, UR6 ;  /* 0x000000013f057899 */ /* 0x000fc60008011606 */
[-C--:B--2---:R-:W-:Y:S01]  /*3d60*/  LEA R48, R51, R15.reuse, 0x3 ;  /* 0x0000000f33307211 */ /* 0x084fe200078e18ff */
[----:B------:R-:W-:Y:S01]  /*3d70*/  BAR.SYNC.DEFER_BLOCKING 0x0 ;  /* 0x0000000000007b1d */ /* 0x000fe20000010000 */
[----:B---3--:R-:W-:-:S05]  /*3d80*/  LEA R50, R50, R15, 0x3 ;  /* 0x0000000f32327211 */ /* 0x008fca00078e18ff */
[----:B------:R-:W0:Y:S04]  /*3d90*/  LDS.64 R48, [R48] ;  /* 0x0000000030307984 */ /* 0x000e280000000a00 */
[----:B------:R-:W2:Y:S01]  /*3da0*/  LDS.64 R50, [R50+0xa00] ;  /* 0x000a000032327984 */ /* 0x000ea20000000a00 */
[----:B0-----:R-:W-:Y:S01]  /*3db0*/  FADD.FTZ R48, RZ, R48 ;  /* 0x00000030ff307221 */ /* 0x001fe20000010000 */
[----:B------:R-:W-:-:S03]  /*3dc0*/  FADD.FTZ R49, RZ, R49 ;  /* 0x00000031ff317221 */ /* 0x000fc60000010000 */
[----:B--2---:R-:W-:Y:S01]  /*3dd0*/  FADD.FTZ R50, R48, R50 ;  /* 0x0000003230327221 */ /* 0x004fe20000010000 */
[----:B----4-:R-:W-:Y:S01]  /*3de0*/  LEA R48, R59, R15, 0x3 ;  /* 0x0000000f3b307211 */ /* 0x010fe200078e18ff */
[----:B------:R-:W-:-:S05]  /*3df0*/  FADD.FTZ R51, R49, R51 ;  /* 0x0000003331337221 */ /* 0x000fca0000010000 */
[----:B------:R-:W0:Y:S02]  /*3e00*/  LDS.64 R48, [R48+0x1400] ;  /* 0x0014000030307984 */ /* 0x000e240000000a00 */
[----:B0-----:R-:W-:Y:S01]  /*3e10*/  FADD.FTZ R50, R50, R48 ;  /* 0x0000003032327221 */ /* 0x001fe20000010000 */
[----:B------:R-:W-:Y:S01]  /*3e20*/  LEA R48, R58, R15, 0x3 ;  /* 0x0000000f3a307211 */ /* 0x000fe200078e18ff */
[----:B------:R-:W-:-:S05]  /*3e30*/  FADD.FTZ R51, R51, R49 ;  /* 0x0000003133337221 */ /* 0x000fca0000010000 */
[----:B------:R-:W0:Y:S01]  /*3e40*/  LDS.64 R48, [R48+0x1e00] ;  /* 0x001e000030307984 */ /* 0x000e220000000a00 */
[----:B------:R-:W-:-:S04]  /*3e50*/  USHF.L.U32 UR5, UR5, 0x7, URZ ;  /* 0x0000000705057899 */ /* 0x000fc8000800063f */
[----:B------:R-:W-:-:S06]  /*3e60*/  ULOP3.LUT UR5, UR5, 0xffffff80, UR17, 0xe2, !UPT ;  /* 0xffffff8005057892 */ /* 0x000fcc000f8ee211 */
[----:B------:R-:W-:-:S05]  /*3e70*/  MOV R15, UR5 ;  /* 0x00000005000f7c02 */ /* 0x000fca0008000f00 */
[----:B------:R-:W-:-:S05]  /*3e80*/  IMAD R15, R15, 0x280, R61 ;  /* 0x000002800f0f7824 */ /* 0x000fca00078e023d */
[----:B------:R-:W-:Y:S01]  /*3e90*/  IADD3 R15, R15, UR14, RZ ;  /* 0x0000000e0f0f7c10 */ /* 0x000fe2000fffe0ff */
[----:B0-----:R-:W-:Y:S01]  /*3ea0*/  FADD.FTZ R49, R51, R49 ;  /* 0x0000003133317221 */ /* 0x001fe20000010000 */
[----:B------:R-:W-:Y:S02]  /*3eb0*/  FADD.FTZ R48, R50, R48 ;  /* 0x0000003032307221 */ /* 0x000fe40000010000 */
[----:B------:R-:W0:Y:S01]  /*3ec0*/  LDC.64 R50, c[0x0][0x260] ;  /* 0x00009800ff327b82 */ /* 0x000e220000000a00 */
[----:B------:R-:W-:-:S05]  /*3ed0*/  SHF.L.U32 R15, R15, 0x1, RZ ;  /* 0x000000010f0f7819 */ /* 0x000fca00000006ff */
[----:B0-----:R-:W-:-:S05]  /*3ee0*/  IMAD.WIDE.U32 R50, R15, 0x4, R50 ;  /* 0x000000040f327825 */ /* 0x001fca00078e0032 */
[----:B------:R1:W-:Y:S02]  /*3ef0*/  STG.E.64 desc[UR12][R50.64+0x8000], R48 ;  /* 0x0080003032007986 */ /* 0x0003e4000c101b0c */
.L_x_599:
[----:B------:R-:W-:Y:S01]  /*3f00*/  BSSY B0, `(.L_x_600) ;  /* 0x000006d000007945 */ /* 0x000fe20003800000 */
[----:B01----:R-:W-:-:S03]  /*3f10*/  CS2R R48, SRZ ;  /* 0x0000000000307805 */ /* 0x003fc6000001ff00 */
[----:B------:R-:W-:Y:S05]  /*3f20*/  @P1 BRA `(.L_x_601) ;  /* 0x0000000400a81947 */ /* 0x000fea0003800000 */
[----:B------:R-:W-:Y:S01]  /*3f30*/  USHF.L.U32 UR5, UR9, 0x3, URZ ;  /* 0x0000000309057899 */ /* 0x000fe2000800063f */
[----:B------:R-:W-:Y:S01]  /*3f40*/  MOV R48, 0x28 ;  /* 0x0000002800307802 */ /* 0x000fe20000000f00 */
[----:B------:R-:W-:Y:S01]  /*3f50*/  HFMA2.MMA R49, -RZ, RZ, 0, 2.384185791015625e-06 ;  /* 0x00000028ff317435 */ /* 0x000fe200000001ff */
[----:B------:R-:W-:Y:S01]  /*3f60*/  SHF.L.U32 R58, R61, 0x3, RZ ;  /* 0x000000033d3a7819 */ /* 0x000fe200000006ff */
[----:B------:R-:W-:Y:S01]  /*3f70*/  ULOP3.LUT UR5, UR5, 0x8, URZ, 0xc0, !UPT ;  /* 0x0000000805057892 */ /* 0x000fe2000f8ec03f */
[----:B------:R-:W-:Y:S02]  /*3f80*/  HFMA2.MMA R60, -RZ, RZ, 0, 2.384185791015625e-06 ;  /* 0x00000028ff3c7435 */ /* 0x000fe400000001ff */
[----:B------:R-:W-:-:S03]  /*3f90*/  LOP3.LUT R58, R58, 0x18, RZ, 0xc0, !PT ;  /* 0x000000183a3a7812 */ /* 0x000fc600078ec0ff */
        /* <DEDUP_REMOVED lines=89> */
[----:B------:R-:W-:Y:S01]  /*4530*/  SHF.R.S32.HI R48, RZ, 0x1f, R15 ;  /* 0x0000001fff307819 */ /* 0x000fe2000001140f */
[----:B------:R-:W-:-:S03]  /*4540*/  FADD.FTZ R51, R51, R49 ;  /* 0x0000003133337221 */ /* 0x000fc60000010000 */
[----:B------:R-:W-:Y:S02]  /*4550*/  LEA.HI R48, R48, R15, RZ, 0x2 ;  /* 0x0000000f30307211 */ /* 0x000fe400078f10ff */
[----:B------:R-:W-:Y:S02]  /*4560*/  MOV R15, 0x28 ;  /* 0x00000028000f7802 */ /* 0x000fe40000000f00 */
[----:B------:R-:W-:-:S05]  /*4570*/  SHF.R.S32.HI R48, RZ, 0x2, R48 ;  /* 0x00000002ff307819 */ /* 0x000fca0000011430 */
[----:B------:R-:W-:-:S05]  /*4580*/  IMAD R48, R48, R15, UR8 ;  /* 0x0000000830307e24 */ /* 0x000fca000f8e020f */
[----:B------:R-:W-:-:S06]  /*4590*/  IADD3 R48, R58, R48, RZ ;  /* 0x000000303a307210 */ /* 0x000fcc0007ffe0ff */
[----:B------:R-:W0:Y:S02]  /*45a0*/  LDS.64 R48, [R48] ;  /* 0x0000000030307984 */ /* 0x000e240000000a00 */
[----:B0-----:R-:W-:Y:S01]  /*45b0*/  FADD.FTZ R48, R50, R48 ;  /* 0x0000003032307221 */ /* 0x001fe20000010000 */
[----:B------:R-:W-:-:S07]  /*45c0*/  FADD.FTZ R49, R51, R49 ;  /* 0x0000003133317221 */ /* 0x000fce0000010000 */
.L_x_601:
[----:B------:R-:W-:Y:S05]  /*45d0*/  BSYNC B0 ;  /* 0x0000000000007941 */ /* 0x000fea0003800000 */
.L_x_600:
[----:B------:R-:W2:Y:S04]  /*45e0*/  LDL.LU R58, [R1+0x20] ;  /* 0x00002000013a7983 */ /* 0x000ea80000300800 */
[----:B------:R-:W3:Y:S01]  /*45f0*/  LDL.LU R51, [R1+0x24] ;  /* 0x0000240001337983 */ /* 0x000ee20000300800 */
[----:B------:R-:W-:Y:S01]  /*4600*/  LOP3.LUT P1, RZ, R61, 0xffffffe3, RZ, 0xc0, !PT ;  /* 0xffffffe33dff7812 */ /* 0x000fe2000782c0ff */
[----:B------:R-:W-:Y:S02]  /*4610*/  BSSY B0, `(.L_x_602) ;  /* 0x0000018000007945 */ /* 0x000fe40003800000 */
[----:B------:R-:W0:Y:S04]  /*4620*/  SHFL.BFLY PT, R50, R48, 0x2, 0x1f ;  /* 0x0c401f0030327f89 */ /* 0x000e2800000e0000 */
[----:B------:R-:W1:Y:S01]  /*4630*/  SHFL.BFLY PT, R15, R49, 0x2, 0x1f ;  /* 0x0c401f00310f7f89 */ /* 0x000e6200000e0000 */
[----:B0-----:R-:W-:Y:S01]  /*4640*/  FADD.FTZ R48, R50, R48 ;  /* 0x0000003032307221 */ /* 0x001fe20000010000 */
[----:B-1----:R-:W-:-:S04]  /*4650*/  FADD.FTZ R49, R15, R49 ;  /* 0x000000310f317221 */ /* 0x002fc80000010000 */
[----:B------:R-:W0:Y:S04]  /*4660*/  SHFL.BFLY PT, R50, R48, 0x1, 0x1f ;  /* 0x0c201f0030327f89 */ /* 0x000e2800000e0000 */
[----:B------:R-:W1:Y:S01]  /*4670*/  SHFL.BFLY PT, R15, R49, 0x1, 0x1f ;  /* 0x0c201f00310f7f89 */ /* 0x000e6200000e0000 */
[----:B0-----:R-:W-:Y:S01]  /*4680*/  FADD.FTZ R48, R48, R50 ;  /* 0x0000003230307221 */ /* 0x001fe20000010000 */
[----:B-1----:R-:W-:Y:S01]  /*4690*/  FADD.FTZ R49, R49, R15 ;  /* 0x0000000f31317221 */ /* 0x002fe20000010000 */
[----:B--2---:R-:W-:Y:S02]  /*46a0*/  PRMT R59, R58, 0x7632, R59 ;  /* 0x000076323a3b7816 */ /* 0x004fe4000000003b */
[----:B---3--:R-:W-:Y:S01]  /*46b0*/  PRMT R60, R51, 0x7632, R60 ;  /* 0x00007632333c7816 */ /* 0x008fe2000000003c */
[----:B------:R-:W-:Y:S06]  /*46c0*/  @P1 BRA `(.L_x_603) ;  /* 0x0000000000301947 */ /* 0x000fec0003800000 */
[----:B------:R-:W-:Y:S01]  /*46d0*/  SHF.R.U32.HI R50, RZ, 0x2, R61 ;  /* 0x00000002ff327819 */ /* 0x000fe2000001163d */
[----:B------:R-:W-:Y:S01]  /*46e0*/  ULDC UR5, c[0x0][0x10] ;  /* 0x0000040000057ab9 */ /* 0x000fe20000000800 */
[----:B------:R-:W-:Y:S01]  /*46f0*/  MOV R15, UR17 ;  /* 0x00000011000f7c02 */ /* 0x000fe20008000f00 */
[----:B------:R-:W-:Y:S01]  /*4700*/  UIMAD UR5, UR5, UR4, UR6 ;  /* 0x00000004050572a4 */ /* 0x000fe2000f8e0206 */
[----:B------:R-:W-:-:S04]  /*4710*/  SHF.L.U32 R50, R50, 0x7, RZ ;  /* 0x0000000732327819 */ /* 0x000fc800000006ff */
[----:B------:R-:W-:Y:S02]  /*4720*/  LOP3.LUT R15, R50, 0xffffff80, R15, 0xe2, !PT ;  /* 0xffffff80320f7812 */ /* 0x000fe400078ee20f */
[----:B------:R-:W-:-:S04]  /*4730*/  MOV R50, UR5 ;  /* 0x0000000500327c02 */ /* 0x000fc80008000f00 */
[----:B------:R-:W-:Y:S02]  /*4740*/  LEA R15, R50, R15, 0xa ;  /* 0x0000000f320f7211 */ /* 0x000fe400078e50ff */
[----:B------:R-:W0:Y:S02]  /*4750*/  LDC.64 R50, c[0x0][0x260] ;  /* 0x00009800ff327b82 */ /* 0x000e240000000a00 */
[----:B------:R-:W-:-:S05]  /*4760*/  SHF.L.U32 R15, R15, 0x1, RZ ;  /* 0x000000010f0f7819 */ /* 0x000fca00000006ff */
[----:B0-----:R-:W-:-:S05]  /*4770*/  IMAD.WIDE.U32 R50, R15, 0x4, R50 ;  /* 0x000000040f327825 */ /* 0x001fca00078e0032 */
[----:B------:R0:W-:Y:S02]  /*4780*/  STG.E.64 desc[UR12][R50.64], R48 ;  /* 0x0000003032007986 */ /* 0x0001e4000c101b0c */
.L_x_603:
[----:B------:R-:W-:Y:S05]  /*4790*/  BSYNC B0 ;  /* 0x0000000000007941 */ /* 0x000fea0003800000 */
.L_x_602:
[----:B-----5:R1:W-:Y:S04]  /*47a0*/  STL [R1+0xe4], R2 ;  /* 0x0000e40201007387 */ /* 0x0203e80000100800 */
[----:B-1----:R-:W2:Y:S04]  /*47b0*/  LDL.LU R2, [R1+0x18] ;  /* 0x0000180001027983 */ /* 0x002ea80000300800 */
[----:B------:R1:W-:Y:S04]  /*47c0*/  STL [R1+0xe0], R0 ;  /* 0x0000e00001007387 */ /* 0x0003e80000100800 */
[----:B-1----:R-:W3:Y:S01]  /*47d0*/  LDL.LU R0, [R1+0x1c] ;  /* 0x00001c0001007983 */ /* 0x002ee20000300800 */
[----:B------:R-:W-:-:S02]  /*47e0*/  PRMT R25, R20, 0x7632, R25 ;  /* 0x0000763214197816 */ /* 0x000fc40000000019 */
[----:B------:R-:W-:Y:S02]  /*47f0*/  PRMT R43, R22, 0x7632, R43 ;  /* 0x00007632162b7816 */ /* 0x000fe4000000002b */
[----:B------:R-:W-:Y:S02]  /*4800*/  PRMT R46, R25, 0x7632, R46 ;  /* 0x00007632192e7816 */ /* 0x000fe4000000002e */
[----:B0-----:R-:W-:Y:S02]  /*4810*/  PRMT R49, R18, 0x7632, R49 ;  /* 0x0000763212317816 */ /* 0x001fe40000000031 */
[----:B------:R-:W-:Y:S02]  /*4820*/  PRMT R15, R16, 0x7632, R15 ;  /* 0x00007632100f7816 */ /* 0x000fe4000000000f */
[----:B------:R-:W-:Y:S01]  /*4830*/  PRMT R18, R43, 0x7632, R18 ;  /* 0x000076322b127816 */ /* 0x000fe20000000012 */
[----:B------:R-:W-:Y:S01]  /*4840*/  UISETP.GE.U32.AND UP0, UPT, UR10, UR16, UPT ;  /* 0x000000100a00728c */ /* 0x000fe2000bf06070 */
[----:B------:R-:W-:-:S02]  /*4850*/  PRMT R58, R17, 0x7632, R58 ;  /* 0x00007632113a7816 */ /* 0x000fc4000000003a */
[----:B------:R-:W-:Y:S01]  /*4860*/  PRMT R17, R46, 0x7632, R17 ;  /* 0x000076322e117816 */ /* 0x000fe20000000011 */
[----:B------:R-:W-:-:S06]  /*4870*/  UISETP.GE.AND.EX UP0, UPT, UR11, UR7, UPT, UP0 ;  /* 0x000000070b00728c */ /* 0x000fcc000bf06300 */
        /* <DEDUP_REMOVED lines=23> */
[----:B--2---:R-:W-:-:S02]  /*49f0*/  PRMT R24, R2, 0x7632, R24 ;  /* 0x0000763202187816 */ /* 0x004fc40000000018 */
[----:B------:R0:W5:Y:S02]  /*4a00*/  LDL.LU R2, [R1+0xe4] ;  /* 0x0000e40001027983 */ /* 0x0001640000300800 */
[----:B------:R-:W-:-:S04]  /*4a10*/  PRMT R47, R24, 0x7632, R47 ;  /* 0x00007632182f7816 */ /* 0x000fc8000000002f */
[----:B------:R-:W-:Y:S02]  /*4a20*/  PRMT R16, R47, 0x7632, R16 ;  /* 0x000076322f107816 */ /* 0x000fe40000000010 */
[----:B---3--:R-:W-:Y:S02]  /*4a30*/  PRMT R51, R0, 0x7632, R51 ;  /* 0x0000763200337816 */ /* 0x008fe40000000033 */
[----:B------:R0:W5:Y:S04]  /*4a40*/  LDL.LU R0, [R1+0xe0] ;  /* 0x0000e00001007983 */ /* 0x0001680000300800 */
[----:B------:R0:W-:Y:S04]  /*4a50*/  STL.S16 [R1], R18 ;  /* 0x0000001201007387 */ /* 0x0001e80000100600 */
[----:B------:R0:W-:Y:S04]  /*4a60*/  STL.S16 [R1+0x8], R16 ;  /* 0x0000081001007387 */ /* 0x0001e80000100600 */
[----:B------:R0:W-:Y:S01]  /*4a70*/  STL.S16 [R1+0xc], R17 ;  /* 0x00000c1101007387 */ /* 0x0001e20000100600 */
[----:B------:R-:W-:Y:S05]  /*4a80*/  @P1 BRA `(.L_x_604) ;  /* 0x00000000005c1947 */ /* 0x000fea0003800000 */
[----:B0-----:R-:W0:Y:S01]  /*4a90*/  S2R R16, SR_TID.X ;  /* 0x0000000000107919 */ /* 0x001e220000002100 */
        /* <DEDUP_REMOVED lines=13> */
.L_x_606:
[----:B------:R-:W2:Y:S04]  /*4b70*/  LD.E.STRONG.GPU R19, desc[UR12][R16.64] ;  /* 0x0000000c10137980 */ /* 0x000ea8000c10f900 */
[----:B--2---:R-:W-:Y:S01]  /*4b80*/  CCTL.IVALL ;  /* 0x00000000ff00798f */ /* 0x004fe20002000000 */
[----:B------:R-:W-:Y:S05]  /*4b90*/  YIELD ;  /* 0x0000000000007946 */ /* 0x000fea0003800000 */
[----:B-----5:R-:W-:-:S04]  /*4ba0*/  LOP3.LUT R19, R19, R18, RZ, 0x3c, !PT ;  /* 0x0000001213137212 */ /* 0x020fc800078e3cff */
[----:B------:R-:W-:-:S13]  /*4bb0*/  ISETP.GT.AND P1, PT, R19, -0x1, PT ;  /* 0xffffffff1300780c */ /* 0x000fda0003f24270 */
[----:B------:R-:W-:Y:S05]  /*4bc0*/  @P1 BRA `(.L_x_606) ;  /* 0xfffffffc00e81947 */ /* 0x000fea000383ffff */
.L_x_605:
[----:B------:R-:W-:Y:S05]  /*4bd0*/  WARPSYNC.ALL ;  /* 0x0000000000007948 */ /* 0x000fea0003800000 */
[----:B------:R-:W-:Y:S06]  /*4be0*/  BAR.SYNC.DEFER_BLOCKING 0x0 ;  /* 0x0000000000007b1d */ /* 0x000fec0000010000 */
[----:B------:R-:W-:Y:S05]  /*4bf0*/  BRA `(.L_x_607) ;  /* 0x0000000000687947 */ /* 0x000fea0003800000 */
.L_x_604:
[----:B0-----:R-:W0:Y:S01]  /*4c00*/  S2R R16, SR_TID.X ;  /* 0x0000000000107919 */ /* 0x001e220000002100 */
        /* <DEDUP_REMOVED lines=17> */
.L_x_609:
[----:B------:R-:W2:Y:S04]  /*4d20*/  LD.E.STRONG.GPU R19, desc[UR12][R16.64] ;  /* 0x0000000c10137980 */ /* 0x000ea8000c10f900 */
[----:B--2---:R-:W-:Y:S01]  /*4d30*/  CCTL.IVALL ;  /* 0x00000000ff00798f */ /* 0x004fe20002000000 */
[----:B------:R-:W-:Y:S05]  /*4d40*/  YIELD ;  /* 0x0000000000007946 */ /* 0x000fea0003800000 */
[----:B-----5:R-:W-:-:S04]  /*4d50*/  LOP3.LUT R19, R19, R18, RZ, 0x3c, !PT ;  /* 0x0000001213137212 */ /* 0x020fc800078e3cff */
[----:B------:R-:W-:-:S13]  /*4d60*/  ISETP.GT.AND P1, PT, R19, -0x1, PT ;  /* 0xffffffff1300780c */ /* 0x000fda0003f24270 */
[----:B------:R-:W-:Y:S05]  /*4d70*/  @P1 BRA `(.L_x_609) ;  /* 0xfffffffc00e81947 */ /* 0x000fea000383ffff */
.L_x_608:
[----:B------:R-:W-:Y:S05]  /*4d80*/  WARPSYNC.ALL ;  /* 0x0000000000007948 */ /* 0x000fea0003800000 */
[----:B------:R-:W-:Y:S06]  /*4d90*/  BAR.SYNC.DEFER_BLOCKING 0x0 ;  /* 0x0000000000007b1d */ /* 0x000fec0000010000 */
.L_x_607:
[----:B------:R-:W1:Y:S01]  /*4da0*/  S2R R18, SR_TID.X ;  /* 0x0000000000127919 */ /* 0x000e620000002100 */
[----:B------:R-:W-:Y:S01]  /*4db0*/  BSSY B0, `(.L_x_610) ;  /* 0x0000023000007945 */ /* 0x000fe20003800000 */
[----:B0-----:R-:W-:Y:S02]  /*4dc0*/  CS2R R16, SRZ ;  /* 0x0000000000107805 */ /* 0x001fe4000001ff00 */
[----:B-1----:R-:W-:-:S13]  /*4dd0*/  ISETP.GT.U32.AND P1, PT, R18, 0xff, PT ;  /* 0x000000ff1200780c */ /* 0x002fda0003f24070 */
        /* <DEDUP_REMOVED lines=11> */
[----:B------:R-:W-:-:S04]  /*4e90*/  SHF.L.U32 R20, R16, 0x1, RZ ;  /* 0x0000000110147819 */ /* 0x000fc800000006ff */
        /* <DEDUP_REMOVED lines=20> */
.L_x_611:
[----:B------:R-:W-:Y:S05]  /*4fe0*/  BSYNC B0 ;  /* 0x0000000000007941 */ /* 0x000fea0003800000 */
.L_x_610:
        /* <DEDUP_REMOVED lines=33> */
.L_x_613:
[----:B------:R-:W-:Y:S05]  /*5200*/  BSYNC B0 ;  /* 0x0000000000007941 */ /* 0x000fea0003800000 */
.L_x_612:
[----:B------:R-:W2:Y:S04]  /*5210*/  LDL.LU R20, [R1+0x2c] ;  /* 0x00002c0001147983 */ /* 0x000ea80000300800 */
[----:B------:R-:W3:Y:S04]  /*5220*/  LDL.LU R22, [R1+0x48] ;  /* 0x0000480001167983 */ /* 0x000ee80000300800 */
[----:B------:R-:W4:Y:S04]  /*5230*/  LDL.LU R21, [R1+0x30] ;  /* 0x0000300001157983 */ /* 0x000f280000300800 */
[----:B------:R-:W3:Y:S04]  /*5240*/  LDL.LU R23, [R1+0x4c] ;  /* 0x00004c0001177983 */ /* 0x000ee80000300800 */
[----:B------:R1:W-:Y:S04]  /*5250*/  STL [R1+0xf8], R55 ;  /* 0x0000f83701007387 */ /* 0x0003e80000100800 */
[----:B-1----:R-:W2:Y:S01]  /*5260*/  LDL.LU R55, [R1+0xc8] ;  /* 0x0000c80001377983 */ /* 0x002ea20000300800 */
        /* <DEDUP_REMOVED lines=9> */
[----:B-----5:R-:W-:Y:S01]  /*5300*/  FMUL.FTZ R18, R2, R18 ;  /* 0x0000001202127220 */ /* 0x020fe20000410000 */
[----:B------:R-:W-:Y:S01]  /*5310*/  UIADD3 UR9, UR9, 0x3480, URZ ;  /* 0x0000348009097890 */ /* 0x000fe2000fffe03f */
[----:B------:R-:W-:Y:S01]  /*5320*/  SHF.L.U32 R60, R60, 0x10, RZ ;  /* 0x000000103c3c7819 */ /* 0x000fe200000006ff */
[----:B------:R-:W-:Y:S01]  /*5330*/  STL [R1+0xf4], R57 ;  /* 0x0000f43901007387 */ /* 0x000fe20000100800 */
[----:B------:R-:W-:Y:S01]  /*5340*/  FFMA.FTZ R16, R18, R59, R15 ;  /* 0x0000003b12107223 */ /* 0x000fe2000001000f */
[----:B------:R-:W-:-:S02]  /*5350*/  SHF.L.U32 R58, R58, 0x10, RZ ;  /* 0x000000103a3a7819 */ /* 0x000fc400000006ff */
[----:B------:R-:W-:Y:S01]  /*5360*/  SHF.L.U32 R49, R49, 0x10, RZ ;  /* 0x0000001031317819 */ /* 0x000fe200000006ff */
[----:B------:R-:W-:Y:S01]  /*5370*/  FMUL.FTZ R17, R16, -1.4426950216293334961 ;  /* 0xbfb8aa3b10117820 */ /* 0x000fe20000410000 */
[----:B------:R-:W-:Y:S01]  /*5380*/  SHF.L.U32 R48, R48, 0x10, RZ ;  /* 0x0000001030307819 */ /* 0x000fe200000006ff */
[----:B------:R1:W-:Y:S04]  /*5390*/  STL [R1+0xf0], R56 ;  /* 0x0000f03801007387 */ /* 0x0003e80000100800 */
[----:B------:R-:W1:Y:S01]  /*53a0*/  MUFU.EX2 R17, R17 ;  /* 0x0000001100117308 */ /* 0x000e620000000800 */
[----:B0-----:R-:W-:Y:S01]  /*53b0*/  ULEA UR9, UR14, UR9, 0x18 ;  /* 0x000000090e097291 */ /* 0x001fe2000f8ec03f */
[----:B------:R-:W-:Y:S01]  /*53c0*/  FADD.FTZ R48, -R14, R48 ;  /* 0x000000300e307221 */ /* 0x000fe20000010100 */
[----:B------:R-:W-:Y:S01]  /*53d0*/  BAR.SYNC.DEFER_BLOCKING 0x0 ;  /* 0x0000000000007b1d */ /* 0x000fe20000010000 */
[----:B------:R-:W-:-:S02]  /*53e0*/  SHF.L.U32 R47, R47, 0x10, RZ ;  /* 0x000000102f2f7819 */ /* 0x000fc400000006ff */
[----:B------:R-:W-:Y:S02]  /*53f0*/  SHF.L.U32 R43, R43, 0x10, RZ ;  /* 0x000000102b2b7819 */ /* 0x000fe400000006ff */
[----:B------:R-:W-:Y:S01]  /*5400*/  SHF.L.U32 R46, R46, 0x10, RZ ;  /* 0x000000102e2e7819 */ /* 0x000fe200000006ff */
[----:B------:R-:W-:Y:S01]  /*5410*/  ULDC.64 UR14, c[0x0][0x210] ;  /* 0x00008400000e7ab9 */ /* 0x000fe20000000a00 */
[----:B------:R-:W-:Y:S01]  /*5420*/  SHF.L.U32 R28, R28, 0x10, RZ ;  /* 0x000000101c1c7819 */ /* 0x000fe200000006ff */
[----:B------:R-:W-:Y:S01]  /*5430*/  STL [R1+0xec], R13 ;  /* 0x0000ec0d01007387 */ /* 0x000fe20000100800 */
[----:B-1----:R-:W-:Y:S01]  /*5440*/  FADD.FTZ R17, R17, 1 ;  /* 0x3f80000011117421 */ /* 0x002fe20000010000 */
[----:B------:R-:W-:Y:S01]  /*5450*/  FADD.FTZ R43, -R14, R43 ;  /* 0x0000002b0e2b7221 */ /* 0x000fe20000010100 */
[----:B------:R-:W-:Y:S01]  /*5460*/  SHF.L.U32 R29, R29, 0x10, RZ ;  /* 0x000000101d1d7819 */ /* 0x000fe200000006ff */
[----:B------:R-:W-:Y:S03]  /*5470*/  STL [R1+0xe8], R12 ;  /* 0x0000e80c01007387 */ /* 0x000fe60000100800 */
[----:B------:R-:W0:Y:S01]  /*5480*/  MUFU.RCP R17, R17 ;  /* 0x0000001100117308 */ /* 0x000e220000001000 */
[----:B------:R-:W-:Y:S01]  /*5490*/  SHF.L.U32 R32, R32, 0x10, RZ ;  /* 0x0000001020207819 */ /* 0x000fe200000006ff */
[----:B------:R-:W-:Y:S01]  /*54a0*/  STL [R1+0xe4], R11 ;  /* 0x0000e40b01007387 */ /* 0x000fe20000100800 */
[----:B------:R-:W-:-:S03]  /*54b0*/  SHF.L.U32 R33, R33, 0x10, RZ ;  /* 0x0000001021217819 */ /* 0x000fc600000006ff */
[----:B------:R-:W-:Y:S04]  /*54c0*/  STL [R1+0xe0], R10 ;  /* 0x0000e00a01007387 */ /* 0x000fe80000100800 */
[----:B------:R-:W3:Y:S01]  /*54d0*/  LDL.LU R56, [R1] ;  /* 0x0000000001387983 */ /* 0x000ee20000300800 */
[----:B0-----:R-:W-:-:S04]  /*54e0*/  FADD.FTZ R19, -R17, 1 ;  /* 0x3f80000011137421 */ /* 0x001fc80000010100 */
[----:B------:R-:W-:-:S04]  /*54f0*/  FFMA.FTZ R19, R16, R19, 1 ;  /* 0x3f80000010137423 */ /* 0x000fc80000010013 */
[----:B------:R-:W-:-:S04]  /*5500*/  FMUL.FTZ R19, R17, R19 ;  /* 0x0000001311137220 */ /* 0x000fc80000410000 */
[----:B------:R-:W-:Y:S01]  /*5510*/  FMUL.FTZ R19, R25, R19 ;  /* 0x0000001319137220 */ /* 0x000fe20000410000 */
[----:B--2---:R-:W-:Y:S02]  /*5520*/  IADD3 R16, R55, -UR5, RZ ;  /* 0x8000000537107c10 */ /* 0x004fe4000fffe0ff */
[----:B------:R-:W2:Y:S02]  /*5530*/  LDL.LU R55, [R1+0x8] ;  /* 0x0000080001377983 */ /* 0x000ea40000300800 */
[----:B------:R-:W-:-:S06]  /*5540*/  LEA R16, R16, UR9, 0x3 ;  /* 0x0000000910107c11 */ /* 0x000fcc000f8e18ff */
[----:B------:R-:W0:Y:S02]  /*5550*/  LDS.64 R16, [R16] ;  /* 0x0000000010107984 */ /* 0x000e240000000a00 */
[--C-:B0-----:R-:W-:Y:S01]  /*5560*/  FFMA.FTZ R20, R0, R20, -R16.reuse ;  /* 0x0000001400147223 */ /* 0x101fe20000010810 */
[----:B----4-:R-:W-:-:S03]  /*5570*/  FFMA.FTZ R21, R3, R21, -R16 ;  /* 0x0000001503157223 */ /* 0x010fc60000010810 */
[-C--:B---3--:R-:W-:Y:S01]  /*5580*/  FFMA.FTZ R20, R22, -R17.reuse, R20 ;  /* 0x8000001116147223 */ /* 0x088fe20000010014 */
[----:B------:R-:W-:Y:S01]  /*5590*/  SHF.L.U32 R22, R51, 0x10, RZ ;  /* 0x0000001033167819 */ /* 0x000fe200000006ff */
[----:B------:R-:W-:Y:S01]  /*55a0*/  FFMA.FTZ R21, R23, -R17, R21 ;  /* 0x8000001117157223 */ /* 0x000fe20000010015 */
[----:B------:R-:W-:Y:S01]  /*55b0*/  FFMA.FTZ R23, R59, R19, -R16 ;  /* 0x000000133b177223 */ /* 0x000fe20000010810 */
[----:B------:R-:W-:Y:S01]  /*55c0*/  FMUL.FTZ R20, R2, R20 ;  /* 0x0000001402147220 */ /* 0x000fe20000410000 */
[----:B------:R-:W3:Y:S01]  /*55d0*/  LDL.LU R51, [R1+0xc] ;  /* 0x00000c0001337983 */ /* 0x000ee20000300800 */
[----:B------:R-:W-:Y:S01]  /*55e0*/  FADD.FTZ R22, -R14, R22 ;  /* 0x000000160e167221 */ /* 0x000fe20000010100 */
[----:B------:R-:W-:Y:S01]  /*55f0*/  FFMA.FTZ R18, -R17, R18, R23 ;  /* 0x0000001211127223 */ /* 0x000fe20000010117 */
[----:B------:R-:W-:Y:S01]  /*5600*/  SHF.L.U32 R36, R36, 0x10, RZ ;  /* 0x0000001024247819 */ /* 0x000fe200000006ff */
[----:B------:R-:W4:Y:S01]  /*5610*/  LDL.LU R13, [R1+0x40] ;  /* 0x00004000010d7983 */ /* 0x000f220000300800 */
[C---:B------:R-:W-:Y:S01]  /*5620*/  FMUL.FTZ R19, R2.reuse, R22 ;  /* 0x0000001602137220 */ /* 0x040fe20000410000 */
[----:B------:R-:W-:Y:S01]  /*5630*/  FMUL.FTZ R18, R2, R18 ;  /* 0x0000001202127220 */ /* 0x000fe20000410000 */
[----:B------:R-:W-:Y:S01]  /*5640*/  SHF.L.U32 R34, R34, 0x10, RZ ;  /* 0x0000001022227819 */ /* 0x000fe200000006ff */
[----:B------:R-:W-:Y:S01]  /*5650*/  FADD.FTZ R36, -R14, R36 ;  /* 0x000000240e247221 */ /* 0x000fe20000010100 */
[----:B------:R-:W-:Y:S01]  /*5660*/  FFMA.FTZ R23, R19, R60, R58 ;  /* 0x0000003c13177223 */ /* 0x000fe2000001003a */
[----:B------:R-:W-:Y:S01]  /*5670*/  SHF.L.U32 R37, R37, 0x10, RZ ;  /* 0x0000001025257819 */ /* 0x000fe200000006ff */
[----:B------:R-:W4:Y:S02]  /*5680*/  LDL.LU R12, [R1+0x34] ;  /* 0x00003400010c7983 */ /* 0x000f240000300800 */
[----:B------:R-:W-:Y:S01]  /*5690*/  FMUL.FTZ R22, R23, -1.4426950216293334961 ;  /* 0xbfb8aa3b17167820 */ /* 0x000fe20000410000 */
[----:B------:R-:W-:Y:S01]  /*56a0*/  F2FP.BF16.F32.PACK_AB R18, R18, R20 ;  /* 0x000000141212723e */ /* 0x000fe200000010ff */
[----:B------:R-:W-:Y:S01]  /*56b0*/  FMUL.FTZ R36, R2, R36 ;  /* 0x0000002402247220 */ /* 0x000fe20000410000 */
[----:B------:R-:W-:Y:S01]  /*56c0*/  SHF.L.U32 R35, R35, 0x10, RZ ;  /* 0x0000001023237819 */ /* 0x000fe200000006ff */
[----:B------:R-:W-:Y:S01]  /*56d0*/  FADD.FTZ R37, -R14, R37 ;  /* 0x000000250e257221 */ /* 0x000fe20000010100 */
[----:B------:R-:W-:Y:S01]  /*56e0*/  SHF.L.U32 R40, R40, 0x10, RZ ;  /* 0x0000001028287819 */ /* 0x000fe200000006ff */
[----:B------:R-:W0:Y:S01]  /*56f0*/  MUFU.EX2 R22, R22 ;  /* 0x0000001600167308 */ /* 0x000e220000000800 */
[----:B------:R-:W-:Y:S01]  /*5700*/  SHF.L.U32 R38, R38, 0x10, RZ ;  /* 0x0000001026267819 */ /* 0x000fe200000006ff */
[----:B------:R-:W4:Y:S01]  /*5710*/  LDL.LU R11, [R1+0x10] ;  /* 0x00001000010b7983 */ /* 0x000f220000300800 */
[----:B------:R-:W-:Y:S01]  /*5720*/  FADD.FTZ R20, -R14, R49 ;  /* 0x000000310e147221 */ /* 0x000fe20000010100 */
[----:B------:R-:W-:Y:S01]  /*5730*/  FMUL.FTZ R37, R2, R37 ;  /* 0x0000002502257220 */ /* 0x000fe20000410000 */
[----:B------:R-:W-:Y:S01]  /*5740*/  FADD.FTZ R40, -R14, R40 ;  /* 0x000000280e287221 */ /* 0x000fe20000010100 */
[----:B------:R-:W-:Y:S01]  /*5750*/  SHF.L.U32 R39, R39, 0x10, RZ ;  /* 0x0000001027277819 */ /* 0x000fe200000006ff */
[----:B0-----:R-:W-:Y:S01]  /*5760*/  FADD.FTZ R22, R22, 1 ;  /* 0x3f80000016167421 */ /* 0x001fe20000010000 */
[----:B------:R-:W-:Y:S01]  /*5770*/  SHF.L.U32 R41, R41, 0x10, RZ ;  /* 0x0000001029297819 */ /* 0x000fe200000006ff */
[----:B------:R-:W4:Y:S04]  /*5780*/  LDL.LU R10, [R1+0x44] ;  /* 0x00004400010a7983 */ /* 0x000f280000300800 */
[----:B------:R-:W0:Y:S01]  /*5790*/  MUFU.RCP R22, R22 ;  /* 0x0000001600167308 */ /* 0x000e220000001000 */
[----:B------:R-:W-:Y:S01]  /*57a0*/  FMUL.FTZ R20, R2, R20 ;  /* 0x0000001402147220 */ /* 0x000fe20000410000 */
[----:B0-----:R-:W-:-:S04]  /*57b0*/  FADD.FTZ R24, -R22, 1 ;  /* 0x3f80000016187421 */ /* 0x001fc80000010100 */
[----:B------:R-:W-:Y:S01]  /*57c0*/  FFMA.FTZ R24, R23, R24, 1 ;  /* 0x3f80000017187423 */ /* 0x000fe20000010018 */
        /* <DEDUP_REMOVED lines=15> */
[----:B------:R-:W-:Y:S01]  /*58c0*/  FMUL.FTZ R24, R47, R24 ;  /* 0x000000182f187220 */ /* 0x000fe20000410000 */
[----:B0-----:R-:W-:-:S04]  /*58d0*/  FADD.FTZ R47, -R48, 1 ;  /* 0x3f800000302f7421 */ /* 0x001fc80000010100 */
[----:B------:R-:W-:Y:S01]  /*58e0*/  FFMA.FTZ R47, R25, R47, 1 ;  /* 0x3f800000192f7423 */ /* 0x000fe2000001002f */
[----:B------:R-:W-:-:S04]  /*58f0*/  FMUL.FTZ R25, R2, R43 ;  /* 0x0000002b02197220 */ /* 0x000fc80000410000 */
[----:B------:R-:W-:Y:S01]  /*5900*/  FFMA.FTZ R43, R59, R25, R15 ;  /* 0x000000193b2b7223 */ /* 0x000fe2000001000f */
[----:B------:R-:W-:-:S03]  /*5910*/  FMUL.FTZ R48, R48, R47 ;  /* 0x0000002f30307220 */ /* 0x000fc60000410000 */
[----:B------:R-:W-:-:S06]  /*5920*/  FMUL.FTZ R47, R43, -1.4426950216293334961 ;  /* 0xbfb8aa3b2b2f7820 */ /* 0x000fcc0000410000 */
[----:B------:R-:W0:Y:S02]  /*5930*/  MUFU.EX2 R47, R47 ;  /* 0x0000002f002f7308 */ /* 0x000e240000000800 */
[----:B0-----:R-:W-:-:S06]  /*5940*/  FADD.FTZ R47, R47, 1 ;  /* 0x3f8000002f2f7421 */ /* 0x001fcc0000010000 */
[----:B------:R-:W0:Y:S01]  /*5950*/  MUFU.RCP R47, R47 ;  /* 0x0000002f002f7308 */ /* 0x000e220000001000 */
[----:B------:R-:W-:Y:S01]  /*5960*/  SHF.L.U32 R49, R42, 0x10, RZ ;  /* 0x000000102a317819 */ /* 0x000fe200000006ff */
[----:B------:R-:W-:-:S04]  /*5970*/  FMUL.FTZ R42, R46, R48 ;  /* 0x000000302e2a7220 */ /* 0x000fc80000410000 */
        /* <DEDUP_REMOVED lines=8> */
[----:B------:R-:W-:Y:S01]  /*5a00*/  SHF.L.U32 R49, R26, 0x10, RZ ;  /* 0x000000101a317819 */ /* 0x000fe200000006ff */
[----:B0-----:R-:W-:-:S06]  /*5a10*/  FADD.FTZ R46, R46, 1 ;  /* 0x3f8000002e2e7421 */ /* 0x001fcc0000010000 */
[----:B------:R-:W0:Y:S01]  /*5a20*/  MUFU.RCP R46, R46 ;  /* 0x0000002e002e7308 */ /* 0x000e220000001000 */
[----:B------:R-:W-:Y:S01]  /*5a30*/  FMUL.FTZ R26, R28, R48 ;  /* 0x000000301c1a7220 */ /* 0x000fe20000410000 */
[----:B------:R-:W-:-:S04]  /*5a40*/  FADD.FTZ R28, -R14, R49 ;  /* 0x000000310e1c7221 */ /* 0x000fc80000010100 */
[----:B------:R-:W-:Y:S01]  /*5a50*/  FMUL.FTZ R28, R2, R28 ;  /* 0x0000001c021c7220 */ /* 0x000fe20000410000 */
[----:B0-----:R-:W-:-:S04]  /*5a60*/  FADD.FTZ R48, -R46, 1 ;  /* 0x3f8000002e307421 */ /* 0x001fc80000010100 */
[----:B------:R-:W-:Y:S01]  /*5a70*/  FFMA.FTZ R48, R47, R48, 1 ;  /* 0x3f8000002f307423 */ /* 0x000fe20000010030 */
[----:B------:R-:W-:-:S03]  /*5a80*/  FFMA.FTZ R47, R59, R28, R15 ;  /* 0x0000001c3b2f7223 */ /* 0x000fc6000001000f */
[----:B------:R-:W-:Y:S01]  /*5a90*/  FMUL.FTZ R48, R46, R48 ;  /* 0x000000302e307220 */ /* 0x000fe20000410000 */
        /* <DEDUP_REMOVED lines=78> */
[----:B------:R-:W-:-:S03]  /*5f80*/  SHF.L.U32 R45, R45, 0x10, RZ ;  /* 0x000000102d2d7819 */ /* 0x000fc600000006ff */
[C---:B------:R-:W-:Y:S02]  /*5f90*/  FADD.FTZ R44, -R14.reuse, R44 ;  /* 0x0000002c0e2c7221 */ /* 0x040fe40000010100 */
[----:B------:R-:W-:Y:S01]  /*5fa0*/  FADD.FTZ R14, -R14, R45 ;  /* 0x0000002d0e0e7221 */ /* 0x000fe20000010100 */
[----:B0-----:R-:W-:-:S04]  /*5fb0*/  FADD.FTZ R48, R48, 1 ;  /* 0x3f80000030307421 */ /* 0x001fc80000010000 */
[----:B------:R-:W0:Y:S01]  /*5fc0*/  MUFU.RCP R45, R48 ;  /* 0x00000030002d7308 */ /* 0x000e220000001000 */
[----:B------:R-:W-:-:S04]  /*5fd0*/  FMUL.FTZ R44, R2, R44 ;  /* 0x0000002c022c7220 */ /* 0x000fc80000410000 */
[----:B------:R-:W-:Y:S01]  /*5fe0*/  FFMA.FTZ R15, R59, R44, R15 ;  /* 0x0000002c3b0f7223 */ /* 0x000fe2000001000f */
[----:B0-----:R-:W-:-:S04]  /*5ff0*/  FADD.FTZ R49, -R45, 1 ;  /* 0x3f8000002d317421 */ /* 0x001fc80000010100 */
[----:B------:R-:W-:Y:S01]  /*6000*/  FFMA.FTZ R46, R46, R49, 1 ;  /* 0x3f8000002e2e7423 */ /* 0x000fe20000010031 */
[----:B------:R-:W-:-:S06]  /*6010*/  FMUL.FTZ R49, R15, -1.4426950216293334961 ;  /* 0xbfb8aa3b0f317820 */ /* 0x000fcc0000410000 */
[----:B------:R-:W0:Y:S02]  /*6020*/  MUFU.EX2 R49, R49 ;  /* 0x0000003100317308 */ /* 0x000e240000000800 */
[----:B0-----:R-:W-:-:S06]  /*6030*/  FADD.FTZ R49, R49, 1 ;  /* 0x3f80000031317421 */ /* 0x001fcc0000010000 */
[----:B------:R-:W0:Y:S01]  /*6040*/  MUFU.RCP R49, R49 ;  /* 0x0000003100317308 */ /* 0x000e220000001000 */
[----:B------:R-:W-:-:S05]  /*6050*/  SHF.L.U32 R50, R50, 0x10, RZ ;  /* 0x0000001032327819 */ /* 0x000fca00000006ff */
[----:B------:R-:W-:Y:S01]  /*6060*/  FMUL.FTZ R22, R50, R22 ;  /* 0x0000001632167220 */ /* 0x000fe20000410000 */
[----:B------:R1:W-:Y:S01]  /*6070*/  STL [R1+0xfc], R21 ;  /* 0x0000fc1501007387 */ /* 0x0003e20000100800 */
[----:B0-----:R-:W-:-:S04]  /*6080*/  FADD.FTZ R50, -R49, 1 ;  /* 0x3f80000031327421 */ /* 0x001fc80000010100 */
[----:B------:R-:W-:-:S04]  /*6090*/  FFMA.FTZ R50, R15, R50, 1 ;  /* 0x3f8000000f327423 */ /* 0x000fc80000010032 */
[----:B------:R-:W-:Y:S01]  /*60a0*/  FMUL.FTZ R50, R49, R50 ;  /* 0x0000003231327220 */ /* 0x000fe20000410000 */
[----:B---3--:R-:W-:Y:S02]  /*60b0*/  SHF.L.U32 R49, R51, 0x10, RZ ;  /* 0x0000001033317819 */ /* 0x008fe400000006ff */
[----:B------:R-:W3:Y:S04]  /*60c0*/  LDL.LU R51, [R1+0x28] ;  /* 0x0000280001337983 */ /* 0x000ee80000300800 */
[----:B-1----:R-:W3:Y:S01]  /*60d0*/  LDL.LU R21, [R1+0x70] ;  /* 0x0000700001157983 */ /* 0x002ee20000300800 */
[----:B------:R-:W-:Y:S01]  /*60e0*/  FMUL.FTZ R14, R2, R14 ;  /* 0x0000000e020e7220 */ /* 0x000fe20000410000 */
[----:B------:R-:W-:-:S03]  /*60f0*/  SHF.L.U32 R48, R61, 0x10, RZ ;  /* 0x000000103d307819 */ /* 0x000fc600000006ff */
[----:B------:R-:W-:Y:S02]  /*6100*/  FFMA.FTZ R58, R60, R14, R58 ;  /* 0x0000000e3c3a7223 */ /* 0x000fe4000001003a */
[----:B------:R-:W-:Y:S02]  /*6110*/  FMUL.FTZ R41, R48, R41 ;  /* 0x0000002930297220 */ /* 0x000fe40000410000 */
[----:B------:R-:W-:-:S06]  /*6120*/  FMUL.FTZ R48, R58, -1.4426950216293334961 ;  /* 0xbfb8aa3b3a307820 */ /* 0x000fcc0000410000 */
[----:B------:R-:W0:Y:S02]  /*6130*/  MUFU.EX2 R48, R48 ;  /* 0x0000003000307308 */ /* 0x000e240000000800 */
[----:B0-----:R-:W-:-:S06]  /*6140*/  FADD.FTZ R48, R48, 1 ;  /* 0x3f80000030307421 */ /* 0x001fcc0000010000 */
[----:B------:R-:W0:Y:S01]  /*6150*/  MUFU.RCP R48, R48 ;  /* 0x0000003000307308 */ /* 0x000e220000001000 */
[----:B------:R-:W-:Y:S01]  /*6160*/  FMUL.FTZ R46, R45, R46 ;  /* 0x0000002e2d2e7220 */ /* 0x000fe20000410000 */
[----:B------:R-:W-:Y:S01]  /*6170*/  SHF.L.U32 R15, R56, 0x10, RZ ;  /* 0x00000010380f7819 */ /* 0x000fe200000006ff */
[----:B------:R-:W-:Y:S01]  /*6180*/  FMUL.FTZ R49, R49, R50 ;  /* 0x0000003231317220 */ /* 0x000fe20000410000 */
[----:B0-----:R-:W-:-:S04]  /*6190*/  FADD.FTZ R45, -R48, 1 ;  /* 0x3f800000302d7421 */ /* 0x001fc80000010100 */
[----:B------:R-:W-:-:S04]  /*61a0*/  FFMA.FTZ R45, R58, R45, 1 ;  /* 0x3f8000003a2d7423 */ /* 0x000fc8000001002d */
[----:B------:R-:W-:Y:S01]  /*61b0*/  FMUL.FTZ R45, R48, R45 ;  /* 0x0000002d302d7220 */ /* 0x000fe20000410000 */
[----:B--2---:R-:W-:Y:S01]  /*61c0*/  SHF.L.U32 R48, R55, 0x10, RZ ;  /* 0x0000001037307819 */ /* 0x004fe200000006ff */
[----:B------:R-:W-:Y:S01]  /*61d0*/  FMUL.FTZ R15, R15, R46 ;  /* 0x0000002e0f0f7220 */ /* 0x000fe20000410000 */
[----:B------:R-:W2:Y:S01]  /*61e0*/  LDL.LU R55, [R1+0x74] ;  /* 0x0000740001377983 */ /* 0x000ea20000300800 */
[C-C-:B----4-:R-:W-:Y:S01]  /*61f0*/  FFMA.FTZ R46, R0.reuse, R13, -R16.reuse ;  /* 0x0000000d002e7223 */ /* 0x150fe20000010810 */
[--C-:B------:R-:W-:Y:S01]  /*6200*/  FFMA.FTZ R50, R0, R11, -R16.reuse ;  /* 0x0000000b00327223 */ /* 0x100fe20000010810 */
[----:B------:R-:W-:Y:S01]  /*6210*/  FMUL.FTZ R45, R48, R45 ;  /* 0x0000002d302d7220 */ /* 0x000fe20000410000 */
[----:B------:R-:W4:Y:S01]  /*6220*/  LDL.LU R57, [R1+0x64] ;  /* 0x0000640001397983 */ /* 0x000f220000300800 */
[C-C-:B------:R-:W-:Y:S01]  /*6230*/  FFMA.FTZ R48, R0.reuse, R12, -R16.reuse ;  /* 0x0000000c00307223 */ /* 0x140fe20000010810 */
[C-C-:B------:R-:W-:Y:S01]  /*6240*/  FFMA.FTZ R53, R0.reuse, R53, -R16.reuse ;  /* 0x0000003500357223 */ /* 0x140fe20000010810 */
[C-C-:B------:R-:W-:Y:S01]  /*6250*/  FFMA.FTZ R4, R0.reuse, R4, -R16.reuse ;  /* 0x0000000400047223 */ /* 0x140fe20000010810 */
[----:B------:R-:W4:Y:S01]  /*6260*/  LDL.LU R56, [R1+0x68] ;  /* 0x0000680001387983 */ /* 0x000f220000300800 */
[C-C-:B------:R-:W-:Y:S01]  /*6270*/  FFMA.FTZ R6, R0.reuse, R6, -R16.reuse ;  /* 0x0000000600067223 */ /* 0x140fe20000010810 */
[----:B------:R-:W-:-:S02]  /*6280*/  FFMA.FTZ R0, R0, R8, -R16 ;  /* 0x0000000800007223 */ /* 0x000fc40000010810 */
[----:B------:R-:W4:Y:S01]  /*6290*/  LDL.LU R13, [R1+0x5c] ;  /* 0x00005c00010d7983 */ /* 0x000f220000300800 */
[----:B------:R-:W-:-:S03]  /*62a0*/  FFMA.FTZ R8, R3, R10, -R16 ;  /* 0x0000000a03087223 */ /* 0x000fc60000010810 */
[----:B------:R-:W4:Y:S01]  /*62b0*/  LDL.LU R12, [R1+0x58] ;  /* 0x00005800010c7983 */ /* 0x000f220000300800 */
[----:B------:R-:W-:-:S03]  /*62c0*/  FFMA.FTZ R54, R3, R54, -R16 ;  /* 0x0000003603367223 */ /* 0x000fc60000010810 */
[----:B------:R-:W4:Y:S01]  /*62d0*/  LDL.LU R11, [R1+0x54] ;  /* 0x00005400010b7983 */ /* 0x000f220000300800 */
[C-C-:B------:R-:W-:Y:S01]  /*62e0*/  FFMA.FTZ R52, R3.reuse, R52, -R16.reuse ;  /* 0x0000003403347223 */ /* 0x140fe20000010810 */
[C-C-:B------:R-:W-:Y:S02]  /*62f0*/  FFMA.FTZ R5, R3.reuse, R5, -R16.reuse ;  /* 0x0000000503057223 */ /* 0x140fe40000010810 */
[----:B------:R-:W4:Y:S01]  /*6300*/  LDL.LU R10, [R1+0x50] ;  /* 0x00005000010a7983 */ /* 0x000f220000300800 */
[----:B------:R-:W-:-:S03]  /*6310*/  FFMA.FTZ R7, R3, R7, -R16 ;  /* 0x0000000703077223 */ /* 0x000fc60000010810 */
[----:B------:R-:W4:Y:S04]  /*6320*/  LDL.LU R61, [R1+0x38] ;  /* 0x00003800013d7983 */ /* 0x000f280000300800 */
[----:B------:R-:W4:Y:S01]  /*6330*/  LDL.LU R58, [R1+0x4] ;  /* 0x00000400013a7983 */ /* 0x000f220000300800 */
[C-C-:B---3--:R-:W-:Y:S01]  /*6340*/  FFMA.FTZ R51, R3.reuse, R51, -R16.reuse ;  /* 0x0000003303337223 */ /* 0x148fe20000010810 */
[----:B------:R-:W-:Y:S02]  /*6350*/  FFMA.FTZ R3, R3, R9, -R16 ;  /* 0x0000000903037223 */ /* 0x000fe40000010810 */
[----:B------:R-:W3:Y:S01]  /*6360*/  LDL.LU R9, [R1+0x3c] ;  /* 0x00003c0001097983 */ /* 0x000ee20000300800 */
[----:B------:R-:W-:-:S03]  /*6370*/  FFMA.FTZ R46, R21, -R17, R46 ;  /* 0x80000011152e7223 */ /* 0x000fc6000001002e */
[----:B------:R-:W3:Y:S01]  /*6380*/  LDL.LU R21, [R1+0xfc] ;  /* 0x0000fc0001157983 */ /* 0x000ee20000300800 */
[----:B------:R-:W-:-:S04]  /*6390*/  FFMA.FTZ R22, R60, R22, -R16 ;  /* 0x000000163c167223 */ /* 0x000fc80000010810 */
[----:B------:R-:W-:-:S04]  /*63a0*/  FFMA.FTZ R22, -R17, R19, R22 ;  /* 0x0000001311167223 */ /* 0x000fc80000010116 */
[----:B------:R-:W-:Y:S01]  /*63b0*/  FMUL.FTZ R22, R2, R22 ;  /* 0x0000001602167220 */ /* 0x000fe20000410000 */
[----:B------:R-:W-:-:S04]  /*63c0*/  FFMA.FTZ R30, R59, R30, -R16 ;  /* 0x0000001e3b1e7223 */ /* 0x000fc80000010810 */
[----:B------:R-:W-:Y:S01]  /*63d0*/  FFMA.FTZ R30, -R17, R28, R30 ;  /* 0x0000001c111e7223 */ /* 0x000fe2000001011e */
[-C--:B--2---:R-:W-:Y:S02]  /*63e0*/  FFMA.FTZ R8, R55, -R17.reuse, R8 ;  /* 0x8000001137087223 */ /* 0x084fe40000010008 */
[----:B------:R-:W2:Y:S01]  /*63f0*/  LDL.LU R55, [R1+0xf8] ;  /* 0x0000f80001377983 */ /* 0x000ea20000300800 */
[----:B----4-:R-:W-:-:S03]  /*6400*/  FFMA.FTZ R48, R57, -R17, R48 ;  /* 0x8000001139307223 */ /* 0x010fc60000010030 */
[----:B------:R-:W4:Y:S01]  /*6410*/  LDL.LU R57, [R1+0xf4] ;  /* 0x0000f40001397983 */ /* 0x000f220000300800 */
[----:B------:R-:W-:-:S03]  /*6420*/  FFMA.FTZ R51, R56, -R17, R51 ;  /* 0x8000001138337223 */ /* 0x000fc60000010033 */
[----:B------:R-:W4:Y:S01]  /*6430*/  LDL.LU R56, [R1+0xf0] ;  /* 0x0000f00001387983 */ /* 0x000f220000300800 */
[----:B------:R-:W-:-:S03]  /*6440*/  FFMA.FTZ R50, R13, -R17, R50 ;  /* 0x800000110d327223 */ /* 0x000fc60000010032 */
[----:B------:R0:W5:Y:S01]  /*6450*/  LDL.LU R13, [R1+0xec] ;  /* 0x0000ec00010d7983 */ /* 0x0001620000300800 */
[----:B------:R-:W-:-:S03]  /*6460*/  FFMA.FTZ R54, R12, -R17, R54 ;  /* 0x800000110c367223 */ /* 0x000fc60000010036 */
[----:B------:R0:W5:Y:S01]  /*6470*/  LDL.LU R12, [R1+0xe8] ;  /* 0x0000e800010c7983 */ /* 0x0001620000300800 */
[----:B------:R-:W-:-:S03]  /*6480*/  FFMA.FTZ R53, R11, -R17, R53 ;  /* 0x800000110b357223 */ /* 0x000fc60000010035 */
[----:B------:R0:W5:Y:S01]  /*6490*/  LDL.LU R11, [R1+0xe4] ;  /* 0x0000e400010b7983 */ /* 0x0001620000300800 */
[----:B------:R-:W-:-:S03]  /*64a0*/  FFMA.FTZ R52, R10, -R17, R52 ;  /* 0x800000110a347223 */ /* 0x000fc60000010034 */
[----:B------:R0:W5:Y:S01]  /*64b0*/  LDL.LU R10, [R1+0xe0] ;  /* 0x0000e000010a7983 */ /* 0x0001620000300800 */
[----:B------:R-:W-:-:S03]  /*64c0*/  FFMA.FTZ R6, R58, -R17, R6 ;  /* 0x800000113a067223 */ /* 0x000fc60000010006 */
[----:B------:R-:W4:Y:S01]  /*64d0*/  LDL.LU R58, [R1+0xa0] ;  /* 0x0000a000013a7983 */ /* 0x000f220000300800 */
[----:B---3--:R-:W-:-:S03]  /*64e0*/  FFMA.FTZ R4, R9, -R17, R4 ;  /* 0x8000001109047223 */ /* 0x008fc60000010004 */
[----:B------:R-:W3:Y:S01]  /*64f0*/  LDL.LU R9, [R1+0xc4] ;  /* 0x0000c40001097983 */ /* 0x000ee20000300800 */
[----:B------:R-:W-:-:S05]  /*6500*/  FMUL.FTZ R21, R2, R21 ;  /* 0x0000001502157220 */ /* 0x000fca0000410000 */
[----:B------:R-:W-:Y:S02]  /*6510*/  F2FP.BF16.F32.PACK_AB R21, R22, R21 ;  /* 0x000000151615723e */ /* 0x000fe400000010ff */
[----:B------:R-:W3:Y:S04]  /*6520*/  LDL.LU R22, [R1+0xbc] ;  /* 0x0000bc0001167983 */ /* 0x000ee80000300800 */
[----:B------:R-:W3:Y:S01]  /*6530*/  LDL.LU R28, [R1+0xc0] ;  /* 0x0000c000011c7983 */ /* 0x000ee20000300800 */
[C-C-:B------:R-:W-:Y:S01]  /*6540*/  FFMA.FTZ R45, R60.reuse, R45, -R16.reuse ;  /* 0x0000002d3c2d7223 */ /* 0x140fe20000010810 */
[C-C-:B------:R-:W-:Y:S01]  /*6550*/  FFMA.FTZ R24, R59.reuse, R24, -R16.reuse ;  /* 0x000000183b187223 */ /* 0x140fe20000010810 */
[C-C-:B------:R-:W-:Y:S01]  /*6560*/  FFMA.FTZ R26, R59.reuse, R26, -R16.reuse ;  /* 0x0000001a3b1a7223 */ /* 0x140fe20000010810 */
[--C-:B------:R-:W-:Y:S01]  /*6570*/  FFMA.FTZ R34, R59, R34, -R16.reuse ;  /* 0x000000223b227223 */ /* 0x100fe20000010810 */
[----:B------:R-:W-:Y:S01]  /*6580*/  FFMA.FTZ R45, -R17, R14, R45 ;  /* 0x0000000e112d7223 */ /* 0x000fe2000001012d */
        /* <DEDUP_REMOVED lines=8> */
[----:B------:R-:W-:Y:S01]  /*6610*/  FFMA.FTZ R15, R60, R15, -R16 ;  /* 0x0000000f3c0f7223 */ /* 0x000fe20000010810 */
[C---:B------:R-:W-:Y:S01]  /*6620*/  FFMA.FTZ R24, -R17.reuse, R20, R24 ;  /* 0x0000001411187223 */ /* 0x040fe20000010118 */
[----:B------:R-:W3:Y:S01]  /*6630*/  LDL.LU R14, [R1+0xb4] ;  /* 0x0000b400010e7983 */ /* 0x000ee20000300800 */
[----:B------:R-:W-:Y:S01]  /*6640*/  FFMA.FTZ R26, -R17, R25, R26 ;  /* 0x00000019111a7223 */ /* 0x000fe2000001011a */
[----:B------:R-:W-:Y:S01]  /*6650*/  FFMA.FTZ R5, R61, -R17, R5 ;  /* 0x800000113d057223 */ /* 0x000fe20000010005 */
[C---:B------:R-:W-:Y:S01]  /*6660*/  FFMA.FTZ R42, -R17.reuse, R23, R42 ;  /* 0x00000017112a7223 */ /* 0x040fe2000001012a */
        /* <DEDUP_REMOVED lines=8> */
[----:B------:R-:W-:Y:S01]  /*66f0*/  FFMA.FTZ R49, -R17, R44, R49 ;  /* 0x0000002c11317223 */ /* 0x000fe20000010131 */
[----:B------:R-:W3:Y:S01]  /*6700*/  LDL.LU R25, [R1+0xb8] ;  /* 0x0000b80001197983 */ /* 0x000ee20000300800 */
        /* <DEDUP_REMOVED lines=21> */
[-C--:B--2---:R-:W-:Y:S01]  /*6860*/  FFMA.FTZ R7, R55, -R17.reuse, R7 ;  /* 0x8000001137077223 */ /* 0x084fe20000010007 */
[-C--:B----4-:R-:W-:Y:S01]  /*6870*/  FFMA.FTZ R0, R57, -R17.reuse, R0 ;  /* 0x8000001139007223 */ /* 0x090fe20000010000 */
[----:B------:R-:W-:-:S02]  /*6880*/  FFMA.FTZ R3, R56, -R17, R3 ;  /* 0x8000001138037223 */ /* 0x000fc40000010003 */
[C---:B------:R-:W-:Y:S01]  /*6890*/  FMUL.FTZ R7, R2.reuse, R7 ;  /* 0x0000000702077220 */ /* 0x040fe20000410000 */
[C---:B------:R-:W-:Y:S01]  /*68a0*/  FMUL.FTZ R0, R2.reuse, R0 ;  /* 0x0000000002007220 */ /* 0x040fe20000410000 */
[C---:B------:R-:W-:Y:S01]  /*68b0*/  FMUL.FTZ R41, R2.reuse, R41 ;  /* 0x0000002902297220 */ /* 0x040fe20000410000 */
[C---:B------:R-:W-:Y:S01]  /*68c0*/  FMUL.FTZ R19, R2.reuse, R15 ;  /* 0x0000000f02137220 */ /* 0x040fe20000410000 */
[C---:B------:R-:W-:Y:S01]  /*68d0*/  FMUL.FTZ R49, R2.reuse, R49 ;  /* 0x0000003102317220 */ /* 0x040fe20000410000 */
[----:B------:R-:W-:Y:S01]  /*68e0*/  FMUL.FTZ R45, R2, R45 ;  /* 0x0000002d022d7220 */ /* 0x000fe20000410000 */
[----:B------:R-:W2:Y:S01]  /*68f0*/  LDL.LU R23, [R1+0xac] ;  /* 0x0000ac0001177983 */ /* 0x000ea20000300800 */
[----:B------:R-:W-:Y:S02]  /*6900*/  F2FP.BF16.F32.PACK_AB R24, R24, R46 ;  /* 0x0000002e1818723e */ /* 0x000fe400000010ff */
[----:B------:R-:W-:Y:S02]  /*6910*/  PRMT R15, R21, 0x7632, R15 ;  /* 0x00007632150f7816 */ /* 0x000fe4000000000f */
[----:B------:R-:W-:-:S02]  /*6920*/  PRMT R20, R24, 0x7632, R20 ;  /* 0x0000763218147816 */ /* 0x000fc40000000014 */
[----:B------:R-:W-:-:S04]  /*6930*/  IADD3 R16, P1, R58, UR14, RZ ;  /* 0x0000000e3a107c10 */ /* 0x000fc8000ff3e0ff */
[----:B---3--:R-:W-:Y:S01]  /*6940*/  IADD3.X R17, R9, UR15, RZ, P1, !PT ;  /* 0x0000000f09117c10 */ /* 0x008fe20008ffe4ff */
[----:B------:R-:W-:Y:S01]  /*6950*/  FMUL.FTZ R9, R2, R3 ;  /* 0x0000000302097220 */ /* 0x000fe20000410000 */
[----:B------:R-:W-:Y:S02]  /*6960*/  PRMT R3, R18, 0x7632, R3 ;  /* 0x0000763212037816 */ /* 0x000fe40000000003 */
[----:B------:R-:W-:-:S03]  /*6970*/  IADD3 R2, P1, R22, UR14, RZ ;  /* 0x0000000e16027c10 */ /* 0x000fc6000ff3e0ff */
[----:B------:R1:W-:Y:S04]  /*6980*/  STG.E.U16 desc[UR12][R16.64+0x2], R3 ;  /* 0x0000020310007986 */ /* 0x0003e8000c10150c */
[----:B------:R-:W3:Y:S04]  /*6990*/  LDL.LU R22, [R1+0xb0] ;  /* 0x0000b00001167983 */ /* 0x000ee80000300800 */
[----:B------:R4:W-:Y:S01]  /*69a0*/  STG.E.U16 desc[UR12][R16.64+0x4], R21 ;  /* 0x0000041510007986 */ /* 0x0009e2000c10150c */
[----:B-1----:R-:W-:-:S03]  /*69b0*/  IADD3.X R3, R28, UR15, RZ, P1, !PT ;  /* 0x0000000f1c037c10 */ /* 0x002fc60008ffe4ff */
[----:B------:R-:W-:Y:S04]  /*69c0*/  STG.E.U16 desc[UR12][R16.64], R18 ;  /* 0x0000001210007986 */ /* 0x000fe8000c10150c */
[----:B------:R-:W-:Y:S04]  /*69d0*/  STG.E.U16 desc[UR12][R16.64+0x6], R15 ;  /* 0x0000060f10007986 */ /* 0x000fe8000c10150c */
[----:B----4-:R-:W4:Y:S04]  /*69e0*/  LDL.LU R21, [R1+0xa4] ;  /* 0x0000a40001157983 */ /* 0x010f280000300800 */
[----:B------:R1:W-:Y:S04]  /*69f0*/  STG.E.U16 desc[UR12][R2.64+0x2], R20 ;  /* 0x0000021402007986 */ /* 0x0003e8000c10150c */
[----:B-1----:R-:W4:Y:S01]  /*6a00*/  LDL.LU R20, [R1+0xa8] ;  /* 0x0000a80001147983 */ /* 0x002f220000300800 */
[----:B------:R-:W-:-:S02]  /*6a10*/  F2FP.BF16.F32.PACK_AB R8, R42, R8 ;  /* 0x000000082a08723e */ /* 0x000fc400000010ff */
[----:B------:R-:W-:Y:S02]  /*6a20*/  IADD3 R14, P1, R14, UR14, RZ ;  /* 0x0000000e0e0e7c10 */ /* 0x000fe4000ff3e0ff */
[----:B------:R-:W-:Y:S02]  /*6a30*/  PRMT R17, R8, 0x7632, R17 ;  /* 0x0000763208117816 */ /* 0x000fe40000000011 */
[----:B------:R-:W-:Y:S02]  /*6a40*/  IADD3.X R15, R25, UR15, RZ, P1, !PT ;  /* 0x0000000f190f7c10 */ /* 0x000fe40008ffe4ff */
[----:B------:R-:W-:Y:S01]  /*6a50*/  F2FP.BF16.F32.PACK_AB R26, R26, R48 ;  /* 0x000000301a1a723e */ /* 0x000fe200000010ff */
[----:B------:R-:W4:Y:S01]  /*6a60*/  LDL.LU R25, [R1+0x98] ;  /* 0x0000980001197983 */ /* 0x000f220000300800 */
[----:B------:R-:W-:Y:S02]  /*6a70*/  F2FP.BF16.F32.PACK_AB R27, R27, R51 ;  /* 0x000000331b1b723e */ /* 0x000fe400000010ff */
[----:B------:R-:W-:Y:S01]  /*6a80*/  PRMT R18, R26, 0x7632, R18 ;  /* 0x000076321a127816 */ /* 0x000fe20000000012 */
[----:B------:R1:W-:Y:S04]  /*6a90*/  STG.E.U16 desc[UR12][R2.64], R24 ;  /* 0x0000001802007986 */ /* 0x0003e8000c10150c */
[----:B------:R0:W-:Y:S04]  /*6aa0*/  STG.E.U16 desc[UR12][R2.64+0x4], R8 ;  /* 0x0000040802007986 */ /* 0x0001e8000c10150c */
[----:B------:R2:W-:Y:S04]  /*6ab0*/  STG.E.U16 desc[UR12][R2.64+0x6], R17 ;  /* 0x0000061102007986 */ /* 0x0005e8000c10150c */
[----:B-1----:R-:W4:Y:S01]  /*6ac0*/  LDL.LU R24, [R1+0x9c] ;  /* 0x00009c0001187983 */ /* 0x002f220000300800 */
[----:B0-----:R-:W-:-:S02]  /*6ad0*/  PRMT R8, R27, 0x7632, R8 ;  /* 0x000076321b087816 */ /* 0x001fc40000000008 */
[----:B--2---:R-:W-:Y:S02]  /*6ae0*/  IADD3 R2, P1, R23, UR14, RZ ;  /* 0x0000000e17027c10 */ /* 0x004fe4000ff3e0ff */
[----:B------:R-:W2:Y:S04]  /*6af0*/  LDL.LU R23, [R1+0x90] ;  /* 0x0000900001177983 */ /* 0x000ea80000300800 */
[----:B------:R-:W-:Y:S04]  /*6b00*/  STG.E.U16 desc[UR12][R14.64], R26 ;  /* 0x0000001a0e007986 */ /* 0x000fe8000c10150c */
[----:B------:R-:W-:Y:S04]  /*6b10*/  STG.E.U16 desc[UR12][R14.64+0x2], R18 ;  /* 0x000002120e007986 */ /* 0x000fe8000c10150c */
[----:B------:R-:W-:Y:S04]  /*6b20*/  STG.E.U16 desc[UR12][R14.64+0x4], R27 ;  /* 0x0000041b0e007986 */ /* 0x000fe8000c10150c */
[----:B------:R4:W-:Y:S01]  /*6b30*/  STG.E.U16 desc[UR12][R14.64+0x6], R8 ;  /* 0x000006080e007986 */ /* 0x0009e2000c10150c */
[----:B---3--:R-:W-:-:S03]  /*6b40*/  IADD3.X R3, R22, UR15, RZ, P1, !PT ;  /* 0x0000000f16037c10 */ /* 0x008fc60008ffe4ff */
[----:B------:R-:W3:Y:S01]  /*6b50*/  LDL.LU R22, [R1+0x94] ;  /* 0x0000940001167983 */ /* 0x000ee20000300800 */
[----:B----4-:R-:W-:-:S03]  /*6b60*/  IADD3 R14, P1, R21, UR14, RZ ;  /* 0x0000000e150e7c10 */ /* 0x010fc6000ff3e0ff */
[----:B------:R-:W4:Y:S01]  /*6b70*/  LDL.LU R21, [R1+0x78] ;  /* 0x0000780001157983 */ /* 0x000f220000300800 */
[----:B------:R-:W-:-:S03]  /*6b80*/  IADD3.X R15, R20, UR15, RZ, P1, !PT ;  /* 0x0000000f140f7c10 */ /* 0x000fc60008ffe4ff */
[----:B------:R-:W4:Y:S01]  /*6b90*/  LDL.LU R20, [R1+0x7c] ;  /* 0x00007c0001147983 */ /* 0x000f220000300800 */
[----:B------:R-:W-:Y:S02]  /*6ba0*/  F2FP.BF16.F32.PACK_AB R30, R30, R50 ;  /* 0x000000321e1e723e */ /* 0x000fe400000010ff */
[----:B------:R-:W-:Y:S02]  /*6bb0*/  F2FP.BF16.F32.PACK_AB R31, R31, R54 ;  /* 0x000000361f1f723e */ /* 0x000fe400000010ff */
[----:B------:R-:W-:Y:S02]  /*6bc0*/  PRMT R16, R30, 0x7632, R16 ;  /* 0x000076321e107816 */ /* 0x000fe40000000010 */
[----:B------:R-:W-:Y:S02]  /*6bd0*/  PRMT R17, R31, 0x7632, R17 ;  /* 0x000076321f117816 */ /* 0x000fe40000000011 */
[----:B------:R-:W-:Y:S01]  /*6be0*/  F2FP.BF16.F32.PACK_AB R34, R34, R53 ;  /* 0x000000352222723e */ /* 0x000fe200000010ff */
[----:B------:R0:W-:Y:S01]  /*6bf0*/  STG.E.U16 desc[UR12][R2.64+0x2], R16 ;  /* 0x0000021002007986 */ /* 0x0001e2000c10150c */
[----:B------:R-:W-:-:S02]  /*6c00*/  F2FP.BF16.F32.PACK_AB R35, R35, R52 ;  /* 0x000000342323723e */ /* 0x000fc400000010ff */
[----:B------:R-:W-:Y:S01]  /*6c10*/  PRMT R8, R34, 0x7632, R8 ;  /* 0x0000763222087816 */ /* 0x000fe20000000008 */
[----:B------:R-:W-:Y:S01]  /*6c20*/  STG.E.U16 desc[UR12][R2.64], R30 ;  /* 0x0000001e02007986 */ /* 0x000fe2000c10150c */
[----:B------:R-:W-:-:S03]  /*6c30*/  F2FP.BF16.F32.PACK_AB R4, R38, R4 ;  /* 0x000000042604723e */ /* 0x000fc600000010ff */
[----:B------:R-:W-:Y:S01]  /*6c40*/  STG.E.U16 desc[UR12][R2.64+0x4], R31 ;  /* 0x0000041f02007986 */ /* 0x000fe2000c10150c */
[----:B0-----:R-:W-:-:S03]  /*6c50*/  IADD3 R16, P1, R25, UR14, RZ ;  /* 0x0000000e19107c10 */ /* 0x001fc6000ff3e0ff */
[----:B------:R0:W-:Y:S01]  /*6c60*/  STG.E.U16 desc[UR12][R2.64+0x6], R17 ;  /* 0x0000061102007986 */ /* 0x0001e2000c10150c */
[----:B------:R-:W-:Y:S02]  /*6c70*/  F2FP.BF16.F32.PACK_AB R5, R39, R5 ;  /* 0x000000052705723e */ /* 0x000fe400000010ff */
[----:B------:R-:W-:Y:S02]  /*6c80*/  F2FP.BF16.F32.PACK_AB R6, R41, R6 ;  /* 0x000000062906723e */ /* 0x000fe400000010ff */
[----:B------:R-:W-:Y:S01]  /*6c90*/  F2FP.BF16.F32.PACK_AB R7, R19, R7 ;  /* 0x000000071307723e */ /* 0x000fe200000010ff */
[----:B------:R1:W-:Y:S01]  /*6ca0*/  STG.E.U16 desc[UR12][R14.64+0x2], R8 ;  /* 0x000002080e007986 */ /* 0x0003e2000c10150c */
[----:B------:R-:W-:Y:S02]  /*6cb0*/  PRMT R18, R4, 0x7632, R18 ;  /* 0x0000763204127816 */ /* 0x000fe40000000012 */
[----:B0-----:R-:W-:Y:S02]  /*6cc0*/  PRMT R3, R35, 0x7632, R3 ;  /* 0x0000763223037816 */ /* 0x001fe40000000003 */
[----:B------:R-:W-:-:S02]  /*6cd0*/  IADD3.X R17, R24, UR15, RZ, P1, !PT ;  /* 0x0000000f18117c10 */ /* 0x000fc40008ffe4ff */
[----:B--2---:R-:W-:Y:S01]  /*6ce0*/  IADD3 R2, P1, R23, UR14, RZ ;  /* 0x0000000e17027c10 */ /* 0x004fe2000ff3e0ff */
[----:B------:R-:W-:Y:S01]  /*6cf0*/  STG.E.U16 desc[UR12][R14.64], R34 ;  /* 0x000000220e007986 */ /* 0x000fe2000c10150c */
[----:B-1----:R-:W-:-:S03]  /*6d00*/  PRMT R8, R5, 0x7632, R8 ;  /* 0x0000763205087816 */ /* 0x002fc60000000008 */
[----:B------:R-:W-:Y:S01]  /*6d10*/  STG.E.U16 desc[UR12][R14.64+0x4], R35 ;  /* 0x000004230e007986 */ /* 0x000fe2000c10150c */
[----:B------:R-:W-:-:S03]  /*6d20*/  F2FP.BF16.F32.PACK_AB R0, R49, R0 ;  /* 0x000000003100723e */ /* 0x000fc600000010ff */
[----:B------:R0:W-:Y:S01]  /*6d30*/  STG.E.U16 desc[UR12][R14.64+0x6], R3 ;  /* 0x000006030e007986 */ /* 0x0001e2000c10150c */
[----:B------:R-:W-:-:S03]  /*6d40*/  F2FP.BF16.F32.PACK_AB R9, R45, R9 ;  /* 0x000000092d09723e */ /* 0x000fc600000010ff */
[----:B------:R4:W-:Y:S04]  /*6d50*/  STG.E.U16 desc[UR12][R16.64], R4 ;  /* 0x0000000410007986 */ /* 0x0009e8000c10150c */
[----:B------:R-:W-:Y:S01]  /*6d60*/  STG.E.U16 desc[UR12][R16.64+0x2], R18 ;  /* 0x0000021210007986 */ /* 0x000fe2000c10150c */
[----:B0-----:R-:W-:Y:S02]  /*6d70*/  PRMT R14, R6, 0x7632, R14 ;  /* 0x00007632060e7816 */ /* 0x001fe4000000000e */
[----:B------:R-:W-:Y:S01]  /*6d80*/  PRMT R15, R7, 0x7632, R15 ;  /* 0x00007632070f7816 */ /* 0x000fe2000000000f */
[----:B------:R-:W-:Y:S04]  /*6d90*/  STG.E.U16 desc[UR12][R16.64+0x4], R5 ;  /* 0x0000040510007986 */ /* 0x000fe8000c10150c */
[----:B------:R-:W-:Y:S01]  /*6da0*/  STG.E.U16 desc[UR12][R16.64+0x6], R8 ;  /* 0x0000060810007986 */ /* 0x000fe2000c10150c */
[----:B------:R-:W-:Y:S01]  /*6db0*/  ULOP3.LUT UR4, UR4, 0x1, URZ, 0x3c, !UPT ;  /* 0x0000000104047892 */ /* 0x000fe2000f8e3c3f */
[----:B------:R-:W-:Y:S01]  /*6dc0*/  UMOV UR5, UR11 ;  /* 0x0000000b00057c82 */ /* 0x000fe20008000000 */
[----:B------:R-:W-:Y:S01]  /*6dd0*/  UMOV UR9, UR10 ;  /* 0x0000000a00097c82 */ /* 0x000fe20008000000 */
[----:B---3--:R-:W-:-:S05]  /*6de0*/  IADD3.X R3, R22, UR15, RZ, P1, !PT ;  /* 0x0000000f16037c10 */ /* 0x008fca0008ffe4ff */
[----:B------:R0:W-:Y:S04]  /*6df0*/  STG.E.U16 desc[UR12][R2.64], R6 ;  /* 0x0000000602007986 */ /* 0x0001e8000c10150c */
[----:B------:R-:W-:Y:S04]  /*6e00*/  STG.E.U16 desc[UR12][R2.64+0x2], R14 ;  /* 0x0000020e02007986 */ /* 0x000fe8000c10150c */
[----:B------:R-:W-:Y:S01]  /*6e10*/  STG.E.U16 desc[UR12][R2.64+0x4], R7 ;  /* 0x0000040702007986 */ /* 0x000fe2000c10150c */
[----:B----4-:R-:W-:-:S03]  /*6e20*/  IADD3 R4, P1, R21, UR14, RZ ;  /* 0x0000000e15047c10 */ /* 0x010fc6000ff3e0ff */
[----:B------:R1:W-:Y:S01]  /*6e30*/  STG.E.U16 desc[UR12][R2.64+0x6], R15 ;  /* 0x0000060f02007986 */ /* 0x0003e2000c10150c */
[----:B0-----:R-:W-:Y:S02]  /*6e40*/  PRMT R6, R9, 0x7632, R6 ;  /* 0x0000763209067816 */ /* 0x001fe40000000006 */
[----:B-1----:R-:W-:Y:S02]  /*6e50*/  PRMT R3, R0, 0x7632, R3 ;  /* 0x0000763200037816 */ /* 0x002fe40000000003 */
[----:B------:R-:W-:-:S05]  /*6e60*/  IADD3.X R5, R20, UR15, RZ, P1, !PT ;  /* 0x0000000f14057c10 */ /* 0x000fca0008ffe4ff */
[----:B------:R2:W-:Y:S04]  /*6e70*/  STG.E.U16 desc[UR12][R4.64], R0 ;  /* 0x0000000004007986 */ /* 0x0005e8000c10150c */
[----:B------:R2:W-:Y:S04]  /*6e80*/  STG.E.U16 desc[UR12][R4.64+0x2], R3 ;  /* 0x0000020304007986 */ /* 0x0005e8000c10150c */
[----:B------:R2:W-:Y:S04]  /*6e90*/  STG.E.U16 desc[UR12][R4.64+0x4], R9 ;  /* 0x0000040904007986 */ /* 0x0005e8000c10150c */
[----:B------:R2:W-:Y:S01]  /*6ea0*/  STG.E.U16 desc[UR12][R4.64+0x6], R6 ;  /* 0x0000060604007986 */ /* 0x0005e2000c10150c */
[----:B------:R-:W-:Y:S05]  /*6eb0*/  @!P0 BRA `(.L_x_614) ;  /* 0xffffff9400908947 */ /* 0x000fea000383ffff */
.L_x_598:
        /* <DEDUP_REMOVED lines=23> */
[----:B-----5:R-:W-:-:S04]  /*7030*/  IADD3 R11, P0, P1, -R2, -0x81, -R0 ;  /* 0xffffff7f020b7810 */ /* 0x020fc8000791e900 */
        /* <DEDUP_REMOVED lines=8> */
[----:B------:R-:W-:Y:S02]  /*70c0*/  IADD3.X R11, RZ, RZ, RZ, P0, !PT ;  /* 0x000000ffff0b7210 */ /* 0x000fe400007fe4ff */
[----:B------:R-:W-:Y:S02]  /*70d0*/  MOV R10, R9 ;  /* 0x00000009000a7202 */ /* 0x000fe40000000f00 */
[----:B------:R-:W-:Y:S01]  /*70e0*/  IADD3 RZ, P1, R7, R8, RZ ;  /* 0x0000000807ff7210 */ /* 0x000fe20007f3e0ff */
[----:B------:R-:W-:Y:S01]  /*70f0*/  IMAD.WIDE.U32 R6, R5, -0x33333333, RZ ;  /* 0xcccccccd05067825 */ /* 0x000fe200078e00ff */
[----:B------:R-:W-:Y:S02]  /*7100*/  ISETP.LT.U32.AND P0, PT, R14, 0x1, PT ;  /* 0x000000010e00780c */ /* 0x000fe40003f01070 */
[----:B------:R-:W-:Y:S01]  /*7110*/  MOV R6, UR10 ;  /* 0x0000000a00067c02 */ /* 0x000fe20008000f00 */
[----:B------:R-:W-:Y:S01]  /*7120*/  IMAD.WIDE.U32.X R8, R13, -0x33333334, R10, P1 ;  /* 0xcccccccc0d087825 */ /* 0x000fe200008e040a */
[----:B------:R-:W-:-:S02]  /*7130*/  ISETP.LT.AND.EX P0, PT, R15, RZ, PT, P0 ;  /* 0x000000ff0f00720c */ /* 0x000fc40003f01300 */
[----:B------:R-:W-:Y:S02]  /*7140*/  LEA.HI R50, R7, 0x1, RZ, 0x1c ;  /* 0x0000000107327811 */ /* 0x000fe400078fe0ff */
[----:B------:R-:W-:Y:S02]  /*7150*/  SHF.R.U64 R51, R8, 0x3, R9 ;  /* 0x0000000308337819 */ /* 0x000fe40000001209 */
[----:B------:R-:W-:Y:S02]  /*7160*/  SEL R49, R14, 0x1, P0 ;  /* 0x000000010e317807 */ /* 0x000fe40000000000 */
[----:B------:R-:W-:Y:S02]  /*7170*/  SEL R48, R15, RZ, P0 ;  /* 0x000000ff0f307207 */ /* 0x000fe40000000000 */
[C---:B------:R-:W-:Y:S02]  /*7180*/  IADD3 R7, P0, R0.reuse, 0xa, RZ ;  /* 0x0000000a00077810 */ /* 0x040fe40007f1e0ff */
[----:B------:R-:W-:-:S02]  /*7190*/  IADD3 R8, P1, R0, 0x14, RZ ;  /* 0x0000001400087810 */ /* 0x000fc40007f3e0ff */
[----:B------:R-:W-:Y:S02]  /*71a0*/  IADD3 R9, P2, R0, 0x1e, RZ ;  /* 0x0000001e00097810 */ /* 0x000fe40007f5e0ff */
[----:B------:R-:W-:Y:S02]  /*71b0*/  IADD3 R51, R51, 0x1, RZ ;  /* 0x0000000133337810 */ /* 0x000fe40007ffe0ff */
[----:B------:R-:W-:Y:S02]  /*71c0*/  SHF.L.U64.HI R48, R49, 0x7, R48 ;  /* 0x0000000731307819 */ /* 0x000fe40000010230 */
[----:B------:R-:W-:Y:S02]  /*71d0*/  LOP3.LUT R10, R56, 0xf, RZ, 0xc0, !PT ;  /* 0x0000000f380a7812 */ /* 0x000fe400078ec0ff */
[----:B------:R-:W-:Y:S02]  /*71e0*/  IADD3.X R11, RZ, RZ, RZ, P0, !PT ;  /* 0x000000ffff0b7210 */ /* 0x000fe400007fe4ff */
[----:B------:R-:W-:-:S02]  /*71f0*/  IADD3.X R12, RZ, RZ, RZ, P1, !PT ;  /* 0x000000ffff0c7210 */ /* 0x000fc40000ffe4ff */
[----:B------:R-:W-:Y:S02]  /*7200*/  IADD3.X R13, RZ, RZ, RZ, P2, !PT ;  /* 0x000000ffff0d7210 */ /* 0x000fe400017fe4ff */
[----:B------:R-:W-:Y:S02]  /*7210*/  SHF.L.U32 R49, R49, 0x7, RZ ;  /* 0x0000000731317819 */ /* 0x000fe400000006ff */
[----:B------:R-:W-:Y:S02]  /*7220*/  LOP3.LUT R50, R50, 0x3, RZ, 0xc0, !PT ;  /* 0x0000000332327812 */ /* 0x000fe400078ec0ff */
[----:B------:R-:W-:-:S07]  /*7230*/  LOP3.LUT R51, R51, 0x3, RZ, 0xc0, !PT ;  /* 0x0000000333337812 */ /* 0x000fce00078ec0ff */
.L_x_631:
        /* <DEDUP_REMOVED lines=9> */
[----:B------:R-:W-:Y:S01]  /*72d0*/  HFMA2.MMA R55, -RZ, RZ, 0, 0 ;  /* 0x00000000ff377435 */ /* 0x000fe200000001ff */
        /* <DEDUP_REMOVED lines=35> */
.L_x_618:
[----:B------:R-:W-:Y:S05]  /*7510*/  BSYNC B1 ;  /* 0x0000000000017941 */ /* 0x000fea0003800000 */
.L_x_617:
        /* <DEDUP_REMOVED lines=21> */
.L_x_621:
        /* <DEDUP_REMOVED lines=55> */
.L_x_620:
[----:B------:R-:W-:Y:S05]  /*79e0*/  BSYNC B1 ;  /* 0x0000000000017941 */ /* 0x000fea0003800000 */
.L_x_619:
        /* <DEDUP_REMOVED lines=35> */
.L_x_623:
[----:B------:R-:W-:Y:S05]  /*7c20*/  BSYNC B1 ;  /* 0x0000000000017941 */ /* 0x000fea0003800000 */
.L_x_622:
        /* <DEDUP_REMOVED lines=15> */
.L_x_616:
[----:B------:R-:W-:Y:S05]  /*7d20*/  BSYNC B0 ;  /* 0x0000000000007941 */ /* 0x000fea0003800000 */
.L_x_615:
        /* <DEDUP_REMOVED lines=21> */
[----:B------:R-:W-:-:S04]  /*7e80*/  @!P0 LOP3.LUT R15, R4, R15, RZ, 0x3c, !PT ;  /* 0x0000000f040f8212 */ /* 0x000fc800078e3cff */
[----:B------:R-:W-:Y:S02]  /*7e90*/  @!P0 LEA R16, R15, R16, 0x2 ;  /* 0x000000100f108211 */ /* 0x000fe400078e10ff */
[----:B0-----:R-:W-:-:S06]  /*7ea0*/  CS2R R14, SRZ ;  /* 0x00000000000e7805 */ /* 0x001fcc000001ff00 */
        /* <DEDUP_REMOVED lines=9> */
[----:B0-2---:R-:W0:Y:S01]  /*7f40*/  SHFL.BFLY PT, R16, R15, 0x8, 0x101f ;  /* 0x0d101f000f107f89 */ /* 0x005e2200000e0000 */
[----:B------:R-:W-:-:S02]  /*7f50*/  MOV R24, 0xffff ;  /* 0x0000ffff00187802 */ /* 0x000fc40000000f00 */
        /* <DEDUP_REMOVED lines=15> */
.L_x_640:
        /* <DEDUP_REMOVED lines=46> */
.L_x_650:
        /* <DEDUP_REMOVED lines=9> */
[C---:B-1----:R-:W-:Y:S01]  /*83c0*/  @!P0 SHF.L.U32 R14, R10.reuse, 0x1, RZ ;  /* 0x000000010a0e8819 */ /* 0x042fe200000006ff */
        /* <DEDUP_REMOVED lines=31> */
.L_x_660:
[----:B--2---:R-:W-:Y:S01]  /*85c0*/  FADD.FTZ R15, R14, R30 ;  /* 0x0000001e0e0f7221 */ /* 0x004fe20000010000 */
[----:B------:R-:W-:-:S04]  /*85d0*/  @!P1 F2FP.BF16.F32.PACK_AB R14, RZ, R24 ;  /* 0x00000018ff0e923e */ /* 0x000fc800000010ff */
[----:B------:R-:W-:Y:S01]  /*85e0*/  @!P1 F2FP.BF16.F32.PACK_AB R15, RZ, R15 ;  /* 0x0000000fff0f923e */ /* 0x000fe200000010ff */
[----:B------:R3:W-:Y:S03]  /*85f0*/  @!P1 STG.E.U16 desc[UR12][R16.64+0x50], R14 ;  /* 0x0000500e10009986 */ /* 0x0007e6000c10150c */
[----:B------:R-:W-:Y:S02]  /*8600*/  PRMT R20, R15, 0x7610, R20 ;  /* 0x000076100f147816 */ /* 0x000fe40000000014 */
[----:B------:R-:W-:-:S03]  /*8610*/  LEA.HI R15, R56, 0x3c, RZ, 0x1c ;  /* 0x0000003c380f7811 */ /* 0x000fc600078fe0ff */
[----:B------:R3:W-:Y:S04]  /*8620*/  @!P1 STG.E.U16 desc[UR12][R18.64+0x50], R20 ;  /* 0x0000501412009986 */ /* 0x0007e8000c10150c */
.L_x_626:
[----:B------:R-:W-:Y:S05]  /*8630*/  BSYNC B0 ;  /* 0x0000000000007941 */ /* 0x000fea0003800000 */
.L_x_625:
[----:B------:R-:W-:-:S13]  /*8640*/  ISETP.GE.U32.AND P0, PT, R5, 0x3c, PT ;  /* 0x0000003c0500780c */ /* 0x000fda0003f06070 */
[----:B------:R-:W-:Y:S05]  /*8650*/  @!P0 BRA `(.L_x_624) ;  /* 0x0000000800b08947 */ /* 0x000fea0003800000 */
[----:B------:R-:W-:Y:S01]  /*8660*/  ISETP.GT.U32.AND P0, PT, R10, 0x9, PT ;  /* 0x000000090a00780c */ /* 0x000fe20003f04070 */
[----:B-123--:R-:W-:Y:S01]  /*8670*/  HFMA2.MMA R16, -RZ, RZ, 0, 0 ;  /* 0x00000000ff107435 */ /* 0x00efe200000001ff */
[----:B------:R-:W-:-:S11]  /*8680*/  UMOV UR5, 0xffff ;  /* 0x0000ffff00057882 */ /* 0x000fd60000000000 */
[C---:B0-----:R-:W-:Y:S02]  /*8690*/  @!P0 SHF.L.U32 R14, R10.reuse, 0x1, RZ ;  /* 0x000000010a0e8819 */ /* 0x041fe400000006ff */
[----:B------:R-:W-:Y:S02]  /*86a0*/  @!P0 LEA R17, R10, UR4, 0x7 ;  /* 0x000000040a118c11 */ /* 0x000fe4000f8e38ff */
[----:B------:R-:W-:-:S04]  /*86b0*/  @!P0 LOP3.LUT R14, R15, R14, RZ, 0x3c, !PT ;  /* 0x0000000e0f0e8212 */ /* 0x000fc800078e3cff */
[----:B------:R-:W-:Y:S02]  /*86c0*/  @!P0 LEA R17, R14, R17, 0x2 ;  /* 0x000000110e118211 */ /* 0x000fe400078e10ff */
[----:B------:R-:W-:-:S03]  /*86d0*/  MOV R14, RZ ;  /* 0x000000ff000e7202 */ /* 0x000fc60000000f00 */
[----:B------:R0:W1:Y:S04]  /*86e0*/  @!P0 LDS R16, [R17] ;  /* 0x0000000011108984 */ /* 0x0000680000000800 */
[----:B------:R0:W2:Y:S01]  /*86f0*/  @!P0 LDS R14, [R17+0x500] ;  /* 0x00050000110e8984 */ /* 0x0000a20000000800 */
[----:B------:R-:W-:Y:S05]  /*8700*/  BRA.DIV UR5, `(.L_x_630) ;  /* 0x0000001605487947 */ /* 0x000fea000b800000 */
[C---:B------:R-:W-:Y:S02]  /*8710*/  @!P0 SHF.L.U32 R19, R10.reuse, 0x1, RZ ;  /* 0x000000010a138819 */ /* 0x040fe400000006ff */
[----:B------:R-:W-:Y:S02]  /*8720*/  @!P0 IADD3 R18, R15, 0x14, RZ ;  /* 0x000000140f128810 */ /* 0x000fe40007ffe0ff */
[----:B------:R-:W-:Y:S02]  /*8730*/  @!P0 LEA R23, R10, UR4, 0x7 ;  /* 0x000000040a178c11 */ /* 0x000fe4000f8e38ff */
[----:B------:R-:W-:Y:S02]  /*8740*/  @!P0 LOP3.LUT R18, R18, R19, RZ, 0x3c, !PT ;  /* 0x0000001312128212 */ /* 0x000fe400078e3cff */
[----:B------:R-:W-:Y:S02]  /*8750*/  @!P0 SHF.L.U32 R22, R10, 0x1, RZ ;  /* 0x000000010a168819 */ /* 0x000fe400000006ff */
[----:B------:R-:W-:-:S02]  /*8760*/  @!P0 LEA R18, R18, R23, 0x2 ;  /* 0x0000001712128211 */ /* 0x000fc400078e10ff */
[----:B------:R-:W-:Y:S02]  /*8770*/  @!P0 IADD3 R21, R15, 0x28, RZ ;  /* 0x000000280f158810 */ /* 0x000fe40007ffe0ff */
[----:B------:R-:W-:Y:S01]  /*8780*/  @!P0 LEA R24, R10, UR4, 0x7 ;  /* 0x000000040a188c11 */ /* 0x000fe2000f8e38ff */
[----:B------:R-:W3:Y:S01]  /*8790*/  @!P0 LDS R20, [R18] ;  /* 0x0000000012148984 */ /* 0x000ee20000000800 */
[----:B------:R-:W-:Y:S02]  /*87a0*/  @!P0 LOP3.LUT R21, R21, R22, RZ, 0x3c, !PT ;  /* 0x0000001615158212 */ /* 0x000fe400078e3cff */
[----:B0-----:R-:W-:Y:S02]  /*87b0*/  MOV R17, 0xffff ;  /* 0x0000ffff00117802 */ /* 0x001fe40000000f00 */
[----:B------:R-:W-:Y:S02]  /*87c0*/  @!P0 LEA R22, R21, R24, 0x2 ;  /* 0x0000001815168211 */ /* 0x000fe400078e10ff */
[----:B------:R0:W-:Y:S01]  /*87d0*/  @!P0 LDS R21, [R18+0x500] ;  /* 0x0005000012158984 */ /* 0x0001e20000000800 */
[----:B------:R-:W-:-:S02]  /*87e0*/  @!P0 IADD3 R23, R15, 0x3c, RZ ;  /* 0x0000003c0f178810 */ /* 0x000fc40007ffe0ff */
[C---:B------:R-:W-:Y:S01]  /*87f0*/  @!P0 SHF.L.U32 R24, R10.reuse, 0x1, RZ ;  /* 0x000000010a188819 */ /* 0x040fe200000006ff */
[----:B------:R-:W-:Y:S01]  /*8800*/  @!P0 LDS R38, [R22+0x500] ;  /* 0x0005000016268984 */ /* 0x000fe20000000800 */
[----:B------:R-:W-:Y:S02]  /*8810*/  @!P0 LEA R30, R10, UR4, 0x7 ;  /* 0x000000040a1e8c11 */ /* 0x000fe4000f8e38ff */
[----:B------:R-:W-:Y:S01]  /*8820*/  @!P0 LOP3.LUT R23, R23, R24, RZ, 0x3c, !PT ;  /* 0x0000001817178212 */ /* 0x000fe200078e3cff */
[----:B------:R-:W-:Y:S01]  /*8830*/  @!P0 LDS R37, [R22] ;  /* 0x0000000016258984 */ /* 0x000fe20000000800 */
[----:B------:R-:W-:Y:S02]  /*8840*/  MOV R27, 0xffff ;  /* 0x0000ffff001b7802 */ /* 0x000fe40000000f00 */
[----:B------:R-:W-:Y:S01]  /*8850*/  @!P0 LEA R39, R23, R30, 0x2 ;  /* 0x0000001e17278211 */ /* 0x000fe200078e10ff */
[----:B-1----:R-:W1:Y:S01]  /*8860*/  SHFL.BFLY PT, R17, R16, 0x8, 0x101f ;  /* 0x0d101f0010117f89 */ /* 0x002e6200000e0000 */
[----:B------:R-:W-:-:S02]  /*8870*/  MOV R32, RZ ;  /* 0x000000ff00207202 */ /* 0x000fc40000000f00 */
[----:B------:R-:W-:Y:S01]  /*8880*/  MOV R23, RZ ;  /* 0x000000ff00177202 */ /* 0x000fe20000000f00 */
[----:B--2---:R-:W2:Y:S01]  /*8890*/  SHFL.BFLY PT, R30, R14, 0x8, 0x101f ;  /* 0x0d101f000e1e7f89 */ /* 0x004ea200000e0000 */
[----:B------:R-:W-:Y:S02]  /*88a0*/  MOV R29, 0xffff ;  /* 0x0000ffff001d7802 */ /* 0x000fe40000000f00 */
[----:B------:R-:W-:Y:S01]  /*88b0*/  MOV R24, RZ ;  /* 0x000000ff00187202 */ /* 0x000fe20000000f00 */
[----:B------:R-:W4:Y:S01]  /*88c0*/  @!P0 LDS R22, [R39] ;  /* 0x0000000027168984 */ /* 0x000f220000000800 */
[----:B------:R-:W-:Y:S02]  /*88d0*/  MOV R34, RZ ;  /* 0x000000ff00227202 */ /* 0x000fe40000000f00 */
[----:B------:R-:W-:Y:S02]  /*88e0*/  MOV R35, 0xffff ;  /* 0x0000ffff00237802 */ /* 0x000fe40000000f00 */
[----:B0-----:R-:W-:-:S02]  /*88f0*/  MOV R18, RZ ;  /* 0x000000ff00127202 */ /* 0x001fc40000000f00 */
[----:B------:R-:W-:Y:S02]  /*8900*/  MOV R28, 0xffff ;  /* 0x0000ffff001c7802 */ /* 0x000fe40000000f00 */
[----:B------:R-:W-:Y:S02]  /*8910*/  MOV R26, 0xffff ;  /* 0x0000ffff001a7802 */ /* 0x000fe40000000f00 */
[----:B------:R-:W-:Y:S02]  /*8920*/  MOV R41, 0xffff ;  /* 0x0000ffff00297802 */ /* 0x000fe40000000f00 */
[----:B---3--:R-:W-:Y:S02]  /*8930*/  @!P0 MOV R32, R20 ;  /* 0x0000001400208202 */ /* 0x008fe40000000f00 */
[----:B------:R0:W-:Y:S01]  /*8940*/  @!P0 LDS R20, [R39+0x500] ;  /* 0x0005000027148984 */ /* 0x0001e20000000800 */
[----:B-1----:R-:W-:Y:S01]  /*8950*/  FADD.FTZ R25, R17, R16 ;  /* 0x0000001011197221 */ /* 0x002fe20000010000 */
[----:B------:R-:W-:-:S02]  /*8960*/  MOV R16, 0xffff ;  /* 0x0000ffff00107802 */ /* 0x000fc40000000f00 */
[----:B------:R-:W1:Y:S01]  /*8970*/  SHFL.BFLY PT, R31, R32, 0x8, 0x101f ;  /* 0x0d101f00201f7f89 */ /* 0x000e6200000e0000 */
[----:B------:R-:W-:Y:S01]  /*8980*/  @!P0 MOV R34, R21 ;  /* 0x0000001500228202 */ /* 0x000fe20000000f00 */
[----:B--2---:R-:W-:Y:S01]  /*8990*/  FADD.FTZ R17, R30, R14 ;  /* 0x0000000e1e117221 */ /* 0x004fe20000010000 */
[----:B------:R-:W-:Y:S01]  /*89a0*/  MOV R30, 0xffff ;  /* 0x0000ffff001e7802 */ /* 0x000fe20000000f00 */
[----:B------:R-:W2:Y:S01]  /*89b0*/  SHFL.BFLY PT, R16, R25, 0x4, 0x101f ;  /* 0x0c901f0019107f89 */ /* 0x000ea200000e0000 */
[----:B------:R-:W-:Y:S02]  /*89c0*/  @!P0 MOV R23, R38 ;  /* 0x0000002600178202 */ /* 0x000fe40000000f00 */
[----:B------:R-:W-:Y:S01]  /*89d0*/  MOV R38, 0xffff ;  /* 0x0000ffff00267802 */ /* 0x000fe20000000f00 */
[----:B------:R-:W3:Y:S01]  /*89e0*/  SHFL.BFLY PT, R33, R34, 0x8, 0x101f ;  /* 0x0d101f0022217f89 */ /* 0x000ee200000e0000 */
[----:B------:R-:W-:Y:S02]  /*89f0*/  @!P0 MOV R24, R37 ;  /* 0x0000002500188202 */ /* 0x000fe40000000f00 */
[----:B------:R-:W-:Y:S01]  /*8a00*/  MOV R37, 0xffff ;  /* 0x0000ffff00257802 */ /* 0x000fe20000000f00 */
[----:B------:R-:W5:Y:S01]  /*8a10*/  SHFL.BFLY PT, R30, R17, 0x4, 0x101f ;  /* 0x0c901f00111e7f89 */ /* 0x000f6200000e0000 */
[----:B------:R-:W-:-:S02]  /*8a20*/  MOV R21, RZ ;  /* 0x000000ff00157202 */ /* 0x000fc40000000f00 */
[----:B0-----:R-:W-:Y:S01]  /*8a30*/  MOV R39, 0xffff ;  /* 0x0000ffff00277802 */ /* 0x001fe20000000f00 */
[----:B------:R-:W0:Y:S01]  /*8a40*/  SHFL.BFLY PT, R38, R23, 0x8, 0x101f ;  /* 0x0d101f0017267f89 */ /* 0x000e2200000e0000 */
[----:B------:R-:W-:Y:S02]  /*8a50*/  MOV R40, 0xffff ;  /* 0x0000ffff00287802 */ /* 0x000fe40000000f00 */
[----:B------:R-:W-:Y:S01]  /*8a60*/  MOV R43, 0xffff ;  /* 0x0000ffff002b7802 */ /* 0x000fe20000000f00 */
[----:B------:R-:W0:Y:S01]  /*8a70*/  SHFL.BFLY PT, R37, R24, 0x8, 0x101f ;  /* 0x0d101f0018257f89 */ /* 0x000e2200000e0000 */
[----:B----4-:R-:W-:Y:S02]  /*8a80*/  @!P0 MOV R21, R22 ;  /* 0x0000001600158202 */ /* 0x010fe40000000f00 */
[----:B------:R-:W-:Y:S01]  /*8a90*/  MOV R22, 0xffff ;  /* 0x0000ffff00167802 */ /* 0x000fe20000000f00 */
[----:B-1----:R-:W-:Y:S02]  /*8aa0*/  FADD.FTZ R31, R31, R32 ;  /* 0x000000201f1f7221 */ /* 0x002fe40000010000 */
[----:B------:R-:W1:Y:S01]  /*8ab0*/  SHFL.BFLY PT, R42, R21, 0x8, 0x101f ;  /* 0x0d101f00152a7f89 */ /* 0x000e6200000e0000 */
[----:B--2---:R-:W-:Y:S01]  /*8ac0*/  FADD.FTZ R19, R25, R16 ;  /* 0x0000001019137221 */ /* 0x004fe20000010000 */
[----:B---3--:R-:W-:-:S04]  /*8ad0*/  FADD.FTZ R33, R33, R34 ;  /* 0x0000002221217221 */ /* 0x008fc80000010000 */
[----:B------:R-:W2:Y:S01]  /*8ae0*/  SHFL.BFLY PT, R16, R19, 0x2, 0x101f ;  /* 0x0c501f0013107f89 */ /* 0x000ea200000e0000 */
[----:B------:R-:W-:Y:S02]  /*8af0*/  MOV R34, 0xffff ;  /* 0x0000ffff00227802 */ /* 0x000fe40000000f00 */
[----:B------:R-:W-:Y:S01]  /*8b00*/  @!P0 MOV R18, R20 ;  /* 0x0000001400128202 */ /* 0x000fe20000000f00 */
[----:B-----5:R-:W-:Y:S01]  /*8b10*/  FADD.FTZ R14, R17, R30 ;  /* 0x0000001e110e7221 */ /* 0x020fe20000010000 */
[----:B------:R-:W-:Y:S01]  /*8b20*/  MOV R20, 0xffff ;  /* 0x0000ffff00147802 */ /* 0x000fe20000000f00 */
[----:B0-----:R-:W-:Y:S01]  /*8b30*/  FADD.FTZ R32, R38, R23 ;  /* 0x0000001726207221 */ /* 0x001fe20000010000 */
[----:B------:R-:W-:Y:S02]  /*8b40*/  MOV R23, 0xffff ;  /* 0x0000ffff00177802 */ /* 0x000fe40000000f00 */
[----:B------:R-:W-:Y:S01]  /*8b50*/  MOV R17, 0xffff ;  /* 0x0000ffff00117802 */ /* 0x000fe20000000f00 */
[----:B------:R-:W-:Y:S01]  /*8b60*/  FADD.FTZ R25, R37, R24 ;  /* 0x0000001825197221 */ /* 0x000fe20000010000 */
[----:B------:R-:W-:Y:S01]  /*8b70*/  MOV R24, 0xffff ;  /* 0x0000ffff00187802 */ /* 0x000fe20000000f00 */
[----:B------:R-:W0:Y:S01]  /*8b80*/  SHFL.BFLY PT, R20, R31, 0x4, 0x101f ;  /* 0x0c901f001f147f89 */ /* 0x000e2200000e0000 */
[----:B------:R-:W-:-:S03]  /*8b90*/  ISETP.NE.AND P0, PT, R10, RZ, PT ;  /* 0x000000ff0a00720c */ /* 0x000fc60003f05270 */
[----:B------:R-:W3:Y:S01]  /*8ba0*/  SHFL.BFLY PT, R23, R18, 0x8, 0x101f ;  /* 0x0d101f0012177f89 */ /* 0x000ee200000e0000 */
[----:B-1----:R-:W-:Y:S01]  /*8bb0*/  FADD.FTZ R42, R42, R21 ;  /* 0x000000152a2a7221 */ /* 0x002fe20000010000 */
[----:B------:R-:W-:Y:S02]  /*8bc0*/  MOV R21, 0xffff ;  /* 0x0000ffff00157802 */ /* 0x000fe40000000f00 */
[----:B------:R-:W1:Y:S01]  /*8bd0*/  SHFL.BFLY PT, R36, R33, 0x4, 0x101f ;  /* 0x0c901f0021247f89 */ /* 0x000e6200000e0000 */
[----:B--2---:R-:W-:-:S03]  /*8be0*/  FADD.FTZ R16, R19, R16 ;  /* 0x0000001013107221 */ /* 0x004fc60000010000 */
[----:B------:R-:W2:Y:S01]  /*8bf0*/  SHFL.BFLY PT, R38, R25, 0x4, 0x101f ;  /* 0x0c901f0019267f89 */ /* 0x000ea200000e0000 */
[----:B------:R-:W-:-:S03]  /*8c00*/  MOV R19, 0xffff ;  /* 0x0000ffff00137802 */ /* 0x000fc60000000f00 */
[----:B------:R-:W4:Y:S04]  /*8c10*/  SHFL.BFLY PT, R37, R32, 0x4, 0x101f ;  /* 0x0c901f0020257f89 */ /* 0x000f2800000e0000 */
[----:B------:R-:W5:Y:S01]  /*8c20*/  SHFL.BFLY PT, R30, R14, 0x2, 0x101f ;  /* 0x0c501f000e1e7f89 */ /* 0x000f6200000e0000 */
[----:B0-----:R-:W-:Y:S01]  /*8c30*/  FADD.FTZ R35, R31, R20 ;  /* 0x000000141f237221 */ /* 0x001fe20000010000 */
[----:B------:R-:W-:Y:S02]  /*8c40*/  MOV R20, 0xffff ;  /* 0x0000ffff00147802 */ /* 0x000fe40000000f00 */
[----:B------:R-:W0:Y:S01]  /*8c50*/  SHFL.BFLY PT, R41, R42, 0x4, 0x101f ;  /* 0x0c901f002a297f89 */ /* 0x000e2200000e0000 */
[----:B---3--:R-:W-:Y:S01]  /*8c60*/  FADD.FTZ R31, R23, R18 ;  /* 0x00000012171f7221 */ /* 0x008fe20000010000 */
[----:B------:R-:W-:-:S02]  /*8c70*/  MOV R18, 0xffff ;  /* 0x0000ffff00127802 */ /* 0x000fc40000000f00 */
[----:B------:R-:W3:Y:S01]  /*8c80*/  SHFL.BFLY PT, R19, R16, 0x1, 0x101f ;  /* 0x0c301f0010137f89 */ /* 0x000ee200000e0000 */
[----:B------:R-:W-:Y:S01]  /*8c90*/  MOV R23, 0xffff ;  /* 0x0000ffff00177802 */ /* 0x000fe20000000f00 */
[----:B-1----:R-:W-:Y:S01]  /*8ca0*/  FADD.FTZ R36, R33, R36 ;  /* 0x0000002421247221 */ /* 0x002fe20000010000 */
[----:B------:R-:W-:Y:S01]  /*8cb0*/  MOV R33, 0xffff ;  /* 0x0000ffff00217802 */ /* 0x000fe20000000f00 */
[----:B------:R-:W1:Y:S01]  /*8cc0*/  SHFL.BFLY PT, R20, R31, 0x4, 0x101f ;  /* 0x0c901f001f147f89 */ /* 0x000e6200000e0000 */
[----:B--2---:R-:W-:-:S03]  /*8cd0*/  FADD.FTZ R38, R25, R38 ;  /* 0x0000002619267221 */ /* 0x004fc60000010000 */
[----:B------:R-:W2:Y:S01]  /*8ce0*/  SHFL.BFLY PT, R18, R35, 0x2, 0x101f ;  /* 0x0c501f0023127f89 */ /* 0x000ea200000e0000 */
[----:B----4-:R-:W-:Y:S01]  /*8cf0*/  FADD.FTZ R37, R32, R37 ;  /* 0x0000002520257221 */ /* 0x010fe20000010000 */
[----:B------:R-:W-:Y:S02]  /*8d00*/  MOV R32, 0xffff ;  /* 0x0000ffff00207802 */ /* 0x000fe40000000f00 */
[----:B------:R-:W4:Y:S01]  /*8d10*/  SHFL.BFLY PT, R21, R36, 0x2, 0x101f ;  /* 0x0c501f0024157f89 */ /* 0x000f2200000e0000 */
[----:B-----5:R-:W-:Y:S01]  /*8d20*/  FADD.FTZ R17, R14, R30 ;  /* 0x0000001e0e117221 */ /* 0x020fe20000010000 */
[----:B------:R-:W-:Y:S02]  /*8d30*/  MOV R14, 0xffff ;  /* 0x0000ffff000e7802 */ /* 0x000fe40000000f00 */
[----:B------:R-:W5:Y:S04]  /*8d40*/  SHFL.BFLY PT, R23, R38, 0x2, 0x101f ;  /* 0x0c501f0026177f89 */ /* 0x000f6800000e0000 */
[----:B------:R-:W5:Y:S01]  /*8d50*/  SHFL.BFLY PT, R24, R37, 0x2, 0x101f ;  /* 0x0c501f0025187f89 */ /* 0x000f6200000e0000 */
[----:B0-----:R-:W-:Y:S01]  /*8d60*/  FADD.FTZ R42, R42, R41 ;  /* 0x000000292a2a7221 */ /* 0x001fe20000010000 */
[----:B------:R-:W-:-:S02]  /*8d70*/  IADD3 R41, R15, R6, RZ ;  /* 0x000000060f297210 */ /* 0x000fc40007ffe0ff */
[----:B------:R-:W0:Y:S01]  /*8d80*/  SHFL.BFLY PT, R14, R17, 0x1, 0x101f ;  /* 0x0c301f00110e7f89 */ /* 0x000e2200000e0000 */
[----:B---3--:R-:W-:Y:S01]  /*8d90*/  FADD.FTZ R16, R16, R19 ;  /* 0x0000001310107221 */ /* 0x008fe20000010000 */
[----:B-1----:R-:W-:Y:S02]  /*8da0*/  FADD.FTZ R31, R31, R20 ;  /* 0x000000141f1f7221 */ /* 0x002fe40000010000 */
[----:B------:R-:W1:Y:S02]  /*8db0*/  SHFL.BFLY PT, R43, R42, 0x2, 0x101f ;  /* 0x0c501f002a2b7f89 */ /* 0x000e6400000e0000 */
[----:B------:R-:W-:Y:S01]  /*8dc0*/  @!P0 F2FP.BF16.F32.PACK_AB R30, RZ, R16 ;  /* 0x00000010ff1e823e */ /* 0x000fe200000010ff */
[----:B--2---:R-:W-:Y:S01]  /*8dd0*/  FADD.FTZ R35, R35, R18 ;  /* 0x0000001223237221 */ /* 0x004fe20000010000 */
[----:B------:R-:W2:Y:S01]  /*8de0*/  SHFL.BFLY PT, R32, R31, 0x2, 0x101f ;  /* 0x0c501f001f207f89 */ /* 0x000ea200000e0000 */
[----:B------:R-:W3:Y:S01]  /*8df0*/  @!P0 LDC.64 R18, c[0x0][0x220] ;  /* 0x00008800ff128b82 */ /* 0x000ee20000000a00 */
[----:B----4-:R-:W-:-:S02]  /*8e00*/  FADD.FTZ R36, R36, R21 ;  /* 0x0000001524247221 */ /* 0x010fc40000010000 */
[----:B------:R-:W4:Y:S01]  /*8e10*/  SHFL.BFLY PT, R34, R35, 0x1, 0x101f ;  /* 0x0c301f0023227f89 */ /* 0x000f2200000e0000 */
[----:B-----5:R-:W-:-:S03]  /*8e20*/  FADD.FTZ R38, R38, R23 ;  /* 0x0000001726267221 */ /* 0x020fc60000010000 */
[----:B------:R-:W5:Y:S01]  /*8e30*/  SHFL.BFLY PT, R33, R36, 0x1, 0x101f ;  /* 0x0c301f0024217f89 */ /* 0x000f6200000e0000 */
[----:B------:R-:W5:Y:S01]  /*8e40*/  @!P0 LDC.64 R22, c[0x0][0x220] ;  /* 0x00008800ff168b82 */ /* 0x000f620000000a00 */
[----:B------:R-:W-:Y:S02]  /*8e50*/  FADD.FTZ R37, R37, R24 ;  /* 0x0000001825257221 */ /* 0x000fe40000010000 */
[----:B------:R-:W5:Y:S01]  /*8e60*/  SHFL.BFLY PT, R39, R38, 0x1, 0x101f ;  /* 0x0c301f0026277f89 */ /* 0x000f6200000e0000 */
[----:B0-----:R-:W-:-:S03]  /*8e70*/  FADD.FTZ R44, R17, R14 ;  /* 0x0000000e112c7221 */ /* 0x001fc60000010000 */
[----:B------:R-:W0:Y:S01]  /*8e80*/  SHFL.BFLY PT, R40, R37, 0x1, 0x101f ;  /* 0x0c301f0025287f89 */ /* 0x000e2200000e0000 */
[----:B------:R-:W0:Y:S01]  /*8e90*/  @!P0 LDC.64 R24, c[0x0][0x218] ;  /* 0x00008600ff188b82 */ /* 0x000e220000000a00 */
[----:B------:R-:W-:Y:S01]  /*8ea0*/  @!P0 F2FP.BF16.F32.PACK_AB R44, RZ, R44 ;  /* 0x0000002cff2c823e */ /* 0x000fe200000010ff */
[----:B-1----:R-:W-:Y:S01]  /*8eb0*/  FADD.FTZ R42, R42, R43 ;  /* 0x0000002b2a2a7221 */ /* 0x002fe20000010000 */
[----:B--2---:R-:W-:-:S05]  /*8ec0*/  FADD.FTZ R31, R31, R32 ;  /* 0x000000201f1f7221 */ /* 0x004fca0000010000 */
[----:B------:R-:W1:Y:S01]  /*8ed0*/  @!P0 LDC.64 R20, c[0x0][0x218] ;  /* 0x00008600ff148b82 */ /* 0x000e620000000a00 */
[----:B---3--:R-:W-:-:S04]  /*8ee0*/  @!P0 IMAD.WIDE R18, R41, 0x2, R18 ;  /* 0x0000000229128825 */ /* 0x008fc800078e0212 */
[----:B----4-:R-:W-:Y:S01]  /*8ef0*/  FADD.FTZ R34, R35, R34 ;  /* 0x0000002223227221 */ /* 0x010fe20000010000 */
[----:B------:R-:W-:Y:S01]  /*8f00*/  MOV R35, 0xffff ;  /* 0x0000ffff00237802 */ /* 0x000fe20000000f00 */
[----:B-----5:R-:W-:Y:S01]  /*8f10*/  FADD.FTZ R33, R36, R33 ;  /* 0x0000002124217221 */ /* 0x020fe20000010000 */
[----:B------:R-:W2:Y:S01]  /*8f20*/  @!P0 LDC.64 R16, c[0x0][0x218] ;  /* 0x00008600ff108b82 */ /* 0x000ea20000000a00 */
[----:B------:R-:W-:-:S03]  /*8f30*/  @!P0 IMAD.WIDE R22, R41, 0x2, R22 ;  /* 0x0000000229168825 */ /* 0x000fc600078e0216 */
[----:B------:R-:W3:Y:S01]  /*8f40*/  SHFL.BFLY PT, R35, R42, 0x1, 0x101f ;  /* 0x0c301f002a237f89 */ /* 0x000ee200000e0000 */
[----:B------:R-:W-:Y:S01]  /*8f50*/  FADD.FTZ R38, R38, R39 ;  /* 0x0000002726267221 */ /* 0x000fe20000010000 */
[----:B0-----:R-:W-:Y:S02]  /*8f60*/  FADD.FTZ R37, R37, R40 ;  /* 0x0000002825257221 */ /* 0x001fe40000010000 */
[----:B------:R-:W0:Y:S01]  /*8f70*/  @!P0 LDC.64 R14, c[0x0][0x220] ;  /* 0x00008800ff0e8b82 */ /* 0x000e220000000a00 */
[----:B------:R-:W-:Y:S01]  /*8f80*/  @!P0 IMAD.WIDE R24, R41, 0x2, R24 ;  /* 0x0000000229188825 */ /* 0x000fe200078e0218 */
[----:B------:R-:W-:-:S04]  /*8f90*/  @!P0 F2FP.BF16.F32.PACK_AB R26, RZ, R38 ;  /* 0x00000026ff1a823e */ /* 0x000fc800000010ff */
[----:B------:R4:W-:Y:S01]  /*8fa0*/  @!P0 STG.E.U16 desc[UR12][R24.64], R30 ;  /* 0x0000001e18008986 */ /* 0x0009e2000c10150c */
[----:B-1----:R-:W-:-:S03]  /*8fb0*/  @!P0 IMAD.WIDE R20, R41, 0x2, R20 ;  /* 0x0000000229148825 */ /* 0x002fc600078e0214 */
[----:B------:R1:W-:Y:S01]  /*8fc0*/  @!P0 STG.E.U16 desc[UR12][R22.64], R44 ;  /* 0x0000002c16008986 */ /* 0x0003e2000c10150c */
[----:B--2---:R-:W-:Y:S01]  /*8fd0*/  @!P0 IMAD.WIDE R16, R41, 0x2, R16 ;  /* 0x0000000229108825 */ /* 0x004fe200078e0210 */
[----:B----4-:R-:W-:-:S03]  /*8fe0*/  @!P0 F2FP.BF16.F32.PACK_AB R25, RZ, R33 ;  /* 0x00000021ff19823e */ /* 0x010fc600000010ff */
[----:B---3--:R-:W-:Y:S01]  /*8ff0*/  FADD.FTZ R35, R42, R35 ;  /* 0x000000232a237221 */ /* 0x008fe20000010000 */
[----:B------:R-:W-:Y:S02]  /*9000*/  MOV R30, 0xffff ;  /* 0x0000ffff001e7802 */ /* 0x000fe40000000f00 */
[----:B-1----:R-:W-:Y:S02]  /*9010*/  @!P0 F2FP.BF16.F32.PACK_AB R23, RZ, R34 ;  /* 0x00000022ff17823e */ /* 0x002fe400000010ff */
[----:B------:R-:W-:Y:S01]  /*9020*/  @!P0 F2FP.BF16.F32.PACK_AB R33, RZ, R37 ;  /* 0x00000025ff21823e */ /* 0x000fe200000010ff */
[----:B0-----:R-:W-:Y:S01]  /*9030*/  @!P0 IMAD.WIDE R14, R41, 0x2, R14 ;  /* 0x00000002290e8825 */ /* 0x001fe200078e020e */
[----:B------:R0:W1:Y:S04]  /*9040*/  SHFL.BFLY PT, R30, R31, 0x1, 0x101f ;  /* 0x0c301f001f1e7f89 */ /* 0x00006800000e0000 */
[----:B------:R0:W-:Y:S04]  /*9050*/  @!P0 STG.E.U16 desc[UR12][R20.64+0x28], R23 ;  /* 0x0000281714008986 */ /* 0x0001e8000c10150c */
[----:B------:R0:W-:Y:S04]  /*9060*/  @!P0 STG.E.U16 desc[UR12][R18.64+0x28], R25 ;  /* 0x0000281912008986 */ /* 0x0001e8000c10150c */
[----:B------:R0:W-:Y:S04]  /*9070*/  @!P0 STG.E.U16 desc[UR12][R16.64+0x50], R26 ;  /* 0x0000501a10008986 */ /* 0x0001e8000c10150c */
[----:B------:R0:W-:Y:S02]  /*9080*/  @!P0 STG.E.U16 desc[UR12][R14.64+0x50], R33 ;  /* 0x000050210e008986 */ /* 0x0001e4000c10150c */
.L_x_694:
[----:B0-----:R-:W0:Y:S01]  /*9090*/  @!P0 LDC.64 R14, c[0x0][0x218] ;  /* 0x00008600ff0e8b82 */ /* 0x001e220000000a00 */
[----:B-1----:R-:W-:Y:S01]  /*90a0*/  FADD.FTZ R19, R31, R30 ;  /* 0x0000001e1f137221 */ /* 0x002fe20000010000 */
[----:B------:R-:W-:-:S04]  /*90b0*/  @!P0 F2FP.BF16.F32.PACK_AB R18, RZ, R35 ;  /* 0x00000023ff12823e */ /* 0x000fc800000010ff */
[----:B------:R-:W-:Y:S02]  /*90c0*/  @!P0 F2FP.BF16.F32.PACK_AB R19, RZ, R19 ;  /* 0x00000013ff13823e */ /* 0x000fe400000010ff */
[----:B------:R-:W1:Y:S01]  /*90d0*/  @!P0 LDC.64 R16, c[0x0][0x220] ;  /* 0x00008800ff108b82 */ /* 0x000e620000000a00 */
[----:B0-----:R-:W-:-:S05]  /*90e0*/  @!P0 IMAD.WIDE R14, R41, 0x2, R14 ;  /* 0x00000002290e8825 */ /* 0x001fca00078e020e */
[----:B------:R4:W-:Y:S01]  /*90f0*/  @!P0 STG.E.U16 desc[UR12][R14.64+0x78], R18 ;  /* 0x000078120e008986 */ /* 0x0009e2000c10150c */
[----:B-1----:R-:W-:-:S05]  /*9100*/  @!P0 IMAD.WIDE R16, R41, 0x2, R16 ;  /* 0x0000000229108825 */ /* 0x002fca00078e0210 */
[----:B------:R4:W-:Y:S02]  /*9110*/  @!P0 STG.E.U16 desc[UR12][R16.64+0x78], R19 ;  /* 0x0000781310008986 */ /* 0x0009e4000c10150c */
.L_x_624:
        /* <DEDUP_REMOVED lines=8> */
.L_x_627:
[----:B------:R-:W-:Y:S01]  /*91a0*/  HFMA2.MMA R28, -RZ, RZ, 0, 4.76837158203125e-07 ;  /* 0x00000008ff1c7435 */ /* 0x000fe200000001ff */
[----:B-1----:R-:W-:Y:S02]  /*91b0*/  MOV R29, R14 ;  /* 0x0000000e001d7202 */ /* 0x002fe40000000f00 */
[----:B------:R-:W-:Y:S02]  /*91c0*/  MOV R27, 0x101f ;  /* 0x0000101f001b7802 */ /* 0x000fe40000000f00 */
[----:B------:R-:W-:-:S07]  /*91d0*/  MOV R26, 0xffff ;  /* 0x0000ffff001a7802 */ /* 0x000fce0000000f00 */
[----:B0-2---:R-:W-:Y:S05]  /*91e0*/  WARPSYNC.COLLECTIVE R26, `(.L_x_632) ;  /* 0x000000001a087348 */ /* 0x005fea0003c00000 */
[----:B------:R1:W3:Y:S02]  /*91f0*/  SHFL.BFLY P2, R30, R29, R28, R27 ;  /* 0x0c00001c1d1e7389 */ /* 0x0002e4000004001b */
[----:B0123--:R-:W-:Y:S01]  /*9200*/  ENDCOLLECTIVE ;  /* 0x000000000000791b */ /* 0x00ffe20003800000 */
.L_x_632:
[----:B------:R-:W-:Y:S02]  /*9210*/  MOV R29, R15 ;  /* 0x0000000f001d7202 */ /* 0x000fe40000000f00 */
[----:B------:R-:W-:-:S07]  /*9220*/  MOV R17, R30 ;  /* 0x0000001e00117202 */ /* 0x000fce0000000f00 */
[----:B------:R-:W-:Y:S05]  /*9230*/  WARPSYNC.COLLECTIVE R26, `(.L_x_633) ;  /* 0x000000001a087348 */ /* 0x000fea0003c00000 */
[----:B------:R0:W1:Y:S02]  /*9240*/  SHFL.BFLY P2, R30, R29, R28, R27 ;  /* 0x0c00001c1d1e7389 */ /* 0x000064000004001b */
[----:B01----:R-:W-:Y:S01]  /*9250*/  ENDCOLLECTIVE ;  /* 0x000000000000791b */ /* 0x003fe20003800000 */
.L_x_633:
[----:B------:R-:W-:Y:S01]  /*9260*/  FADD.FTZ R17, R17, R14 ;  /* 0x0000000e11117221 */ /* 0x000fe20000010000 */
[----:B------:R-:W-:-:S04]  /*9270*/  HFMA2.MMA R28, -RZ, RZ, 0, 2.384185791015625e-07 ;  /* 0x00000004ff1c7435 */ /* 0x000fc800000001ff */
[----:B------:R-:W-:Y:S02]  /*9280*/  MOV R29, R17 ;  /* 0x00000011001d7202 */ /* 0x000fe40000000f00 */
[----:B------:R-:W-:-:S07]  /*9290*/  MOV R16, R30 ;  /* 0x0000001e00107202 */ /* 0x000fce0000000f00 */
[----:B------:R-:W-:Y:S05]  /*92a0*/  WARPSYNC.COLLECTIVE R26, `(.L_x_634) ;  /* 0x000000001a087348 */ /* 0x000fea0003c00000 */
[----:B------:R0:W1:Y:S02]  /*92b0*/  SHFL.BFLY P2, R30, R29, R28, R27 ;  /* 0x0c00001c1d1e7389 */ /* 0x000064000004001b */
[----:B01----:R-:W-:Y:S01]  /*92c0*/  ENDCOLLECTIVE ;  /* 0x000000000000791b */ /* 0x003fe20003800000 */
.L_x_634:
[----:B------:R-:W-:-:S05]  /*92d0*/  FADD.FTZ R16, R16, R15 ;  /* 0x0000000f10107221 */ /* 0x000fca0000010000 */
[----:B------:R-:W-:Y:S02]  /*92e0*/  MOV R29, R16 ;  /* 0x00000010001d7202 */ /* 0x000fe40000000f00 */
[----:B------:R-:W-:-:S07]  /*92f0*/  MOV R18, R30 ;  /* 0x0000001e00127202 */ /* 0x000fce0000000f00 */
[----:B------:R-:W-:Y:S05]  /*9300*/  WARPSYNC.COLLECTIVE R26, `(.L_x_635) ;  /* 0x000000001a087348 */ /* 0x000fea0003c00000 */
[----:B------:R0:W1:Y:S02]  /*9310*/  SHFL.BFLY P2, R30, R29, R28, R27 ;  /* 0x0c00001c1d1e7389 */ /* 0x000064000004001b */
[----:B01----:R-:W-:Y:S01]  /*9320*/  ENDCOLLECTIVE ;  /* 0x000000000000791b */ /* 0x003fe20003800000 */
.L_x_635:
[----:B------:R-:W-:Y:S01]  /*9330*/  FADD.FTZ R18, R17, R18 ;  /* 0x0000001211127221 */ /* 0x000fe20000010000 */
[----:B------:R-:W-:-:S04]  /*9340*/  HFMA2.MMA R28, -RZ, RZ, 0, 1.1920928955078125e-07 ;  /* 0x00000002ff1c7435 */ /* 0x000fc800000001ff */
[----:B------:R-:W-:Y:S02]  /*9350*/  MOV R29, R18 ;  /* 0x00000012001d7202 */ /* 0x000fe40000000f00 */
[----:B------:R-:W-:-:S07]  /*9360*/  MOV R19, R30 ;  /* 0x0000001e00137202 */ /* 0x000fce0000000f00 */
[----:B------:R-:W-:Y:S05]  /*9370*/  WARPSYNC.COLLECTIVE R26, `(.L_x_636) ;  /* 0x000000001a087348 */ /* 0x000fea0003c00000 */
[----:B------:R0:W1:Y:S02]  /*9380*/  SHFL.BFLY P2, R30, R29, R28, R27 ;  /* 0x0c00001c1d1e7389 */ /* 0x000064000004001b */
[----:B01----:R-:W-:Y:S01]  /*9390*/  ENDCOLLECTIVE ;  /* 0x000000000000791b */ /* 0x003fe20003800000 */
.L_x_636:
[----:B------:R-:W-:-:S05]  /*93a0*/  FADD.FTZ R19, R16, R19 ;  /* 0x0000001310137221 */ /* 0x000fca0000010000 */
[----:B------:R-:W-:Y:S02]  /*93b0*/  MOV R29, R19 ;  /* 0x00000013001d7202 */ /* 0x000fe40000000f00 */
[----:B------:R-:W-:-:S07]  /*93c0*/  MOV R21, R30 ;  /* 0x0000001e00157202 */ /* 0x000fce0000000f00 */
[----:B------:R-:W-:Y:S05]  /*93d0*/  WARPSYNC.COLLECTIVE R26, `(.L_x_637) ;  /* 0x000000001a087348 */ /* 0x000fea0003c00000 */
[----:B------:R0:W1:Y:S02]  /*93e0*/  SHFL.BFLY P2, R30, R29, R28, R27 ;  /* 0x0c00001c1d1e7389 */ /* 0x000064000004001b */
[----:B01----:R-:W-:Y:S01]  /*93f0*/  ENDCOLLECTIVE ;  /* 0x000000000000791b */ /* 0x003fe20003800000 */
.L_x_637:
[----:B------:R-:W-:Y:S01]  /*9400*/  FADD.FTZ R21, R18, R21 ;  /* 0x0000001512157221 */ /* 0x000fe20000010000 */
[----:B------:R-:W-:-:S04]  /*9410*/  HFMA2.MMA R28, -RZ, RZ, 0, 5.9604644775390625e-08 ;  /* 0x00000001ff1c7435 */ /* 0x000fc800000001ff */
[----:B------:R-:W-:Y:S02]  /*9420*/  MOV R29, R21 ;  /* 0x00000015001d7202 */ /* 0x000fe40000000f00 */
[----:B------:R-:W-:-:S07]  /*9430*/  MOV R14, R30 ;  /* 0x0000001e000e7202 */ /* 0x000fce0000000f00 */
[----:B------:R-:W-:Y:S05]  /*9440*/  WARPSYNC.COLLECTIVE R26, `(.L_x_638) ;  /* 0x000000001a087348 */ /* 0x000fea0003c00000 */
[----:B------:R0:W1:Y:S02]  /*9450*/  SHFL.BFLY P2, R30, R29, R28, R27 ;  /* 0x0c00001c1d1e7389 */ /* 0x000064000004001b */
[----:B01----:R-:W-:Y:S01]  /*9460*/  ENDCOLLECTIVE ;  /* 0x000000000000791b */ /* 0x003fe20003800000 */
.L_x_638:
[----:B------:R-:W-:-:S05]  /*9470*/  FADD.FTZ R14, R19, R14 ;  /* 0x0000000e130e7221 */ /* 0x000fca0000010000 */
[----:B------:R-:W-:Y:S02]  /*9480*/  MOV R29, R14 ;  /* 0x0000000e001d7202 */ /* 0x000fe40000000f00 */
[----:B------:R-:W-:-:S07]  /*9490*/  MOV R20, R30 ;  /* 0x0000001e00147202 */ /* 0x000fce0000000f00 */
[----:B------:R-:W-:Y:S05]  /*94a0*/  WARPSYNC.COLLECTIVE R26, `(.L_x_639) ;  /* 0x000000001a087348 */ /* 0x000fea0003c00000 */
[----:B------:R0:W1:Y:S02]  /*94b0*/  SHFL.BFLY P2, R30, R29, R28, R27 ;  /* 0x0c00001c1d1e7389 */ /* 0x000064000004001b */
[----:B01----:R-:W-:Y:S01]  /*94c0*/  ENDCOLLECTIVE ;  /* 0x000000000000791b */ /* 0x003fe20003800000 */
.L_x_639:
[----:B------:R-:W-:Y:S01]  /*94d0*/  FADD.FTZ R20, R21, R20 ;  /* 0x0000001415147221 */ /* 0x000fe20000010000 */
[----:B------:R-:W-:Y:S06]  /*94e0*/  BRA `(.L_x_640) ;  /* 0xffffffe800d87947 */ /* 0x000fec000383ffff */
.L_x_628:
[----:B------:R-:W-:Y:S01]  /*94f0*/  HFMA2.MMA R28, -RZ, RZ, 0, 4.76837158203125e-07 ;  /* 0x00000008ff1c7435 */ /* 0x000fe200000001ff */
[----:B------:R-:W-:Y:S01]  /*9500*/  BSSY B1, `(.L_x_641) ;  /* 0x0000007000017945 */ /* 0x000fe20003800000 */
[----:B-1----:R-:W-:Y:S02]  /*9510*/  MOV R29, R14 ;  /* 0x0000000e001d7202 */ /* 0x002fe40000000f00 */
[----:B------:R-:W-:Y:S02]  /*9520*/  MOV R27, 0x101f ;  /* 0x0000101f001b7802 */ /* 0x000fe40000000f00 */
[----:B------:R-:W-:-:S07]  /*9530*/  MOV R26, 0xffff ;  /* 0x0000ffff001a7802 */ /* 0x000fce0000000f00 */
[----:B0-2---:R-:W-:Y:S05]  /*9540*/  WARPSYNC.COLLECTIVE R26, `(.L_x_642) ;  /* 0x000000001a087348 */ /* 0x005fea0003c00000 */
[----:B------:R1:W3:Y:S02]  /*9550*/  SHFL.BFLY P2, R30, R29, R28, R27 ;  /* 0x0c00001c1d1e7389 */ /* 0x0002e4000004001b */
[----:B0123--:R-:W-:Y:S01]  /*9560*/  ENDCOLLECTIVE ;  /* 0x000000000000791b */ /* 0x00ffe20003800000 */
.L_x_642:
[----:B------:R-:W-:Y:S05]  /*9570*/  BSYNC B1 ;  /* 0x0000000000017941 */ /* 0x000fea0003800000 */
.L_x_641:
        /* <DEDUP_REMOVED lines=8> */
.L_x_643:
[----:B------:R-:W-:Y:S01]  /*9600*/  FADD.FTZ R21, R21, R14 ;  /* 0x0000000e15157221 */ /* 0x000fe20000010000 */
[----:B------:R-:W-:-:S04]  /*9610*/  HFMA2.MMA R28, -RZ, RZ, 0, 2.384185791015625e-07 ;  /* 0x00000004ff1c7435 */ /* 0x000fc800000001ff */
[----:B------:R-:W-:Y:S02]  /*9620*/  MOV R29, R21 ;  /* 0x00000015001d7202 */ /* 0x000fe40000000f00 */
[----:B------:R-:W-:-:S07]  /*9630*/  MOV R20, R30 ;  /* 0x0000001e00147202 */ /* 0x000fce0000000f00 */
[----:B------:R-:W-:Y:S05]  /*9640*/  WARPSYNC.COLLECTIVE R26, `(.L_x_644) ;  /* 0x000000001a087348 */ /* 0x000fea0003c00000 */
[----:B------:R0:W1:Y:S02]  /*9650*/  SHFL.BFLY P2, R30, R29, R28, R27 ;  /* 0x0c00001c1d1e7389 */ /* 0x000064000004001b */
[----:B01----:R-:W-:Y:S01]  /*9660*/  ENDCOLLECTIVE ;  /* 0x000000000000791b */ /* 0x003fe20003800000 */
.L_x_644:
[----:B------:R-:W-:-:S05]  /*9670*/  FADD.FTZ R20, R20, R15 ;  /* 0x0000000f14147221 */ /* 0x000fca0000010000 */
[----:B------:R-:W-:Y:S02]  /*9680*/  MOV R29, R20 ;  /* 0x00000014001d7202 */ /* 0x000fe40000000f00 */
[----:B------:R-:W-:-:S07]  /*9690*/  MOV R22, R30 ;  /* 0x0000001e00167202 */ /* 0x000fce0000000f00 */
[----:B------:R-:W-:Y:S05]  /*96a0*/  WARPSYNC.COLLECTIVE R26, `(.L_x_645) ;  /* 0x000000001a087348 */ /* 0x000fea0003c00000 */
[----:B------:R0:W1:Y:S02]  /*96b0*/  SHFL.BFLY P2, R30, R29, R28, R27 ;  /* 0x0c00001c1d1e7389 */ /* 0x000064000004001b */
[----:B01----:R-:W-:Y:S01]  /*96c0*/  ENDCOLLECTIVE ;  /* 0x000000000000791b */ /* 0x003fe20003800000 */
.L_x_645:
[----:B------:R-:W-:Y:S01]  /*96d0*/  FADD.FTZ R22, R21, R22 ;  /* 0x0000001615167221 */ /* 0x000fe20000010000 */
[----:B------:R-:W-:-:S04]  /*96e0*/  HFMA2.MMA R28, -RZ, RZ, 0, 1.1920928955078125e-07 ;  /* 0x00000002ff1c7435 */ /* 0x000fc800000001ff */
[----:B------:R-:W-:Y:S02]  /*96f0*/  MOV R29, R22 ;  /* 0x00000016001d7202 */ /* 0x000fe40000000f00 */
[----:B------:R-:W-:-:S07]  /*9700*/  MOV R23, R30 ;  /* 0x0000001e00177202 */ /* 0x000fce0000000f00 */
[----:B------:R-:W-:Y:S05]  /*9710*/  WARPSYNC.COLLECTIVE R26, `(.L_x_646) ;  /* 0x000000001a087348 */ /* 0x000fea0003c00000 */
[----:B------:R0:W1:Y:S02]  /*9720*/  SHFL.BFLY P2, R30, R29, R28, R27 ;  /* 0x0c00001c1d1e7389 */ /* 0x000064000004001b */
[----:B01----:R-:W-:Y:S01]  /*9730*/  ENDCOLLECTIVE ;  /* 0x000000000000791b */ /* 0x003fe20003800000 */
.L_x_646:
[----:B------:R-:W-:-:S05]  /*9740*/  FADD.FTZ R23, R20, R23 ;  /* 0x0000001714177221 */ /* 0x000fca0000010000 */
[----:B------:R-:W-:Y:S02]  /*9750*/  MOV R29, R23 ;  /* 0x00000017001d7202 */ /* 0x000fe40000000f00 */
[----:B------:R-:W-:-:S07]  /*9760*/  MOV R25, R30 ;  /* 0x0000001e00197202 */ /* 0x000fce0000000f00 */
[----:B------:R-:W-:Y:S05]  /*9770*/  WARPSYNC.COLLECTIVE R26, `(.L_x_647) ;  /* 0x000000001a087348 */ /* 0x000fea0003c00000 */
[----:B------:R0:W1:Y:S02]  /*9780*/  SHFL.BFLY P2, R30, R29, R28, R27 ;  /* 0x0c00001c1d1e7389 */ /* 0x000064000004001b */
[----:B01----:R-:W-:Y:S01]  /*9790*/  ENDCOLLECTIVE ;  /* 0x000000000000791b */ /* 0x003fe20003800000 */
.L_x_647:
[----:B------:R-:W-:Y:S01]  /*97a0*/  FADD.FTZ R25, R22, R25 ;  /* 0x0000001916197221 */ /* 0x000fe20000010000 */
[----:B------:R-:W-:-:S04]  /*97b0*/  HFMA2.MMA R28, -RZ, RZ, 0, 5.9604644775390625e-08 ;  /* 0x00000001ff1c7435 */ /* 0x000fc800000001ff */
[----:B------:R-:W-:Y:S02]  /*97c0*/  MOV R29, R25 ;  /* 0x00000019001d7202 */ /* 0x000fe40000000f00 */
[----:B------:R-:W-:-:S07]  /*97d0*/  MOV R14, R30 ;  /* 0x0000001e000e7202 */ /* 0x000fce0000000f00 */
[----:B------:R-:W-:Y:S05]  /*97e0*/  WARPSYNC.COLLECTIVE R26, `(.L_x_648) ;  /* 0x000000001a087348 */ /* 0x000fea0003c00000 */
[----:B------:R0:W1:Y:S02]  /*97f0*/  SHFL.BFLY P2, R30, R29, R28, R27 ;  /* 0x0c00001c1d1e7389 */ /* 0x000064000004001b */
[----:B01----:R-:W-:Y:S01]  /*9800*/  ENDCOLLECTIVE ;  /* 0x000000000000791b */ /* 0x003fe20003800000 */
.L_x_648:
[----:B------:R-:W-:-:S05]  /*9810*/  FADD.FTZ R14, R23, R14 ;  /* 0x0000000e170e7221 */ /* 0x000fca0000010000 */
[----:B------:R-:W-:Y:S02]  /*9820*/  MOV R29, R14 ;  /* 0x0000000e001d7202 */ /* 0x000fe40000000f00 */
[----:B------:R-:W-:-:S07]  /*9830*/  MOV R24, R30 ;  /* 0x0000001e00187202 */ /* 0x000fce0000000f00 */
[----:B------:R-:W-:Y:S05]  /*9840*/  WARPSYNC.COLLECTIVE R26, `(.L_x_649) ;  /* 0x000000001a087348 */ /* 0x000fea0003c00000 */
[----:B------:R0:W1:Y:S02]  /*9850*/  SHFL.BFLY P2, R30, R29, R28, R27 ;  /* 0x0c00001c1d1e7389 */ /* 0x000064000004001b */
[----:B01----:R-:W-:Y:S01]  /*9860*/  ENDCOLLECTIVE ;  /* 0x000000000000791b */ /* 0x003fe20003800000 */
.L_x_649:
[----:B------:R-:W-:Y:S01]  /*9870*/  FADD.FTZ R24, R25, R24 ;  /* 0x0000001819187221 */ /* 0x000fe20000010000 */
[----:B------:R-:W-:Y:S06]  /*9880*/  BRA `(.L_x_650) ;  /* 0xffffffe800a87947 */ /* 0x000fec000383ffff */
.L_x_629:
        /* <DEDUP_REMOVED lines=8> */
.L_x_652:
[----:B------:R-:W-:Y:S05]  /*9910*/  BSYNC B1 ;  /* 0x0000000000017941 */ /* 0x000fea0003800000 */
.L_x_651:
        /* <DEDUP_REMOVED lines=8> */
.L_x_653:
[----:B------:R-:W-:Y:S01]  /*99a0*/  FADD.FTZ R21, R21, R14 ;  /* 0x0000000e15157221 */ /* 0x000fe20000010000 */
[----:B------:R-:W-:-:S04]  /*99b0*/  HFMA2.MMA R28, -RZ, RZ, 0, 2.384185791015625e-07 ;  /* 0x00000004ff1c7435 */ /* 0x000fc800000001ff */
[----:B------:R-:W-:Y:S02]  /*99c0*/  MOV R29, R21 ;  /* 0x00000015001d7202 */ /* 0x000fe40000000f00 */
[----:B------:R-:W-:-:S07]  /*99d0*/  MOV R20, R30 ;  /* 0x0000001e00147202 */ /* 0x000fce0000000f00 */
[----:B------:R-:W-:Y:S05]  /*99e0*/  WARPSYNC.COLLECTIVE R26, `(.L_x_654) ;  /* 0x000000001a087348 */ /* 0x000fea0003c00000 */
[----:B------:R0:W1:Y:S02]  /*99f0*/  SHFL.BFLY P2, R30, R29, R28, R27 ;  /* 0x0c00001c1d1e7389 */ /* 0x000064000004001b */
[----:B01----:R-:W-:Y:S01]  /*9a00*/  ENDCOLLECTIVE ;  /* 0x000000000000791b */ /* 0x003fe20003800000 */
.L_x_654:
[----:B------:R-:W-:-:S05]  /*9a10*/  FADD.FTZ R20, R20, R15 ;  /* 0x0000000f14147221 */ /* 0x000fca0000010000 */
[----:B------:R-:W-:Y:S02]  /*9a20*/  MOV R29, R20 ;  /* 0x00000014001d7202 */ /* 0x000fe40000000f00 */
[----:B------:R-:W-:-:S07]  /*9a30*/  MOV R22, R30 ;  /* 0x0000001e00167202 */ /* 0x000fce0000000f00 */
[----:B------:R-:W-:Y:S05]  /*9a40*/  WARPSYNC.COLLECTIVE R26, `(.L_x_655) ;  /* 0x000000001a087348 */ /* 0x000fea0003c00000 */
[----:B------:R0:W1:Y:S02]  /*9a50*/  SHFL.BFLY P2, R30, R29, R28, R27 ;  /* 0x0c00001c1d1e7389 */ /* 0x000064000004001b */
[----:B01----:R-:W-:Y:S01]  /*9a60*/  ENDCOLLECTIVE ;  /* 0x000000000000791b */ /* 0x003fe20003800000 */
.L_x_655:
[----:B------:R-:W-:Y:S01]  /*9a70*/  FADD.FTZ R22, R21, R22 ;  /* 0x0000001615167221 */ /* 0x000fe20000010000 */
[----:B------:R-:W-:-:S04]  /*9a80*/  HFMA2.MMA R28, -RZ, RZ, 0, 1.1920928955078125e-07 ;  /* 0x00000002ff1c7435 */ /* 0x000fc800000001ff */
[----:B------:R-:W-:Y:S02]  /*9a90*/  MOV R29, R22 ;  /* 0x00000016001d7202 */ /* 0x000fe40000000f00 */
[----:B------:R-:W-:-:S07]  /*9aa0*/  MOV R23, R30 ;  /* 0x0000001e00177202 */ /* 0x000fce0000000f00 */
[----:B------:R-:W-:Y:S05]  /*9ab0*/  WARPSYNC.COLLECTIVE R26, `(.L_x_656) ;  /* 0x000000001a087348 */ /* 0x000fea0003c00000 */
[----:B------:R0:W1:Y:S02]  /*9ac0*/  SHFL.BFLY P2, R30, R29, R28, R27 ;  /* 0x0c00001c1d1e7389 */ /* 0x000064000004001b */
[----:B01----:R-:W-:Y:S01]  /*9ad0*/  ENDCOLLECTIVE ;  /* 0x000000000000791b */ /* 0x003fe20003800000 */
.L_x_656:
[----:B------:R-:W-:-:S05]  /*9ae0*/  FADD.FTZ R23, R20, R23 ;  /* 0x0000001714177221 */ /* 0x000fca0000010000 */
[----:B------:R-:W-:Y:S02]  /*9af0*/  MOV R29, R23 ;  /* 0x00000017001d7202 */ /* 0x000fe40000000f00 */
[----:B------:R-:W-:-:S07]  /*9b00*/  MOV R25, R30 ;  /* 0x0000001e00197202 */ /* 0x000fce0000000f00 */
[----:B------:R-:W-:Y:S05]  /*9b10*/  WARPSYNC.COLLECTIVE R26, `(.L_x_657) ;  /* 0x000000001a087348 */ /* 0x000fea0003c00000 */
[----:B------:R0:W1:Y:S02]  /*9b20*/  SHFL.BFLY P2, R30, R29, R28, R27 ;  /* 0x0c00001c1d1e7389 */ /* 0x000064000004001b */
[----:B01----:R-:W-:Y:S01]  /*9b30*/  ENDCOLLECTIVE ;  /* 0x000000000000791b */ /* 0x003fe20003800000 */
.L_x_657:
[----:B------:R-:W-:Y:S01]  /*9b40*/  FADD.FTZ R25, R22, R25 ;  /* 0x0000001916197221 */ /* 0x000fe20000010000 */
[----:B------:R-:W-:-:S04]  /*9b50*/  HFMA2.MMA R28, -RZ, RZ, 0, 5.9604644775390625e-08 ;  /* 0x00000001ff1c7435 */ /* 0x000fc800000001ff */
[----:B------:R-:W-:Y:S02]  /*9b60*/  MOV R29, R25 ;  /* 0x00000019001d7202 */ /* 0x000fe40000000f00 */
[----:B------:R-:W-:-:S07]  /*9b70*/  MOV R14, R30 ;  /* 0x0000001e000e7202 */ /* 0x000fce0000000f00 */
[----:B------:R-:W-:Y:S05]  /*9b80*/  WARPSYNC.COLLECTIVE R26, `(.L_x_658) ;  /* 0x000000001a087348 */ /* 0x000fea0003c00000 */
[----:B------:R0:W1:Y:S02]  /*9b90*/  SHFL.BFLY P2, R30, R29, R28, R27 ;  /* 0x0c00001c1d1e7389 */ /* 0x000064000004001b */
[----:B01----:R-:W-:Y:S01]  /*9ba0*/  ENDCOLLECTIVE ;  /* 0x000000000000791b */ /* 0x003fe20003800000 */
.L_x_658:
[----:B------:R-:W-:-:S05]  /*9bb0*/  FADD.FTZ R14, R23, R14 ;  /* 0x0000000e170e7221 */ /* 0x000fca0000010000 */
[----:B------:R-:W-:Y:S02]  /*9bc0*/  MOV R29, R14 ;  /* 0x0000000e001d7202 */ /* 0x000fe40000000f00 */
[----:B------:R-:W-:-:S07]  /*9bd0*/  MOV R24, R30 ;  /* 0x0000001e00187202 */ /* 0x000fce0000000f00 */
[----:B------:R-:W-:Y:S05]  /*9be0*/  WARPSYNC.COLLECTIVE R26, `(.L_x_659) ;  /* 0x000000001a087348 */ /* 0x000fea0003c00000 */
[----:B------:R0:W1:Y:S02]  /*9bf0*/  SHFL.BFLY P2, R30, R29, R28, R27 ;  /* 0x0c00001c1d1e7389 */ /* 0x000064000004001b */
[----:B01----:R-:W-:Y:S01]  /*9c00*/  ENDCOLLECTIVE ;  /* 0x000000000000791b */ /* 0x003fe20003800000 */
.L_x_659:
[----:B------:R-:W-:Y:S01]  /*9c10*/  FADD.FTZ R24, R25, R24 ;  /* 0x0000001819187221 */ /* 0x000fe20000010000 */
[----:B------:R-:W-:Y:S06]  /*9c20*/  BRA `(.L_x_660) ;  /* 0xffffffe800647947 */ /* 0x000fec000383ffff */
.L_x_630:
[----:B------:R-:W-:Y:S01]  /*9c30*/  BSSY B0, `(.L_x_661) ;  /* 0x0000008000007945 */ /* 0x000fe20003800000 */
[----:B-1----:R-:W-:Y:S02]  /*9c40*/  MOV R29, R16 ;  /* 0x00000010001d7202 */ /* 0x002fe40000000f00 */
[----:B------:R-:W-:Y:S02]  /*9c50*/  MOV R28, 0x8 ;  /* 0x00000008001c7802 */ /* 0x000fe40000000f00 */
[----:B------:R-:W-:Y:S02]  /*9c60*/  MOV R27, 0x101f ;  /* 0x0000101f001b7802 */ /* 0x000fe40000000f00 */
[----:B------:R-:W-:-:S07]  /*9c70*/  MOV R26, 0xffff ;  /* 0x0000ffff001a7802 */ /* 0x000fce0000000f00 */
[----:B0-2---:R-:W-:Y:S05]  /*9c80*/  WARPSYNC.COLLECTIVE R26, `(.L_x_662) ;  /* 0x000000001a087348 */ /* 0x005fea0003c00000 */
[----:B------:R1:W3:Y:S02]  /*9c90*/  SHFL.BFLY P2, R30, R29, R28, R27 ;  /* 0x0c00001c1d1e7389 */ /* 0x0002e4000004001b */
[----:B0123--:R-:W-:Y:S01]  /*9ca0*/  ENDCOLLECTIVE ;  /* 0x000000000000791b */ /* 0x00ffe20003800000 */
.L_x_662:
[----:B------:R-:W-:Y:S05]  /*9cb0*/  BSYNC B0 ;  /* 0x0000000000007941 */ /* 0x000fea0003800000 */
.L_x_661:
        /* <DEDUP_REMOVED lines=10> */
.L_x_663:
[----:B------:R-:W-:Y:S01]  /*9d60*/  @!P0 IADD3 R18, R15, 0x14, RZ ;  /* 0x000000140f128810 */ /* 0x000fe20007ffe0ff */
[----:B------:R-:W-:Y:S01]  /*9d70*/  FADD.FTZ R25, R17, R16 ;  /* 0x0000001011197221 */ /* 0x000fe20000010000 */
[----:B------:R-:W-:Y:S02]  /*9d80*/  @!P0 LEA R23, R10, UR4, 0x7 ;  /* 0x000000040a178c11 */ /* 0x000fe4000f8e38ff */
[----:B------:R-:W-:Y:S02]  /*9d90*/  @!P0 LOP3.LUT R18, R18, R19, RZ, 0x3c, !PT ;  /* 0x0000001312128212 */ /* 0x000fe400078e3cff */
[----:B------:R-:W-:Y:S02]  /*9da0*/  MOV R34, RZ ;  /* 0x000000ff00227202 */ /* 0x000fe40000000f00 */
[----:B------:R-:W-:Y:S02]  /*9db0*/  @!P0 LEA R18, R18, R23, 0x2 ;  /* 0x0000001712128211 */ /* 0x000fe400078e10ff */
[----:B------:R-:W-:-:S02]  /*9dc0*/  @!P0 SHF.L.U32 R22, R10, 0x1, RZ ;  /* 0x000000010a168819 */ /* 0x000fc400000006ff */
[----:B------:R-:W-:Y:S01]  /*9dd0*/  @!P0 LEA R24, R10, UR4, 0x7 ;  /* 0x000000040a188c11 */ /* 0x000fe2000f8e38ff */
[----:B------:R-:W-:Y:S01]  /*9de0*/  HFMA2.MMA R28, -RZ, RZ, 0, 2.384185791015625e-07 ;  /* 0x00000004ff1c7435 */ /* 0x000fe200000001ff */
[----:B------:R-:W-:Y:S01]  /*9df0*/  MOV R29, R25 ;  /* 0x00000019001d7202 */ /* 0x000fe20000000f00 */
[----:B------:R0:W1:Y:S01]  /*9e00*/  @!P0 LDS R20, [R18] ;  /* 0x0000000012148984 */ /* 0x0000620000000800 */
[----:B------:R-:W-:-:S03]  /*9e10*/  MOV R23, RZ ;  /* 0x000000ff00177202 */ /* 0x000fc60000000f00 */
[----:B------:R0:W2:Y:S01]  /*9e20*/  @!P0 LDS R21, [R18+0x500] ;  /* 0x0005000012158984 */ /* 0x0000a20000000800 */
[----:B------:R-:W-:-:S07]  /*9e30*/  FADD.FTZ R17, R30, R14 ;  /* 0x0000000e1e117221 */ /* 0x000fce0000010000 */
[----:B012---:R-:W-:Y:S05]  /*9e40*/  WARPSYNC.COLLECTIVE R26, `(.L_x_664) ;  /* 0x000000001a087348 */ /* 0x007fea0003c00000 */
[----:B------:R3:W4:Y:S02]  /*9e50*/  SHFL.BFLY P2, R30, R29, R28, R27 ;  /* 0x0c00001c1d1e7389 */ /* 0x000724000004001b */
[----:B01234-:R-:W-:Y:S01]  /*9e60*/  ENDCOLLECTIVE ;  /* 0x000000000000791b */ /* 0x01ffe20003800000 */
.L_x_664:
[----:B------:R-:W-:Y:S02]  /*9e70*/  MOV R29, R17 ;  /* 0x00000011001d7202 */ /* 0x000fe40000000f00 */
[----:B------:R-:W-:-:S07]  /*9e80*/  MOV R16, R30 ;  /* 0x0000001e00107202 */ /* 0x000fce0000000f00 */
[----:B------:R-:W-:Y:S05]  /*9e90*/  WARPSYNC.COLLECTIVE R26, `(.L_x_665) ;  /* 0x000000001a087348 */ /* 0x000fea0003c00000 */
[----:B------:R0:W1:Y:S02]  /*9ea0*/  SHFL.BFLY P2, R30, R29, R28, R27 ;  /* 0x0c00001c1d1e7389 */ /* 0x000064000004001b */
[----:B01----:R-:W-:Y:S01]  /*9eb0*/  ENDCOLLECTIVE ;  /* 0x000000000000791b */ /* 0x003fe20003800000 */
.L_x_665:
[----:B------:R-:W-:Y:S01]  /*9ec0*/  FADD.FTZ R19, R25, R16 ;  /* 0x0000001019137221 */ /* 0x000fe20000010000 */
[----:B------:R-:W-:Y:S02]  /*9ed0*/  @!P0 MOV R32, R20 ;  /* 0x0000001400208202 */ /* 0x000fe40000000f00 */
[----:B------:R-:W-:Y:S02]  /*9ee0*/  @!P0 MOV R34, R21 ;  /* 0x0000001500228202 */ /* 0x000fe40000000f00 */
[----:B------:R-:W-:Y:S01]  /*9ef0*/  @!P0 IADD3 R21, R15, 0x28, RZ ;  /* 0x000000280f158810 */ /* 0x000fe20007ffe0ff */
[----:B------:R-:W-:Y:S01]  /*9f00*/  HFMA2.MMA R28, -RZ, RZ, 0, 1.1920928955078125e-07 ;  /* 0x00000002ff1c7435 */ /* 0x000fe200000001ff */
[----:B------:R-:W-:Y:S02]  /*9f10*/  MOV R29, R19 ;  /* 0x00000013001d7202 */ /* 0x000fe40000000f00 */
[----:B------:R-:W-:-:S04]  /*9f20*/  @!P0 LOP3.LUT R21, R21, R22, RZ, 0x3c, !PT ;  /* 0x0000001615158212 */ /* 0x000fc800078e3cff */
[----:B------:R-:W-:Y:S01]  /*9f30*/  @!P0 LEA R22, R21, R24, 0x2 ;  /* 0x0000001815168211 */ /* 0x000fe200078e10ff */
[----:B------:R-:W-:Y:S01]  /*9f40*/  HFMA2.MMA R24, -RZ, RZ, 0, 0 ;  /* 0x00000000ff187435 */ /* 0x000fe200000001ff */
[----:B------:R-:W-:-:S10]  /*9f50*/  FADD.FTZ R14, R17, R30 ;  /* 0x0000001e110e7221 */ /* 0x000fd40000010000 */
[----:B------:R-:W-:Y:S05]  /*9f60*/  WARPSYNC.COLLECTIVE R26, `(.L_x_666) ;  /* 0x000000001a087348 */ /* 0x000fea0003c00000 */
[----:B------:R0:W1:Y:S02]  /*9f70*/  SHFL.BFLY P2, R30, R29, R28, R27 ;  /* 0x0c00001c1d1e7389 */ /* 0x000064000004001b */
[----:B01----:R-:W-:Y:S01]  /*9f80*/  ENDCOLLECTIVE ;  /* 0x000000000000791b */ /* 0x003fe20003800000 */
.L_x_666:
[----:B------:R0:W1:Y:S04]  /*9f90*/  @!P0 LDS R37, [R22] ;  /* 0x0000000016258984 */ /* 0x0000680000000800 */
[----:B------:R0:W2:Y:S01]  /*9fa0*/  @!P0 LDS R38, [R22+0x500] ;  /* 0x0005000016268984 */ /* 0x0000a20000000800 */
[----:B------:R-:W-:Y:S02]  /*9fb0*/  MOV R29, R14 ;  /* 0x0000000e001d7202 */ /* 0x000fe40000000f00 */
[----:B------:R-:W-:-:S07]  /*9fc0*/  MOV R16, R30 ;  /* 0x0000001e00107202 */ /* 0x000fce0000000f00 */
[----:B012---:R-:W-:Y:S05]  /*9fd0*/  WARPSYNC.COLLECTIVE R26, `(.L_x_667) ;  /* 0x000000001a087348 */ /* 0x007fea0003c00000 */
[----:B------:R3:W4:Y:S02]  /*9fe0*/  SHFL.BFLY P2, R30, R29, R28, R27 ;  /* 0x0c00001c1d1e7389 */ /* 0x000724000004001b */
[----:B01234-:R-:W-:Y:S01]  /*9ff0*/  ENDCOLLECTIVE ;  /* 0x000000000000791b */ /* 0x01ffe20003800000 */
.L_x_667:
[----:B------:R-:W-:Y:S01]  /*a000*/  FADD.FTZ R16, R19, R16 ;  /* 0x0000001013107221 */ /* 0x000fe20000010000 */
[----:B------:R-:W-:-:S04]  /*a010*/  HFMA2.MMA R28, -RZ, RZ, 0, 5.9604644775390625e-08 ;  /* 0x00000001ff1c7435 */ /* 0x000fc800000001ff */
[----:B------:R-:W-:Y:S02]  /*a020*/  MOV R29, R16 ;  /* 0x00000010001d7202 */ /* 0x000fe40000000f00 */
[----:B------:R-:W-:Y:S02]  /*a030*/  @!P0 MOV R24, R37 ;  /* 0x0000002500188202 */ /* 0x000fe40000000f00 */
[----:B------:R-:W-:Y:S01]  /*a040*/  @!P0 MOV R23, R38 ;  /* 0x0000002600178202 */ /* 0x000fe20000000f00 */
[----:B------:R-:W-:-:S07]  /*a050*/  FADD.FTZ R17, R14, R30 ;  /* 0x0000001e0e117221 */ /* 0x000fce0000010000 */
[----:B------:R-:W-:Y:S05]  /*a060*/  WARPSYNC.COLLECTIVE R26, `(.L_x_668) ;  /* 0x000000001a087348 */ /* 0x000fea0003c00000 */
[----:B------:R0:W1:Y:S02]  /*a070*/  SHFL.BFLY P2, R30, R29, R28, R27 ;  /* 0x0c00001c1d1e7389 */ /* 0x000064000004001b */
[----:B01----:R-:W-:Y:S01]  /*a080*/  ENDCOLLECTIVE ;  /* 0x000000000000791b */ /* 0x003fe20003800000 */
.L_x_668:
[----:B------:R-:W-:Y:S02]  /*a090*/  MOV R29, R17 ;  /* 0x00000011001d7202 */ /* 0x000fe40000000f00 */
[----:B------:R-:W-:-:S07]  /*a0a0*/  MOV R19, R30 ;  /* 0x0000001e00137202 */ /* 0x000fce0000000f00 */
[----:B------:R-:W-:Y:S05]  /*a0b0*/  WARPSYNC.COLLECTIVE R26, `(.L_x_669) ;  /* 0x000000001a087348 */ /* 0x000fea0003c00000 */
[----:B------:R0:W1:Y:S02]  /*a0c0*/  SHFL.BFLY P2, R30, R29, R28, R27 ;  /* 0x0c00001c1d1e7389 */ /* 0x000064000004001b */
[----:B01----:R-:W-:Y:S01]  /*a0d0*/  ENDCOLLECTIVE ;  /* 0x000000000000791b */ /* 0x003fe20003800000 */
.L_x_669:
[----:B------:R-:W-:Y:S01]  /*a0e0*/  FADD.FTZ R16, R16, R19 ;  /* 0x0000001310107221 */ /* 0x000fe20000010000 */
[----:B------:R-:W-:Y:S01]  /*a0f0*/  HFMA2.MMA R28, -RZ, RZ, 0, 4.76837158203125e-07 ;  /* 0x00000008ff1c7435 */ /* 0x000fe200000001ff */
[----:B------:R-:W-:Y:S02]  /*a100*/  MOV R29, R32 ;  /* 0x00000020001d7202 */ /* 0x000fe40000000f00 */
[----:B------:R-:W-:-:S08]  /*a110*/  MOV R14, R30 ;  /* 0x0000001e000e7202 */ /* 0x000fd00000000f00 */
[----:B------:R-:W-:Y:S05]  /*a120*/  WARPSYNC.COLLECTIVE R26, `(.L_x_670) ;  /* 0x000000001a087348 */ /* 0x000fea0003c00000 */
[----:B------:R0:W1:Y:S02]  /*a130*/  SHFL.BFLY P2, R30, R29, R28, R27 ;  /* 0x0c00001c1d1e7389 */ /* 0x000064000004001b */
[----:B01----:R-:W-:Y:S01]  /*a140*/  ENDCOLLECTIVE ;  /* 0x000000000000791b */ /* 0x003fe20003800000 */
.L_x_670:
[----:B------:R-:W-:Y:S01]  /*a150*/  FADD.FTZ R44, R17, R14 ;  /* 0x0000000e112c7221 */ /* 0x000fe20000010000 */
[----:B------:R-:W-:Y:S02]  /*a160*/  MOV R29, R34 ;  /* 0x00000022001d7202 */ /* 0x000fe40000000f00 */
[----:B------:R-:W-:-:S07]  /*a170*/  MOV R31, R30 ;  /* 0x0000001e001f7202 */ /* 0x000fce0000000f00 */
[----:B------:R-:W-:Y:S05]  /*a180*/  WARPSYNC.COLLECTIVE R26, `(.L_x_671) ;  /* 0x000000001a087348 */ /* 0x000fea0003c00000 */
[----:B------:R0:W1:Y:S02]  /*a190*/  SHFL.BFLY P2, R30, R29, R28, R27 ;  /* 0x0c00001c1d1e7389 */ /* 0x000064000004001b */
[----:B01----:R-:W-:Y:S01]  /*a1a0*/  ENDCOLLECTIVE ;  /* 0x000000000000791b */ /* 0x003fe20003800000 */
.L_x_671:
[----:B------:R-:W-:Y:S01]  /*a1b0*/  FADD.FTZ R31, R31, R32 ;  /* 0x000000201f1f7221 */ /* 0x000fe20000010000 */
[----:B------:R-:W-:-:S04]  /*a1c0*/  HFMA2.MMA R28, -RZ, RZ, 0, 2.384185791015625e-07 ;  /* 0x00000004ff1c7435 */ /* 0x000fc800000001ff */
[----:B------:R-:W-:Y:S02]  /*a1d0*/  MOV R29, R31 ;  /* 0x0000001f001d7202 */ /* 0x000fe40000000f00 */
[----:B------:R-:W-:-:S07]  /*a1e0*/  MOV R33, R30 ;  /* 0x0000001e00217202 */ /* 0x000fce0000000f00 */
[----:B------:R-:W-:Y:S05]  /*a1f0*/  WARPSYNC.COLLECTIVE R26, `(.L_x_672) ;  /* 0x000000001a087348 */ /* 0x000fea0003c00000 */
[----:B------:R0:W1:Y:S02]  /*a200*/  SHFL.BFLY P2, R30, R29, R28, R27 ;  /* 0x0c00001c1d1e7389 */ /* 0x000064000004001b */
[----:B01----:R-:W-:Y:S01]  /*a210*/  ENDCOLLECTIVE ;  /* 0x000000000000791b */ /* 0x003fe20003800000 */
.L_x_672:
[----:B------:R-:W-:-:S05]  /*a220*/  FADD.FTZ R33, R33, R34 ;  /* 0x0000002221217221 */ /* 0x000fca0000010000 */
[----:B------:R-:W-:Y:S02]  /*a230*/  MOV R29, R33 ;  /* 0x00000021001d7202 */ /* 0x000fe40000000f00 */
[----:B------:R-:W-:-:S07]  /*a240*/  MOV R20, R30 ;  /* 0x0000001e00147202 */ /* 0x000fce0000000f00 */
[----:B------:R-:W-:Y:S05]  /*a250*/  WARPSYNC.COLLECTIVE R26, `(.L_x_673) ;  /* 0x000000001a087348 */ /* 0x000fea0003c00000 */
[----:B------:R0:W1:Y:S02]  /*a260*/  SHFL.BFLY P2, R30, R29, R28, R27 ;  /* 0x0c00001c1d1e7389 */ /* 0x000064000004001b */
[----:B01----:R-:W-:Y:S01]  /*a270*/  ENDCOLLECTIVE ;  /* 0x000000000000791b */ /* 0x003fe20003800000 */
.L_x_673:
[----:B------:R-:W-:Y:S01]  /*a280*/  FADD.FTZ R35, R31, R20 ;  /* 0x000000141f237221 */ /* 0x000fe20000010000 */
[----:B------:R-:W-:-:S04]  /*a290*/  HFMA2.MMA R28, -RZ, RZ, 0, 1.1920928955078125e-07 ;  /* 0x00000002ff1c7435 */ /* 0x000fc800000001ff */
[----:B------:R-:W-:Y:S02]  /*a2a0*/  MOV R29, R35 ;  /* 0x00000023001d7202 */ /* 0x000fe40000000f00 */
[----:B------:R-:W-:-:S07]  /*a2b0*/  MOV R36, R30 ;  /* 0x0000001e00247202 */ /* 0x000fce0000000f00 */
[----:B------:R-:W-:Y:S05]  /*a2c0*/  WARPSYNC.COLLECTIVE R26, `(.L_x_674) ;  /* 0x000000001a087348 */ /* 0x000fea0003c00000 */
[----:B------:R0:W1:Y:S02]  /*a2d0*/  SHFL.BFLY P2, R30, R29, R28, R27 ;  /* 0x0c00001c1d1e7389 */ /* 0x000064000004001b */
[----:B01----:R-:W-:Y:S01]  /*a2e0*/  ENDCOLLECTIVE ;  /* 0x000000000000791b */ /* 0x003fe20003800000 */
.L_x_674:
[----:B------:R-:W-:-:S05]  /*a2f0*/  FADD.FTZ R36, R33, R36 ;  /* 0x0000002421247221 */ /* 0x000fca0000010000 */
[----:B------:R-:W-:Y:S02]  /*a300*/  MOV R29, R36 ;  /* 0x00000024001d7202 */ /* 0x000fe40000000f00 */
[----:B------:R-:W-:-:S07]  /*a310*/  MOV R18, R30 ;  /* 0x0000001e00127202 */ /* 0x000fce0000000f00 */
[----:B------:R-:W-:Y:S05]  /*a320*/  WARPSYNC.COLLECTIVE R26, `(.L_x_675) ;  /* 0x000000001a087348 */ /* 0x000fea0003c00000 */
[----:B------:R0:W1:Y:S02]  /*a330*/  SHFL.BFLY P2, R30, R29, R28, R27 ;  /* 0x0c00001c1d1e7389 */ /* 0x000064000004001b */
[----:B01----:R-:W-:Y:S01]  /*a340*/  ENDCOLLECTIVE ;  /* 0x000000000000791b */ /* 0x003fe20003800000 */
.L_x_675:
[----:B------:R-:W-:Y:S01]  /*a350*/  FADD.FTZ R35, R35, R18 ;  /* 0x0000001223237221 */ /* 0x000fe20000010000 */
[----:B------:R-:W-:Y:S02]  /*a360*/  HFMA2.MMA R18, -RZ, RZ, 0, 0 ;  /* 0x00000000ff127435 */ /* 0x000fe400000001ff */
[----:B------:R-:W-:Y:S02]  /*a370*/  HFMA2.MMA R28, -RZ, RZ, 0, 5.9604644775390625e-08 ;  /* 0x00000001ff1c7435 */ /* 0x000fe400000001ff */
[----:B------:R-:W-:Y:S02]  /*a380*/  MOV R29, R35 ;  /* 0x00000023001d7202 */ /* 0x000fe40000000f00 */
[----:B------:R-:W-:-:S07]  /*a390*/  MOV R21, R30 ;  /* 0x0000001e00157202 */ /* 0x000fce0000000f00 */
[----:B------:R-:W-:Y:S05]  /*a3a0*/  WARPSYNC.COLLECTIVE R26, `(.L_x_676) ;  /* 0x000000001a087348 */ /* 0x000fea0003c00000 */
[----:B------:R0:W1:Y:S02]  /*a3b0*/  SHFL.BFLY P2, R30, R29, R28, R27 ;  /* 0x0c00001c1d1e7389 */ /* 0x000064000004001b */
[----:B01----:R-:W-:Y:S01]  /*a3c0*/  ENDCOLLECTIVE ;  /* 0x000000000000791b */ /* 0x003fe20003800000 */
.L_x_676:
[----:B------:R-:W-:Y:S01]  /*a3d0*/  FADD.FTZ R36, R36, R21 ;  /* 0x0000001524247221 */ /* 0x000fe20000010000 */
[----:B------:R-:W-:-:S04]  /*a3e0*/  HFMA2.MMA R21, -RZ, RZ, 0, 0 ;  /* 0x00000000ff157435 */ /* 0x000fc800000001ff */
[----:B------:R-:W-:Y:S02]  /*a3f0*/  MOV R29, R36 ;  /* 0x00000024001d7202 */ /* 0x000fe40000000f00 */
[----:B------:R-:W-:-:S07]  /*a400*/  MOV R34, R30 ;  /* 0x0000001e00227202 */ /* 0x000fce0000000f00 */
[----:B------:R-:W-:Y:S05]  /*a410*/  WARPSYNC.COLLECTIVE R26, `(.L_x_677) ;  /* 0x000000001a087348 */ /* 0x000fea0003c00000 */
[----:B------:R0:W1:Y:S02]  /*a420*/  SHFL.BFLY P2, R30, R29, R28, R27 ;  /* 0x0c00001c1d1e7389 */ /* 0x000064000004001b */
[----:B01----:R-:W-:Y:S01]  /*a430*/  ENDCOLLECTIVE ;  /* 0x000000000000791b */ /* 0x003fe20003800000 */
.L_x_677:
[----:B------:R-:W-:Y:S01]  /*a440*/  FADD.FTZ R34, R35, R34 ;  /* 0x0000002223227221 */ /* 0x000fe20000010000 */
[----:B------:R-:W-:Y:S01]  /*a450*/  HFMA2.MMA R28, -RZ, RZ, 0, 4.76837158203125e-07 ;  /* 0x00000008ff1c7435 */ /* 0x000fe200000001ff */
[----:B------:R-:W-:Y:S02]  /*a460*/  MOV R29, R24 ;  /* 0x00000018001d7202 */ /* 0x000fe40000000f00 */
[----:B------:R-:W-:-:S08]  /*a470*/  MOV R33, R30 ;  /* 0x0000001e00217202 */ /* 0x000fd00000000f00 */
[----:B------:R-:W-:Y:S05]  /*a480*/  WARPSYNC.COLLECTIVE R26, `(.L_x_678) ;  /* 0x000000001a087348 */ /* 0x000fea0003c00000 */
[----:B------:R0:W1:Y:S02]  /*a490*/  SHFL.BFLY P2, R30, R29, R28, R27 ;  /* 0x0c00001c1d1e7389 */ /* 0x000064000004001b */
[----:B01----:R-:W-:Y:S01]  /*a4a0*/  ENDCOLLECTIVE ;  /* 0x000000000000791b */ /* 0x003fe20003800000 */
.L_x_678:
[----:B------:R-:W-:Y:S01]  /*a4b0*/  FADD.FTZ R33, R36, R33 ;  /* 0x0000002124217221 */ /* 0x000fe20000010000 */
[----:B------:R-:W-:Y:S02]  /*a4c0*/  MOV R29, R23 ;  /* 0x00000017001d7202 */ /* 0x000fe40000000f00 */
[----:B------:R-:W-:-:S07]  /*a4d0*/  MOV R37, R30 ;  /* 0x0000001e00257202 */ /* 0x000fce0000000f00 */
[----:B------:R-:W-:Y:S05]  /*a4e0*/  WARPSYNC.COLLECTIVE R26, `(.L_x_679) ;  /* 0x000000001a087348 */ /* 0x000fea0003c00000 */
[----:B------:R0:W1:Y:S02]  /*a4f0*/  SHFL.BFLY P2, R30, R29, R28, R27 ;  /* 0x0c00001c1d1e7389 */ /* 0x000064000004001b */
[----:B01----:R-:W-:Y:S01]  /*a500*/  ENDCOLLECTIVE ;  /* 0x000000000000791b */ /* 0x003fe20003800000 */
.L_x_679:
[----:B------:R-:W-:Y:S01]  /*a510*/  FADD.FTZ R25, R37, R24 ;  /* 0x0000001825197221 */ /* 0x000fe20000010000 */
[----:B------:R-:W-:Y:S01]  /*a520*/  @!P0 SHF.L.U32 R24, R10, 0x1, RZ ;  /* 0x000000010a188819 */ /* 0x000fe200000006ff */
[----:B------:R-:W-:-:S03]  /*a530*/  HFMA2.MMA R28, -RZ, RZ, 0, 2.384185791015625e-07 ;  /* 0x00000004ff1c7435 */ /* 0x000fc600000001ff */
[----:B------:R-:W-:Y:S02]  /*a540*/  MOV R29, R25 ;  /* 0x00000019001d7202 */ /* 0x000fe40000000f00 */
[----:B------:R-:W-:-:S07]  /*a550*/  MOV R38, R30 ;  /* 0x0000001e00267202 */ /* 0x000fce0000000f00 */
[----:B------:R-:W-:Y:S05]  /*a560*/  WARPSYNC.COLLECTIVE R26, `(.L_x_680) ;  /* 0x000000001a087348 */ /* 0x000fea0003c00000 */
[----:B------:R0:W1:Y:S02]  /*a570*/  SHFL.BFLY P2, R30, R29, R28, R27 ;  /* 0x0c00001c1d1e7389 */ /* 0x000064000004001b */
[----:B01----:R-:W-:Y:S01]  /*a580*/  ENDCOLLECTIVE ;  /* 0x000000000000791b */ /* 0x003fe20003800000 */
.L_x_680:
[----:B------:R-:W-:Y:S01]  /*a590*/  FADD.FTZ R32, R38, R23 ;  /* 0x0000001726207221 */ /* 0x000fe20000010000 */
[----:B------:R-:W-:-:S04]  /*a5a0*/  @!P0 IADD3 R23, R15, 0x3c, RZ ;  /* 0x0000003c0f178810 */ /* 0x000fc80007ffe0ff */
[----:B------:R-:W-:Y:S02]  /*a5b0*/  @!P0 LOP3.LUT R23, R23, R24, RZ, 0x3c, !PT ;  /* 0x0000001817178212 */ /* 0x000fe400078e3cff */
[----:B------:R-:W-:Y:S02]  /*a5c0*/  MOV R29, R32 ;  /* 0x00000020001d7202 */ /* 0x000fe40000000f00 */
[----:B------:R-:W-:-:S07]  /*a5d0*/  MOV R38, R30 ;  /* 0x0000001e00267202 */ /* 0x000fce0000000f00 */
[----:B------:R-:W-:Y:S05]  /*a5e0*/  WARPSYNC.COLLECTIVE R26, `(.L_x_681) ;  /* 0x000000001a087348 */ /* 0x000fea0003c00000 */
[----:B------:R0:W1:Y:S02]  /*a5f0*/  SHFL.BFLY P2, R30, R29, R28, R27 ;  /* 0x0c00001c1d1e7389 */ /* 0x000064000004001b */
[----:B01----:R-:W-:Y:S01]  /*a600*/  ENDCOLLECTIVE ;  /* 0x000000000000791b */ /* 0x003fe20003800000 */
.L_x_681:
[----:B------:R-:W-:Y:S01]  /*a610*/  FADD.FTZ R38, R25, R38 ;  /* 0x0000002619267221 */ /* 0x000fe20000010000 */
[----:B------:R-:W-:-:S04]  /*a620*/  HFMA2.MMA R28, -RZ, RZ, 0, 1.1920928955078125e-07 ;  /* 0x00000002ff1c7435 */ /* 0x000fc800000001ff */
[----:B------:R-:W-:Y:S02]  /*a630*/  MOV R29, R38 ;  /* 0x00000026001d7202 */ /* 0x000fe40000000f00 */
[----:B------:R-:W-:Y:S02]  /*a640*/  MOV R37, R30 ;  /* 0x0000001e00257202 */ /* 0x000fe40000000f00 */
[----:B------:R-:W-:-:S03]  /*a650*/  @!P0 LEA R30, R10, UR4, 0x7 ;  /* 0x000000040a1e8c11 */ /* 0x000fc6000f8e38ff */
[----:B------:R-:W-:Y:S01]  /*a660*/  FADD.FTZ R37, R32, R37 ;  /* 0x0000002520257221 */ /* 0x000fe20000010000 */
[----:B------:R-:W-:-:S07]  /*a670*/  @!P0 LEA R39, R23, R30, 0x2 ;  /* 0x0000001e17278211 */ /* 0x000fce00078e10ff */
[----:B------:R-:W-:Y:S05]  /*a680*/  WARPSYNC.COLLECTIVE R26, `(.L_x_682) ;  /* 0x000000001a087348 */ /* 0x000fea0003c00000 */
[----:B------:R0:W1:Y:S02]  /*a690*/  SHFL.BFLY P2, R30, R29, R28, R27 ;  /* 0x0c00001c1d1e7389 */ /* 0x000064000004001b */
[----:B01----:R-:W-:Y:S01]  /*a6a0*/  ENDCOLLECTIVE ;  /* 0x000000000000791b */ /* 0x003fe20003800000 */
.L_x_682:
[----:B------:R0:W1:Y:S04]  /*a6b0*/  @!P0 LDS R22, [R39] ;  /* 0x0000000027168984 */ /* 0x0000680000000800 */
[----:B------:R0:W2:Y:S01]  /*a6c0*/  @!P0 LDS R20, [R39+0x500] ;  /* 0x0005000027148984 */ /* 0x0000a20000000800 */
[----:B------:R-:W-:Y:S02]  /*a6d0*/  MOV R29, R37 ;  /* 0x00000025001d7202 */ /* 0x000fe40000000f00 */
[----:B------:R-:W-:-:S07]  /*a6e0*/  MOV R23, R30 ;  /* 0x0000001e00177202 */ /* 0x000fce0000000f00 */
[----:B012---:R-:W-:Y:S05]  /*a6f0*/  WARPSYNC.COLLECTIVE R26, `(.L_x_683) ;  /* 0x000000001a087348 */ /* 0x007fea0003c00000 */
[----:B------:R3:W4:Y:S02]  /*a700*/  SHFL.BFLY P2, R30, R29, R28, R27 ;  /* 0x0c00001c1d1e7389 */ /* 0x000724000004001b */
[----:B01234-:R-:W-:Y:S01]  /*a710*/  ENDCOLLECTIVE ;  /* 0x000000000000791b */ /* 0x01ffe20003800000 */
.L_x_683:
        /* <DEDUP_REMOVED lines=9> */
.L_x_684:
[----:B------:R-:W-:Y:S01]  /*a7b0*/  ISETP.NE.AND P0, PT, R10, RZ, PT ;  /* 0x000000ff0a00720c */ /* 0x000fe20003f05270 */
[----:B------:R-:W-:-:S05]  /*a7c0*/  FADD.FTZ R37, R37, R24 ;  /* 0x0000001825257221 */ /* 0x000fca0000010000 */
[----:B------:R-:W-:-:S07]  /*a7d0*/  MOV R29, R37 ;  /* 0x00000025001d7202 */ /* 0x000fce0000000f00 */
[----:B------:R-:W0:Y:S01]  /*a7e0*/  @!P0 LDC.64 R24, c[0x0][0x218] ;  /* 0x00008600ff188b82 */ /* 0x000e220000000a00 */
[----:B------:R-:W-:Y:S02]  /*a7f0*/  @!P0 F2FP.BF16.F32.PACK_AB R44, RZ, R44 ;  /* 0x0000002cff2c823e */ /* 0x000fe400000010ff */
[----:B------:R-:W-:-:S07]  /*a800*/  MOV R39, R30 ;  /* 0x0000001e00277202 */ /* 0x000fce0000000f00 */
[----:B0-----:R-:W-:Y:S05]  /*a810*/  WARPSYNC.COLLECTIVE R26, `(.L_x_685) ;  /* 0x000000001a087348 */ /* 0x001fea0003c00000 */
[----:B------:R1:W2:Y:S02]  /*a820*/  SHFL.BFLY P2, R30, R29, R28, R27 ;  /* 0x0c00001c1d1e7389 */ /* 0x0002a4000004001b */
[----:B012---:R-:W-:Y:S01]  /*a830*/  ENDCOLLECTIVE ;  /* 0x000000000000791b */ /* 0x007fe20003800000 */
.L_x_685:
[----:B------:R-:W-:Y:S01]  /*a840*/  FADD.FTZ R38, R38, R39 ;  /* 0x0000002726267221 */ /* 0x000fe20000010000 */
[----:B------:R-:W-:Y:S01]  /*a850*/  HFMA2.MMA R28, -RZ, RZ, 0, 4.76837158203125e-07 ;  /* 0x00000008ff1c7435 */ /* 0x000fe200000001ff */
[----:B------:R-:W-:Y:S02]  /*a860*/  MOV R29, R21 ;  /* 0x00000015001d7202 */ /* 0x000fe40000000f00 */
[----:B------:R-:W-:-:S08]  /*a870*/  MOV R40, R30 ;  /* 0x0000001e00287202 */ /* 0x000fd00000000f00 */
[----:B------:R-:W-:Y:S05]  /*a880*/  WARPSYNC.COLLECTIVE R26, `(.L_x_686) ;  /* 0x000000001a087348 */ /* 0x000fea0003c00000 */
[----:B------:R0:W1:Y:S02]  /*a890*/  SHFL.BFLY P2, R30, R29, R28, R27 ;  /* 0x0c00001c1d1e7389 */ /* 0x000064000004001b */
[----:B01----:R-:W-:Y:S01]  /*a8a0*/  ENDCOLLECTIVE ;  /* 0x000000000000791b */ /* 0x003fe20003800000 */
.L_x_686:
[----:B------:R-:W-:Y:S01]  /*a8b0*/  FADD.FTZ R37, R37, R40 ;  /* 0x0000002825257221 */ /* 0x000fe20000010000 */
[----:B------:R-:W-:Y:S02]  /*a8c0*/  MOV R29, R18 ;  /* 0x00000012001d7202 */ /* 0x000fe40000000f00 */
[----:B------:R-:W-:-:S07]  /*a8d0*/  MOV R42, R30 ;  /* 0x0000001e002a7202 */ /* 0x000fce0000000f00 */
[----:B------:R-:W-:Y:S05]  /*a8e0*/  WARPSYNC.COLLECTIVE R26, `(.L_x_687) ;  /* 0x000000001a087348 */ /* 0x000fea0003c00000 */
[----:B------:R0:W1:Y:S02]  /*a8f0*/  SHFL.BFLY P2, R30, R29, R28, R27 ;  /* 0x0c00001c1d1e7389 */ /* 0x000064000004001b */
[----:B01----:R-:W-:Y:S01]  /*a900*/  ENDCOLLECTIVE ;  /* 0x000000000000791b */ /* 0x003fe20003800000 */
.L_x_687:
[----:B------:R-:W-:Y:S01]  /*a910*/  FADD.FTZ R42, R42, R21 ;  /* 0x000000152a2a7221 */ /* 0x000fe20000010000 */
[----:B------:R-:W-:-:S04]  /*a920*/  HFMA2.MMA R28, -RZ, RZ, 0, 2.384185791015625e-07 ;  /* 0x00000004ff1c7435 */ /* 0x000fc800000001ff */
[----:B------:R-:W-:Y:S02]  /*a930*/  MOV R29, R42 ;  /* 0x0000002a001d7202 */ /* 0x000fe40000000f00 */
[----:B------:R-:W-:-:S07]  /*a940*/  MOV R23, R30 ;  /* 0x0000001e00177202 */ /* 0x000fce0000000f00 */
[----:B------:R-:W-:Y:S05]  /*a950*/  WARPSYNC.COLLECTIVE R26, `(.L_x_688) ;  /* 0x000000001a087348 */ /* 0x000fea0003c00000 */
[----:B------:R0:W1:Y:S02]  /*a960*/  SHFL.BFLY P2, R30, R29, R28, R27 ;  /* 0x0c00001c1d1e7389 */ /* 0x000064000004001b */
[----:B01----:R-:W-:Y:S01]  /*a970*/  ENDCOLLECTIVE ;  /* 0x000000000000791b */ /* 0x003fe20003800000 */
.L_x_688:
        /* <DEDUP_REMOVED lines=8> */
.L_x_689:
[----:B------:R-:W-:Y:S01]  /*aa00*/  FADD.FTZ R42, R42, R41 ;  /* 0x000000292a2a7221 */ /* 0x000fe20000010000 */
[----:B------:R-:W-:Y:S02]  /*aa10*/  IADD3 R41, R15, R6, RZ ;  /* 0x000000060f297210 */ /* 0x000fe40007ffe0ff */
[----:B------:R-:W0:Y:S03]  /*aa20*/  @!P0 LDC.64 R14, c[0x0][0x220] ;  /* 0x00008800ff0e8b82 */ /* 0x000e260000000a00 */
[----:B------:R-:W-:-:S04]  /*aa30*/  @!P0 IMAD.WIDE R24, R41, 0x2, R24 ;  /* 0x0000000229188825 */ /* 0x000fc800078e0218 */
[C---:B------:R-:W-:Y:S01]  /*aa40*/  @!P0 IMAD.WIDE R22, R41.reuse, 0x2, R22 ;  /* 0x0000000229168825 */ /* 0x040fe200078e0216 */
[----:B------:R-:W-:Y:S01]  /*aa50*/  HFMA2.MMA R28, -RZ, RZ, 0, 1.1920928955078125e-07 ;  /* 0x00000002ff1c7435 */ /* 0x000fe200000001ff */
[----:B------:R-:W-:Y:S02]  /*aa60*/  MOV R29, R42 ;  /* 0x0000002a001d7202 */ /* 0x000fe40000000f00 */
[----:B------:R-:W-:Y:S01]  /*aa70*/  @!P0 IMAD.WIDE R18, R41, 0x2, R18 ;  /* 0x0000000229128825 */ /* 0x000fe200078e0212 */
[----:B------:R-:W-:-:S07]  /*aa80*/  MOV R20, R30 ;  /* 0x0000001e00147202 */ /* 0x000fce0000000f00 */
[----:B0-----:R-:W-:Y:S05]  /*aa90*/  WARPSYNC.COLLECTIVE R26, `(.L_x_690) ;  /* 0x000000001a087348 */ /* 0x001fea0003c00000 */
[----:B------:R1:W2:Y:S02]  /*aaa0*/  SHFL.BFLY P2, R30, R29, R28, R27 ;  /* 0x0c00001c1d1e7389 */ /* 0x0002a4000004001b */
[----:B012---:R-:W-:Y:S01]  /*aab0*/  ENDCOLLECTIVE ;  /* 0x000000000000791b */ /* 0x007fe20003800000 */
.L_x_690:
[----:B------:R-:W-:Y:S01]  /*aac0*/  FADD.FTZ R31, R31, R20 ;  /* 0x000000141f1f7221 */ /* 0x000fe20000010000 */
[C---:B------:R-:W-:Y:S01]  /*aad0*/  @!P0 IMAD.WIDE R14, R41.reuse, 0x2, R14 ;  /* 0x00000002290e8825 */ /* 0x040fe200078e020e */
[----:B------:R-:W0:Y:S03]  /*aae0*/  @!P0 LDC.64 R20, c[0x0][0x218] ;  /* 0x00008600ff148b82 */ /* 0x000e260000000a00 */
        /* <DEDUP_REMOVED lines=10> */
.L_x_691:
[----:B------:R0:W-:Y:S04]  /*ab90*/  @!P0 STG.E.U16 desc[UR12][R24.64], R45 ;  /* 0x0000002d18008986 */ /* 0x0001e8000c10150c */
[----:B------:R1:W-:Y:S01]  /*aba0*/  @!P0 STG.E.U16 desc[UR12][R22.64], R44 ;  /* 0x0000002c16008986 */ /* 0x0003e2000c10150c */
[----:B------:R-:W-:Y:S01]  /*abb0*/  @!P0 F2FP.BF16.F32.PACK_AB R26, RZ, R38 ;  /* 0x00000026ff1a823e */ /* 0x000fe200000010ff */
[----:B------:R-:W-:Y:S01]  /*abc0*/  HFMA2.MMA R28, -RZ, RZ, 0, 5.9604644775390625e-08 ;  /* 0x00000001ff1c7435 */ /* 0x000fe200000001ff */
        /* <DEDUP_REMOVED lines=10> */
.L_x_692:
        /* <DEDUP_REMOVED lines=11> */
.L_x_693:
[----:B------:R-:W-:Y:S01]  /*ad20*/  FADD.FTZ R35, R42, R35 ;  /* 0x000000232a237221 */ /* 0x000fe20000010000 */
[----:B------:R-:W-:Y:S06]  /*ad30*/  BRA `(.L_x_694) ;  /* 0xffffffe000d47947 */ /* 0x000fec000383ffff */
.L_x_695:
        /* <DEDUP_REMOVED lines=12> */
.L_x_1818:


//--------------------- .text._ZN13group_norm_v218gn_bwd_cuda_kernelI13__nv_bfloat16Li320ELi3ELi16ELi40ELi4096ELb1ELb1ELi32ELi320ELi320ELi4ELb1ELi3ELb0ELb0ELNS_15WgradSyncMethodE2ENS_16CompileConditionILi900EEEEEvPT_S6_S6_PKS5_S8_S8_S8_PKfflPfPj --------------------------
	.section	.text._ZN13group_norm_v218gn_bwd_cuda_kernelI13__nv_bfloat16Li320ELi3ELi16ELi40ELi4096ELb1ELb1ELi32ELi320ELi320ELi4ELb1ELi3ELb0ELb0ELNS_15WgradSyncMethodE2ENS_16CompileConditionILi900EEEEEvPT_S6_S6_PKS5_S8_S8_S8_PKfflPfPj,"ax",@progbits
	.align	128
        .global         _ZN13group_norm_v218gn_bwd_cuda_kernelI13__nv_bfloat16Li320ELi3ELi16ELi40ELi4096ELb1ELb1ELi32ELi320ELi320ELi4ELb1ELi3ELb0ELb0ELNS_15WgradSyncMethodE2ENS_16CompileConditionILi900EEEEEvPT_S6_S6_PKS5_S8_S8_S8_PKfflPfPj
        .type           _ZN13group_norm_v218gn_bwd_cuda_kernelI13__nv_bfloat16Li320ELi3ELi16ELi40ELi4096ELb1ELb1ELi32ELi320ELi320ELi4ELb1ELi3ELb0ELb0ELNS_15WgradSyncMethodE2ENS_16CompileConditionILi900EEEEEvPT_S6_S6_PKS5_S8_S8_S8_PKfflPfPj,@function
        .size           _ZN13group_norm_v218gn_bwd_cuda_kernelI13__nv_bfloat16Li320ELi3ELi16ELi40ELi4096ELb1ELb1ELi32ELi320ELi320ELi4ELb1ELi3ELb0ELb0ELNS_15WgradSyncMethodE2ENS_16CompileConditionILi900EEEEEvPT_S6_S6_PKS5_S8_S8_S8_PKfflPfPj,(.L_x_1819 - _ZN13group_norm_v218gn_bwd_cuda_kernelI13__nv_bfloat16Li320ELi3ELi16ELi40ELi4096ELb1ELb1ELi32ELi320ELi320ELi4ELb1ELi3ELb0ELb0ELNS_15WgradSyncMethodE2ENS_16CompileConditionILi900EEEEEvPT_S6_S6_PKS5_S8_S8_S8_PKfflPfPj)
        .other          _ZN13group_norm_v218gn_bwd_cuda_kernelI13__nv_bfloat16Li320ELi3ELi16ELi40ELi4096ELb1ELb1ELi32ELi320ELi320ELi4ELb1ELi3ELb0ELb0ELNS_15WgradSyncMethodE2ENS_16CompileConditionILi900EEEEEvPT_S6_S6_PKS5_S8_S8_S8_PKfflPfPj,@"STO_CUDA_ENTRY STV_DEFAULT"
_ZN13group_norm_v218gn_bwd_cuda_kernelI13__nv_bfloat16Li320ELi3ELi16ELi40ELi4096ELb1ELb1ELi32ELi320ELi320ELi4ELb1ELi3ELb0ELb0ELNS_15WgradSyncMethodE2ENS_16CompileConditionILi900EEEEEvPT_S6_S6_PKS5_S8_S8_S8_PKfflPfPj:
.text._ZN13group_norm_v218gn_bwd_cuda_kernelI13__nv_bfloat16Li320ELi3ELi16ELi40ELi4096ELb1ELb1ELi32ELi320ELi320ELi4ELb1ELi3ELb0ELb0ELNS_15WgradSyncMethodE2ENS_16CompileConditionILi900EEEEEvPT_S6_S6_PKS5_S8_S8_S8_PKfflPfPj:
        /* <DEDUP_REMOVED lines=26> */
[----:B------:R-:W-:Y:S01]  /*01a0*/  MOV R3, UR8 ;  /* 0x0000000800037c02 */ /* 0x000fe20008000f00 */
[----:B------:R-:W-:Y:S06]  /*01b0*/  MEMBAR.ALL.GPU ;  /* 0x0000000000007992 */ /* 0x000fec000000a000 */
[----:B------:R-:W-:-:S00]  /*01c0*/  ERRBAR ;  /* 0x00000000000079ab */ /* 0x000fc00000000000 */
[----:B------:R-:W-:Y:S06]  /*01d0*/  CGAERRBAR ;  /* 0x00000000000075ab */ /* 0x000fec0000000000 */
[----:B------:R0:W5:Y:S02]  /*01e0*/  ATOM.E.ADD.STRONG.GPU PT, R5, desc[UR14][R2.64], R5 ;  /* 0x000000050205798a */ /* 0x00016400081ee1ce */
.L_x_698:
[----:B------:R-:W2:Y:S04]  /*01f0*/  LD.E.STRONG.GPU R0, desc[UR14][R2.64] ;  /* 0x0000000e02007980 */ /* 0x000ea8000c10f900 */
[----:B--2---:R-:W-:Y:S01]  /*0200*/  CCTL.IVALL ;  /* 0x00000000ff00798f */ /* 0x004fe20002000000 */
[----:B------:R-:W-:Y:S05]  /*0210*/  YIELD ;  /* 0x0000000000007946 */ /* 0x000fea0003800000 */
[----:B-----5:R-:W-:-:S04]  /*0220*/  LOP3.LUT R0, R0, R5, RZ, 0x3c, !PT ;  /* 0x0000000500007212 */ /* 0x020fc800078e3cff */
[----:B------:R-:W-:-:S13]  /*0230*/  ISETP.GT.AND P0, PT, R0, -0x1, PT ;  /* 0xffffffff0000780c */ /* 0x000fda0003f04270 */
[----:B------:R-:W-:Y:S05]  /*0240*/  @P0 BRA `(.L_x_698) ;  /* 0xfffffffc00e80947 */ /* 0x000fea000383ffff */
.L_x_697:
[----:B------:R-:W-:Y:S05]  /*0250*/  WARPSYNC.ALL ;  /* 0x0000000000007948 */ /* 0x000fea0003800000 */
[----:B------:R-:W-:Y:S06]  /*0260*/  BAR.SYNC.DEFER_BLOCKING 0x0 ;  /* 0x0000000000007b1d */ /* 0x000fec0000010000 */
[----:B------:R-:W-:Y:S05]  /*0270*/  BRA `(.L_x_699) ;  /* 0x0000006800187947 */ /* 0x000fea0003800000 */
.L_x_696:
[----:B------:R-:W0:Y:S01]  /*0280*/  S2UR UR8, SR_CgaCtaId ;  /* 0x00000000000879c3 */ /* 0x000e220000008800 */
[----:B------:R-:W-:Y:S02]  /*0290*/  UMOV UR4, 0x400 ;  /* 0x0000040000047882 */ /* 0x000fe40000000000 */
[----:B------:R-:W-:-:S04]  /*02a0*/  UIADD3 UR4, UR4, 0x2800, URZ ;  /* 0x0000280004047890 */ /* 0x000fc8000fffe03f */
[----:B0-----:R-:W-:-:S03]  /*02b0*/  ULEA UR8, UR8, UR4, 0x18 ;  /* 0x0000000408087291 */ /* 0x001fc6000f8ec03f */
[----:B------:R-:W-:-:S09]  /*02c0*/  UMOV UR4, URZ ;  /* 0x0000003f00047c82 */ /* 0x000fd20008000000 */
.L_x_712:
[----:B------:R-:W0:Y:S01]  /*02d0*/  S2R R0, SR_TID.X ;  /* 0x0000000000007919 */ /* 0x000e220000002100 */
[----:B------:R-:W1:Y:S01]  /*02e0*/  LDC.64 R4, c[0x0][0x238] ;  /* 0x00008e00ff047b82 */ /* 0x000e620000000a00 */
[----:B------:R-:W-:Y:S02]  /*02f0*/  ULOP3.LUT UR9, UR11, 0x1, URZ, 0xc0, !UPT ;  /* 0x000000010b097892 */ /* 0x000fe4000f8ec03f */
[----:B------:R-:W-:Y:S02]  /*0300*/  USHF.R.U64 UR10, UR11, 0x1, UR5 ;  /* 0x000000010b0a7899 */ /* 0x000fe40008001205 */
[----:B------:R-:W-:Y:S02]  /*0310*/  UIMAD UR12, UR9, 0x140, URZ ;  /* 0x00000140090c78a4 */ /* 0x000fe4000f8e023f */
[----:B------:R-:W-:Y:S01]  /*0320*/  USHF.L.U32 UR9, UR21, 0x5, URZ ;  /* 0x0000000515097899 */ /* 0x000fe2000800063f */
[----:B------:R-:W2:Y:S01]  /*0330*/  LDC.64 R6, c[0x0][0x240] ;  /* 0x00009000ff067b82 */ /* 0x000ea20000000a00 */
[----:B------:R-:W-:Y:S01]  /*0340*/  USHF.R.U32.HI UR13, URZ, 0x1, UR5 ;  /* 0x000000013f0d7899 */ /* 0x000fe20008011605 */
[----:B------:R-:W-:Y:S01]  /*0350*/  MOV R11, UR10 ;  /* 0x0000000a000b7c02 */ /* 0x000fe20008000f00 */
[----:B------:R-:W-:-:S02]  /*0360*/  ULOP3.LUT UR9, UR9, 0xfe0, URZ, 0xc0, !UPT ;  /* 0x00000fe009097892 */ /* 0x000fc4000f8ec03f */
[----:B------:R-:W-:Y:S01]  /*0370*/  UIMAD UR16, UR13, 0x280000, URZ ;  /* 0x002800000d1078a4 */ /* 0x000fe2000f8e023f */
[----:B------:R-:W-:Y:S01]  /*0380*/  ULDC.64 UR18, c[0x0][0x248] ;  /* 0x0000920000127ab9 */ /* 0x000fe20000000a00 */
[----:B0-----:R-:W-:-:S05]  /*0390*/  IMAD.WIDE.U32 R2, R0, -0x33333333, RZ ;  /* 0xcccccccd00027825 */ /* 0x001fca00078e00ff */
[----:B------:R-:W-:-:S04]  /*03a0*/  SHF.R.U32.HI R55, RZ, 0x6, R3 ;  /* 0x00000006ff377819 */ /* 0x000fc80000011603 */
[C---:B------:R-:W-:Y:S01]  /*03b0*/  IADD3 R53, R55.reuse, UR9, RZ ;  /* 0x0000000937357c10 */ /* 0x040fe2000fffe0ff */
[----:B------:R-:W-:Y:S01]  /*03c0*/  IMAD R56, R55, -0x50, R0 ;  /* 0xffffffb037387824 */ /* 0x000fe200078e0200 */
[----:B------:R-:W-:Y:S01]  /*03d0*/  MOV R0, UR13 ;  /* 0x0000000d00007c02 */ /* 0x000fe20008000f00 */
[----:B------:R-:W-:Y:S02]  /*03e0*/  ULDC UR9, c[0x0][0x250] ;  /* 0x0000940000097ab9 */ /* 0x000fe40000000800 */
[----:B------:R-:W-:Y:S01]  /*03f0*/  IMAD R53, R53, 0x280, RZ ;  /* 0x0000028035357824 */ /* 0x000fe200078e02ff */
[----:B------:R-:W-:-:S04]  /*0400*/  LEA R38, R56, UR12, 0x2 ;  /* 0x0000000c38267c11 */ /* 0x000fc8000f8e10ff */
[----:B------:R-:W-:Y:S01]  /*0410*/  SHF.R.S32.HI R39, RZ, 0x1f, R38 ;  /* 0x0000001fff277819 */ /* 0x000fe20000011426 */
[----:B------:R-:W-:-:S05]  /*0420*/  IMAD.WIDE.U32 R2, R38, -0x33333333, RZ ;  /* 0xcccccccd26027825 */ /* 0x000fca00078e00ff */
[----:B------:R-:W-:Y:S01]  /*0430*/  SHF.R.U32.HI R8, RZ, 0x5, R3 ;  /* 0x00000005ff087819 */ /* 0x000fe20000011603 */
[----:B-1----:R-:W-:-:S03]  /*0440*/  IMAD.WIDE R2, R38, 0x2, R4 ;  /* 0x0000000226027825 */ /* 0x002fc600078e0204 */
[C---:B------:R-:W-:Y:S01]  /*0450*/  LEA R10, P0, R11.reuse, R8, 0x4 ;  /* 0x000000080b0a7211 */ /* 0x040fe200078020ff */
[----:B------:R0:W-:Y:S04]  /*0460*/  STL [R1+0xb0], R8 ;  /* 0x0000b00801007387 */ /* 0x0001e80000100800 */
[----:B------:R1:W3:Y:S01]  /*0470*/  LDG.E.64.CONSTANT R12, desc[UR14][R2.64] ;  /* 0x0000000e020c7981 */ /* 0x0002e2000c1e9b00 */
[C---:B0-----:R-:W-:Y:S01]  /*0480*/  IMAD.WIDE.U32 R8, R11.reuse, 0x280000, R38 ;  /* 0x002800000b087825 */ /* 0x041fe200078e0026 */
[----:B------:R-:W-:Y:S02]  /*0490*/  LEA.HI.X R11, R11, RZ, R0, 0x4, P0 ;  /* 0x000000ff0b0b7211 */ /* 0x000fe400000f2400 */
[----:B------:R-:W-:Y:S02]  /*04a0*/  LEA R40, P0, R10, UR18, 0x3 ;  /* 0x000000120a287c11 */ /* 0x000fe4000f8018ff */
[----:B------:R-:W-:Y:S01]  /*04b0*/  IADD3 R57, R9, UR16, RZ ;  /* 0x0000001009397c10 */ /* 0x000fe2000fffe0ff */
[----:B------:R-:W-:Y:S01]  /*04c0*/  ULDC.64 UR16, c[0x0][0x230] ;  /* 0x00008c0000107ab9 */ /* 0x000fe20000000a00 */
[----:B------:R-:W-:-:S02]  /*04d0*/  IADD3 R0, P1, R53, R8, RZ ;  /* 0x0000000835007210 */ /* 0x000fc40007f3e0ff */
[----:B------:R-:W-:Y:S01]  /*04e0*/  LEA.HI.X R41, R10, UR19, R11, 0x3, P0 ;  /* 0x000000130a297c11 */ /* 0x000fe200080f1c0b */
[----:B------:R-:W-:Y:S01]  /*04f0*/  ULDC.64 UR18, c[0x0][0x228] ;  /* 0x00008a0000127ab9 */ /* 0x000fe20000000a00 */
[----:B------:R-:W-:-:S04]  /*0500*/  IADD3.X R5, RZ, R57, RZ, P1, !PT ;  /* 0x00000039ff057210 */ /* 0x000fc80000ffe4ff */
[----:B-1----:R-:W-:Y:S01]  /*0510*/  SHF.L.U64.HI R3, R0, 0x1, R5 ;  /* 0x0000000100037819 */ /* 0x002fe20000010205 */
[----:B------:R-:W4:Y:S01]  /*0520*/  LDG.E.64.CONSTANT R40, desc[UR14][R40.64] ;  /* 0x0000000e28287981 */ /* 0x000f22000c1e9b00 */
[----:B------:R-:W-:-:S04]  /*0530*/  IADD3 R5, R53, 0xa00, RZ ;  /* 0x00000a0035057810 */ /* 0x000fc80007ffe0ff */
[----:B------:R-:W-:-:S04]  /*0540*/  IADD3 R5, P1, R5, R8, RZ ;  /* 0x0000000805057210 */ /* 0x000fc80007f3e0ff */
[----:B------:R-:W-:Y:S01]  /*0550*/  SHF.L.U32 R4, R5, 0x1, RZ ;  /* 0x0000000105047819 */ /* 0x000fe200000006ff */
[----:B--2---:R-:W-:-:S06]  /*0560*/  IMAD.WIDE R38, R38, 0x2, R6 ;  /* 0x0000000226267825 */ /* 0x004fcc00078e0206 */
[----:B------:R-:W2:Y:S01]  /*0570*/  LDG.E.64.CONSTANT R38, desc[UR14][R38.64] ;  /* 0x0000000e26267981 */ /* 0x000ea2000c1e9b00 */
[----:B---3--:R-:W-:-:S03]  /*0580*/  MOV R2, R12 ;  /* 0x0000000c00027202 */ /* 0x008fc60000000f00 */
[----:B------:R0:W-:Y:S02]  /*0590*/  STL.64 [R1+0x18], R12 ;  /* 0x0000180c01007387 */ /* 0x0001e40000100a00 */
[----:B0-----:R-:W-:Y:S02]  /*05a0*/  MOV R12, R13 ;  /* 0x0000000d000c7202 */ /* 0x001fe40000000f00 */
[----:B------:R-:W-:Y:S02]  /*05b0*/  SHF.L.U32 R13, R0, 0x1, RZ ;  /* 0x00000001000d7819 */ /* 0x000fe400000006ff */
[----:B------:R-:W-:Y:S02]  /*05c0*/  IADD3.X R0, RZ, R57, RZ, P1, !PT ;  /* 0x00000039ff007210 */ /* 0x000fe40000ffe4ff */
[----:B------:R-:W-:Y:S02]  /*05d0*/  IADD3 R36, P0, R13, UR16, RZ ;  /* 0x000000100d247c10 */ /* 0x000fe4000ff1e0ff */
[----:B------:R-:W-:-:S02]  /*05e0*/  SHF.L.U64.HI R11, R5, 0x1, R0 ;  /* 0x00000001050b7819 */ /* 0x000fc40000010200 */
[----:B------:R-:W-:Y:S02]  /*05f0*/  IADD3.X R37, R3, UR17, RZ, P0, !PT ;  /* 0x0000001103257c10 */ /* 0x000fe400087fe4ff */
[----:B------:R-:W-:-:S04]  /*0600*/  IADD3 R34, P0, R4, UR16, RZ ;  /* 0x0000001004227c10 */ /* 0x000fc8000ff1e0ff */
[----:B------:R-:W-:Y:S01]  /*0610*/  IADD3.X R35, R11, UR17, RZ, P0, !PT ;  /* 0x000000110b237c10 */ /* 0x000fe200087fe4ff */
[----:B------:R0:W-:Y:S01]  /*0620*/  STL [R1+0xac], R3 ;  /* 0x0000ac0301007387 */ /* 0x0001e20000100800 */
[----:B------:R-:W-:-:S03]  /*0630*/  IADD3 R32, P0, R13, UR18, RZ ;  /* 0x000000120d207c10 */ /* 0x000fc6000ff1e0ff */
[----:B------:R-:W3:Y:S01]  /*0640*/  LDG.E.64.CONSTANT R36, desc[UR14][R36.64] ;  /* 0x0000000e24247981 */ /* 0x000ee2000c1e9b00 */
[----:B------:R-:W-:-:S03]  /*0650*/  IADD3.X R33, R3, UR19, RZ, P0, !PT ;  /* 0x0000001303217c10 */ /* 0x000fc600087fe4ff */
[----:B------:R-:W3:Y:S01]  /*0660*/  LDG.E.64.CONSTANT R34, desc[UR14][R34.64] ;  /* 0x0000000e22227981 */ /* 0x000ee2000c1e9b00 */
[----:B0-----:R-:W-:-:S03]  /*0670*/  IADD3 R3, R53, 0x1400, RZ ;  /* 0x0000140035037810 */ /* 0x001fc60007ffe0ff */
[----:B------:R-:W-:Y:S01]  /*0680*/  STL [R1+0x98], R13 ;  /* 0x0000980d01007387 */ /* 0x000fe20000100800 */
[----:B------:R-:W-:-:S03]  /*0690*/  IADD3 R3, P0, R3, R8, RZ ;  /* 0x0000000803037210 */ /* 0x000fc60007f1e0ff */
[----:B------:R-:W3:Y:S01]  /*06a0*/  LDG.E.64.CONSTANT R32, desc[UR14][R32.64] ;  /* 0x0000000e20207981 */ /* 0x000ee2000c1e9b00 */
[----:B------:R-:W-:-:S03]  /*06b0*/  IADD3.X R0, RZ, R57, RZ, P0, !PT ;  /* 0x00000039ff007210 */ /* 0x000fc600007fe4ff */
[----:B------:R0:W-:Y:S01]  /*06c0*/  STL [R1+0xa4], R4 ;  /* 0x0000a40401007387 */ /* 0x0001e20000100800 */
[----:B------:R-:W-:Y:S02]  /*06d0*/  IADD3 R30, P0, R4, UR18, RZ ;  /* 0x00000012041e7c10 */ /* 0x000fe4000ff1e0ff */
[----:B------:R-:W-:Y:S02]  /*06e0*/  SHF.L.U32 R5, R3, 0x1, RZ ;  /* 0x0000000103057819 */ /* 0x000fe400000006ff */
[----:B------:R-:W-:Y:S02]  /*06f0*/  IADD3.X R31, R11, UR19, RZ, P0, !PT ;  /* 0x000000130b1f7c10 */ /* 0x000fe400087fe4ff */
[----:B0-----:R-:W-:Y:S01]  /*0700*/  SHF.L.U64.HI R4, R3, 0x1, R0 ;  /* 0x0000000103047819 */ /* 0x001fe20000010200 */
[----:B------:R0:W-:Y:S01]  /*0710*/  STL [R1+0xa8], R11 ;  /* 0x0000a80b01007387 */ /* 0x0001e20000100800 */
[----:B------:R-:W-:Y:S02]  /*0720*/  IADD3 R3, R53, 0x1e00, RZ ;  /* 0x00001e0035037810 */ /* 0x000fe40007ffe0ff */
[----:B------:R-:W-:Y:S01]  /*0730*/  IADD3 R28, P1, R5, UR16, RZ ;  /* 0x00000010051c7c10 */ /* 0x000fe2000ff3e0ff */
[----:B------:R-:W3:Y:S01]  /*0740*/  LDG.E.64.CONSTANT R30, desc[UR14][R30.64] ;  /* 0x0000000e1e1e7981 */ /* 0x000ee2000c1e9b00 */
[----:B------:R-:W-:-:S04]  /*0750*/  IADD3 R3, P0, R3, R8, RZ ;  /* 0x0000000803037210 */ /* 0x000fc80007f1e0ff */
[----:B------:R-:W-:Y:S02]  /*0760*/  IADD3.X R0, RZ, R57, RZ, P0, !PT ;  /* 0x00000039ff007210 */ /* 0x000fe400007fe4ff */
[C---:B------:R-:W-:Y:S02]  /*0770*/  SHF.L.U32 R7, R3.reuse, 0x1, RZ ;  /* 0x0000000103077819 */ /* 0x040fe400000006ff */
[----:B0-----:R-:W-:Y:S02]  /*0780*/  SHF.L.U64.HI R11, R3, 0x1, R0 ;  /* 0x00000001030b7819 */ /* 0x001fe40000010200 */
[----:B------:R-:W-:Y:S02]  /*0790*/  IADD3 R26, P0, R7, UR16, RZ ;  /* 0x00000010071a7c10 */ /* 0x000fe4000ff1e0ff */
[----:B------:R-:W-:Y:S02]  /*07a0*/  IADD3.X R29, R4, UR17, RZ, P1, !PT ;  /* 0x00000011041d7c10 */ /* 0x000fe40008ffe4ff */
[----:B------:R-:W-:-:S02]  /*07b0*/  IADD3.X R27, R11, UR17, RZ, P0, !PT ;  /* 0x000000110b1b7c10 */ /* 0x000fc400087fe4ff */
[----:B------:R-:W-:Y:S02]  /*07c0*/  IADD3 R24, P0, R5, UR18, RZ ;  /* 0x0000001205187c10 */ /* 0x000fe4000ff1e0ff */
[----:B------:R-:W3:Y:S02]  /*07d0*/  LDG.E.64.CONSTANT R28, desc[UR14][R28.64] ;  /* 0x0000000e1c1c7981 */ /* 0x000ee4000c1e9b00 */
[----:B------:R-:W-:Y:S02]  /*07e0*/  IADD3.X R25, R4, UR19, RZ, P0, !PT ;  /* 0x0000001304197c10 */ /* 0x000fe400087fe4ff */
[----:B------:R-:W-:Y:S01]  /*07f0*/  IADD3 R3, R53, 0x2800, RZ ;  /* 0x0000280035037810 */ /* 0x000fe20007ffe0ff */
[----:B------:R-:W-:Y:S04]  /*0800*/  STL [R1+0x9c], R5 ;  /* 0x00009c0501007387 */ /* 0x000fe80000100800 */
[----:B------:R-:W3:Y:S04]  /*0810*/  LDG.E.64.CONSTANT R24, desc[UR14][R24.64] ;  /* 0x0000000e18187981 */ /* 0x000ee8000c1e9b00 */
[----:B------:R0:W-:Y:S01]  /*0820*/  STL [R1+0xa0], R4 ;  /* 0x0000a00401007387 */ /* 0x0001e20000100800 */
[----:B------:R-:W-:-:S02]  /*0830*/  SHF.L.U32 R0, R2, 0x10, RZ ;  /* 0x0000001002007819 */ /* 0x000fc400000006ff */
[----:B------:R-:W-:Y:S01]  /*0840*/  PRMT R44, R2, 0x7632, R44 ;  /* 0x00007632022c7816 */ /* 0x000fe2000000002c */
[----:B------:R-:W3:Y:S01]  /*0850*/  LDG.E.64.CONSTANT R26, desc[UR14][R26.64] ;  /* 0x0000000e1a1a7981 */ /* 0x000ee2000c1e9b00 */
[----:B0-----:R-:W-:Y:S01]  /*0860*/  IADD3 R4, P0, R3, R8, RZ ;  /* 0x0000000803047210 */ /* 0x001fe20007f1e0ff */
[----:B----4-:R-:W-:-:S03]  /*0870*/  FADD.FTZ R3, R41, UR9 ;  /* 0x0000000929037e21 */ /* 0x010fc60008010000 */
[----:B------:R-:W-:-:S03]  /*0880*/  IADD3.X R5, RZ, R57, RZ, P0, !PT ;  /* 0x00000039ff057210 */ /* 0x000fc600007fe4ff */
[----:B------:R-:W0:Y:S01]  /*0890*/  MUFU.RSQ R3, R3 ;  /* 0x0000000300037308 */ /* 0x000e220000001400 */
[C---:B------:R-:W-:Y:S02]  /*08a0*/  SHF.L.U64.HI R59, R4.reuse, 0x1, R5 ;  /* 0x00000001043b7819 */ /* 0x040fe40000010205 */
[----:B------:R-:W-:-:S04]  /*08b0*/  SHF.L.U32 R6, R4, 0x1, RZ ;  /* 0x0000000104067819 */ /* 0x000fc800000006ff */
[----:B------:R-:W-:Y:S02]  /*08c0*/  IADD3 R22, P0, R6, UR16, RZ ;  /* 0x0000001006167c10 */ /* 0x000fe4000ff1e0ff */
[----:B--2---:R-:W-:Y:S02]  /*08d0*/  PRMT R41, R38, 0x7632, R41 ;  /* 0x0000763226297816 */ /* 0x004fe40000000029 */
[----:B------:R-:W-:Y:S02]  /*08e0*/  IADD3.X R23, R59, UR17, RZ, P0, !PT ;  /* 0x000000113b177c10 */ /* 0x000fe400087fe4ff */
[C---:B------:R-:W-:Y:S02]  /*08f0*/  SHF.L.U32 R2, R12.reuse, 0x10, RZ ;  /* 0x000000100c027819 */ /* 0x040fe400000006ff */
[----:B------:R-:W-:Y:S02]  /*0900*/  IADD3 R20, P0, R7, UR18, RZ ;  /* 0x0000001207147c10 */ /* 0x000fe4000ff1e0ff */
[----:B------:R-:W-:Y:S01]  /*0910*/  PRMT R46, R12, 0x7632, R46 ;  /* 0x000076320c2e7816 */ /* 0x000fe2000000002e */
[----:B------:R-:W2:Y:S01]  /*0920*/  LDG.E.64.CONSTANT R22, desc[UR14][R22.64] ;  /* 0x0000000e16167981 */ /* 0x000ea2000c1e9b00 */
[----:B------:R-:W-:-:S02]  /*0930*/  IADD3.X R21, R11, UR19, RZ, P0, !PT ;  /* 0x000000130b157c10 */ /* 0x000fc400087fe4ff */
[----:B------:R-:W-:Y:S02]  /*0940*/  PRMT R45, R39, 0x7632, R45 ;  /* 0x00007632272d7816 */ /* 0x000fe4000000002d */
[----:B------:R-:W-:Y:S02]  /*0950*/  SHF.L.U32 R44, R44, 0x10, RZ ;  /* 0x000000102c2c7819 */ /* 0x000fe400000006ff */
[----:B------:R-:W-:Y:S01]  /*0960*/  SHF.L.U32 R41, R41, 0x10, RZ ;  /* 0x0000001029297819 */ /* 0x000fe200000006ff */
[----:B------:R-:W4:Y:S01]  /*0970*/  LDG.E.64.CONSTANT R20, desc[UR14][R20.64] ;  /* 0x0000000e14147981 */ /* 0x000f22000c1e9b00 */
[----:B------:R-:W-:Y:S02]  /*0980*/  SHF.L.U32 R46, R46, 0x10, RZ ;  /* 0x000000102e2e7819 */ /* 0x000fe400000006ff */
[----:B------:R-:W-:Y:S02]  /*0990*/  SHF.L.U32 R45, R45, 0x10, RZ ;  /* 0x000000102d2d7819 */ /* 0x000fe400000006ff */
[----:B---3--:R-:W-:-:S05]  /*09a0*/  SHF.L.U32 R5, R36, 0x10, RZ ;  /* 0x0000001024057819 */ /* 0x008fca00000006ff */
[C---:B------:R-:W-:Y:S01]  /*09b0*/  FADD.FTZ R4, -R40.reuse, R5 ;  /* 0x0000000528047221 */ /* 0x040fe20000010100 */
[----:B------:R-:W-:Y:S01]  /*09c0*/  SHF.L.U32 R5, R37, 0x10, RZ ;  /* 0x0000001025057819 */ /* 0x000fe200000006ff */
[----:B------:R0:W-:Y:S02]  /*09d0*/  STL [R1+0x110], R31 ;  /* 0x0001101f01007387 */ /* 0x0001e40000100800 */
[C---:B0-----:R-:W-:Y:S02]  /*09e0*/  FMUL.FTZ R31, R3.reuse, R4 ;  /* 0x00000004031f7220 */ /* 0x041fe40000410000 */
[----:B------:R-:W-:Y:S01]  /*09f0*/  FADD.FTZ R4, -R40, R5 ;  /* 0x0000000528047221 */ /* 0x000fe20000010100 */
[----:B------:R-:W-:Y:S01]  /*0a00*/  SHF.L.U32 R5, R34, 0x10, RZ ;  /* 0x0000001022057819 */ /* 0x000fe200000006ff */
[----:B------:R0:W-:Y:S04]  /*0a10*/  STL [R1+0x10c], R29 ;  /* 0x00010c1d01007387 */ /* 0x0001e80000100800 */
[----:B------:R-:W-:Y:S04]  /*0a20*/  STL [R1+0x90], R7 ;  /* 0x0000900701007387 */ /* 0x000fe80000100800 */
[----:B------:R-:W-:Y:S04]  /*0a30*/  STL [R1+0x94], R11 ;  /* 0x0000940b01007387 */ /* 0x000fe80000100800 */
[----:B------:R1:W-:Y:S04]  /*0a40*/  STL [R1+0x108], R25 ;  /* 0x0001081901007387 */ /* 0x0003e80000100800 */
[----:B------:R-:W-:Y:S01]  /*0a50*/  STL [R1+0x8c], R59 ;  /* 0x00008c3b01007387 */ /* 0x000fe20000100800 */
[----:B0-----:R-:W-:-:S03]  /*0a60*/  FMUL.FTZ R29, R3, R4 ;  /* 0x00000004031d7220 */ /* 0x001fc60000410000 */
[----:B------:R-:W-:Y:S01]  /*0a70*/  STL [R1+0x88], R6 ;  /* 0x0000880601007387 */ /* 0x000fe20000100800 */
[----:B-1----:R-:W-:-:S03]  /*0a80*/  SHF.L.U32 R25, R38, 0x10, RZ ;  /* 0x0000001026197819 */ /* 0x002fc600000006ff */
[----:B------:R0:W-:Y:S01]  /*0a90*/  STL [R1+0xb4], R38 ;  /* 0x0000b42601007387 */ /* 0x0001e20000100800 */
[--C-:B------:R-:W-:Y:S01]  /*0aa0*/  FADD.FTZ R4, -R40, R5.reuse ;  /* 0x0000000528047221 */ /* 0x100fe20000010100 */
[----:B------:R-:W-:Y:S02]  /*0ab0*/  PRMT R5, R36, 0x7632, R5 ;  /* 0x0000763224057816 */ /* 0x000fe40000000005 */
[----:B0-----:R-:W-:Y:S01]  /*0ac0*/  SHF.L.U32 R38, R39, 0x10, RZ ;  /* 0x0000001027267819 */ /* 0x001fe200000006ff */
[----:B------:R-:W-:-:S04]  /*0ad0*/  FMUL.FTZ R60, R3, R4 ;  /* 0x00000004033c7220 */ /* 0x000fc80000410000 */
[----:B------:R-:W-:Y:S01]  /*0ae0*/  FFMA.FTZ R11, R29, R2, R38 ;  /* 0x000000021d0b7223 */ /* 0x000fe20000010026 */
[----:B------:R-:W-:-:S03]  /*0af0*/  SHF.L.U32 R5, R5, 0x10, RZ ;  /* 0x0000001005057819 */ /* 0x000fc600000006ff */
[----:B------:R-:W-:Y:S01]  /*0b00*/  FMUL.FTZ R17, R11, -1.4426950216293334961 ;  /* 0xbfb8aa3b0b117820 */ /* 0x000fe20000410000 */
[----:B------:R-:W-:Y:S01]  /*0b10*/  PRMT R4, R37, 0x7632, R4 ;  /* 0x0000763225047816 */ /* 0x000fe20000000004 */
[----:B------:R-:W-:Y:S01]  /*0b20*/  FFMA.FTZ R12, R0, R60, R25 ;  /* 0x0000003c000c7223 */ /* 0x000fe20000010019 */
[----:B------:R-:W-:Y:S02]  /*0b30*/  FADD.FTZ R5, -R40, R5 ;  /* 0x0000000528057221 */ /* 0x000fe40000010100 */
[----:B------:R-:W-:Y:S01]  /*0b40*/  SHF.L.U32 R4, R4, 0x10, RZ ;  /* 0x0000001004047819 */ /* 0x000fe200000006ff */
[----:B------:R-:W0:Y:S01]  /*0b50*/  MUFU.EX2 R17, R17 ;  /* 0x0000001100117308 */ /* 0x000e220000000800 */
[----:B------:R-:W-:Y:S01]  /*0b60*/  FMUL.FTZ R16, R12, -1.4426950216293334961 ;  /* 0xbfb8aa3b0c107820 */ /* 0x000fe20000410000 */
[----:B------:R-:W-:Y:S01]  /*0b70*/  FMUL.FTZ R5, R3, R5 ;  /* 0x0000000503057220 */ /* 0x000fe20000410000 */
[----:B------:R-:W-:Y:S01]  /*0b80*/  FFMA.FTZ R7, R31, R0, R25 ;  /* 0x000000001f077223 */ /* 0x000fe20000010019 */
[----:B------:R-:W-:Y:S01]  /*0b90*/  FADD.FTZ R4, -R40, R4 ;  /* 0x0000000428047221 */ /* 0x000fe20000010100 */
[----:B------:R-:W-:Y:S01]  /*0ba0*/  STL [R1+0x8], R25 ;  /* 0x0000081901007387 */ /* 0x000fe20000100800 */
[----:B------:R-:W-:-:S02]  /*0bb0*/  FFMA.FTZ R14, R5, R44, R41 ;  /* 0x0000002c050e7223 */ /* 0x000fc40000010029 */
[----:B------:R-:W1:Y:S01]  /*0bc0*/  MUFU.EX2 R16, R16 ;  /* 0x0000001000107308 */ /* 0x000e620000000800 */
[----:B------:R-:W-:Y:S01]  /*0bd0*/  FMUL.FTZ R4, R3, R4 ;  /* 0x0000000403047220 */ /* 0x000fe20000410000 */
[----:B------:R-:W-:Y:S01]  /*0be0*/  STL [R1+0x58], R38 ;  /* 0x0000582601007387 */ /* 0x000fe20000100800 */
[----:B------:R-:W-:Y:S01]  /*0bf0*/  FMUL.FTZ R18, R7, -1.4426950216293334961 ;  /* 0xbfb8aa3b07127820 */ /* 0x000fe20000410000 */
[----:B------:R-:W-:Y:S02]  /*0c00*/  SHF.L.U32 R9, R35, 0x10, RZ ;  /* 0x0000001023097819 */ /* 0x000fe400000006ff */
[----:B------:R-:W-:Y:S01]  /*0c10*/  STL [R1+0xb8], R39 ;  /* 0x0000b82701007387 */ /* 0x000fe20000100800 */
[----:B------:R-:W-:Y:S01]  /*0c20*/  FMUL.FTZ R50, R14, -1.4426950216293334961 ;  /* 0xbfb8aa3b0e327820 */ /* 0x000fe20000410000 */
[----:B------:R-:W-:Y:S02]  /*0c30*/  FFMA.FTZ R15, R4, R46, R45 ;  /* 0x0000002e040f7223 */ /* 0x000fe4000001002d */
[----:B------:R-:W-:Y:S01]  /*0c40*/  STL [R1+0x40], R31 ;  /* 0x0000401f01007387 */ /* 0x000fe20000100800 */
[----:B------:R-:W3:Y:S03]  /*0c50*/  MUFU.EX2 R18, R18 ;  /* 0x0000001200127308 */ /* 0x000ee60000000800 */
[----:B------:R-:W-:Y:S01]  /*0c60*/  STL [R1+0x3c], R29 ;  /* 0x00003c1d01007387 */ /* 0x000fe20000100800 */
[----:B------:R-:W-:-:S03]  /*0c70*/  FMUL.FTZ R51, R15, -1.4426950216293334961 ;  /* 0xbfb8aa3b0f337820 */ /* 0x000fc60000410000 */
[----:B------:R2:W-:Y:S01]  /*0c80*/  STL [R1+0xbc], R36 ;  /* 0x0000bc2401007387 */ /* 0x0005e20000100800 */
[----:B0-----:R-:W-:Y:S01]  /*0c90*/  FADD.FTZ R17, R17, 1 ;  /* 0x3f80000011117421 */ /* 0x001fe20000010000 */
[----:B------:R-:W0:Y:S01]  /*0ca0*/  MUFU.EX2 R50, R50 ;  /* 0x0000003200327308 */ /* 0x000e220000000800 */
[----:B--2---:R-:W-:Y:S01]  /*0cb0*/  MOV R36, R6 ;  /* 0x0000000600247202 */ /* 0x004fe20000000f00 */
[----:B------:R-:W-:-:S06]  /*0cc0*/  FADD.FTZ R6, -R40, R9 ;  /* 0x0000000928067221 */ /* 0x000fcc0000010100 */
[----:B------:R2:W-:Y:S01]  /*0cd0*/  MUFU.RCP R48, R17 ;  /* 0x0000001100307308 */ /* 0x0005e20000001000 */
[----:B------:R-:W-:Y:S01]  /*0ce0*/  FMUL.FTZ R39, R3, R6 ;  /* 0x0000000603277220 */ /* 0x000fe20000410000 */
[----:B-1----:R-:W-:-:S03]  /*0cf0*/  FADD.FTZ R49, R16, 1 ;  /* 0x3f80000010317421 */ /* 0x002fc60000010000 */
[----:B------:R-:W-:-:S03]  /*0d00*/  FFMA.FTZ R13, R2, R39, R38 ;  /* 0x00000027020d7223 */ /* 0x000fc60000010026 */
[----:B------:R-:W1:Y:S01]  /*0d10*/  MUFU.EX2 R51, R51 ;  /* 0x0000003300337308 */ /* 0x000e620000000800 */
[----:B--2---:R-:W-:Y:S01]  /*0d20*/  IADD3 R17, R53, 0x3200, RZ ;  /* 0x0000320035117810 */ /* 0x004fe20007ffe0ff */
[----:B------:R-:W-:-:S03]  /*0d30*/  FMUL.FTZ R9, R13, -1.4426950216293334961 ;  /* 0xbfb8aa3b0d097820 */ /* 0x000fc60000410000 */
[----:B------:R-:W-:Y:S01]  /*0d40*/  IADD3 R16, P0, R17, R8, RZ ;  /* 0x0000000811107210 */ /* 0x000fe20007f1e0ff */
[----:B---3--:R-:W-:-:S03]  /*0d50*/  FADD.FTZ R18, R18, 1 ;  /* 0x3f80000012127421 */ /* 0x008fc60000010000 */
[----:B------:R-:W-:Y:S01]  /*0d60*/  IADD3.X R17, RZ, R57, RZ, P0, !PT ;  /* 0x00000039ff117210 */ /* 0x000fe200007fe4ff */
[----:B------:R-:W2:Y:S01]  /*0d70*/  MUFU.EX2 R9, R9 ;  /* 0x0000000900097308 */ /* 0x000ea20000000800 */
[----:B0-----:R-:W-:Y:S02]  /*0d80*/  FADD.FTZ R50, R50, 1 ;  /* 0x3f80000032327421 */ /* 0x001fe40000010000 */
[----:B------:R-:W-:Y:S01]  /*0d90*/  SHF.L.U64.HI R58, R16, 0x1, R17 ;  /* 0x00000001103a7819 */ /* 0x000fe20000010211 */
[----:B------:R-:W-:-:S04]  /*0da0*/  HFMA2.MMA R17, -RZ, RZ, 0, 2.384185791015625e-06 ;  /* 0x00000028ff117435 */ /* 0x000fc800000001ff */
[----:B------:R0:W3:Y:S01]  /*0db0*/  MUFU.RCP R47, R18 ;  /* 0x00000012002f7308 */ /* 0x0000e20000001000 */
[----:B-1----:R-:W-:Y:S01]  /*0dc0*/  FADD.FTZ R51, R51, 1 ;  /* 0x3f80000033337421 */ /* 0x002fe20000010000 */
[----:B------:R-:W-:Y:S01]  /*0dd0*/  STL [R1+0x68], R60 ;  /* 0x0000683c01007387 */ /* 0x000fe20000100800 */
[----:B------:R-:W-:-:S05]  /*0de0*/  SHF.L.U32 R61, R16, 0x1, RZ ;  /* 0x00000001103d7819 */ /* 0x000fca00000006ff */
[----:B------:R-:W1:Y:S01]  /*0df0*/  MUFU.RCP R50, R50 ;  /* 0x0000003200327308 */ /* 0x000e620000001000 */
[----:B------:R-:W-:Y:S01]  /*0e00*/  IMAD R56, R56, R17, UR8 ;  /* 0x0000000838387e24 */ /* 0x000fe2000f8e0211 */
[----:B------:R-:W-:Y:S01]  /*0e10*/  STL [R1+0xc0], R37 ;  /* 0x0000c02501007387 */ /* 0x000fe20000100800 */
[----:B------:R-:W-:-:S05]  /*0e20*/  PRMT R6, R34, 0x7632, R6 ;  /* 0x0000763222067816 */ /* 0x000fca0000000006 */
[----:B------:R-:W4:Y:S01]  /*0e30*/  MUFU.RCP R51, R51 ;  /* 0x0000003300337308 */ /* 0x000f220000001000 */
[----:B------:R2:W-:Y:S01]  /*0e40*/  STL [R1+0xc4], R34 ;  /* 0x0000c42201007387 */ /* 0x0005e20000100800 */
[----:B0-----:R-:W-:-:S06]  /*0e50*/  IADD3 R18, P1, R61, UR16, RZ ;  /* 0x000000103d127c10 */ /* 0x001fcc000ff3e0ff */
[----:B------:R-:W0:Y:S01]  /*0e60*/  MUFU.RCP R49, R49 ;  /* 0x0000003100317308 */ /* 0x000e220000001000 */
[----:B------:R-:W-:Y:S02]  /*0e70*/  IADD3 R16, P0, R36, UR18, RZ ;  /* 0x0000001224107c10 */ /* 0x000fe4000ff1e0ff */
[----:B--2---:R-:W-:Y:S01]  /*0e80*/  LEA R34, R55, R56, 0x3 ;  /* 0x0000003837227211 */ /* 0x004fe200078e18ff */
[----:B------:R-:W-:Y:S01]  /*0e90*/  FADD.FTZ R55, R9, 1 ;  /* 0x3f80000009377421 */ /* 0x000fe20000010000 */
[C---:B------:R-:W-:Y:S02]  /*0ea0*/  IADD3 R9, R53.reuse, 0x3c00, RZ ;  /* 0x00003c0035097810 */ /* 0x040fe40007ffe0ff */
[----:B------:R-:W-:Y:S01]  /*0eb0*/  IADD3 R56, R53, 0x4600, RZ ;  /* 0x0000460035387810 */ /* 0x000fe20007ffe0ff */
[----:B---3--:R-:W-:Y:S01]  /*0ec0*/  FADD.FTZ R53, -R47, 1 ;  /* 0x3f8000002f357421 */ /* 0x008fe20000010100 */
[----:B------:R-:W-:Y:S02]  /*0ed0*/  IADD3.X R19, R58, UR17, RZ, P1, !PT ;  /* 0x000000113a137c10 */ /* 0x000fe40008ffe4ff */
[----:B------:R-:W-:-:S02]  /*0ee0*/  IADD3.X R17, R59, UR19, RZ, P0, !PT ;  /* 0x000000133b117c10 */ /* 0x000fc400087fe4ff */
[-C--:B------:R-:W-:Y:S01]  /*0ef0*/  IADD3 R9, P1, R9, R8.reuse, RZ ;  /* 0x0000000809097210 */ /* 0x080fe20007f3e0ff */
[----:B------:R-:W-:Y:S01]  /*0f00*/  FFMA.FTZ R53, R7, R53, 1 ;  /* 0x3f80000007357423 */ /* 0x000fe20000010035 */
[----:B------:R-:W-:Y:S01]  /*0f10*/  IADD3 R8, P0, R56, R8, RZ ;  /* 0x0000000838087210 */ /* 0x000fe20007f1e0ff */
[----:B------:R-:W-:Y:S01]  /*0f20*/  FADD.FTZ R56, -R48, 1 ;  /* 0x3f80000030387421 */ /* 0x000fe20000010100 */
[----:B-1----:R-:W-:Y:S01]  /*0f30*/  FADD.FTZ R7, -R50, 1 ;  /* 0x3f80000032077421 */ /* 0x002fe20000010100 */
[----:B------:R-:W-:Y:S02]  /*0f40*/  STL [R1+0x64], R39 ;  /* 0x0000642701007387 */ /* 0x000fe40000100800 */
[----:B------:R-:W-:Y:S01]  /*0f50*/  FFMA.FTZ R56, R11, R56, 1 ;  /* 0x3f8000000b387423 */ /* 0x000fe20000010038 */
[----:B----4-:R-:W-:Y:S01]  /*0f60*/  FADD.FTZ R11, -R51, 1 ;  /* 0x3f800000330b7421 */ /* 0x010fe20000010100 */
[----:B------:R-:W-:Y:S01]  /*0f70*/  FFMA.FTZ R7, R14, R7, 1 ;  /* 0x3f8000000e077423 */ /* 0x000fe20000010007 */
[----:B0-----:R-:W-:Y:S01]  /*0f80*/  FADD.FTZ R14, -R49, 1 ;  /* 0x3f800000310e7421 */ /* 0x001fe20000010100 */
[----:B------:R-:W-:Y:S01]  /*0f90*/  FMUL.FTZ R56, R48, R56 ;  /* 0x0000003830387220 */ /* 0x000fe20000410000 */
[----:B------:R-:W-:Y:S01]  /*0fa0*/  FFMA.FTZ R11, R15, R11, 1 ;  /* 0x3f8000000f0b7423 */ /* 0x000fe2000001000b */
[----:B------:R-:W-:Y:S01]  /*0fb0*/  PRMT R48, R32, 0x7632, R48 ;  /* 0x0000763220307816 */ /* 0x000fe20000000030 */
        /* <DEDUP_REMOVED lines=8> */
[----:B------:R0:W-:Y:S01]  /*1040*/  STL [R1+0xc8], R35 ;  /* 0x0000c82301007387 */ /* 0x0001e20000100800 */
[----:B------:R-:W-:Y:S01]  /*1050*/  FMUL.FTZ R11, R51, R11 ;  /* 0x0000000b330b7220 */ /* 0x000fe20000410000 */
[----:B------:R-:W-:Y:S01]  /*1060*/  SHF.L.U32 R15, R33, 0x10, RZ ;  /* 0x00000010210f7819 */ /* 0x000fe200000006ff */
[----:B------:R-:W-:Y:S01]  /*1070*/  FMUL.FTZ R51, R48, R7 ;  /* 0x0000000730337220 */ /* 0x000fe20000410000 */
[----:B------:R-:W-:Y:S01]  /*1080*/  STL [R1+0x80], R61 ;  /* 0x0000803d01007387 */ /* 0x000fe20000100800 */
[----:B------:R-:W-:-:S03]  /*1090*/  FMUL.FTZ R12, R0, R59 ;  /* 0x0000003b000c7220 */ /* 0x000fc60000410000 */
[----:B------:R-:W-:Y:S01]  /*10a0*/  STL [R1+0x7c], R58 ;  /* 0x00007c3a01007387 */ /* 0x000fe20000100800 */
[----:B------:R-:W-:Y:S01]  /*10b0*/  FFMA.FTZ R12, R31, R12, RZ ;  /* 0x0000000c1f0c7223 */ /* 0x000fe200000100ff */
[----:B------:R-:W-:Y:S02]  /*10c0*/  FMUL.FTZ R7, R44, R51 ;  /* 0x000000332c077220 */ /* 0x000fe40000410000 */
[----:B------:R1:W-:Y:S01]  /*10d0*/  STL [R1+0x84], R34 ;  /* 0x0000842201007387 */ /* 0x0003e20000100800 */
[----:B------:R-:W-:-:S03]  /*10e0*/  FMUL.FTZ R37, R15, R56 ;  /* 0x000000380f257220 */ /* 0x000fc60000410000 */
[----:B------:R2:W-:Y:S04]  /*10f0*/  STL [R1+0xcc], R32 ;  /* 0x0000cc2001007387 */ /* 0x0005e80000100800 */
[----:B------:R-:W-:Y:S01]  /*1100*/  STL [R1+0x30], R59 ;  /* 0x0000303b01007387 */ /* 0x000fe20000100800 */
[----:B------:R-:W-:-:S03]  /*1110*/  FFMA.FTZ R12, R5, R7, R12 ;  /* 0x00000007050c7223 */ /* 0x000fc6000001000c */
[----:B------:R3:W-:Y:S01]  /*1120*/  STL [R1+0xd0], R33 ;  /* 0x0000d02101007387 */ /* 0x0007e20000100800 */
[----:B------:R-:W-:-:S03]  /*1130*/  FMUL.FTZ R15, R2, R37 ;  /* 0x00000025020f7220 */ /* 0x000fc60000410000 */
[----:B------:R-:W4:Y:S01]  /*1140*/  LDL.LU R31, [R1+0x110] ;  /* 0x00011000011f7983 */ /* 0x000f220000300800 */
[----:B------:R-:W-:-:S03]  /*1150*/  FFMA.FTZ R56, R29, R15, R12 ;  /* 0x0000000f1d387223 */ /* 0x000fc6000001000c */
[----:B------:R-:W-:Y:S04]  /*1160*/  STL [R1+0x34], R37 ;  /* 0x0000342501007387 */ /* 0x000fe80000100800 */
[----:B------:R-:W2:Y:S01]  /*1170*/  LDL.LU R29, [R1+0x10c] ;  /* 0x00010c00011d7983 */ /* 0x000ea20000300800 */
[----:B------:R-:W-:Y:S01]  /*1180*/  FADD.FTZ R6, -R40, R6 ;  /* 0x0000000628067221 */ /* 0x000fe20000010100 */
[----:B------:R-:W-:Y:S01]  /*1190*/  PRMT R10, R35, 0x7632, R10 ;  /* 0x00007632230a7816 */ /* 0x000fe2000000000a */
[----:B------:R-:W-:Y:S01]  /*11a0*/  MUFU.RCP R55, R55 ;  /* 0x0000003700377308 */ /* 0x000fe20000001000 */
[----:B------:R-:W3:Y:S01]  /*11b0*/  LDG.E.64.CONSTANT R18, desc[UR14][R18.64] ;  /* 0x0000000e12127981 */ /* 0x000ee2000c1e9b00 */
[----:B------:R-:W-:Y:S01]  /*11c0*/  FMUL.FTZ R52, R3, R6 ;  /* 0x0000000603347220 */ /* 0x000fe20000410000 */
[----:B------:R-:W-:-:S02]  /*11d0*/  SHF.L.U32 R10, R10, 0x10, RZ ;  /* 0x000000100a0a7819 */ /* 0x000fc400000006ff */
[----:B------:R-:W3:Y:S01]  /*11e0*/  LDG.E.64.CONSTANT R16, desc[UR14][R16.64] ;  /* 0x0000000e10107981 */ /* 0x000ee2000c1e9b00 */
[----:B------:R-:W-:Y:S02]  /*11f0*/  FFMA.FTZ R42, R44, R52, R41 ;  /* 0x000000342c2a7223 */ /* 0x000fe40000010029 */
[----:B------:R-:W-:Y:S02]  /*1200*/  FADD.FTZ R10, -R40, R10 ;  /* 0x0000000a280a7221 */ /* 0x000fe40000010100 */
[----:B------:R-:W-:Y:S02]  /*1210*/  FMUL.FTZ R54, R42, -1.4426950216293334961 ;  /* 0xbfb8aa3b2a367820 */ /* 0x000fe40000410000 */
[----:B------:R-:W-:-:S04]  /*1220*/  FMUL.FTZ R10, R3, R10 ;  /* 0x0000000a030a7220 */ /* 0x000fc80000410000 */
[----:B------:R-:W0:Y:S01]  /*1230*/  MUFU.EX2 R54, R54 ;  /* 0x0000003600367308 */ /* 0x000e220000000800 */
[----:B------:R-:W-:-:S04]  /*1240*/  FFMA.FTZ R6, R46, R10, R45 ;  /* 0x0000000a2e067223 */ /* 0x000fc8000001002d */
[----:B------:R-:W-:-:S06]  /*1250*/  FMUL.FTZ R43, R6, -1.4426950216293334961 ;  /* 0xbfb8aa3b062b7820 */ /* 0x000fcc0000410000 */
[----:B------:R-:W1:Y:S01]  /*1260*/  MUFU.EX2 R43, R43 ;  /* 0x0000002b002b7308 */ /* 0x000e620000000800 */
[----:B0-----:R-:W-:-:S07]  /*1270*/  FADD.FTZ R54, R54, 1 ;  /* 0x3f80000036367421 */ /* 0x001fce0000010000 */
[----:B------:R-:W0:Y:S01]  /*1280*/  MUFU.RCP R54, R54 ;  /* 0x0000003600367308 */ /* 0x000e220000001000 */
[----:B-1----:R-:W-:-:S07]  /*1290*/  FADD.FTZ R43, R43, 1 ;  /* 0x3f8000002b2b7421 */ /* 0x002fce0000010000 */
[----:B------:R1:W0:Y:S02]  /*12a0*/  MUFU.RCP R47, R43 ;  /* 0x0000002b002f7308 */ /* 0x0002240000001000 */
[----:B-1----:R-:W-:-:S04]  /*12b0*/  FADD.FTZ R43, -R55, 1 ;  /* 0x3f800000372b7421 */ /* 0x002fc80000010100 */
[----:B------:R-:W-:Y:S01]  /*12c0*/  FFMA.FTZ R14, R13, R43, 1 ;  /* 0x3f8000000d0e7423 */ /* 0x000fe2000001002b */
[----:B0-----:R-:W-:-:S04]  /*12d0*/  FADD.FTZ R13, -R54, 1 ;  /* 0x3f800000360d7421 */ /* 0x001fc80000010100 */
[----:B------:R-:W-:Y:S01]  /*12e0*/  FFMA.FTZ R13, R42, R13, 1 ;  /* 0x3f8000002a0d7423 */ /* 0x000fe2000001000d */
[----:B------:R-:W-:Y:S01]  /*12f0*/  PRMT R42, R33, 0x7632, R42 ;  /* 0x00007632212a7816 */ /* 0x000fe2000000002a */
[----:B------:R-:W-:-:S03]  /*1300*/  FADD.FTZ R43, -R47, 1 ;  /* 0x3f8000002f2b7421 */ /* 0x000fc60000010100 */
[----:B------:R-:W-:Y:S01]  /*1310*/  SHF.L.U32 R42, R42, 0x10, RZ ;  /* 0x000000102a2a7819 */ /* 0x000fe200000006ff */
[----:B------:R-:W-:Y:S01]  /*1320*/  FFMA.FTZ R43, R6, R43, 1 ;  /* 0x3f800000062b7423 */ /* 0x000fe2000001002b */
[----:B------:R-:W-:-:S03]  /*1330*/  FMUL.FTZ R14, R55, R14 ;  /* 0x0000000e370e7220 */ /* 0x000fc60000410000 */
[----:B------:R-:W-:Y:S01]  /*1340*/  FMUL.FTZ R6, R42, R11 ;  /* 0x0000000b2a067220 */ /* 0x000fe20000410000 */
[----:B------:R-:W-:Y:S02]  /*1350*/  SHF.L.U32 R11, R28, 0x10, RZ ;  /* 0x000000101c0b7819 */ /* 0x000fe400000006ff */
[----:B------:R-:W-:Y:S01]  /*1360*/  SHF.L.U32 R15, R30, 0x10, RZ ;  /* 0x000000101e0f7819 */ /* 0x000fe200000006ff */
[----:B------:R-:W-:Y:S04]  /*1370*/  STL [R1+0xd4], R30 ;  /* 0x0000d41e01007387 */ /* 0x000fe80000100800 */
[----:B------:R-:W-:Y:S01]  /*1380*/  FMUL.FTZ R36, R15, R49 ;  /* 0x000000310f247220 */ /* 0x000fe20000410000 */
[----:B------:R-:W-:-:S04]  /*1390*/  SHF.L.U32 R35, R9, 0x1, RZ ;  /* 0x0000000109237819 */ /* 0x000fc800000006ff */
[----:B------:R-:W-:Y:S01]  /*13a0*/  STL [R1+0x44], R36 ;  /* 0x0000442401007387 */ /* 0x000fe20000100800 */
[----:B----4-:R-:W-:-:S05]  /*13b0*/  SHF.L.U32 R12, R31, 0x10, RZ ;  /* 0x000000101f0c7819 */ /* 0x010fca00000006ff */
[----:B------:R-:W-:Y:S01]  /*13c0*/  FMUL.FTZ R34, R12, R14 ;  /* 0x0000000e0c227220 */ /* 0x000fe20000410000 */
[C---:B------:R-:W-:Y:S01]  /*13d0*/  FADD.FTZ R14, -R40.reuse, R11 ;  /* 0x0000000b280e7221 */ /* 0x040fe20000010100 */
[----:B--2---:R-:W-:Y:S02]  /*13e0*/  SHF.L.U32 R11, R29, 0x10, RZ ;  /* 0x000000101d0b7819 */ /* 0x004fe400000006ff */
[----:B------:R-:W-:Y:S01]  /*13f0*/  IADD3.X R12, RZ, R57, RZ, P1, !PT ;  /* 0x00000039ff0c7210 */ /* 0x000fe20000ffe4ff */
[----:B------:R-:W-:Y:S02]  /*1400*/  FMUL.FTZ R32, R3, R14 ;  /* 0x0000000e03207220 */ /* 0x000fe40000410000 */
[----:B------:R-:W-:Y:S01]  /*1410*/  FADD.FTZ R11, -R40, R11 ;  /* 0x0000000b280b7221 */ /* 0x000fe20000010100 */
[----:B---3--:R-:W-:Y:S01]  /*1420*/  SHF.L.U64.HI R33, R9, 0x1, R12 ;  /* 0x0000000109217819 */ /* 0x008fe2000001020c */
[----:B------:R-:W-:Y:S02]  /*1430*/  STL [R1+0x38], R34 ;  /* 0x0000382201007387 */ /* 0x000fe40000100800 */
[----:B------:R-:W-:-:S02]  /*1440*/  FMUL.FTZ R9, R3, R11 ;  /* 0x0000000b03097220 */ /* 0x000fc40000410000 */
[----:B------:R-:W-:Y:S04]  /*1450*/  STL [R1+0xd8], R28 ;  /* 0x0000d81c01007387 */ /* 0x000fe80000100800 */
[----:B------:R-:W-:Y:S01]  /*1460*/  STL [R1+0x60], R32 ;  /* 0x0000602001007387 */ /* 0x000fe20000100800 */
[----:B------:R-:W-:-:S03]  /*1470*/  PRMT R53, R29, 0x7632, R53 ;  /* 0x000076321d357816 */ /* 0x000fc60000000035 */
[----:B------:R-:W-:Y:S04]  /*1480*/  STL [R1+0x78], R33 ;  /* 0x0000782101007387 */ /* 0x000fe80000100800 */
[----:B------:R-:W-:Y:S04]  /*1490*/  STL [R1+0x5c], R9 ;  /* 0x00005c0901007387 */ /* 0x000fe80000100800 */
[----:B------:R-:W-:Y:S04]  /*14a0*/  STL [R1+0x74], R35 ;  /* 0x0000742301007387 */ /* 0x000fe80000100800 */
[----:B------:R0:W-:Y:S04]  /*14b0*/  STL [R1+0xdc], R29 ;  /* 0x0000dc1d01007387 */ /* 0x0001e80000100800 */
[----:B0-----:R-:W2:Y:S01]  /*14c0*/  LDL R29, [R1+0x5c] ;  /* 0x00005c00011d7983 */ /* 0x001ea20000100800 */
[----:B------:R-:W-:Y:S01]  /*14d0*/  PRMT R49, R28, 0x7632, R49 ;  /* 0x000076321c317816 */ /* 0x000fe20000000031 */
[----:B------:R-:W-:Y:S01]  /*14e0*/  FMUL.FTZ R47, R47, R43 ;  /* 0x0000002b2f2f7220 */ /* 0x000fe20000410000 */
[----:B------:R-:W-:-:S02]  /*14f0*/  FFMA.FTZ R43, R0, R32, R25 ;  /* 0x00000020002b7223 */ /* 0x000fc40000010019 */
[----:B------:R-:W-:Y:S02]  /*1500*/  SHF.L.U32 R49, R49, 0x10, RZ ;  /* 0x0000001031317819 */ /* 0x000fe400000006ff */
[----:B------:R-:W-:Y:S01]  /*1510*/  FMUL.FTZ R55, R43, -1.4426950216293334961 ;  /* 0xbfb8aa3b2b377820 */ /* 0x000fe20000410000 */
[----:B------:R-:W-:Y:S02]  /*1520*/  FMUL.FTZ R7, R54, R13 ;  /* 0x0000000d36077220 */ /* 0x000fe40000410000 */
[----:B------:R-:W-:Y:S01]  /*1530*/  FADD.FTZ R49, -R40, R49 ;  /* 0x0000003128317221 */ /* 0x000fe20000010100 */
[----:B------:R-:W-:-:S03]  /*1540*/  FMUL.FTZ R42, R46, R6 ;  /* 0x000000062e2a7220 */ /* 0x000fc60000410000 */
[----:B------:R-:W-:Y:S01]  /*1550*/  FMUL.FTZ R49, R3, R49 ;  /* 0x0000003103317220 */ /* 0x000fe20000410000 */
[----:B------:R-:W0:Y:S01]  /*1560*/  MUFU.EX2 R55, R55 ;  /* 0x0000003700377308 */ /* 0x000e220000000800 */
[----:B------:R-:W-:Y:S02]  /*1570*/  FFMA.FTZ R56, R4, R42, R56 ;  /* 0x0000002a04387223 */ /* 0x000fe40000010038 */
[----:B------:R-:W-:Y:S01]  /*1580*/  FFMA.FTZ R42, R44, R49, R41 ;  /* 0x000000312c2a7223 */ /* 0x000fe20000010029 */
[----:B------:R-:W-:-:S03]  /*1590*/  IADD3 R14, P1, R61, UR18, RZ ;  /* 0x000000123d0e7c10 */ /* 0x000fc6000ff3e0ff */
[----:B------:R-:W-:Y:S01]  /*15a0*/  FMUL.FTZ R50, R42, -1.4426950216293334961 ;  /* 0xbfb8aa3b2a327820 */ /* 0x000fe20000410000 */
[----:B------:R-:W-:Y:S01]  /*15b0*/  FFMA.FTZ R59, R0, R59, RZ ;  /* 0x0000003b003b7223 */ /* 0x000fe200000100ff */
[----:B------:R-:W-:Y:S02]  /*15c0*/  PRMT R13, R30, 0x7632, R13 ;  /* 0x000076321e0d7816 */ /* 0x000fe4000000000d */
[----:B------:R-:W-:Y:S01]  /*15d0*/  IADD3.X R15, R58, UR19, RZ, P1, !PT ;  /* 0x000000133a0f7c10 */ /* 0x000fe20008ffe4ff */
[----:B------:R-:W-:Y:S01]  /*15e0*/  FMUL.FTZ R58, R0, R36 ;  /* 0x00000024003a7220 */ /* 0x000fe20000410000 */
[----:B------:R-:W1:Y:S01]  /*15f0*/  MUFU.EX2 R50, R50 ;  /* 0x0000003200327308 */ /* 0x000e620000000800 */
[----:B------:R-:W-:Y:S01]  /*1600*/  FFMA.FTZ R59, R44, R51, R59 ;  /* 0x000000332c3b7223 */ /* 0x000fe2000001003b */
[----:B------:R-:W-:Y:S01]  /*1610*/  SHF.L.U32 R13, R13, 0x10, RZ ;  /* 0x000000100d0d7819 */ /* 0x000fe200000006ff */
[----:B------:R-:W-:Y:S01]  /*1620*/  FFMA.FTZ R56, R60, R58, R56 ;  /* 0x0000003a3c387223 */ /* 0x000fe20000010038 */
[----:B0-----:R-:W-:Y:S01]  /*1630*/  FADD.FTZ R58, R55, 1 ;  /* 0x3f800000373a7421 */ /* 0x001fe20000010000 */
[----:B------:R-:W-:Y:S01]  /*1640*/  FFMA.FTZ R59, R2, R37, R59 ;  /* 0x00000025023b7223 */ /* 0x000fe2000001003b */
[----:B------:R-:W-:Y:S01]  /*1650*/  PRMT R11, R31, 0x7632, R11 ;  /* 0x000076321f0b7816 */ /* 0x000fe2000000000b */
[----:B------:R-:W-:Y:S01]  /*1660*/  FMUL.FTZ R7, R13, R7 ;  /* 0x000000070d077220 */ /* 0x000fe20000410000 */
[----:B------:R-:W-:Y:S01]  /*1670*/  FFMA.FTZ R61, R5, R51, RZ ;  /* 0x00000033053d7223 */ /* 0x000fe200000100ff */
[----:B------:R-:W-:Y:S01]  /*1680*/  FFMA.FTZ R59, R46, R6, R59 ;  /* 0x000000062e3b7223 */ /* 0x000fe2000001003b */
[----:B------:R-:W0:Y:S01]  /*1690*/  MUFU.RCP R5, R58 ;  /* 0x0000003a00057308 */ /* 0x000e220000001000 */
[----:B------:R-:W-:Y:S01]  /*16a0*/  SHF.L.U32 R11, R11, 0x10, RZ ;  /* 0x000000100b0b7819 */ /* 0x000fe200000006ff */
[----:B------:R-:W-:Y:S01]  /*16b0*/  FMUL.FTZ R55, R44, R7 ;  /* 0x000000072c377220 */ /* 0x000fe20000410000 */
[----:B------:R-:W-:Y:S01]  /*16c0*/  FFMA.FTZ R59, R0, R36, R59 ;  /* 0x00000024003b7223 */ /* 0x000fe2000001003b */
[----:B------:R-:W-:Y:S01]  /*16d0*/  FADD.FTZ R60, RZ, R51 ;  /* 0x00000033ff3c7221 */ /* 0x000fe20000010000 */
[----:B------:R-:W-:Y:S01]  /*16e0*/  FMUL.FTZ R51, R2, R34 ;  /* 0x0000002202337220 */ /* 0x000fe20000410000 */
[----:B------:R-:W-:Y:S01]  /*16f0*/  FFMA.FTZ R55, R52, R55, R56 ;  /* 0x0000003734377223 */ /* 0x000fe20000010038 */
[----:B------:R-:W-:Y:S01]  /*1700*/  FMUL.FTZ R47, R11, R47 ;  /* 0x0000002f0b2f7220 */ /* 0x000fe20000410000 */
[-C--:B------:R-:W-:Y:S01]  /*1710*/  FFMA.FTZ R59, R44, R7.reuse, R59 ;  /* 0x000000072c3b7223 */ /* 0x080fe2000001003b */
[----:B-1----:R-:W-:Y:S01]  /*1720*/  FADD.FTZ R50, R50, 1 ;  /* 0x3f80000032327421 */ /* 0x002fe20000010000 */
[----:B------:R-:W-:Y:S01]  /*1730*/  FFMA.FTZ R4, R4, R6, RZ ;  /* 0x0000000604047223 */ /* 0x000fe200000100ff */
[----:B------:R-:W-:Y:S01]  /*1740*/  FFMA.FTZ R61, R52, R7, R61 ;  /* 0x00000007343d7223 */ /* 0x000fe2000001003d */
[----:B------:R-:W-:Y:S01]  /*1750*/  FADD.FTZ R60, R60, R7 ;  /* 0x000000073c3c7221 */ /* 0x000fe20000010000 */
[----:B------:R-:W-:Y:S01]  /*1760*/  FFMA.FTZ R55, R39, R51, R55 ;  /* 0x0000003327377223 */ /* 0x000fe20000010037 */
[----:B------:R-:W-:Y:S01]  /*1770*/  FADD.FTZ R7, RZ, R6 ;  /* 0x00000006ff077221 */ /* 0x000fe20000010000 */
[----:B------:R-:W-:Y:S01]  /*1780*/  FFMA.FTZ R52, R2, R34, R59 ;  /* 0x0000002202347223 */ /* 0x000fe2000001003b */
[----:B------:R1:W-:Y:S01]  /*1790*/  MUFU.RCP R51, R50 ;  /* 0x0000003200337308 */ /* 0x0003e20000001000 */
[-C--:B------:R-:W-:Y:S01]  /*17a0*/  FFMA.FTZ R6, R10, R47.reuse, R4 ;  /* 0x0000002f0a067223 */ /* 0x080fe20000010004 */
[----:B------:R-:W-:Y:S01]  /*17b0*/  SHF.L.U32 R4, R26, 0x10, RZ ;  /* 0x000000101a047819 */ /* 0x000fe200000006ff */
[----:B------:R-:W-:Y:S01]  /*17c0*/  FADD.FTZ R7, R7, R47 ;  /* 0x0000002f07077221 */ /* 0x000fe20000010000 */
[CC--:B------:R-:W-:Y:S01]  /*17d0*/  FFMA.FTZ R52, R46.reuse, R47.reuse, R52 ;  /* 0x0000002f2e347223 */ /* 0x0c0fe20000010034 */
[----:B------:R-:W-:Y:S01]  /*17e0*/  STL [R1+0xe0], R31 ;  /* 0x0000e01f01007387 */ /* 0x000fe20000100800 */
[----:B-1----:R-:W-:Y:S01]  /*17f0*/  FMUL.FTZ R50, R46, R47 ;  /* 0x0000002f2e327220 */ /* 0x002fe20000410000 */
[----:B0-----:R-:W-:Y:S01]  /*1800*/  FADD.FTZ R47, -R5, 1 ;  /* 0x3f800000052f7421 */ /* 0x001fe20000010100 */
[----:B------:R-:W-:Y:S01]  /*1810*/  SHF.L.U32 R53, R53, 0x10, RZ ;  /* 0x0000001035357819 */ /* 0x000fe200000006ff */
[----:B------:R-:W3:Y:S01]  /*1820*/  LDG.E.64.CONSTANT R14, desc[UR14][R14.64] ;  /* 0x0000000e0e0e7981 */ /* 0x000ee2000c1e9b00 */
[----:B------:R-:W-:Y:S01]  /*1830*/  FFMA.FTZ R10, R10, R50, R55 ;  /* 0x000000320a0a7223 */ /* 0x000fe20000010037 */
[----:B------:R-:W-:Y:S01]  /*1840*/  FADD.FTZ R55, -R40, R4 ;  /* 0x0000000428377221 */ /* 0x000fe20000010100 */
[----:B------:R-:W-:-:S03]  /*1850*/  FFMA.FTZ R47, R43, R47, 1 ;  /* 0x3f8000002b2f7423 */ /* 0x000fc6000001002f */
[----:B------:R-:W-:Y:S01]  /*1860*/  FMUL.FTZ R28, R3, R55 ;  /* 0x00000037031c7220 */ /* 0x000fe20000410000 */
[----:B------:R0:W-:Y:S04]  /*1870*/  STL [R1+0xe4], R26 ;  /* 0x0000e41a01007387 */ /* 0x0001e80000100800 */
[----:B------:R1:W-:Y:S01]  /*1880*/  STL [R1+0x54], R28 ;  /* 0x0000541c01007387 */ /* 0x0003e20000100800 */
[----:B--2---:R-:W-:-:S04]  /*1890*/  FFMA.FTZ R9, R2, R29, R38 ;  /* 0x0000001d02097223 */ /* 0x004fc80000010026 */
[----:B------:R-:W-:-:S06]  /*18a0*/  FMUL.FTZ R54, R9, -1.4426950216293334961 ;  /* 0xbfb8aa3b09367820 */ /* 0x000fcc0000410000 */
[----:B------:R-:W2:Y:S02]  /*18b0*/  MUFU.EX2 R54, R54 ;  /* 0x0000003600367308 */ /* 0x000ea40000000800 */
[----:B--2---:R-:W-:-:S06]  /*18c0*/  FADD.FTZ R54, R54, 1 ;  /* 0x3f80000036367421 */ /* 0x004fcc0000010000 */
[----:B------:R-:W2:Y:S02]  /*18d0*/  MUFU.RCP R54, R54 ;  /* 0x0000003600367308 */ /* 0x000ea40000001000 */
[----:B--2---:R-:W-:-:S04]  /*18e0*/  FADD.FTZ R43, -R54, 1 ;  /* 0x3f800000362b7421 */ /* 0x004fc80000010100 */
[----:B------:R-:W-:Y:S01]  /*18f0*/  FFMA.FTZ R4, R9, R43, 1 ;  /* 0x3f80000009047423 */ /* 0x000fe2000001002b */
[----:B------:R-:W-:Y:S02]  /*1900*/  FFMA.FTZ R9, R0, R28, R25 ;  /* 0x0000001c00097223 */ /* 0x000fe40000010019 */
[----:B------:R-:W2:Y:S01]  /*1910*/  LDL.LU R25, [R1+0x108] ;  /* 0x0001080001197983 */ /* 0x000ea20000300800 */
[----:B------:R-:W-:-:S04]  /*1920*/  FADD.FTZ R53, -R40, R53 ;  /* 0x0000003528357221 */ /* 0x000fc80000010100 */
[----:B------:R-:W-:-:S04]  /*1930*/  FMUL.FTZ R53, R3, R53 ;  /* 0x0000003503357220 */ /* 0x000fc80000410000 */
[----:B------:R-:W-:-:S04]  /*1940*/  FFMA.FTZ R11, R46, R53, R45 ;  /* 0x000000352e0b7223 */ /* 0x000fc8000001002d */
[----:B------:R-:W-:-:S06]  /*1950*/  FMUL.FTZ R48, R11, -1.4426950216293334961 ;  /* 0xbfb8aa3b0b307820 */ /* 0x000fcc0000410000 */
[----:B------:R-:W4:Y:S01]  /*1960*/  MUFU.EX2 R48, R48 ;  /* 0x0000003000307308 */ /* 0x000f220000000800 */
[----:B------:R-:W-:Y:S01]  /*1970*/  PRMT R56, R26, 0x7632, R56 ;  /* 0x000076321a387816 */ /* 0x000fe20000000038 */
[----:B----4-:R-:W-:-:S06]  /*1980*/  FADD.FTZ R48, R48, 1 ;  /* 0x3f80000030307421 */ /* 0x010fcc0000010000 */
[----:B------:R-:W4:Y:S01]  /*1990*/  MUFU.RCP R48, R48 ;  /* 0x0000003000307308 */ /* 0x000f220000001000 */
[----:B------:R-:W-:Y:S01]  /*19a0*/  SHF.L.U32 R43, R56, 0x10, RZ ;  /* 0x00000010382b7819 */ /* 0x000fe200000006ff */
[----:B------:R-:W-:-:S04]  /*19b0*/  FADD.FTZ R55, -R51, 1 ;  /* 0x3f80000033377421 */ /* 0x000fc80000010100 */
[----:B------:R-:W-:Y:S01]  /*19c0*/  FADD.FTZ R43, -R40, R43 ;  /* 0x0000002b282b7221 */ /* 0x000fe20000010100 */
[----:B------:R-:W-:Y:S01]  /*19d0*/  FFMA.FTZ R42, R42, R55, 1 ;  /* 0x3f8000002a2a7423 */ /* 0x000fe20000010037 */
[----:B------:R-:W-:Y:S02]  /*19e0*/  PRMT R56, R27, 0x7632, R56 ;  /* 0x000076321b387816 */ /* 0x000fe40000000038 */
[----:B------:R-:W-:Y:S01]  /*19f0*/  FMUL.FTZ R43, R3, R43 ;  /* 0x0000002b032b7220 */ /* 0x000fe20000410000 */
[----:B------:R-:W-:Y:S01]  /*1a00*/  FMUL.FTZ R54, R54, R4 ;  /* 0x0000000436367220 */ /* 0x000fe20000410000 */
[----:B----4-:R-:W-:Y:S02]  /*1a10*/  FADD.FTZ R55, -R48, 1 ;  /* 0x3f80000030377421 */ /* 0x010fe40000010100 */
[----:B------:R-:W-:Y:S01]  /*1a20*/  FFMA.FTZ R4, R44, R43, R41 ;  /* 0x0000002b2c047223 */ /* 0x000fe20000010029 */
[----:B------:R-:W-:Y:S01]  /*1a30*/  FMUL.FTZ R51, R51, R42 ;  /* 0x0000002a33337220 */ /* 0x000fe20000410000 */
[----:B------:R-:W-:Y:S01]  /*1a40*/  FFMA.FTZ R55, R11, R55, 1 ;  /* 0x3f8000000b377423 */ /* 0x000fe20000010037 */
[----:B------:R-:W-:Y:S01]  /*1a50*/  SHF.L.U32 R11, R24, 0x10, RZ ;  /* 0x00000010180b7819 */ /* 0x000fe200000006ff */
[----:B------:R-:W-:Y:S01]  /*1a60*/  FMUL.FTZ R47, R5, R47 ;  /* 0x0000002f052f7220 */ /* 0x000fe20000410000 */
[----:B------:R-:W-:Y:S01]  /*1a70*/  SHF.L.U32 R42, R56, 0x10, RZ ;  /* 0x00000010382a7819 */ /* 0x000fe200000006ff */
[----:B------:R-:W-:Y:S01]  /*1a80*/  FMUL.FTZ R48, R48, R55 ;  /* 0x0000003730307220 */ /* 0x000fe20000410000 */
[----:B------:R-:W-:Y:S01]  /*1a90*/  FMUL.FTZ R55, R4, -1.4426950216293334961 ;  /* 0xbfb8aa3b04377820 */ /* 0x000fe20000410000 */
[----:B------:R-:W-:Y:S01]  /*1aa0*/  SHF.L.U32 R50, R27, 0x10, RZ ;  /* 0x000000101b327819 */ /* 0x000fe200000006ff */
[----:B------:R-:W-:Y:S01]  /*1ab0*/  FMUL.FTZ R58, R9, -1.4426950216293334961 ;  /* 0xbfb8aa3b093a7820 */ /* 0x000fe20000410000 */
[----:B0-----:R-:W-:Y:S01]  /*1ac0*/  FMUL.FTZ R26, R11, R47 ;  /* 0x0000002f0b1a7220 */ /* 0x001fe20000410000 */
[----:B------:R-:W-:Y:S01]  /*1ad0*/  PRMT R56, R24, 0x7632, R56 ;  /* 0x0000763218387816 */ /* 0x000fe20000000038 */
[----:B------:R-:W-:-:S02]  /*1ae0*/  FADD.FTZ R47, -R40, R42 ;  /* 0x0000002a282f7221 */ /* 0x000fc40000010100 */
[----:B------:R-:W-:Y:S01]  /*1af0*/  MUFU.EX2 R42, R55 ;  /* 0x00000037002a7308 */ /* 0x000fe20000000800 */
[----:B------:R-:W-:Y:S01]  /*1b00*/  SHF.L.U32 R56, R56, 0x10, RZ ;  /* 0x0000001038387819 */ /* 0x000fe200000006ff */
[----:B------:R-:W-:-:S06]  /*1b10*/  FADD.FTZ R50, -R40, R50 ;  /* 0x0000003228327221 */ /* 0x000fcc0000010100 */
[----:B------:R-:W0:Y:S01]  /*1b20*/  MUFU.EX2 R58, R58 ;  /* 0x0000003a003a7308 */ /* 0x000e220000000800 */
[----:B------:R-:W-:Y:S01]  /*1b30*/  FMUL.FTZ R30, R3, R50 ;  /* 0x00000032031e7220 */ /* 0x000fe20000410000 */
[----:B------:R-:W-:-:S03]  /*1b40*/  FMUL.FTZ R51, R56, R51 ;  /* 0x0000003338337220 */ /* 0x000fc60000410000 */
[----:B------:R-:W-:Y:S01]  /*1b50*/  FFMA.FTZ R5, R2, R30, R38 ;  /* 0x0000001e02057223 */ /* 0x000fe20000010026 */
[----:B------:R-:W-:Y:S01]  /*1b60*/  STL [R1+0x50], R30 ;  /* 0x0000501e01007387 */ /* 0x000fe20000100800 */
[----:B------:R-:W-:Y:S01]  /*1b70*/  FFMA.FTZ R52, R0, R26, R52 ;  /* 0x0000001a00347223 */ /* 0x000fe20000010034 */
[-C--:B------:R-:W-:Y:S01]  /*1b80*/  FFMA.FTZ R61, R49, R51.reuse, R61 ;  /* 0x00000033313d7223 */ /* 0x080fe2000001003d */
[----:B------:R-:W-:Y:S01]  /*1b90*/  FMUL.FTZ R50, R5, -1.4426950216293334961 ;  /* 0xbfb8aa3b05327820 */ /* 0x000fe20000410000 */
[----:B------:R-:W-:Y:S01]  /*1ba0*/  STL [R1+0xe8], R27 ;  /* 0x0000e81b01007387 */ /* 0x000fe20000100800 */
[----:B------:R-:W-:-:S03]  /*1bb0*/  FFMA.FTZ R52, R44, R51, R52 ;  /* 0x000000332c347223 */ /* 0x000fc60000010034 */
[----:B------:R-:W-:Y:S04]  /*1bc0*/  STL [R1+0xec], R24 ;  /* 0x0000ec1801007387 */ /* 0x000fe80000100800 */
[----:B------:R-:W-:Y:S01]  /*1bd0*/  STL [R1+0x2c], R26 ;  /* 0x00002c1a01007387 */ /* 0x000fe20000100800 */
[----:B------:R-:W4:Y:S01]  /*1be0*/  MUFU.EX2 R50, R50 ;  /* 0x0000003200327308 */ /* 0x000f220000000800 */
[----:B0-----:R-:W-:-:S07]  /*1bf0*/  FADD.FTZ R58, R58, 1 ;  /* 0x3f8000003a3a7421 */ /* 0x001fce0000010000 */
[----:B------:R-:W0:Y:S01]  /*1c00*/  MUFU.RCP R58, R58 ;  /* 0x0000003a003a7308 */ /* 0x000e220000001000 */
[----:B------:R-:W-:Y:S01]  /*1c10*/  FADD.FTZ R60, R60, R51 ;  /* 0x000000333c3c7221 */ /* 0x000fe20000010000 */
[----:B----4-:R-:W-:Y:S01]  /*1c20*/  FADD.FTZ R50, R50, 1 ;  /* 0x3f80000032327421 */ /* 0x010fe20000010000 */
[C---:B--2---:R-:W-:Y:S02]  /*1c30*/  SHF.L.U32 R59, R25.reuse, 0x10, RZ ;  /* 0x00000010193b7819 */ /* 0x044fe400000006ff */
[----:B------:R-:W-:-:S03]  /*1c40*/  PRMT R55, R25, 0x7632, R55 ;  /* 0x0000763219377816 */ /* 0x000fc60000000037 */
[----:B-1----:R-:W-:Y:S01]  /*1c50*/  FMUL.FTZ R28, R59, R54 ;  /* 0x000000363b1c7220 */ /* 0x002fe20000410000 */
[----:B------:R-:W-:Y:S01]  /*1c60*/  SHF.L.U32 R55, R55, 0x10, RZ ;  /* 0x0000001037377819 */ /* 0x000fe200000006ff */
[----:B------:R-:W-:-:S04]  /*1c70*/  FMUL.FTZ R54, R0, R26 ;  /* 0x0000001a00367220 */ /* 0x000fc80000410000 */
[----:B------:R-:W-:Y:S01]  /*1c80*/  FMUL.FTZ R48, R55, R48 ;  /* 0x0000003037307220 */ /* 0x000fe20000410000 */
[----:B------:R-:W-:Y:S01]  /*1c90*/  FFMA.FTZ R54, R32, R54, R10 ;  /* 0x0000003620367223 */ /* 0x000fe2000001000a */
[----:B------:R-:W-:Y:S01]  /*1ca0*/  FMUL.FTZ R55, R44, R51 ;  /* 0x000000332c377220 */ /* 0x000fe20000410000 */
[----:B------:R-:W-:Y:S03]  /*1cb0*/  STL [R1+0xf0], R25 ;  /* 0x0000f01901007387 */ /* 0x000fe60000100800 */
[----:B------:R-:W-:Y:S01]  /*1cc0*/  FFMA.FTZ R54, R49, R55, R54 ;  /* 0x0000003731367223 */ /* 0x000fe20000010036 */
[CC--:B------:R-:W-:Y:S01]  /*1cd0*/  FMUL.FTZ R49, R2.reuse, R28.reuse ;  /* 0x0000001c02317220 */ /* 0x0c0fe20000410000 */
[----:B------:R-:W-:Y:S01]  /*1ce0*/  STL [R1+0x28], R28 ;  /* 0x0000281c01007387 */ /* 0x000fe20000100800 */
[----:B------:R-:W-:Y:S02]  /*1cf0*/  FFMA.FTZ R52, R2, R28, R52 ;  /* 0x0000001c02347223 */ /* 0x000fe40000010034 */
[----:B------:R-:W-:Y:S01]  /*1d00*/  FFMA.FTZ R49, R29, R49, R54 ;  /* 0x000000311d317223 */ /* 0x000fe20000010036 */
[----:B------:R1:W-:Y:S04]  /*1d10*/  STL [R1+0xf4], R29 ;  /* 0x0000f41d01007387 */ /* 0x0003e80000100800 */
[----:B-1----:R-:W2:Y:S04]  /*1d20*/  LDL R29, [R1+0x54] ;  /* 0x00005400011d7983 */ /* 0x002ea80000100800 */
[----:B------:R1:W-:Y:S04]  /*1d30*/  STL [R1+0xf8], R28 ;  /* 0x0000f81c01007387 */ /* 0x0003e80000100800 */
[----:B-1----:R-:W4:Y:S01]  /*1d40*/  LDL.LU R28, [R1+0x58] ;  /* 0x00005800011c7983 */ /* 0x002f220000300800 */
[----:B------:R1:W-:Y:S01]  /*1d50*/  MUFU.RCP R51, R50 ;  /* 0x0000003200337308 */ /* 0x0003e20000001000 */
[----:B------:R-:W-:Y:S01]  /*1d60*/  FADD.FTZ R34, R7, R48 ;  /* 0x0000003007227221 */ /* 0x000fe20000010000 */
[-C--:B------:R-:W-:Y:S01]  /*1d70*/  FFMA.FTZ R6, R53, R48.reuse, R6 ;  /* 0x0000003035067223 */ /* 0x080fe20000010006 */
[-C--:B------:R-:W-:Y:S01]  /*1d80*/  FFMA.FTZ R7, R46, R48.reuse, R52 ;  /* 0x000000302e077223 */ /* 0x080fe20000010034 */
[----:B------:R-:W-:Y:S01]  /*1d90*/  FADD.FTZ R52, R42, 1 ;  /* 0x3f8000002a347421 */ /* 0x000fe20000010000 */
[----:B-1----:R-:W-:Y:S01]  /*1da0*/  FMUL.FTZ R50, R46, R48 ;  /* 0x000000302e327220 */ /* 0x002fe20000410000 */
[----:B0-----:R-:W-:Y:S01]  /*1db0*/  FADD.FTZ R48, -R58, 1 ;  /* 0x3f8000003a307421 */ /* 0x001fe20000010100 */
[----:B------:R-:W-:Y:S01]  /*1dc0*/  STL [R1+0xfc], R34 ;  /* 0x0000fc2201007387 */ /* 0x000fe20000100800 */
[----:B------:R-:W-:-:S02]  /*1dd0*/  SHF.L.U32 R42, R22, 0x10, RZ ;  /* 0x00000010162a7819 */ /* 0x000fc400000006ff */
[----:B------:R-:W-:Y:S01]  /*1de0*/  FFMA.FTZ R9, R9, R48, 1 ;  /* 0x3f80000009097423 */ /* 0x000fe20000010030 */
[----:B------:R-:W-:Y:S01]  /*1df0*/  PRMT R48, R22, 0x7632, R48 ;  /* 0x0000763216307816 */ /* 0x000fe20000000030 */
[----:B------:R0:W-:Y:S04]  /*1e00*/  STL [R1+0x100], R22 ;  /* 0x0001001601007387 */ /* 0x0001e80000100800 */
[----:B0-----:R-:W3:Y:S01]  /*1e10*/  LDL.LU R22, [R1+0x8] ;  /* 0x0000080001167983 */ /* 0x001ee20000300800 */
[----:B------:R-:W-:-:S04]  /*1e20*/  IADD3 R12, P2, R35, UR16, RZ ;  /* 0x00000010230c7c10 */ /* 0x000fc8000ff5e0ff */
[----:B------:R-:W-:-:S06]  /*1e30*/  IADD3.X R13, R33, UR17, RZ, P2, !PT ;  /* 0x00000011210d7c10 */ /* 0x000fcc00097fe4ff */
[----:B------:R-:W2:Y:S01]  /*1e40*/  LDG.E.64.CONSTANT R12, desc[UR14][R12.64] ;  /* 0x0000000e0c0c7981 */ /* 0x000ea2000c1e9b00 */
[----:B------:R-:W-:-:S04]  /*1e50*/  FMUL.FTZ R47, R3, R47 ;  /* 0x0000002f032f7220 */ /* 0x000fc80000410000 */
[----:B------:R-:W-:-:S04]  /*1e60*/  FFMA.FTZ R11, R46, R47, R45 ;  /* 0x0000002f2e0b7223 */ /* 0x000fc8000001002d */
[----:B------:R-:W-:-:S04]  /*1e70*/  FMUL.FTZ R56, R11, -1.4426950216293334961 ;  /* 0xbfb8aa3b0b387820 */ /* 0x000fc80000410000 */
[----:B------:R-:W0:Y:S01]  /*1e80*/  MUFU.EX2 R10, R56 ;  /* 0x00000038000a7308 */ /* 0x000e220000000800 */
[----:B------:R-:W-:-:S07]  /*1e90*/  FFMA.FTZ R53, R53, R50, R49 ;  /* 0x0000003235357223 */ /* 0x000fce0000010031 */
[----:B------:R1:W1:Y:S01]  /*1ea0*/  MUFU.RCP R50, R52 ;  /* 0x0000003400327308 */ /* 0x0002620000001000 */
[----:B0-----:R-:W-:Y:S01]  /*1eb0*/  FADD.FTZ R56, R10, 1 ;  /* 0x3f8000000a387421 */ /* 0x001fe20000010000 */
[----:B------:R-:W-:Y:S01]  /*1ec0*/  SHF.L.U32 R10, R23, 0x10, RZ ;  /* 0x00000010170a7819 */ /* 0x000fe200000006ff */
[----:B-1----:R-:W-:-:S04]  /*1ed0*/  FADD.FTZ R52, -R51, 1 ;  /* 0x3f80000033347421 */ /* 0x002fc80000010100 */
[----:B------:R-:W-:Y:S01]  /*1ee0*/  FADD.FTZ R10, -R40, R10 ;  /* 0x0000000a280a7221 */ /* 0x000fe20000010100 */
[----:B------:R-:W0:Y:S03]  /*1ef0*/  MUFU.RCP R56, R56 ;  /* 0x0000003800387308 */ /* 0x000e260000001000 */
[----:B------:R-:W-:Y:S01]  /*1f00*/  FMUL.FTZ R32, R3, R10 ;  /* 0x0000000a03207220 */ /* 0x000fe20000410000 */
[----:B------:R-:W-:Y:S01]  /*1f10*/  FFMA.FTZ R52, R5, R52, 1 ;  /* 0x3f80000005347423 */ /* 0x000fe20000010034 */
[----:B------:R-:W-:Y:S01]  /*1f20*/  FMUL.FTZ R58, R58, R9 ;  /* 0x000000093a3a7220 */ /* 0x000fe20000410000 */
[----:B------:R-:W-:Y:S01]  /*1f30*/  FADD.FTZ R10, -R50, 1 ;  /* 0x3f800000320a7421 */ /* 0x000fe20000010100 */
[----:B------:R-:W-:-:S03]  /*1f40*/  IADD3.X R57, RZ, R57, RZ, P0, !PT ;  /* 0x00000039ff397210 */ /* 0x000fc600007fe4ff */
[----:B------:R-:W-:Y:S01]  /*1f50*/  FFMA.FTZ R10, R4, R10, 1 ;  /* 0x3f800000040a7423 */ /* 0x000fe2000001000a */
[----:B------:R-:W-:Y:S01]  /*1f60*/  PRMT R49, R23, 0x7632, R49 ;  /* 0x0000763217317816 */ /* 0x000fe20000000031 */
[----:B0-----:R-:W-:Y:S02]  /*1f70*/  FADD.FTZ R54, -R56, 1 ;  /* 0x3f80000038367421 */ /* 0x001fe40000010100 */
[----:B------:R-:W-:Y:S01]  /*1f80*/  FMUL.FTZ R50, R50, R10 ;  /* 0x0000000a32327220 */ /* 0x000fe20000410000 */
[----:B------:R-:W-:Y:S01]  /*1f90*/  IADD3 R10, P1, R35, UR18, RZ ;  /* 0x00000012230a7c10 */ /* 0x000fe2000ff3e0ff */
[----:B------:R-:W-:Y:S01]  /*1fa0*/  FFMA.FTZ R11, R11, R54, 1 ;  /* 0x3f8000000b0b7423 */ /* 0x000fe20000010036 */
[----:B------:R0:W-:Y:S01]  /*1fb0*/  STL [R1+0x104], R23 ;  /* 0x0001041701007387 */ /* 0x0001e20000100800 */
[----:B------:R-:W-:Y:S01]  /*1fc0*/  SHF.L.U64.HI R34, R8, 0x1, R57 ;  /* 0x0000000108227819 */ /* 0x000fe20000010239 */
[----:B------:R-:W-:Y:S01]  /*1fd0*/  FADD.FTZ R42, -R40, R42 ;  /* 0x0000002a282a7221 */ /* 0x000fe20000010100 */
[----:B------:R-:W-:Y:S01]  /*1fe0*/  FMUL.FTZ R56, R56, R11 ;  /* 0x0000000b38387220 */ /* 0x000fe20000410000 */
[----:B------:R-:W-:-:S02]  /*1ff0*/  IADD3.X R11, R33, UR19, RZ, P1, !PT ;  /* 0x00000013210b7c10 */ /* 0x000fc40008ffe4ff */
[----:B------:R-:W-:Y:S02]  /*2000*/  SHF.L.U32 R48, R48, 0x10, RZ ;  /* 0x0000001030307819 */ /* 0x000fe400000006ff */
[----:B0-----:R-:W-:Y:S01]  /*2010*/  SHF.L.U32 R23, R8, 0x1, RZ ;  /* 0x0000000108177819 */ /* 0x001fe200000006ff */
[----:B------:R-:W-:Y:S01]  /*2020*/  FMUL.FTZ R24, R3, R42 ;  /* 0x0000002a03187220 */ /* 0x000fe20000410000 */
[----:B------:R-:W-:Y:S02]  /*2030*/  SHF.L.U32 R8, R20, 0x10, RZ ;  /* 0x0000001014087819 */ /* 0x000fe400000006ff */
[----:B------:R-:W-:Y:S01]  /*2040*/  SHF.L.U32 R49, R49, 0x10, RZ ;  /* 0x0000001031317819 */ /* 0x000fe200000006ff */
[----:B------:R-:W-:Y:S01]  /*2050*/  FADD.FTZ R48, -R40, R48 ;  /* 0x0000003028307221 */ /* 0x000fe20000010100 */
[----:B------:R-:W2:Y:S01]  /*2060*/  LDG.E.64.CONSTANT R10, desc[UR14][R10.64] ;  /* 0x0000000e0a0a7981 */ /* 0x000ea2000c1e9b00 */
[----:B------:R-:W-:Y:S01]  /*2070*/  FMUL.FTZ R25, R8, R58 ;  /* 0x0000003a08197220 */ /* 0x000fe20000410000 */
[----:B------:R-:W-:Y:S01]  /*2080*/  IADD3 R8, P0, R23, UR16, RZ ;  /* 0x0000001017087c10 */ /* 0x000fe2000ff1e0ff */
[----:B------:R-:W-:Y:S01]  /*2090*/  FADD.FTZ R49, -R40, R49 ;  /* 0x0000003128317221 */ /* 0x000fe20000010100 */
[----:B------:R-:W-:-:S03]  /*20a0*/  FMUL.FTZ R4, R3, R48 ;  /* 0x0000003003047220 */ /* 0x000fc60000410000 */
[----:B------:R-:W-:Y:S01]  /*20b0*/  FMUL.FTZ R36, R3, R49 ;  /* 0x0000003103247220 */ /* 0x000fe20000410000 */
[----:B------:R-:W-:-:S03]  /*20c0*/  FFMA.FTZ R48, R44, R4, R41 ;  /* 0x000000042c307223 */ /* 0x000fc60000010029 */
[----:B------:R-:W-:Y:S01]  /*20d0*/  FFMA.FTZ R49, R46, R36, R45 ;  /* 0x000000242e317223 */ /* 0x000fe2000001002d */
[----:B------:R-:W-:Y:S01]  /*20e0*/  FMUL.FTZ R54, R48, -1.4426950216293334961 ;  /* 0xbfb8aa3b30367820 */ /* 0x000fe20000410000 */
[----:B------:R-:W-:Y:S01]  /*20f0*/  FMUL.FTZ R51, R51, R52 ;  /* 0x0000003433337220 */ /* 0x000fe20000410000 */
[----:B------:R-:W-:Y:S01]  /*2100*/  PRMT R59, R20, 0x7632, R59 ;  /* 0x00007632143b7816 */ /* 0x000fe2000000003b */
[----:B------:R-:W-:-:S03]  /*2110*/  FMUL.FTZ R52, R49, -1.4426950216293334961 ;  /* 0xbfb8aa3b31347820 */ /* 0x000fc60000410000 */
[----:B------:R-:W0:Y:S01]  /*2120*/  MUFU.EX2 R54, R54 ;  /* 0x0000003600367308 */ /* 0x000e220000000800 */
[----:B------:R-:W-:-:S07]  /*2130*/  SHF.L.U32 R59, R59, 0x10, RZ ;  /* 0x000000103b3b7819 */ /* 0x000fce00000006ff */
[----:B------:R-:W1:Y:S01]  /*2140*/  MUFU.EX2 R52, R52 ;  /* 0x0000003400347308 */ /* 0x000e620000000800 */
[----:B------:R-:W-:Y:S01]  /*2150*/  FMUL.FTZ R50, R59, R50 ;  /* 0x000000323b327220 */ /* 0x000fe20000410000 */
[C---:B------:R-:W-:Y:S02]  /*2160*/  PRMT R59, R21.reuse, 0x7632, R59 ;  /* 0x00007632153b7816 */ /* 0x040fe4000000003b */
[----:B------:R-:W-:Y:S02]  /*2170*/  SHF.L.U32 R57, R21, 0x10, RZ ;  /* 0x0000001015397819 */ /* 0x000fe400000006ff */
[----:B------:R-:W-:-:S03]  /*2180*/  SHF.L.U32 R59, R59, 0x10, RZ ;  /* 0x000000103b3b7819 */ /* 0x000fc600000006ff */
[----:B------:R-:W-:Y:S02]  /*2190*/  FMUL.FTZ R33, R57, R51 ;  /* 0x0000003339217220 */ /* 0x000fe40000410000 */
[----:B------:R-:W-:Y:S01]  /*21a0*/  FMUL.FTZ R51, R59, R56 ;  /* 0x000000383b337220 */ /* 0x000fe20000410000 */
[----:B------:R-:W-:Y:S01]  /*21b0*/  FMUL.FTZ R56, R0, R25 ;  /* 0x0000001900387220 */ /* 0x000fe20000410000 */
[----:B0-----:R-:W-:Y:S01]  /*21c0*/  FADD.FTZ R54, R54, 1 ;  /* 0x3f80000036367421 */ /* 0x001fe20000010000 */
[----:B-1----:R-:W-:-:S06]  /*21d0*/  FADD.FTZ R52, R52, 1 ;  /* 0x3f80000034347421 */ /* 0x002fcc0000010000 */
[----:B------:R-:W-:Y:S01]  /*21e0*/  MUFU.RCP R52, R52 ;  /* 0x0000003400347308 */ /* 0x000fe20000001000 */
[----:B------:R-:W-:Y:S01]  /*21f0*/  FFMA.FTZ R61, R43, R50, R61 ;  /* 0x000000322b3d7223 */ /* 0x000fe2000001003d */
[----:B------:R-:W-:Y:S01]  /*2200*/  FFMA.FTZ R37, R47, R51, R6 ;  /* 0x000000332f257223 */ /* 0x000fe20000010006 */
[----:B------:R-:W-:Y:S01]  /*2210*/  FADD.FTZ R60, R60, R50 ;  /* 0x000000323c3c7221 */ /* 0x000fe20000010000 */
[----:B------:R-:W-:Y:S02]  /*2220*/  PRMT R57, R17, 0x7632, R57 ;  /* 0x0000763211397816 */ /* 0x000fe40000000039 */
[----:B------:R-:W-:Y:S02]  /*2230*/  SHF.L.U32 R59, R16, 0x10, RZ ;  /* 0x00000010103b7819 */ /* 0x000fe400000006ff */
[----:B------:R-:W-:Y:S01]  /*2240*/  SHF.L.U32 R57, R57, 0x10, RZ ;  /* 0x0000001039397819 */ /* 0x000fe200000006ff */
[----:B----4-:R-:W-:-:S04]  /*2250*/  FFMA.FTZ R5, R2, R32, R28 ;  /* 0x0000002002057223 */ /* 0x010fc8000001001c */
[----:B------:R-:W-:-:S06]  /*2260*/  FMUL.FTZ R9, R5, -1.4426950216293334961 ;  /* 0xbfb8aa3b05097820 */ /* 0x000fcc0000410000 */
[----:B------:R-:W0:Y:S01]  /*2270*/  MUFU.EX2 R9, R9 ;  /* 0x0000000900097308 */ /* 0x000e220000000800 */
[----:B---3--:R-:W-:Y:S01]  /*2280*/  FFMA.FTZ R42, R0, R24, R22 ;  /* 0x00000018002a7223 */ /* 0x008fe20000010016 */
[----:B0-----:R-:W-:Y:S01]  /*2290*/  FADD.FTZ R58, R9, 1 ;  /* 0x3f800000093a7421 */ /* 0x001fe20000010000 */
[----:B------:R-:W-:Y:S02]  /*22a0*/  IADD3.X R9, R34, UR17, RZ, P0, !PT ;  /* 0x0000001122097c10 */ /* 0x000fe400087fe4ff */
[----:B------:R-:W-:-:S04]  /*22b0*/  FMUL.FTZ R55, R42, -1.4426950216293334961 ;  /* 0xbfb8aa3b2a377820 */ /* 0x000fc80000410000 */
[----:B------:R-:W3:Y:S02]  /*22c0*/  LDG.E.64.CONSTANT R8, desc[UR14][R8.64] ;  /* 0x0000000e08087981 */ /* 0x000ee4000c1e9b00 */
[----:B------:R-:W0:Y:S01]  /*22d0*/  MUFU.EX2 R55, R55 ;  /* 0x0000003700377308 */ /* 0x000e220000000800 */
[----:B--2---:R-:W-:-:S07]  /*22e0*/  FFMA.FTZ R56, R29, R56, R53 ;  /* 0x000000381d387223 */ /* 0x004fce0000010035 */
[----:B------:R-:W1:Y:S01]  /*22f0*/  MUFU.RCP R58, R58 ;  /* 0x0000003a003a7308 */ /* 0x000e620000001000 */
[----:B0-----:R-:W-:-:S07]  /*2300*/  FADD.FTZ R55, R55, 1 ;  /* 0x3f80000037377421 */ /* 0x001fce0000010000 */
[----:B------:R0:W2:Y:S08]  /*2310*/  MUFU.RCP R53, R54 ;  /* 0x0000003600357308 */ /* 0x0000b00000001000 */
[----:B------:R-:W4:Y:S01]  /*2320*/  MUFU.RCP R55, R55 ;  /* 0x0000003700377308 */ /* 0x000f220000001000 */
[----:B0-----:R-:W-:Y:S01]  /*2330*/  FMUL.FTZ R54, R44, R50 ;  /* 0x000000322c367220 */ /* 0x001fe20000410000 */
[----:B-1----:R-:W-:-:S03]  /*2340*/  FADD.FTZ R6, -R58, 1 ;  /* 0x3f8000003a067421 */ /* 0x002fc60000010100 */
[----:B------:R-:W-:Y:S01]  /*2350*/  FFMA.FTZ R54, R43, R54, R56 ;  /* 0x000000362b367223 */ /* 0x000fe20000010038 */
[----:B------:R-:W-:Y:S01]  /*2360*/  FFMA.FTZ R43, R0, R25, R7 ;  /* 0x00000019002b7223 */ /* 0x000fe20000010007 */
[----:B------:R-:W-:-:S03]  /*2370*/  FMUL.FTZ R56, R2, R33 ;  /* 0x0000002102387220 */ /* 0x000fc60000410000 */
[----:B------:R-:W-:Y:S01]  /*2380*/  FFMA.FTZ R50, R44, R50, R43 ;  /* 0x000000322c327223 */ /* 0x000fe2000001002b */
[----:B--2---:R-:W-:Y:S01]  /*2390*/  FADD.FTZ R43, -R53, 1 ;  /* 0x3f800000352b7421 */ /* 0x004fe20000010100 */
[----:B------:R-:W-:Y:S01]  /*23a0*/  FFMA.FTZ R54, R30, R56, R54 ;  /* 0x000000381e367223 */ /* 0x000fe20000010036 */
[----:B----4-:R-:W-:Y:S01]  /*23b0*/  FADD.FTZ R7, -R55, 1 ;  /* 0x3f80000037077421 */ /* 0x010fe20000010100 */
[----:B------:R-:W-:-:S03]  /*23c0*/  FMUL.FTZ R56, R46, R51 ;  /* 0x000000332e387220 */ /* 0x000fc60000410000 */
[----:B------:R-:W-:Y:S01]  /*23d0*/  FFMA.FTZ R7, R42, R7, 1 ;  /* 0x3f8000002a077423 */ /* 0x000fe20000010007 */
[----:B------:R-:W-:Y:S01]  /*23e0*/  FFMA.FTZ R42, R5, R6, 1 ;  /* 0x3f800000052a7423 */ /* 0x000fe20000010006 */
[----:B------:R-:W-:Y:S01]  /*23f0*/  SHF.L.U32 R5, R18, 0x10, RZ ;  /* 0x0000001012057819 */ /* 0x000fe200000006ff */
[----:B------:R-:W-:Y:S01]  /*2400*/  FADD.FTZ R6, -R52, 1 ;  /* 0x3f80000034067421 */ /* 0x000fe20000010100 */
[----:B------:R-:W-:Y:S01]  /*2410*/  FFMA.FTZ R43, R48, R43, 1 ;  /* 0x3f800000302b7423 */ /* 0x000fe2000001002b */
[----:B------:R-:W-:Y:S01]  /*2420*/  FFMA.FTZ R47, R47, R56, R54 ;  /* 0x000000382f2f7223 */ /* 0x000fe20000010036 */
[----:B------:R-:W-:Y:S01]  /*2430*/  FMUL.FTZ R56, R55, R7 ;  /* 0x0000000737387220 */ /* 0x000fe20000410000 */
[----:B------:R-:W-:Y:S01]  /*2440*/  FMUL.FTZ R58, R58, R42 ;  /* 0x0000002a3a3a7220 */ /* 0x000fe20000410000 */
[----:B------:R-:W-:Y:S01]  /*2450*/  FADD.FTZ R5, -R40, R5 ;  /* 0x0000000528057221 */ /* 0x000fe20000010100 */
[----:B------:R-:W-:Y:S01]  /*2460*/  FFMA.FTZ R6, R49, R6, 1 ;  /* 0x3f80000031067423 */ /* 0x000fe20000010006 */
[----:B------:R-:W-:Y:S01]  /*2470*/  PRMT R7, R16, 0x7632, R7 ;  /* 0x0000763210077816 */ /* 0x000fe20000000007 */
[----:B------:R-:W-:Y:S01]  /*2480*/  FMUL.FTZ R53, R53, R43 ;  /* 0x0000002b35357220 */ /* 0x000fe20000410000 */
[----:B------:R-:W-:-:S02]  /*2490*/  SHF.L.U32 R42, R19, 0x10, RZ ;  /* 0x00000010132a7819 */ /* 0x000fc400000006ff */
[----:B------:R-:W-:Y:S01]  /*24a0*/  PRMT R43, R18, 0x7632, R43 ;  /* 0x00007632122b7816 */ /* 0x000fe2000000002b */
[----:B------:R-:W-:Y:S01]  /*24b0*/  FMUL.FTZ R27, R3, R5 ;  /* 0x00000005031b7220 */ /* 0x000fe20000410000 */
[----:B------:R-:W-:Y:S01]  /*24c0*/  SHF.L.U32 R7, R7, 0x10, RZ ;  /* 0x0000001007077819 */ /* 0x000fe200000006ff */
[----:B------:R-:W-:Y:S01]  /*24d0*/  FMUL.FTZ R48, R52, R6 ;  /* 0x0000000634307220 */ /* 0x000fe20000410000 */
[----:B------:R-:W-:Y:S01]  /*24e0*/  FADD.FTZ R42, -R40, R42 ;  /* 0x0000002a282a7221 */ /* 0x000fe20000010100 */
[----:B------:R-:W-:Y:S01]  /*24f0*/  SHF.L.U32 R6, R43, 0x10, RZ ;  /* 0x000000102b067819 */ /* 0x000fe200000006ff */
[----:B------:R-:W-:Y:S01]  /*2500*/  FFMA.FTZ R5, R0, R27, R22 ;  /* 0x0000001b00057223 */ /* 0x000fe20000010016 */
[----:B------:R-:W-:Y:S01]  /*2510*/  FMUL.FTZ R53, R7, R53 ;  /* 0x0000003507357220 */ /* 0x000fe20000410000 */
[----:B------:R-:W-:Y:S01]  /*2520*/  FMUL.FTZ R35, R3, R42 ;  /* 0x0000002a03237220 */ /* 0x000fe20000410000 */
[----:B------:R-:W-:Y:S01]  /*2530*/  PRMT R7, R19, 0x7632, R7 ;  /* 0x0000763213077816 */ /* 0x000fe20000000007 */
[----:B------:R-:W-:Y:S01]  /*2540*/  FADD.FTZ R6, -R40, R6 ;  /* 0x0000000628067221 */ /* 0x000fe20000010100 */
[----:B------:R-:W-:Y:S01]  /*2550*/  FMUL.FTZ R55, R5, -1.4426950216293334961 ;  /* 0xbfb8aa3b05377820 */ /* 0x000fe20000410000 */
[----:B------:R-:W-:Y:S01]  /*2560*/  FFMA.FTZ R43, R2, R35, R28 ;  /* 0x00000023022b7223 */ /* 0x000fe2000001001c */
[----:B------:R-:W-:Y:S01]  /*2570*/  SHF.L.U32 R7, R7, 0x10, RZ ;  /* 0x0000001007077819 */ /* 0x000fe200000006ff */
[----:B------:R-:W-:-:S02]  /*2580*/  FMUL.FTZ R6, R3, R6 ;  /* 0x0000000603067220 */ /* 0x000fc40000410000 */
[----:B------:R-:W-:Y:S01]  /*2590*/  FMUL.FTZ R52, R43, -1.4426950216293334961 ;  /* 0xbfb8aa3b2b347820 */ /* 0x000fe20000410000 */
[----:B------:R-:W0:Y:S01]  /*25a0*/  MUFU.EX2 R55, R55 ;  /* 0x0000003700377308 */ /* 0x000e220000000800 */
[----:B------:R-:W-:Y:S01]  /*25b0*/  FFMA.FTZ R42, R44, R6, R41 ;  /* 0x000000062c2a7223 */ /* 0x000fe20000010029 */
[----:B------:R-:W-:-:S03]  /*25c0*/  FADD.FTZ R7, -R40, R7 ;  /* 0x0000000728077221 */ /* 0x000fc60000010100 */
[----:B------:R-:W-:Y:S01]  /*25d0*/  FMUL.FTZ R49, R42, -1.4426950216293334961 ;  /* 0xbfb8aa3b2a317820 */ /* 0x000fe20000410000 */
[----:B------:R-:W-:Y:S02]  /*25e0*/  FMUL.FTZ R39, R3, R7 ;  /* 0x0000000703277220 */ /* 0x000fe40000410000 */
[----:B------:R-:W1:Y:S02]  /*25f0*/  MUFU.EX2 R52, R52 ;  /* 0x0000003400347308 */ /* 0x000e640000000800 */
[----:B------:R-:W-:-:S06]  /*2600*/  FFMA.FTZ R7, R46, R39, R45 ;  /* 0x000000272e077223 */ /* 0x000fcc000001002d */
[----:B------:R-:W2:Y:S01]  /*2610*/  MUFU.EX2 R49, R49 ;  /* 0x0000003100317308 */ /* 0x000ea20000000800 */
[----:B------:R-:W-:Y:S01]  /*2620*/  FMUL.FTZ R54, R7, -1.4426950216293334961 ;  /* 0xbfb8aa3b07367820 */ /* 0x000fe20000410000 */
[----:B0-----:R-:W-:Y:S01]  /*2630*/  FADD.FTZ R55, R55, 1 ;  /* 0x3f80000037377421 */ /* 0x001fe20000010000 */
[----:B------:R-:W-:-:S05]  /*2640*/  FMUL.FTZ R56, R59, R56 ;  /* 0x000000383b387220 */ /* 0x000fca0000410000 */
[----:B------:R-:W0:Y:S01]  /*2650*/  MUFU.EX2 R54, R54 ;  /* 0x0000003600367308 */ /* 0x000e220000000800 */
[----:B-1----:R-:W-:Y:S01]  /*2660*/  FADD.FTZ R52, R52, 1 ;  /* 0x3f80000034347421 */ /* 0x002fe20000010000 */
[----:B------:R-:W-:Y:S01]  /*2670*/  FMUL.FTZ R48, R57, R48 ;  /* 0x0000003039307220 */ /* 0x000fe20000410000 */
[----:B------:R-:W-:-:S05]  /*2680*/  FMUL.FTZ R57, R0, R56 ;  /* 0x0000003800397220 */ /* 0x000fca0000410000 */
[----:B------:R-:W1:Y:S01]  /*2690*/  MUFU.RCP R55, R55 ;  /* 0x0000003700377308 */ /* 0x000e620000001000 */
[----:B--2---:R-:W-:Y:S01]  /*26a0*/  FADD.FTZ R49, R49, 1 ;  /* 0x3f80000031317421 */ /* 0x004fe20000010000 */
[----:B------:R-:W-:Y:S01]  /*26b0*/  FFMA.FTZ R47, R24, R57, R47 ;  /* 0x00000039182f7223 */ /* 0x000fe2000001002f */
[----:B------:R-:W-:-:S05]  /*26c0*/  FMUL.FTZ R57, R44, R53 ;  /* 0x000000352c397220 */ /* 0x000fca0000410000 */
[----:B------:R-:W2:Y:S01]  /*26d0*/  MUFU.RCP R52, R52 ;  /* 0x0000003400347308 */ /* 0x000ea20000001000 */
[C---:B------:R-:W-:Y:S01]  /*26e0*/  FFMA.FTZ R47, R4.reuse, R57, R47 ;  /* 0x00000039042f7223 */ /* 0x040fe2000001002f */
[----:B------:R-:W-:Y:S01]  /*26f0*/  FFMA.FTZ R61, R4, R53, R61 ;  /* 0x00000035043d7223 */ /* 0x000fe2000001003d */
[----:B0-----:R-:W-:-:S05]  /*2700*/  FADD.FTZ R4, R54, 1 ;  /* 0x3f80000036047421 */ /* 0x001fca0000010000 */
[----:B------:R-:W0:Y:S01]  /*2710*/  MUFU.RCP R49, R49 ;  /* 0x0000003100317308 */ /* 0x000e220000001000 */
[----:B-1----:R-:W-:-:S04]  /*2720*/  FADD.FTZ R54, -R55, 1 ;  /* 0x3f80000037367421 */ /* 0x002fc80000010100 */
[----:B------:R-:W-:Y:S01]  /*2730*/  FFMA.FTZ R5, R5, R54, 1 ;  /* 0x3f80000005057423 */ /* 0x000fe20000010036 */
[----:B------:R-:W-:Y:S02]  /*2740*/  FFMA.FTZ R54, R2, R33, R50 ;  /* 0x0000002102367223 */ /* 0x000fe40000010032 */
[----:B------:R-:W1:Y:S01]  /*2750*/  MUFU.RCP R4, R4 ;  /* 0x0000000400047308 */ /* 0x000e620000001000 */
[----:B--2---:R-:W-:-:S04]  /*2760*/  FADD.FTZ R50, -R52, 1 ;  /* 0x3f80000034327421 */ /* 0x004fc80000010100 */
[----:B------:R-:W-:Y:S01]  /*2770*/  FFMA.FTZ R50, R43, R50, 1 ;  /* 0x3f8000002b327423 */ /* 0x000fe20000010032 */
[----:B0-----:R-:W-:-:S04]  /*2780*/  FADD.FTZ R43, -R49, 1 ;  /* 0x3f800000312b7421 */ /* 0x001fc80000010100 */
[----:B------:R-:W-:-:S04]  /*2790*/  FFMA.FTZ R43, R42, R43, 1 ;  /* 0x3f8000002a2b7423 */ /* 0x000fc8000001002b */
[----:B------:R-:W-:Y:S01]  /*27a0*/  FMUL.FTZ R43, R49, R43 ;  /* 0x0000002b312b7220 */ /* 0x000fe20000410000 */
[----:B-1----:R-:W-:-:S04]  /*27b0*/  FADD.FTZ R49, -R4, 1 ;  /* 0x3f80000004317421 */ /* 0x002fc80000010100 */
[----:B------:R-:W-:Y:S01]  /*27c0*/  FFMA.FTZ R49, R7, R49, 1 ;  /* 0x3f80000007317423 */ /* 0x000fe20000010031 */
[----:B------:R-:W-:-:S03]  /*27d0*/  PRMT R7, R14, 0x7632, R7 ;  /* 0x000076320e077816 */ /* 0x000fc60000000007 */
[----:B------:R-:W-:Y:S01]  /*27e0*/  FMUL.FTZ R49, R4, R49 ;  /* 0x0000003104317220 */ /* 0x000fe20000410000 */
[----:B------:R-:W-:Y:S02]  /*27f0*/  SHF.L.U32 R7, R7, 0x10, RZ ;  /* 0x0000001007077819 */ /* 0x000fe400000006ff */
[----:B------:R-:W-:Y:S01]  /*2800*/  PRMT R4, R15, 0x7632, R4 ;  /* 0x000076320f047816 */ /* 0x000fe20000000004 */
[----:B------:R-:W-:Y:S02]  /*2810*/  FMUL.FTZ R5, R55, R5 ;  /* 0x0000000537057220 */ /* 0x000fe40000410000 */
[----:B------:R-:W-:Y:S01]  /*2820*/  FMUL.FTZ R55, R7, R43 ;  /* 0x0000002b07377220 */ /* 0x000fe20000410000 */
[----:B------:R-:W-:Y:S02]  /*2830*/  SHF.L.U32 R7, R4, 0x10, RZ ;  /* 0x0000001004077819 */ /* 0x000fe400000006ff */
[----:B------:R-:W-:Y:S01]  /*2840*/  SHF.L.U32 R4, R12, 0x10, RZ ;  /* 0x000000100c047819 */ /* 0x000fe200000006ff */
[----:B------:R-:W-:-:S02]  /*2850*/  FFMA.FTZ R54, R46, R51, R54 ;  /* 0x000000332e367223 */ /* 0x000fc40000010036 */
[----:B------:R-:W-:Y:S02]  /*2860*/  FMUL.FTZ R49, R7, R49 ;  /* 0x0000003107317220 */ /* 0x000fe40000410000 */
[----:B------:R-:W-:Y:S01]  /*2870*/  FADD.FTZ R7, -R40, R4 ;  /* 0x0000000428077221 */ /* 0x000fe20000010100 */
[----:B------:R-:W-:-:S03]  /*2880*/  FFMA.FTZ R54, R0, R56, R54 ;  /* 0x0000003800367223 */ /* 0x000fc60000010036 */
[----:B------:R-:W-:Y:S01]  /*2890*/  FMUL.FTZ R26, R3, R7 ;  /* 0x00000007031a7220 */ /* 0x000fe20000410000 */
[----:B------:R-:W-:Y:S01]  /*28a0*/  FFMA.FTZ R42, R44, R53, R54 ;  /* 0x000000352c2a7223 */ /* 0x000fe20000010036 */
[--C-:B------:R-:W-:Y:S02]  /*28b0*/  FADD.FTZ R60, R60, R53.reuse ;  /* 0x000000353c3c7221 */ /* 0x100fe40000010000 */
[----:B------:R-:W-:Y:S01]  /*28c0*/  FFMA.FTZ R54, R0, R26, R22 ;  /* 0x0000001a00367223 */ /* 0x000fe20000010016 */
[----:B------:R-:W-:-:S03]  /*28d0*/  PRMT R53, R12, 0x7632, R53 ;  /* 0x000076320c357816 */ /* 0x000fc60000000035 */
[----:B------:R-:W-:Y:S01]  /*28e0*/  FMUL.FTZ R7, R54, -1.4426950216293334961 ;  /* 0xbfb8aa3b36077820 */ /* 0x000fe20000410000 */
[----:B------:R-:W-:Y:S02]  /*28f0*/  SHF.L.U32 R53, R53, 0x10, RZ ;  /* 0x0000001035357819 */ /* 0x000fe400000006ff */
[----:B------:R-:W-:-:S03]  /*2900*/  SHF.L.U32 R4, R17, 0x10, RZ ;  /* 0x0000001011047819 */ /* 0x000fc600000006ff */
[----:B------:R-:W0:Y:S01]  /*2910*/  MUFU.EX2 R7, R7 ;  /* 0x0000000700077308 */ /* 0x000e220000000800 */
[----:B------:R-:W-:Y:S01]  /*2920*/  FADD.FTZ R53, -R40, R53 ;  /* 0x0000003528357221 */ /* 0x000fe20000010100 */
[----:B------:R-:W-:Y:S01]  /*2930*/  FMUL.FTZ R52, R52, R50 ;  /* 0x0000003234347220 */ /* 0x000fe20000410000 */
[----:B------:R-:W-:Y:S01]  /*2940*/  SHF.L.U32 R50, R14, 0x10, RZ ;  /* 0x000000100e327819 */ /* 0x000fe200000006ff */
[----:B------:R-:W-:Y:S01]  /*2950*/  FMUL.FTZ R4, R4, R58 ;  /* 0x0000003a04047220 */ /* 0x000fe20000410000 */
[----:B------:R-:W-:-:S03]  /*2960*/  FMUL.FTZ R53, R3, R53 ;  /* 0x0000003503357220 */ /* 0x000fc60000410000 */
[----:B------:R-:W-:Y:S01]  /*2970*/  FMUL.FTZ R43, R2, R4 ;  /* 0x00000004022b7220 */ /* 0x000fe20000410000 */
[----:B------:R-:W-:Y:S01]  /*2980*/  FMUL.FTZ R5, R50, R5 ;  /* 0x0000000532057220 */ /* 0x000fe20000410000 */
[----:B------:R-:W-:Y:S02]  /*2990*/  FFMA.FTZ R50, R44, R53, R41 ;  /* 0x000000352c327223 */ /* 0x000fe40000010029 */
[----:B------:R-:W-:Y:S01]  /*29a0*/  FFMA.FTZ R43, R32, R43, R47 ;  /* 0x0000002b202b7223 */ /* 0x000fe2000001002f */
[----:B------:R-:W-:Y:S01]  /*29b0*/  FMUL.FTZ R57, R46, R48 ;  /* 0x000000302e397220 */ /* 0x000fe20000410000 */
[----:B------:R-:W-:Y:S01]  /*29c0*/  FMUL.FTZ R47, R50, -1.4426950216293334961 ;  /* 0xbfb8aa3b322f7820 */ /* 0x000fe20000410000 */
[----:B0-----:R-:W-:Y:S02]  /*29d0*/  FADD.FTZ R7, R7, 1 ;  /* 0x3f80000007077421 */ /* 0x001fe40000010000 */
[----:B------:R-:W-:-:S03]  /*29e0*/  FFMA.FTZ R43, R36, R57, R43 ;  /* 0x00000039242b7223 */ /* 0x000fc6000001002b */
[----:B------:R-:W0:Y:S08]  /*29f0*/  MUFU.EX2 R47, R47 ;  /* 0x0000002f002f7308 */ /* 0x000e300000000800 */
[----:B------:R1:W2:Y:S02]  /*2a00*/  MUFU.RCP R57, R7 ;  /* 0x0000000700397308 */ /* 0x0002a40000001000 */
[----:B-1----:R-:W-:-:S04]  /*2a10*/  FMUL.FTZ R7, R0, R5 ;  /* 0x0000000500077220 */ /* 0x002fc80000410000 */
[----:B------:R-:W-:Y:S01]  /*2a20*/  FFMA.FTZ R7, R27, R7, R43 ;  /* 0x000000071b077223 */ /* 0x000fe2000001002b */
[----:B------:R-:W-:Y:S01]  /*2a30*/  FMUL.FTZ R43, R44, R55 ;  /* 0x000000372c2b7220 */ /* 0x000fe20000410000 */
[----:B------:R-:W-:-:S03]  /*2a40*/  FFMA.FTZ R42, R2, R4, R42 ;  /* 0x00000004022a7223 */ /* 0x000fc6000001002a */
[C---:B------:R-:W-:Y:S01]  /*2a50*/  FFMA.FTZ R7, R6.reuse, R43, R7 ;  /* 0x0000002b06077223 */ /* 0x040fe20000010007 */
[----:B------:R-:W-:Y:S01]  /*2a60*/  FFMA.FTZ R43, R6, R55, R61 ;  /* 0x00000037062b7223 */ /* 0x000fe2000001003d */
[----:B0-----:R-:W-:Y:S01]  /*2a70*/  FADD.FTZ R6, R47, 1 ;  /* 0x3f8000002f067421 */ /* 0x001fe20000010000 */
[----:B--2---:R-:W-:Y:S01]  /*2a80*/  FADD.FTZ R47, -R57, 1 ;  /* 0x3f800000392f7421 */ /* 0x004fe20000010100 */
[----:B------:R-:W-:-:S03]  /*2a90*/  FFMA.FTZ R42, R46, R48, R42 ;  /* 0x000000302e2a7223 */ /* 0x000fc6000001002a */
[----:B------:R-:W-:Y:S01]  /*2aa0*/  FFMA.FTZ R54, R54, R47, 1 ;  /* 0x3f80000036367423 */ /* 0x000fe2000001002f */
[----:B------:R-:W-:Y:S01]  /*2ab0*/  FFMA.FTZ R42, R0, R5, R42 ;  /* 0x00000005002a7223 */ /* 0x000fe2000001002a */
[----:B------:R-:W-:Y:S01]  /*2ac0*/  FADD.FTZ R47, R60, R55 ;  /* 0x000000373c2f7221 */ /* 0x000fe20000010000 */
[----:B------:R-:W0:Y:S01]  /*2ad0*/  MUFU.RCP R6, R6 ;  /* 0x0000000600067308 */ /* 0x000e220000001000 */
[----:B------:R-:W-:Y:S01]  /*2ae0*/  FMUL.FTZ R54, R57, R54 ;  /* 0x0000003639367220 */ /* 0x000fe20000410000 */
[--C-:B------:R-:W-:Y:S01]  /*2af0*/  FFMA.FTZ R55, R44, R55, R42.reuse ;  /* 0x000000372c377223 */ /* 0x100fe2000001002a */
[C---:B------:R-:W-:Y:S02]  /*2b00*/  SHF.L.U32 R57, R13.reuse, 0x10, RZ ;  /* 0x000000100d397819 */ /* 0x040fe400000006ff */
[----:B------:R-:W-:-:S03]  /*2b10*/  PRMT R42, R13, 0x7632, R42 ;  /* 0x000076320d2a7816 */ /* 0x000fc6000000002a */
[----:B------:R-:W-:Y:S01]  /*2b20*/  FADD.FTZ R57, -R40, R57 ;  /* 0x0000003928397221 */ /* 0x000fe20000010100 */
[----:B------:R-:W-:-:S03]  /*2b30*/  SHF.L.U32 R42, R42, 0x10, RZ ;  /* 0x000000102a2a7819 */ /* 0x000fc600000006ff */
[C---:B------:R-:W-:Y:S02]  /*2b40*/  FMUL.FTZ R57, R3.reuse, R57 ;  /* 0x0000003903397220 */ /* 0x040fe40000410000 */
[----:B------:R-:W-:Y:S02]  /*2b50*/  FADD.FTZ R42, -R40, R42 ;  /* 0x0000002a282a7221 */ /* 0x000fe40000010100 */
[----:B------:R-:W-:Y:S02]  /*2b60*/  FFMA.FTZ R60, R2, R57, R28 ;  /* 0x00000039023c7223 */ /* 0x000fe4000001001c */
[----:B------:R-:W-:Y:S01]  /*2b70*/  FMUL.FTZ R38, R3, R42 ;  /* 0x0000002a03267220 */ /* 0x000fe20000410000 */
[----:B0-----:R-:W-:Y:S01]  /*2b80*/  FADD.FTZ R59, -R6, 1 ;  /* 0x3f800000063b7421 */ /* 0x001fe20000010100 */
[----:B------:R-:W-:Y:S02]  /*2b90*/  FMUL.FTZ R42, R60, -1.4426950216293334961 ;  /* 0xbfb8aa3b3c2a7820 */ /* 0x000fe40000410000 */
[----:B------:R-:W-:Y:S01]  /*2ba0*/  FFMA.FTZ R58, R46, R38, R45 ;  /* 0x000000262e3a7223 */ /* 0x000fe2000001002d */
[----:B------:R-:W-:-:S03]  /*2bb0*/  FFMA.FTZ R59, R50, R59, 1 ;  /* 0x3f800000323b7423 */ /* 0x000fc6000001003b */
[----:B------:R-:W-:Y:S01]  /*2bc0*/  FMUL.FTZ R50, R58, -1.4426950216293334961 ;  /* 0xbfb8aa3b3a327820 */ /* 0x000fe20000410000 */
[----:B------:R-:W0:Y:S08]  /*2bd0*/  MUFU.EX2 R42, R42 ;  /* 0x0000002a002a7308 */ /* 0x000e300000000800 */
[----:B------:R-:W1:Y:S01]  /*2be0*/  MUFU.EX2 R50, R50 ;  /* 0x0000003200327308 */ /* 0x000e620000000800 */
[----:B0-----:R-:W-:-:S07]  /*2bf0*/  FADD.FTZ R42, R42, 1 ;  /* 0x3f8000002a2a7421 */ /* 0x001fce0000010000 */
[----:B------:R-:W0:Y:S01]  /*2c00*/  MUFU.RCP R42, R42 ;  /* 0x0000002a002a7308 */ /* 0x000e220000001000 */
[----:B-1----:R-:W-:-:S07]  /*2c10*/  FADD.FTZ R50, R50, 1 ;  /* 0x3f80000032327421 */ /* 0x002fce0000010000 */
[----:B------:R-:W1:Y:S01]  /*2c20*/  MUFU.RCP R50, R50 ;  /* 0x0000003200327308 */ /* 0x000e620000001000 */
        /* <DEDUP_REMOVED lines=8> */
[----:B---3--:R-:W-:-:S03]  /*2cb0*/  SHF.L.U32 R58, R8, 0x10, RZ ;  /* 0x00000010083a7819 */ /* 0x008fc600000006ff */
[----:B------:R-:W-:Y:S01]  /*2cc0*/  FMUL.FTZ R59, R6, R59 ;  /* 0x0000003b063b7220 */ /* 0x000fe20000410000 */
[----:B------:R-:W-:Y:S01]  /*2cd0*/  SHF.L.U32 R6, R15, 0x10, RZ ;  /* 0x000000100f067819 */ /* 0x000fe200000006ff */
[----:B------:R-:W-:-:S04]  /*2ce0*/  FADD.FTZ R58, -R40, R58 ;  /* 0x0000003a283a7221 */ /* 0x000fc80000010100 */
[----:B------:R-:W-:Y:S01]  /*2cf0*/  FMUL.FTZ R6, R6, R52 ;  /* 0x0000003406067220 */ /* 0x000fe20000410000 */
[----:B------:R-:W-:Y:S01]  /*2d00*/  PRMT R52, R11, 0x7632, R52 ;  /* 0x000076320b347816 */ /* 0x000fe20000000034 */
[----:B------:R-:W-:Y:S01]  /*2d10*/  FMUL.FTZ R31, R3, R58 ;  /* 0x0000003a031f7220 */ /* 0x000fe20000410000 */
[----:B------:R-:W-:Y:S02]  /*2d20*/  FMUL.FTZ R42, R42, R60 ;  /* 0x0000003c2a2a7220 */ /* 0x000fe40000410000 */
[----:B------:R-:W-:Y:S01]  /*2d30*/  SHF.L.U32 R52, R52, 0x10, RZ ;  /* 0x0000001034347819 */ /* 0x000fe200000006ff */
[----:B------:R-:W-:Y:S01]  /*2d40*/  FFMA.FTZ R60, R0, R31, R22 ;  /* 0x0000001f003c7223 */ /* 0x000fe20000010016 */
[----:B------:R-:W-:-:S03]  /*2d50*/  FMUL.FTZ R58, R2, R6 ;  /* 0x00000006023a7220 */ /* 0x000fc60000410000 */
[----:B------:R-:W-:Y:S01]  /*2d60*/  FMUL.FTZ R50, R52, R50 ;  /* 0x0000003234327220 */ /* 0x000fe20000410000 */
[----:B------:R-:W-:Y:S01]  /*2d70*/  FMUL.FTZ R52, R60, -1.4426950216293334961 ;  /* 0xbfb8aa3b3c347820 */ /* 0x000fe20000410000 */
[----:B------:R-:W-:Y:S01]  /*2d80*/  FFMA.FTZ R58, R35, R58, R7 ;  /* 0x0000003a233a7223 */ /* 0x000fe20000010007 */
[----:B------:R-:W-:-:S04]  /*2d90*/  SHF.L.U32 R7, R10, 0x10, RZ ;  /* 0x000000100a077819 */ /* 0x000fc800000006ff */
[----:B------:R-:W0:Y:S01]  /*2da0*/  MUFU.EX2 R52, R52 ;  /* 0x0000003400347308 */ /* 0x000e220000000800 */
[----:B------:R-:W-:Y:S01]  /*2db0*/  FMUL.FTZ R7, R7, R54 ;  /* 0x0000003607077220 */ /* 0x000fe20000410000 */
[----:B------:R-:W-:-:S04]  /*2dc0*/  FMUL.FTZ R54, R46, R49 ;  /* 0x000000312e367220 */ /* 0x000fc80000410000 */
[----:B------:R-:W-:Y:S01]  /*2dd0*/  FFMA.FTZ R54, R39, R54, R58 ;  /* 0x0000003627367223 */ /* 0x000fe2000001003a */
[----:B------:R-:W-:-:S04]  /*2de0*/  FMUL.FTZ R58, R0, R7 ;  /* 0x00000007003a7220 */ /* 0x000fc80000410000 */
[----:B------:R-:W-:Y:S01]  /*2df0*/  FFMA.FTZ R54, R26, R58, R54 ;  /* 0x0000003a1a367223 */ /* 0x000fe20000010036 */
[----:B------:R-:W-:Y:S01]  /*2e00*/  FMUL.FTZ R58, R44, R59 ;  /* 0x0000003b2c3a7220 */ /* 0x000fe20000410000 */
[----:B0-----:R-:W-:-:S03]  /*2e10*/  FADD.FTZ R52, R52, 1 ;  /* 0x3f80000034347421 */ /* 0x001fc60000010000 */
[----:B------:R-:W-:Y:S02]  /*2e20*/  FFMA.FTZ R54, R53, R58, R54 ;  /* 0x0000003a35367223 */ /* 0x000fe40000010036 */
[----:B------:R0:W1:Y:S02]  /*2e30*/  MUFU.RCP R58, R52 ;  /* 0x00000034003a7308 */ /* 0x0000640000001000 */
[----:B0-----:R-:W-:-:S04]  /*2e40*/  PRMT R52, R8, 0x7632, R52 ;  /* 0x0000763208347816 */ /* 0x001fc80000000034 */
[----:B------:R-:W-:-:S05]  /*2e50*/  SHF.L.U32 R52, R52, 0x10, RZ ;  /* 0x0000001034347819 */ /* 0x000fca00000006ff */
[----:B------:R-:W-:Y:S01]  /*2e60*/  FADD.FTZ R52, -R40, R52 ;  /* 0x0000003428347221 */ /* 0x000fe20000010100 */
[----:B------:R-:W-:-:S03]  /*2e70*/  FFMA.FTZ R53, R53, R59, R43 ;  /* 0x0000003b35357223 */ /* 0x000fc6000001002b */
[----:B------:R-:W-:-:S04]  /*2e80*/  FMUL.FTZ R52, R3, R52 ;  /* 0x0000003403347220 */ /* 0x000fc80000410000 */
[----:B------:R-:W-:Y:S01]  /*2e90*/  FFMA.FTZ R43, R44, R52, R41 ;  /* 0x000000342c2b7223 */ /* 0x000fe20000010029 */
[----:B-1----:R-:W-:-:S04]  /*2ea0*/  FADD.FTZ R41, -R58, 1 ;  /* 0x3f8000003a297421 */ /* 0x002fc80000010100 */
[----:B------:R-:W-:Y:S01]  /*2eb0*/  FFMA.FTZ R41, R60, R41, 1 ;  /* 0x3f8000003c297423 */ /* 0x000fe20000010029 */
[----:B------:R-:W-:-:S06]  /*2ec0*/  FMUL.FTZ R60, R43, -1.4426950216293334961 ;  /* 0xbfb8aa3b2b3c7820 */ /* 0x000fcc0000410000 */
[----:B------:R-:W0:Y:S01]  /*2ed0*/  MUFU.EX2 R60, R60 ;  /* 0x0000003c003c7308 */ /* 0x000e220000000800 */
[----:B------:R-:W-:Y:S01]  /*2ee0*/  FFMA.FTZ R61, R2, R6, R55 ;  /* 0x00000006023d7223 */ /* 0x000fe20000010037 */
[----:B------:R-:W-:-:S03]  /*2ef0*/  FMUL.FTZ R58, R58, R41 ;  /* 0x000000293a3a7220 */ /* 0x000fc60000410000 */
[----:B------:R-:W-:Y:S01]  /*2f00*/  FFMA.FTZ R61, R46, R49, R61 ;  /* 0x000000312e3d7223 */ /* 0x000fe2000001003d */
[----:B0-----:R-:W-:-:S04]  /*2f10*/  FADD.FTZ R60, R60, 1 ;  /* 0x3f8000003c3c7421 */ /* 0x001fc80000010000 */
[----:B------:R-:W0:Y:S01]  /*2f20*/  MUFU.RCP R55, R60 ;  /* 0x0000003c00377308 */ /* 0x000e220000001000 */
[----:B------:R-:W-:Y:S01]  /*2f30*/  FFMA.FTZ R61, R0, R7, R61 ;  /* 0x00000007003d7223 */ /* 0x000fe2000001003d */
[----:B------:R-:W-:Y:S01]  /*2f40*/  SHF.L.U32 R41, R11, 0x10, RZ ;  /* 0x000000100b297819 */ /* 0x000fe200000006ff */
[----:B------:R-:W-:Y:S02]  /*2f50*/  FADD.FTZ R22, R47, R59 ;  /* 0x0000003b2f167221 */ /* 0x000fe40000010000 */
[----:B------:R-:W-:Y:S02]  /*2f60*/  FFMA.FTZ R47, R44, R59, R61 ;  /* 0x0000003b2c2f7223 */ /* 0x000fe4000001003d */
[----:B------:R-:W-:Y:S01]  /*2f70*/  FMUL.FTZ R41, R41, R42 ;  /* 0x0000002a29297220 */ /* 0x000fe20000410000 */
[----:B------:R-:W-:Y:S01]  /*2f80*/  IADD3 R42, P0, R23, UR18, RZ ;  /* 0x00000012172a7c10 */ /* 0x000fe2000ff1e0ff */
[----:B0-----:R-:W-:-:S04]  /*2f90*/  FADD.FTZ R59, -R55, 1 ;  /* 0x3f800000373b7421 */ /* 0x001fc80000010100 */
[----:B------:R-:W-:Y:S01]  /*2fa0*/  FFMA.FTZ R59, R43, R59, 1 ;  /* 0x3f8000002b3b7423 */ /* 0x000fe2000001003b */
[----:B------:R-:W-:Y:S01]  /*2fb0*/  IADD3.X R43, R34, UR19, RZ, P0, !PT ;  /* 0x00000013222b7c10 */ /* 0x000fe200087fe4ff */
[----:B------:R-:W-:Y:S01]  /*2fc0*/  STL [R1+0x4c], R24 ;  /* 0x00004c1801007387 */ /* 0x000fe20000100800 */
[C---:B------:R-:W-:Y:S01]  /*2fd0*/  FFMA.FTZ R47, R2.reuse, R41, R47 ;  /* 0x00000029022f7223 */ /* 0x040fe2000001002f */
[----:B------:R-:W-:Y:S01]  /*2fe0*/  FMUL.FTZ R55, R55, R59 ;  /* 0x0000003b37377220 */ /* 0x000fe20000410000 */
[----:B------:R-:W0:Y:S01]  /*2ff0*/  S2UR UR16, SR_CgaCtaId ;  /* 0x00000000001079c3 */ /* 0x000e220000008800 */
[----:B------:R-:W-:Y:S01]  /*3000*/  UMOV UR13, 0x400 ;  /* 0x00000400000d7882 */ /* 0x000fe20000000000 */
[----:B------:R-:W2:Y:S01]  /*3010*/  LDG.E.64.CONSTANT R42, desc[UR14][R42.64] ;  /* 0x0000000e2a2a7981 */ /* 0x000ea2000c1e9b00 */
[----:B------:R-:W-:Y:S01]  /*3020*/  USHF.R.U32.HI UR17, URZ, 0x1, UR5 ;  /* 0x000000013f117899 */ /* 0x000fe20008011605 */
[----:B------:R-:W-:Y:S02]  /*3030*/  ULDC.64 UR18, c[0x0][0x260] ;  /* 0x0000980000127ab9 */ /* 0x000fe40000000a00 */
[----:B------:R-:W-:Y:S04]  /*3040*/  STL [R1+0x48], R32 ;  /* 0x0000482001007387 */ /* 0x000fe80000100800 */
[----:B------:R-:W-:Y:S04]  /*3050*/  STL [R1+0x70], R34 ;  /* 0x0000702201007387 */ /* 0x000fe80000100800 */
[----:B------:R1:W-:Y:S04]  /*3060*/  STL [R1+0x6c], R23 ;  /* 0x00006c1701007387 */ /* 0x0003e80000100800 */
[----:B------:R-:W-:Y:S04]  /*3070*/  STL [R1+0x10], R25 ;  /* 0x0000101901007387 */ /* 0x000fe80000100800 */
[----:B------:R-:W-:Y:S04]  /*3080*/  STL [R1+0x4], R33 ;  /* 0x0000042101007387 */ /* 0x000fe80000100800 */
[----:B------:R-:W-:Y:S04]  /*3090*/  STL [R1+0x24], R27 ;  /* 0x0000241b01007387 */ /* 0x000fe80000100800 */
[----:B------:R-:W-:Y:S04]  /*30a0*/  STL [R1+0x20], R35 ;  /* 0x0000202301007387 */ /* 0x000fe80000100800 */
[----:B------:R-:W-:Y:S04]  /*30b0*/  STL [R1+0xc], R26 ;  /* 0x00000c1a01007387 */ /* 0x000fe80000100800 */
[----:B------:R-:W-:Y:S04]  /*30c0*/  STL [R1], R31 ;  /* 0x0000001f01007387 */ /* 0x000fe80000100800 */
[----:B-1----:R1:W5:Y:S04]  /*30d0*/  LDL.LU R23, [R1+0x104] ;  /* 0x0001040001177983 */ /* 0x0023680000300800 */
[----:B------:R-:W3:Y:S01]  /*30e0*/  LDL.LU R34, [R1+0x84] ;  /* 0x0000840001227983 */ /* 0x000ee20000300800 */
[----:B------:R-:W-:-:S04]  /*30f0*/  FMUL.FTZ R59, R2, R41 ;  /* 0x00000029023b7220 */ /* 0x000fc80000410000 */
[----:B------:R-:W-:Y:S01]  /*3100*/  FFMA.FTZ R59, R57, R59, R54 ;  /* 0x0000003b393b7223 */ /* 0x000fe20000010036 */
[----:B------:R-:W-:-:S04]  /*3110*/  FMUL.FTZ R54, R46, R50 ;  /* 0x000000322e367220 */ /* 0x000fc80000410000 */
[----:B------:R-:W-:Y:S01]  /*3120*/  FFMA.FTZ R59, R38, R54, R59 ;  /* 0x00000036263b7223 */ /* 0x000fe2000001003b */
[----:B------:R-:W-:Y:S01]  /*3130*/  FFMA.FTZ R47, R46, R50, R47 ;  /* 0x000000322e2f7223 */ /* 0x000fe2000001002f */
[----:B--2---:R-:W-:-:S05]  /*3140*/  SHF.L.U32 R54, R42, 0x10, RZ ;  /* 0x000000102a367819 */ /* 0x004fca00000006ff */
[----:B------:R-:W-:Y:S01]  /*3150*/  FMUL.FTZ R54, R54, R58 ;  /* 0x0000003a36367220 */ /* 0x000fe20000410000 */
[----:B------:R-:W-:-:S04]  /*3160*/  PRMT R58, R42, 0x7632, R58 ;  /* 0x000076322a3a7816 */ /* 0x000fc8000000003a */
[----:B------:R-:W-:-:S05]  /*3170*/  SHF.L.U32 R58, R58, 0x10, RZ ;  /* 0x000000103a3a7819 */ /* 0x000fca00000006ff */
[----:B------:R-:W-:Y:S01]  /*3180*/  FMUL.FTZ R55, R58, R55 ;  /* 0x000000373a377220 */ /* 0x000fe20000410000 */
[----:B------:R-:W-:-:S04]  /*3190*/  FMUL.FTZ R58, R0, R54 ;  /* 0x00000036003a7220 */ /* 0x000fc80000410000 */
[----:B------:R-:W-:Y:S01]  /*31a0*/  FFMA.FTZ R59, R31, R58, R59 ;  /* 0x0000003a1f3b7223 */ /* 0x000fe2000001003b */
[----:B------:R-:W-:Y:S01]  /*31b0*/  SHF.L.U32 R58, R9, 0x10, RZ ;  /* 0x00000010093a7819 */ /* 0x000fe200000006ff */
[----:B------:R-:W-:-:S04]  /*31c0*/  FFMA.FTZ R47, R0, R54, R47 ;  /* 0x00000036002f7223 */ /* 0x000fc8000001002f */
[----:B------:R-:W-:Y:S01]  /*31d0*/  FADD.FTZ R58, -R40, R58 ;  /* 0x0000003a283a7221 */ /* 0x000fe20000010100 */
[----:B------:R-:W-:-:S03]  /*31e0*/  FFMA.FTZ R47, R44, R55, R47 ;  /* 0x000000372c2f7223 */ /* 0x000fc6000001002f */
[----:B------:R-:W-:Y:S01]  /*31f0*/  FMUL.FTZ R58, R3, R58 ;  /* 0x0000003a033a7220 */ /* 0x000fe20000410000 */
[----:B------:R-:W-:-:S03]  /*3200*/  FMUL.FTZ R44, R44, R55 ;  /* 0x000000372c2c7220 */ /* 0x000fc60000410000 */
[----:B------:R-:W-:Y:S01]  /*3210*/  FFMA.FTZ R61, R2, R58, R28 ;  /* 0x0000003a023d7223 */ /* 0x000fe2000001001c */
[----:B------:R-:W-:Y:S01]  /*3220*/  FFMA.FTZ R59, R52, R44, R59 ;  /* 0x0000002c343b7223 */ /* 0x000fe2000001003b */
[----:B------:R-:W2:Y:S02]  /*3230*/  LDL R28, [R1+0x68] ;  /* 0x00006800011c7983 */ /* 0x000ea40000100800 */
[----:B------:R-:W-:-:S06]  /*3240*/  FMUL.FTZ R44, R61, -1.4426950216293334961 ;  /* 0xbfb8aa3b3d2c7820 */ /* 0x000fcc0000410000 */
[----:B------:R-:W4:Y:S02]  /*3250*/  MUFU.EX2 R44, R44 ;  /* 0x0000002c002c7308 */ /* 0x000f240000000800 */
[----:B----4-:R-:W-:-:S06]  /*3260*/  FADD.FTZ R44, R44, 1 ;  /* 0x3f8000002c2c7421 */ /* 0x010fcc0000010000 */
[----:B------:R4:W0:Y:S02]  /*3270*/  MUFU.RCP R60, R44 ;  /* 0x0000002c003c7308 */ /* 0x0008240000001000 */
[----:B----4-:R-:W-:Y:S01]  /*3280*/  FFMA.FTZ R44, R52, R55, R53 ;  /* 0x00000037342c7223 */ /* 0x010fe20000010035 */
[----:B0-----:R-:W-:-:S04]  /*3290*/  FADD.FTZ R52, -R60, 1 ;  /* 0x3f8000003c347421 */ /* 0x001fc80000010100 */
[----:B------:R-:W-:Y:S01]  /*32a0*/  FFMA.FTZ R61, R61, R52, 1 ;  /* 0x3f8000003d3d7423 */ /* 0x000fe20000010034 */
[----:B------:R-:W-:-:S04]  /*32b0*/  PRMT R52, R9, 0x7632, R52 ;  /* 0x0000763209347816 */ /* 0x000fc80000000034 */
[----:B------:R-:W-:-:S05]  /*32c0*/  SHF.L.U32 R52, R52, 0x10, RZ ;  /* 0x0000001034347819 */ /* 0x000fca00000006ff */
[----:B------:R-:W-:-:S04]  /*32d0*/  FADD.FTZ R52, -R40, R52 ;  /* 0x0000003428347221 */ /* 0x000fc80000010100 */
[----:B------:R-:W-:-:S04]  /*32e0*/  FMUL.FTZ R53, R3, R52 ;  /* 0x0000003403357220 */ /* 0x000fc80000410000 */
[----:B------:R-:W-:-:S04]  /*32f0*/  FFMA.FTZ R52, R46, R53, R45 ;  /* 0x000000352e347223 */ /* 0x000fc8000001002d */
[----:B------:R-:W-:-:S06]  /*3300*/  FMUL.FTZ R45, R52, -1.4426950216293334961 ;  /* 0xbfb8aa3b342d7820 */ /* 0x000fcc0000410000 */
[----:B------:R-:W0:Y:S01]  /*3310*/  MUFU.EX2 R45, R45 ;  /* 0x0000002d002d7308 */ /* 0x000e220000000800 */
[----:B------:R-:W-:Y:S01]  /*3320*/  FMUL.FTZ R60, R60, R61 ;  /* 0x0000003d3c3c7220 */ /* 0x000fe20000410000 */
[----:B0-----:R-:W-:-:S06]  /*3330*/  FADD.FTZ R45, R45, 1 ;  /* 0x3f8000002d2d7421 */ /* 0x001fcc0000010000 */
[----:B------:R0:W4:Y:S02]  /*3340*/  MUFU.RCP R61, R45 ;  /* 0x0000002d003d7308 */ /* 0x0001240000001000 */
[----:B0-----:R-:W-:Y:S02]  /*3350*/  FADD.FTZ R45, R22, R55 ;  /* 0x00000037162d7221 */ /* 0x001fe40000010000 */
[----:B------:R1:W5:Y:S01]  /*3360*/  LDL.LU R22, [R1+0x100] ;  /* 0x0001000001167983 */ /* 0x0003620000300800 */
[----:B----4-:R-:W-:-:S04]  /*3370*/  FADD.FTZ R55, -R61, 1 ;  /* 0x3f8000003d377421 */ /* 0x010fc80000010100 */
[----:B------:R-:W-:Y:S01]  /*3380*/  FFMA.FTZ R52, R52, R55, 1 ;  /* 0x3f80000034347423 */ /* 0x000fe20000010037 */
[----:B------:R-:W-:-:S03]  /*3390*/  SHF.L.U32 R55, R43, 0x10, RZ ;  /* 0x000000102b377819 */ /* 0x000fc600000006ff */
[----:B------:R-:W-:Y:S01]  /*33a0*/  FMUL.FTZ R52, R61, R52 ;  /* 0x000000343d347220 */ /* 0x000fe20000410000 */
[----:B------:R-:W-:Y:S01]  /*33b0*/  PRMT R61, R43, 0x7632, R61 ;  /* 0x000076322b3d7816 */ /* 0x000fe2000000003d */
[----:B------:R-:W-:-:S03]  /*33c0*/  FMUL.FTZ R55, R55, R60 ;  /* 0x0000003c37377220 */ /* 0x000fc60000410000 */
[----:B------:R-:W-:Y:S01]  /*33d0*/  SHF.L.U32 R61, R61, 0x10, RZ ;  /* 0x000000103d3d7819 */ /* 0x000fe200000006ff */
[----:B------:R-:W-:-:S04]  /*33e0*/  FMUL.FTZ R60, R2, R55 ;  /* 0x00000037023c7220 */ /* 0x000fc80000410000 */
[----:B------:R-:W-:Y:S01]  /*33f0*/  FMUL.FTZ R52, R61, R52 ;  /* 0x000000343d347220 */ /* 0x000fe20000410000 */
[----:B------:R-:W-:Y:S01]  /*3400*/  FFMA.FTZ R59, R58, R60, R59 ;  /* 0x0000003c3a3b7223 */ /* 0x000fe2000001003b */
[----:B------:R-:W-:Y:S01]  /*3410*/  FFMA.FTZ R60, R2, R55, R47 ;  /* 0x00000037023c7223 */ /* 0x000fe2000001002f */
[----:B------:R-:W4:Y:S01]  /*3420*/  LDL R61, [R1+0x2c] ;  /* 0x00002c00013d7983 */ /* 0x000f220000100800 */
[CC--:B------:R-:W-:Y:S02]  /*3430*/  FMUL.FTZ R47, R46.reuse, R52.reuse ;  /* 0x000000342e2f7220 */ /* 0x0c0fe40000410000 */
[----:B------:R-:W-:Y:S02]  /*3440*/  FFMA.FTZ R46, R46, R52, R60 ;  /* 0x000000342e2e7223 */ /* 0x000fe4000001003c */
[----:B------:R-:W-:Y:S01]  /*3450*/  FFMA.FTZ R47, R53, R47, R59 ;  /* 0x0000002f352f7223 */ /* 0x000fe2000001003b */
[----:B------:R-:W4:Y:S04]  /*3460*/  LDL R60, [R1+0x60] ;  /* 0x00006000013c7983 */ /* 0x000f280000100800 */
[----:B------:R-:W2:Y:S04]  /*3470*/  LDL R59, [R1+0x44] ;  /* 0x00004400013b7983 */ /* 0x000ea80000100800 */
[----:B---3--:R0:W-:Y:S04]  /*3480*/  STS.64 [R34], R46 ;  /* 0x0000002e22007388 */ /* 0x0081e80000000a00 */
[----:B0-----:R-:W3:Y:S04]  /*3490*/  LDL.LU R34, [R1+0xfc] ;  /* 0x0000fc0001227983 */ /* 0x001ee80000300800 */
[----:B------:R-:W4:Y:S04]  /*34a0*/  LDL R46, [R1+0x40] ;  /* 0x00004000012e7983 */ /* 0x000f280000100800 */
[----:B------:R-:W4:Y:S01]  /*34b0*/  LDL R47, [R1+0x30] ;  /* 0x00003000012f7983 */ /* 0x000f220000100800 */
[----:B------:R-:W-:Y:S01]  /*34c0*/  ULEA UR9, UR16, UR13, 0x18 ;  /* 0x0000000d10097291 */ /* 0x000fe2000f8ec03f */
[----:B------:R-:W-:Y:S01]  /*34d0*/  BAR.SYNC.DEFER_BLOCKING 0x0 ;  /* 0x0000000000007b1d */ /* 0x000fe20000010000 */
[----:B----4-:R-:W-:-:S04]  /*34e0*/  FFMA.FTZ R46, R46, R47, RZ ;  /* 0x0000002f2e2e7223 */ /* 0x010fc800000100ff */
[----:B--2---:R-:W-:Y:S01]  /*34f0*/  FFMA.FTZ R46, R28, R59, R46 ;  /* 0x0000003b1c2e7223 */ /* 0x004fe2000001002e */
[----:B------:R-:W-:Y:S01]  /*3500*/  FADD.FTZ R47, RZ, R47 ;  /* 0x0000002fff2f7221 */ /* 0x000fe20000010000 */
[----:B------:R-:W2:Y:S02]  /*3510*/  LDL.LU R28, [R1+0xf8] ;  /* 0x0000f800011c7983 */ /* 0x000ea40000300800 */
[----:B------:R-:W-:Y:S02]  /*3520*/  FFMA.FTZ R46, R60, R61, R46 ;  /* 0x0000003d3c2e7223 */ /* 0x000fe4000001002e */
[----:B------:R-:W0:Y:S01]  /*3530*/  S2R R60, SR_TID.X ;  /* 0x00000000003c7919 */ /* 0x000e220000002100 */
[----:B------:R-:W-:-:S04]  /*3540*/  FADD.FTZ R47, R47, R59 ;  /* 0x0000003b2f2f7221 */ /* 0x000fc80000010000 */
[----:B------:R-:W-:Y:S01]  /*3550*/  FADD.FTZ R47, R47, R61 ;  /* 0x0000003d2f2f7221 */ /* 0x000fe20000010000 */
[----:B------:R-:W-:Y:S02]  /*3560*/  FFMA.FTZ R46, R29, R25, R46 ;  /* 0x000000191d2e7223 */ /* 0x000fe4000001002e */
[----:B------:R-:W2:Y:S01]  /*3570*/  LDL.LU R29, [R1+0xf4] ;  /* 0x0000f400011d7983 */ /* 0x000ea20000300800 */
[----:B------:R-:W-:Y:S01]  /*3580*/  FADD.FTZ R47, R47, R25 ;  /* 0x000000192f2f7221 */ /* 0x000fe20000010000 */
[----:B------:R-:W-:Y:S02]  /*3590*/  FFMA.FTZ R46, R24, R56, R46 ;  /* 0x00000038182e7223 */ /* 0x000fe4000001002e */
[----:B------:R1:W5:Y:S01]  /*35a0*/  LDL.LU R25, [R1+0xf0] ;  /* 0x0000f00001197983 */ /* 0x0003620000300800 */
[----:B------:R-:W-:Y:S01]  /*35b0*/  FADD.FTZ R47, R47, R56 ;  /* 0x000000382f2f7221 */ /* 0x000fe20000010000 */
[----:B------:R-:W-:Y:S02]  /*35c0*/  FFMA.FTZ R46, R27, R5, R46 ;  /* 0x000000051b2e7223 */ /* 0x000fe4000001002e */
[----:B------:R1:W5:Y:S01]  /*35d0*/  LDL.LU R24, [R1+0xec] ;  /* 0x0000ec0001187983 */ /* 0x0003620000300800 */
[----:B------:R-:W-:Y:S01]  /*35e0*/  FADD.FTZ R47, R47, R5 ;  /* 0x000000052f2f7221 */ /* 0x000fe20000010000 */
[----:B------:R-:W-:-:S02]  /*35f0*/  FFMA.FTZ R46, R26, R7, R46 ;  /* 0x000000071a2e7223 */ /* 0x000fc4000001002e */
[----:B------:R1:W5:Y:S01]  /*3600*/  LDL.LU R27, [R1+0xe8] ;  /* 0x0000e800011b7983 */ /* 0x0003620000300800 */
[----:B------:R-:W-:Y:S01]  /*3610*/  FADD.FTZ R47, R47, R7 ;  /* 0x000000072f2f7221 */ /* 0x000fe20000010000 */
[----:B------:R-:W-:Y:S02]  /*3620*/  FFMA.FTZ R46, R31, R54, R46 ;  /* 0x000000361f2e7223 */ /* 0x000fe4000001002e */
[----:B------:R1:W5:Y:S01]  /*3630*/  LDL.LU R26, [R1+0xe4] ;  /* 0x0000e400011a7983 */ /* 0x0003620000300800 */
[C---:B0-----:R-:W-:Y:S02]  /*3640*/  SHF.L.U32 R61, R60.reuse, 0x1, RZ ;  /* 0x000000013c3d7819 */ /* 0x041fe400000006ff */
[----:B------:R-:W-:Y:S01]  /*3650*/  LEA R59, R60, UR9, 0x5 ;  /* 0x000000093c3b7c11 */ /* 0x000fe2000f8e28ff */
[----:B------:R-:W-:Y:S01]  /*3660*/  FADD.FTZ R47, R47, R54 ;  /* 0x000000362f2f7221 */ /* 0x000fe20000010000 */
[----:B------:R-:W-:Y:S01]  /*3670*/  LOP3.LUT R61, R61, 0x18, RZ, 0xc0, !PT ;  /* 0x000000183d3d7812 */ /* 0x000fe200078ec0ff */
[----:B------:R1:W5:Y:S03]  /*3680*/  LDL.LU R31, [R1+0xe0] ;  /* 0x0000e000011f7983 */ /* 0x0003660000300800 */
[----:B------:R-:W-:-:S05]  /*3690*/  IADD3 R60, R59, R61, RZ ;  /* 0x0000003d3b3c7210 */ /* 0x000fca0007ffe0ff */
[----:B------:R0:W-:Y:S02]  /*36a0*/  STS.64 [R60], R46 ;  /* 0x0000002e3c007388 */ /* 0x0001e40000000a00 */
[----:B0-----:R-:W-:Y:S02]  /*36b0*/  LOP3.LUT R46, R61, 0x8, RZ, 0x3c, !PT ;  /* 0x000000083d2e7812 */ /* 0x001fe400078e3cff */
[----:B------:R-:W4:Y:S02]  /*36c0*/  LDL R47, [R1+0x34] ;  /* 0x00003400012f7983 */ /* 0x000f240000100800 */
[----:B------:R-:W-:Y:S02]  /*36d0*/  IADD3 R46, R59, R46, RZ ;  /* 0x0000002e3b2e7210 */ /* 0x000fe40007ffe0ff */
[----:B------:R-:W3:Y:S04]  /*36e0*/  LDL R60, [R1+0x38] ;  /* 0x00003800013c7983 */ /* 0x000ee80000100800 */
[----:B------:R0:W-:Y:S04]  /*36f0*/  STS.64 [R46], R44 ;  /* 0x0000002c2e007388 */ /* 0x0001e80000000a00 */
[----:B0-----:R-:W4:Y:S04]  /*3700*/  LDL R45, [R1+0x3c] ;  /* 0x00003c00012d7983 */ /* 0x001f280000100800 */
[----:B------:R-:W3:Y:S01]  /*3710*/  LDL R46, [R1+0x64] ;  /* 0x00006400012e7983 */ /* 0x000ee20000100800 */
[----:B----4-:R-:W-:Y:S01]  /*3720*/  FFMA.FTZ R44, R45, R47, RZ ;  /* 0x0000002f2d2c7223 */ /* 0x010fe200000100ff */
[----:B------:R-:W-:-:S03]  /*3730*/  FADD.FTZ R45, RZ, R47 ;  /* 0x0000002fff2d7221 */ /* 0x000fc60000010000 */
[----:B---3--:R-:W-:Y:S01]  /*3740*/  FFMA.FTZ R44, R46, R60, R44 ;  /* 0x0000003c2e2c7223 */ /* 0x008fe2000001002c */
[----:B------:R-:W-:-:S03]  /*3750*/  FADD.FTZ R45, R45, R60 ;  /* 0x0000003c2d2d7221 */ /* 0x000fc60000010000 */
[----:B--2---:R-:W-:Y:S01]  /*3760*/  FFMA.FTZ R44, R29, R28, R44 ;  /* 0x0000001c1d2c7223 */ /* 0x004fe2000001002c */
        /* <DEDUP_REMOVED lines=13> */
[----:B------:R-:W-:Y:S01]  /*3840*/  FFMA.FTZ R44, R57, R41, R44 ;  /* 0x00000029392c7223 */ /* 0x000fe2000001002c */
[----:B------:R-:W-:Y:S02]  /*3850*/  FADD.FTZ R45, R45, R41 ;  /* 0x000000292d2d7221 */ /* 0x000fe40000010000 */
[----:B------:R1:W5:Y:S01]  /*3860*/  LDL.LU R32, [R1+0xcc] ;  /* 0x0000cc0001207983 */ /* 0x0003620000300800 */
[----:B------:R-:W-:Y:S01]  /*3870*/  FFMA.FTZ R44, R58, R55, R44 ;  /* 0x000000373a2c7223 */ /* 0x000fe2000001002c */
[----:B------:R-:W-:Y:S02]  /*3880*/  FADD.FTZ R45, R45, R55 ;  /* 0x000000372d2d7221 */ /* 0x000fe40000010000 */
[----:B------:R1:W5:Y:S04]  /*3890*/  LDL.LU R35, [R1+0xc8] ;  /* 0x0000c80001237983 */ /* 0x0003680000300800 */
[----:B------:R0:W-:Y:S02]  /*38a0*/  STS.64 [R46], R44 ;  /* 0x0000002c2e007388 */ /* 0x0001e40000000a00 */
[----:B0-----:R-:W-:Y:S01]  /*38b0*/  FFMA.FTZ R44, R36, R48, R37 ;  /* 0x00000030242c7223 */ /* 0x001fe20000010025 */
[----:B------:R-:W-:-:S02]  /*38c0*/  FADD.FTZ R45, R34, R51 ;  /* 0x00000033222d7221 */ /* 0x000fc40000010000 */
[----:B------:R1:W5:Y:S01]  /*38d0*/  LDL.LU R34, [R1+0xc4] ;  /* 0x0000c40001227983 */ /* 0x0003620000300800 */
[----:B------:R-:W-:-:S03]  /*38e0*/  FFMA.FTZ R44, R39, R49, R44 ;  /* 0x00000031272c7223 */ /* 0x000fc6000001002c */
[----:B------:R1:W5:Y:S01]  /*38f0*/  LDL.LU R37, [R1+0xc0] ;  /* 0x0000c00001257983 */ /* 0x0003620000300800 */
[----:B------:R-:W-:-:S03]  /*3900*/  FFMA.FTZ R44, R38, R50, R44 ;  /* 0x00000032262c7223 */ /* 0x000fc6000001002c */
[----:B------:R1:W5:Y:S04]  /*3910*/  LDL.LU R36, [R1+0xbc] ;  /* 0x0000bc0001247983 */ /* 0x0003680000300800 */
[----:B------:R1:W5:Y:S04]  /*3920*/  LDL.LU R39, [R1+0xb8] ;  /* 0x0000b80001277983 */ /* 0x0003680000300800 */
[----:B------:R1:W5:Y:S01]  /*3930*/  LDL.LU R38, [R1+0xb4] ;  /* 0x0000b40001267983 */ /* 0x0003620000300800 */
[----:B------:R-:W0:Y:S01]  /*3940*/  S2R R47, SR_TID.X ;  /* 0x00000000002f7919 */ /* 0x000e220000002100 */
[----:B------:R-:W-:-:S02]  /*3950*/  LOP3.LUT R51, R61, 0x18, RZ, 0x3c, !PT ;  /* 0x000000183d337812 */ /* 0x000fc400078e3cff */
[----:B------:R-:W2:Y:S01]  /*3960*/  S2R R61, SR_TID.X ;  /* 0x00000000003d7919 */ /* 0x000ea20000002100 */
[----:B------:R-:W-:-:S04]  /*3970*/  FADD.FTZ R45, R45, R48 ;  /* 0x000000302d2d7221 */ /* 0x000fc80000010000 */
[----:B------:R-:W-:-:S04]  /*3980*/  FADD.FTZ R45, R45, R49 ;  /* 0x000000312d2d7221 */ /* 0x000fc80000010000 */
[----:B------:R-:W-:Y:S01]  /*3990*/  FADD.FTZ R45, R45, R50 ;  /* 0x000000322d2d7221 */ /* 0x000fe20000010000 */
[----:B------:R-:W-:Y:S01]  /*39a0*/  IADD3 R59, R59, R51, RZ ;  /* 0x000000333b3b7210 */ /* 0x000fe20007ffe0ff */
[----:B------:R-:W-:Y:S02]  /*39b0*/  FFMA.FTZ R44, R53, R52, R44 ;  /* 0x00000034352c7223 */ /* 0x000fe4000001002c */
[----:B------:R-:W-:Y:S01]  /*39c0*/  FADD.FTZ R45, R45, R52 ;  /* 0x000000342d2d7221 */ /* 0x000fe20000010000 */
[----:B0-----:R-:W-:-:S04]  /*39d0*/  SHF.R.S32.HI R60, RZ, 0x1f, R47 ;  /* 0x0000001fff3c7819 */ /* 0x001fc8000001142f */
[----:B------:R-:W-:-:S04]  /*39e0*/  LEA.HI R47, R60, R47, RZ, 0x2 ;  /* 0x0000002f3c2f7211 */ /* 0x000fc800078f10ff */
[----:B------:R-:W-:Y:S01]  /*39f0*/  SHF.R.S32.HI R46, RZ, 0x2, R47 ;  /* 0x00000002ff2e7819 */ /* 0x000fe2000001142f */
[----:B------:R0:W-:Y:S03]  /*3a00*/  STS.64 [R59], R44 ;  /* 0x0000002c3b007388 */ /* 0x0001e60000000a00 */
[----:B------:R-:W-:-:S04]  /*3a10*/  IADD3 R48, R46, 0x50, RZ ;  /* 0x000000502e307810 */ /* 0x000fc80007ffe0ff */
[----:B------:R-:W-:Y:S02]  /*3a20*/  SHF.R.S32.HI R49, RZ, 0x1f, R48 ;  /* 0x0000001fff317819 */ /* 0x000fe40000011430 */
[C---:B------:R-:W-:Y:S02]  /*3a30*/  IADD3 R50, R46.reuse, 0xa0, RZ ;  /* 0x000000a02e327810 */ /* 0x040fe40007ffe0ff */
[----:B------:R-:W-:Y:S02]  /*3a40*/  LEA.HI R48, R49, R48, RZ, 0x2 ;  /* 0x0000003031307211 */ /* 0x000fe400078f10ff */
[----:B------:R-:W-:Y:S02]  /*3a50*/  IADD3 R49, R46, 0xf0, RZ ;  /* 0x000000f02e317810 */ /* 0x000fe40007ffe0ff */
[----:B--2---:R-:W-:Y:S02]  /*3a60*/  LEA.HI R52, R60, R61, RZ, 0x4 ;  /* 0x0000003d3c347211 */ /* 0x004fe400078f20ff */
[----:B------:R-:W-:-:S02]  /*3a70*/  LOP3.LUT R47, R47, 0xfffffffc, RZ, 0xc0, !PT ;  /* 0xfffffffc2f2f7812 */ /* 0x000fc400078ec0ff */
[----:B------:R-:W-:Y:S02]  /*3a80*/  SHF.R.S32.HI R53, RZ, 0x1f, R49 ;  /* 0x0000001fff357819 */ /* 0x000fe40000011431 */
[----:B------:R-:W-:Y:S02]  /*3a90*/  SHF.R.S32.HI R51, RZ, 0x1f, R50 ;  /* 0x0000001fff337819 */ /* 0x000fe40000011432 */
[----:B------:R-:W-:Y:S02]  /*3aa0*/  SHF.R.U32.HI R52, RZ, 0x4, R52 ;  /* 0x00000004ff347819 */ /* 0x000fe40000011634 */
[----:B------:R-:W-:Y:S02]  /*3ab0*/  IADD3 R47, -R47, R61, RZ ;  /* 0x0000003d2f2f7210 */ /* 0x000fe40007ffe1ff */
[----:B------:R-:W-:Y:S02]  /*3ac0*/  LEA.HI R53, R53, R49, RZ, 0x2 ;  /* 0x0000003135357211 */ /* 0x000fe400078f10ff */
[----:B------:R-:W-:-:S02]  /*3ad0*/  LEA.HI R51, R51, R50, RZ, 0x2 ;  /* 0x0000003233337211 */ /* 0x000fc400078f10ff */
[----:B------:R-:W-:Y:S02]  /*3ae0*/  LEA R49, R46, UR9, 0x5 ;  /* 0x000000092e317c11 */ /* 0x000fe4000f8e28ff */
[C---:B------:R-:W-:Y:S02]  /*3af0*/  LOP3.LUT R52, R47.reuse, 0x3, R52, 0x78, !PT ;  /* 0x000000032f347812 */ /* 0x040fe400078e7834 */
[----:B------:R-:W-:Y:S02]  /*3b00*/  SHF.R.U32.HI R48, RZ, 0x2, R48 ;  /* 0x00000002ff307819 */ /* 0x000fe40000011630 */
[----:B------:R-:W-:Y:S02]  /*3b10*/  SHF.R.U32.HI R51, RZ, 0x2, R51 ;  /* 0x00000002ff337819 */ /* 0x000fe40000011633 */
[----:B0-----:R-:W-:Y:S01]  /*3b20*/  LEA R44, R52, R49, 0x3 ;  /* 0x00000031342c7211 */ /* 0x001fe200078e18ff */
[----:B------:R-:W-:Y:S01]  /*3b30*/  BAR.SYNC.DEFER_BLOCKING 0x0 ;  /* 0x0000000000007b1d */ /* 0x000fe20000010000 */
[----:B------:R-:W-:-:S02]  /*3b40*/  LOP3.LUT R48, R47, 0x3, R48, 0x78, !PT ;  /* 0x000000032f307812 */ /* 0x000fc400078e7830 */
[----:B------:R-:W-:Y:S02]  /*3b50*/  LOP3.LUT R51, R47, 0x3, R51, 0x78, !PT ;  /* 0x000000032f337812 */ /* 0x000fe400078e7833 */
[-C--:B------:R-:W-:Y:S02]  /*3b60*/  LEA R46, R48, R49.reuse, 0x3 ;  /* 0x00000031302e7211 */ /* 0x080fe400078e18ff */
[----:B------:R-:W-:Y:S02]  /*3b70*/  SHF.R.U32.HI R53, RZ, 0x2, R53 ;  /* 0x00000002ff357819 */ /* 0x000fe40000011635 */
[----:B------:R-:W-:Y:S02]  /*3b80*/  LEA R48, R51, R49, 0x3 ;  /* 0x0000003133307211 */ /* 0x000fe400078e18ff */
[----:B------:R-:W-:-:S04]  /*3b90*/  LOP3.LUT R53, R47, 0x3, R53, 0x78, !PT ;  /* 0x000000032f357812 */ /* 0x000fc800078e7835 */
[----:B------:R-:W-:Y:S01]  /*3ba0*/  LEA R50, R53, R49, 0x3 ;  /* 0x0000003135327211 */ /* 0x000fe200078e18ff */
[----:B------:R-:W0:Y:S04]  /*3bb0*/  LDS.64 R44, [R44] ;  /* 0x000000002c2c7984 */ /* 0x000e280000000a00 */
[----:B------:R-:W2:Y:S04]  /*3bc0*/  LDS.64 R46, [R46+0xa00] ;  /* 0x000a00002e2e7984 */ /* 0x000ea80000000a00 */
[----:B------:R-:W3:Y:S04]  /*3bd0*/  LDS.64 R48, [R48+0x1400] ;  /* 0x0014000030307984 */ /* 0x000ee80000000a00 */
[----:B------:R-:W4:Y:S01]  /*3be0*/  LDS.64 R50, [R50+0x1e00] ;  /* 0x001e000032327984 */ /* 0x000f220000000a00 */
[----:B------:R-:W-:Y:S01]  /*3bf0*/  USHF.L.U32 UR9, UR10, 0x7, URZ ;  /* 0x000000070a097899 */ /* 0x000fe2000800063f */
[----:B------:R-:W-:-:S03]  /*3c00*/  IADD3 R52, P0, R61, UR12, RZ ;  /* 0x0000000c3d347c10 */ /* 0x000fc6000ff1e0ff */
[----:B------:R-:W-:Y:S01]  /*3c10*/  ULOP3.LUT UR9, UR9, 0x7f, UR21, 0xf8, !UPT ;  /* 0x0000007f09097892 */ /* 0x000fe2000f8ef815 */
[----:B------:R-:W-:Y:S01]  /*3c20*/  LEA.HI.X.SX32 R53, R61, RZ, 0x1, P0 ;  /* 0x000000ff3d357211 */ /* 0x000fe200000f0eff */
[----:B------:R-:W-:-:S04]  /*3c30*/  USHF.L.U64.HI UR10, UR10, 0x7, UR17 ;  /* 0x000000070a0a7899 */ /* 0x000fc80008010211 */
[----:B------:R-:W-:Y:S01]  /*3c40*/  MOV R59, UR9 ;  /* 0x00000009003b7c02 */ /* 0x000fe20008000f00 */
[----:B------:R-:W-:-:S04]  /*3c50*/  UIMAD UR10, UR10, 0x280, URZ ;  /* 0x000002800a0a78a4 */ /* 0x000fc8000f8e023f */
[----:B------:R-:W-:-:S04]  /*3c60*/  IMAD.WIDE.U32 R52, R59, 0x280, R52 ;  /* 0x000002803b347825 */ /* 0x000fc800078e0034 */
[----:B0-----:R-:W-:Y:S01]  /*3c70*/  FADD.FTZ R44, RZ, R44 ;  /* 0x0000002cff2c7221 */ /* 0x001fe20000010000 */
[----:B------:R-:W-:-:S03]  /*3c80*/  FADD.FTZ R45, RZ, R45 ;  /* 0x0000002dff2d7221 */ /* 0x000fc60000010000 */
[----:B--2---:R-:W-:Y:S01]  /*3c90*/  FADD.FTZ R46, R44, R46 ;  /* 0x0000002e2c2e7221 */ /* 0x004fe20000010000 */
[----:B------:R-:W-:Y:S01]  /*3ca0*/  FADD.FTZ R45, R45, R47 ;  /* 0x0000002f2d2d7221 */ /* 0x000fe20000010000 */
[----:B------:R-:W-:Y:S02]  /*3cb0*/  IADD3 R47, R53, UR10, RZ ;  /* 0x0000000a352f7c10 */ /* 0x000fe4000fffe0ff */
[----:B------:R-:W-:Y:S01]  /*3cc0*/  LEA R44, P0, R52, UR18, 0x3 ;  /* 0x00000012342c7c11 */ /* 0x000fe2000f8018ff */
[----:B---3--:R-:W-:-:S03]  /*3cd0*/  FADD.FTZ R49, R45, R49 ;  /* 0x000000312d317221 */ /* 0x008fc60000010000 */
[----:B------:R-:W-:Y:S02]  /*3ce0*/  LEA.HI.X R45, R52, UR19, R47, 0x3, P0 ;  /* 0x00000013342d7c11 */ /* 0x000fe400080f1c2f */
[----:B------:R-:W-:Y:S01]  /*3cf0*/  ISETP.GT.U32.AND P0, PT, R61, 0x1f, PT ;  /* 0x0000001f3d00780c */ /* 0x000fe20003f04070 */
[----:B------:R-:W-:Y:S01]  /*3d00*/  FADD.FTZ R46, R46, R48 ;  /* 0x000000302e2e7221 */ /* 0x000fe20000010000 */
[----:B----4-:R-:W-:-:S03]  /*3d10*/  FADD.FTZ R51, R49, R51 ;  /* 0x0000003331337221 */ /* 0x010fc60000010000 */
[----:B------:R-:W-:Y:S01]  /*3d20*/  FADD.FTZ R50, R46, R50 ;  /* 0x000000322e327221 */ /* 0x000fe20000010000 */
[----:B------:R-:W-:Y:S04]  /*3d30*/  BSSY B0, `(.L_x_700) ;  /* 0x000006e000007945 */ /* 0x000fe80003800000 */
[----:B------:R0:W-:Y:S02]  /*3d40*/  STG.E.64 desc[UR14][R44.64+0xc000], R50 ;  /* 0x00c000322c007986 */ /* 0x0001e4000c101b0e */
[----:B0-----:R-:W-:Y:S01]  /*3d50*/  CS2R R44, SRZ ;  /* 0x00000000002c7805 */ /* 0x001fe2000001ff00 */
[----:B-1----:R-:W-:Y:S06]  /*3d60*/  @P0 BRA `(.L_x_701) ;  /* 0x0000000400a80947 */ /* 0x002fec0003800000 */
[----:B------:R-:W-:Y:S01]  /*3d70*/  USHF.L.U32 UR9, UR11, 0x3, URZ ;  /* 0x000000030b097899 */ /* 0x000fe2000800063f */
[----:B------:R-:W-:Y:S02]  /*3d80*/  MOV R44, 0x28 ;  /* 0x00000028002c7802 */ /* 0x000fe40000000f00 */
[----:B------:R-:W-:Y:S01]  /*3d90*/  MOV R45, 0x28 ;  /* 0x00000028002d7802 */ /* 0x000fe20000000f00 */
[----:B------:R-:W-:Y:S01]  /*3da0*/  ULOP3.LUT UR9, UR9, 0x8, URZ, 0xc0, !UPT ;  /* 0x0000000809097892 */ /* 0x000fe2000f8ec03f */
[----:B------:R-:W-:Y:S02]  /*3db0*/  SHF.L.U32 R49, R61, 0x3, RZ ;  /* 0x000000033d317819 */ /* 0x000fe400000006ff */
        /* <DEDUP_REMOVED lines=80> */
[C---:B------:R-:W-:Y:S01]  /*42c0*/  IADD3 R44, R48.reuse, 0x20, RZ ;  /* 0x00000020302c7810 */ /* 0x040fe20007ffe0ff */
        /* <DEDUP_REMOVED lines=12> */
[----:B------:R-:W-:Y:S02]  /*4390*/  MOV R45, 0x28 ;  /* 0x00000028002d7802 */ /* 0x000fe40000000f00 */
[----:B------:R-:W-:-:S04]  /*43a0*/  LEA.HI R44, R44, R48, RZ, 0x2 ;  /* 0x000000302c2c7211 */ /* 0x000fc800078f10ff */
[----:B------:R-:W-:-:S05]  /*43b0*/  SHF.R.S32.HI R44, RZ, 0x2, R44 ;  /* 0x00000002ff2c7819 */ /* 0x000fca000001142c */
[----:B------:R-:W-:-:S05]  /*43c0*/  IMAD R44, R44, R45, UR8 ;  /* 0x000000082c2c7e24 */ /* 0x000fca000f8e022d */
[----:B------:R-:W-:-:S06]  /*43d0*/  IADD3 R44, R49, R44, RZ ;  /* 0x0000002c312c7210 */ /* 0x000fcc0007ffe0ff */
[----:B------:R-:W0:Y:S02]  /*43e0*/  LDS.64 R44, [R44] ;  /* 0x000000002c2c7984 */ /* 0x000e240000000a00 */
[----:B0-----:R-:W-:Y:S01]  /*43f0*/  FADD.FTZ R44, R46, R44 ;  /* 0x0000002c2e2c7221 */ /* 0x001fe20000010000 */
[----:B------:R-:W-:-:S07]  /*4400*/  FADD.FTZ R45, R47, R45 ;  /* 0x0000002d2f2d7221 */ /* 0x000fce0000010000 */
.L_x_701:
[----:B------:R-:W-:Y:S05]  /*4410*/  BSYNC B0 ;  /* 0x0000000000007941 */ /* 0x000fea0003800000 */
.L_x_700:
        /* <DEDUP_REMOVED lines=27> */
.L_x_703:
[----:B------:R-:W-:Y:S05]  /*45d0*/  BSYNC B0 ;  /* 0x0000000000007941 */ /* 0x000fea0003800000 */
.L_x_702:
[----:B------:R-:W-:Y:S01]  /*45e0*/  UIADD3 UR9, UP0, UR11, 0x3, URZ ;  /* 0x000000030b097890 */ /* 0x000fe2000ff1e03f */
[----:B-----5:R-:W-:Y:S02]  /*45f0*/  PRMT R42, R32, 0x7632, R42 ;  /* 0x00007632202a7816 */ /* 0x020fe4000000002a */
[----:B------:R-:W-:Y:S01]  /*4600*/  PRMT R43, R30, 0x7632, R43 ;  /* 0x000076321e2b7816 */ /* 0x000fe2000000002b */
[----:B------:R-:W-:Y:S01]  /*4610*/  UIADD3.X UR10, URZ, UR5, URZ, UP0, !UPT ;  /* 0x000000053f0a7290 */ /* 0x000fe200087fe43f */
[----:B------:R-:W-:Y:S01]  /*4620*/  PRMT R48, R39, 0x7632, R48 ;  /* 0x0000763227307816 */ /* 0x000fe20000000030 */
[----:B------:R-:W-:Y:S01]  /*4630*/  UISETP.GE.U32.AND UP0, UPT, UR9, UR20, UPT ;  /* 0x000000140900728c */ /* 0x000fe2000bf06070 */
[----:B------:R-:W-:Y:S02]  /*4640*/  PRMT R39, R36, 0x7632, R39 ;  /* 0x0000763224277816 */ /* 0x000fe40000000027 */
[----:B0-----:R-:W-:Y:S01]  /*4650*/  PRMT R47, R37, 0x7632, R47 ;  /* 0x00007632252f7816 */ /* 0x001fe2000000002f */
[----:B------:R-:W-:Y:S01]  /*4660*/  UISETP.GE.AND.EX UP0, UPT, UR10, UR7, UPT, UP0 ;  /* 0x000000070a00728c */ /* 0x000fe2000bf06300 */
[----:B------:R-:W-:-:S02]  /*4670*/  PRMT R45, R34, 0x7632, R45 ;  /* 0x00007632222d7816 */ /* 0x000fc4000000002d */
[----:B------:R-:W-:Y:S02]  /*4680*/  PRMT R44, R35, 0x7632, R44 ;  /* 0x00007632232c7816 */ /* 0x000fe4000000002c */
        /* <DEDUP_REMOVED lines=42> */
.L_x_706:
[----:B------:R-:W2:Y:S04]  /*4930*/  LD.E.STRONG.GPU R11, desc[UR14][R8.64] ;  /* 0x0000000e080b7980 */ /* 0x000ea8000c10f900 */
[----:B--2---:R-:W-:Y:S01]  /*4940*/  CCTL.IVALL ;  /* 0x00000000ff00798f */ /* 0x004fe20002000000 */
[----:B------:R-:W-:Y:S05]  /*4950*/  YIELD ;  /* 0x0000000000007946 */ /* 0x000fea0003800000 */
[----:B-----5:R-:W-:-:S04]  /*4960*/  LOP3.LUT R11, R11, R10, RZ, 0x3c, !PT ;  /* 0x0000000a0b0b7212 */ /* 0x020fc800078e3cff */
[----:B------:R-:W-:-:S13]  /*4970*/  ISETP.GT.AND P0, PT, R11, -0x1, PT ;  /* 0xffffffff0b00780c */ /* 0x000fda0003f04270 */
[----:B------:R-:W-:Y:S05]  /*4980*/  @P0 BRA `(.L_x_706) ;  /* 0xfffffffc00e80947 */ /* 0x000fea000383ffff */
.L_x_705:
[----:B------:R-:W-:Y:S05]  /*4990*/  WARPSYNC.ALL ;  /* 0x0000000000007948 */ /* 0x000fea0003800000 */
[----:B------:R-:W-:Y:S06]  /*49a0*/  BAR.SYNC.DEFER_BLOCKING 0x0 ;  /* 0x0000000000007b1d */ /* 0x000fec0000010000 */
[----:B------:R-:W-:Y:S05]  /*49b0*/  BRA `(.L_x_707) ;  /* 0x0000000000647947 */ /* 0x000fea0003800000 */
.L_x_704:
        /* <DEDUP_REMOVED lines=17> */
.L_x_709:
[----:B------:R-:W2:Y:S04]  /*4ad0*/  LD.E.STRONG.GPU R11, desc[UR14][R8.64] ;  /* 0x0000000e080b7980 */ /* 0x000ea8000c10f900 */
[----:B--2---:R-:W-:Y:S01]  /*4ae0*/  CCTL.IVALL ;  /* 0x00000000ff00798f */ /* 0x004fe20002000000 */
[----:B------:R-:W-:Y:S05]  /*4af0*/  YIELD ;  /* 0x0000000000007946 */ /* 0x000fea0003800000 */
[----:B-----5:R-:W-:-:S04]  /*4b00*/  LOP3.LUT R11, R11, R10, RZ, 0x3c, !PT ;  /* 0x0000000a0b0b7212 */ /* 0x020fc800078e3cff */
[----:B------:R-:W-:-:S13]  /*4b10*/  ISETP.GT.AND P0, PT, R11, -0x1, PT ;  /* 0xffffffff0b00780c */ /* 0x000fda0003f04270 */
[----:B------:R-:W-:Y:S05]  /*4b20*/  @P0 BRA `(.L_x_709) ;  /* 0xfffffffc00e80947 */ /* 0x000fea000383ffff */
.L_x_708:
[----:B------:R-:W-:Y:S05]  /*4b30*/  WARPSYNC.ALL ;  /* 0x0000000000007948 */ /* 0x000fea0003800000 */
[----:B------:R-:W-:Y:S06]  /*4b40*/  BAR.SYNC.DEFER_BLOCKING 0x0 ;  /* 0x0000000000007b1d */ /* 0x000fec0000010000 */
.L_x_707:
        /* <DEDUP_REMOVED lines=34> */
.L_x_711:
[----:B------:R-:W-:Y:S05]  /*4d70*/  BSYNC B0 ;  /* 0x0000000000007941 */ /* 0x000fea0003800000 */
.L_x_710:
[----:B------:R-:W0:Y:S04]  /*4d80*/  SHFL.BFLY PT, R10, R8, 0x10, 0x1f ;  /* 0x0e001f00080a7f89 */ /* 0x000e2800000e0000 */
[----:B------:R-:W2:Y:S04]  /*4d90*/  LDL.LU R59, [R1+0xb0] ;  /* 0x0000b000013b7983 */ /* 0x000ea80000300800 */
[----:B------:R-:W3:Y:S04]  /*4da0*/  LDL.LU R15, [R1+0x30] ;  /* 0x00003000010f7983 */ /* 0x000ee80000300800 */
[----:B------:R-:W4:Y:S01]  /*4db0*/  LDL.LU R14, [R1+0x40] ;  /* 0x00004000010e7983 */ /* 0x000f220000300800 */
[----:B------:R-:W-:-:S03]  /*4dc0*/  UIADD3 UR5, UR13, 0x3480, URZ ;  /* 0x000034800d057890 */ /* 0x000fc6000fffe03f */
[----:B------:R-:W5:Y:S01]  /*4dd0*/  LDL.LU R13, [R1+0x34] ;  /* 0x00003400010d7983 */ /* 0x000f620000300800 */
[----:B------:R-:W1:Y:S01]  /*4de0*/  S2R R11, SR_TID.X ;  /* 0x00000000000b7919 */ /* 0x000e620000002100 */
[----:B------:R-:W-:Y:S02]  /*4df0*/  SHF.L.U32 R49, R49, 0x10, RZ ;  /* 0x0000001031317819 */ /* 0x000fe400000006ff */
[----:B------:R-:W-:Y:S01]  /*4e00*/  SHF.L.U32 R38, R38, 0x10, RZ ;  /* 0x0000001026267819 */ /* 0x000fe200000006ff */
[----:B0-----:R-:W-:Y:S01]  /*4e10*/  FADD.FTZ R8, R10, R8 ;  /* 0x000000080a087221 */ /* 0x001fe20000010000 */
[----:B------:R-:W4:Y:S01]  /*4e20*/  LDL.LU R12, [R1+0x3c] ;  /* 0x00003c00010c7983 */ /* 0x000f220000300800 */
[----:B------:R-:W-:Y:S01]  /*4e30*/  USHF.L.U32 UR11, UR11, 0x3, URZ ;  /* 0x000000030b0b7899 */ /* 0x000fe2000800063f */
[----:B------:R-:W-:Y:S01]  /*4e40*/  SHF.L.U32 R42, R42, 0x10, RZ ;  /* 0x000000102a2a7819 */ /* 0x000fe200000006ff */
[----:B------:R-:W-:Y:S01]  /*4e50*/  ULDC.64 UR12, c[0x0][0x210] ;  /* 0x00008400000c7ab9 */ /* 0x000fe20000000a00 */
[----:B------:R-:W0:Y:S01]  /*4e60*/  SHFL.BFLY PT, R10, R9, 0x10, 0x1f ;  /* 0x0e001f00090a7f89 */ /* 0x000e2200000e0000 */
[----:B------:R-:W-:Y:S01]  /*4e70*/  ULEA UR5, UR16, UR5, 0x18 ;  /* 0x0000000510057291 */ /* 0x000fe2000f8ec03f */
[----:B------:R-:W-:-:S02]  /*4e80*/  SHF.L.U32 R47, R47, 0x10, RZ ;  /* 0x000000102f2f7819 */ /* 0x000fc400000006ff */
[----:B------:R-:W-:Y:S01]  /*4e90*/  SHF.L.U32 R50, R50, 0x10, RZ ;  /* 0x0000001032327819 */ /* 0x000fe200000006ff */
[----:B------:R-:W4:Y:S01]  /*4ea0*/  LDL.LU R61, [R1+0x38] ;  /* 0x00003800013d7983 */ /* 0x000f220000300800 */
[----:B-1----:R-:W-:Y:S01]  /*4eb0*/  LOP3.LUT P0, RZ, R11, 0xffffff1f, RZ, 0xc0, !PT ;  /* 0xffffff1f0bff7812 */ /* 0x002fe2000780c0ff */
[----:B0-----:R-:W-:Y:S01]  /*4ec0*/  FADD.FTZ R9, R10, R9 ;  /* 0x000000090a097221 */ /* 0x001fe20000010000 */
[----:B------:R-:W-:Y:S01]  /*4ed0*/  ULOP3.LUT UR11, UR11, 0x8, URZ, 0xc0, !UPT ;  /* 0x000000080b0b7892 */ /* 0x000fe2000f8ec03f */
[----:B------:R-:W0:Y:S01]  /*4ee0*/  SHFL.BFLY PT, R10, R8, 0x8, 0x1f ;  /* 0x0d001f00080a7f89 */ /* 0x000e2200000e0000 */
[----:B------:R-:W-:Y:S01]  /*4ef0*/  FADD.FTZ R47, -R40, R47 ;  /* 0x0000002f282f7221 */ /* 0x000fe20000010100 */
[----:B------:R-:W-:Y:S02]  /*4f00*/  SHF.L.U32 R48, R48, 0x10, RZ ;  /* 0x0000001030307819 */ /* 0x000fe400000006ff */
[----:B------:R-:W-:Y:S01]  /*4f10*/  SHF.L.U32 R45, R45, 0x10, RZ ;  /* 0x000000102d2d7819 */ /* 0x000fe200000006ff */
[----:B------:R-:W4:Y:S01]  /*4f20*/  LDL.LU R60, [R1+0x28] ;  /* 0x00002800013c7983 */ /* 0x000f220000300800 */
[----:B0-----:R-:W-:-:S03]  /*4f30*/  FADD.FTZ R8, R8, R10 ;  /* 0x0000000a08087221 */ /* 0x001fc60000010000 */
        /* <DEDUP_REMOVED lines=13> */
[----:B------:R-:W-:Y:S01]  /*5010*/  @!P0 FMUL.FTZ R8, R8, 6.1035157159494701773e-06 ;  /* 0x36cccccd08088820 */ /* 0x000fe20000410000 */
[----:B0-----:R-:W-:Y:S01]  /*5020*/  FADD.FTZ R9, R9, R10 ;  /* 0x0000000a09097221 */ /* 0x001fe20000010000 */
[----:B------:R-:W-:-:S03]  /*5030*/  @!P0 SHF.R.U32.HI R10, RZ, 0x2, R11 ;  /* 0x00000002ff0a8819 */ /* 0x000fc6000001160b */
[----:B------:R-:W-:Y:S01]  /*5040*/  @!P0 FMUL.FTZ R9, R9, 6.1035157159494701773e-06 ;  /* 0x36cccccd09098820 */ /* 0x000fe20000410000 */
[----:B------:R-:W-:-:S05]  /*5050*/  @!P0 LOP3.LUT R10, R10, 0x3ffffff8, RZ, 0xc0, !PT ;  /* 0x3ffffff80a0a8812 */ /* 0x000fca00078ec0ff */
[----:B------:R0:W-:Y:S02]  /*5060*/  @!P0 STS.64 [R10+UR5], R8 ;  /* 0x000000080a008988 */ /* 0x0001e40008000a05 */
[----:B0-----:R-:W-:-:S05]  /*5070*/  SHF.L.U32 R10, R39, 0x10, RZ ;  /* 0x00000010270a7819 */ /* 0x001fca00000006ff */
[----:B------:R-:W-:-:S04]  /*5080*/  FADD.FTZ R10, -R40, R10 ;  /* 0x0000000a280a7221 */ /* 0x000fc80000010100 */
[----:B------:R-:W-:-:S04]  /*5090*/  FMUL.FTZ R10, R3, R10 ;  /* 0x0000000a030a7220 */ /* 0x000fc80000410000 */
[----:B------:R-:W-:-:S04]  /*50a0*/  FFMA.FTZ R8, R10, R49, R38 ;  /* 0x000000310a087223 */ /* 0x000fc80000010026 */
[----:B------:R-:W-:-:S06]  /*50b0*/  FMUL.FTZ R9, R8, -1.4426950216293334961 ;  /* 0xbfb8aa3b08097820 */ /* 0x000fcc0000410000 */
[----:B------:R-:W0:Y:S02]  /*50c0*/  MUFU.EX2 R9, R9 ;  /* 0x0000000900097308 */ /* 0x000e240000000800 */
[----:B0-----:R-:W-:-:S06]  /*50d0*/  FADD.FTZ R9, R9, 1 ;  /* 0x3f80000009097421 */ /* 0x001fcc0000010000 */
[----:B------:R-:W0:Y:S02]  /*50e0*/  MUFU.RCP R9, R9 ;  /* 0x0000000900097308 */ /* 0x000e240000001000 */
[----:B0-----:R-:W-:-:S04]  /*50f0*/  FADD.FTZ R11, -R9, 1 ;  /* 0x3f800000090b7421 */ /* 0x001fc80000010100 */
[----:B------:R-:W-:Y:S01]  /*5100*/  FFMA.FTZ R11, R8, R11, 1 ;  /* 0x3f800000080b7423 */ /* 0x000fe2000001000b */
[----:B--2---:R-:W-:Y:S01]  /*5110*/  IADD3 R8, R59, -UR11, RZ ;  /* 0x8000000b3b087c10 */ /* 0x004fe2000fffe0ff */
[----:B------:R-:W-:Y:S01]  /*5120*/  FMUL.FTZ R47, R3, R47 ;  /* 0x0000002f032f7220 */ /* 0x000fe20000410000 */
[----:B------:R-:W-:Y:S01]  /*5130*/  SHF.L.U32 R44, R44, 0x10, RZ ;  /* 0x000000102c2c7819 */ /* 0x000fe200000006ff */
[----:B------:R-:W-:Y:S01]  /*5140*/  FMUL.FTZ R9, R9, R11 ;  /* 0x0000000b09097220 */ /* 0x000fe20000410000 */
[----:B------:R-:W-:Y:S01]  /*5150*/  LEA R8, R8, UR5, 0x3 ;  /* 0x0000000508087c11 */ /* 0x000fe2000f8e18ff */
[----:B------:R-:W2:Y:S02]  /*5160*/  LDL.LU R59, [R1+0x4] ;  /* 0x00000400013b7983 */ /* 0x000ea40000300800 */
[----:B------:R-:W-:Y:S01]  /*5170*/  FMUL.FTZ R42, R42, R9 ;  /* 0x000000092a2a7220 */ /* 0x000fe20000410000 */
[----:B------:R-:W-:Y:S06]  /*5180*/  BAR.SYNC.DEFER_BLOCKING 0x0 ;  /* 0x0000000000007b1d */ /* 0x000fec0000010000 */
[----:B------:R-:W3:Y:S02]  /*5190*/  LDS.64 R8, [R8] ;  /* 0x0000000008087984 */ /* 0x000ee40000000a00 */
[--C-:B---3--:R-:W-:Y:S01]  /*51a0*/  FFMA.FTZ R11, R0, R15, -R8.reuse ;  /* 0x0000000f000b7223 */ /* 0x108fe20000010808 */
[----:B-----5:R-:W-:-:S03]  /*51b0*/  FFMA.FTZ R13, R2, R13, -R8 ;  /* 0x0000000d020d7223 */ /* 0x020fc60000010808 */
[-C--:B----4-:R-:W-:Y:S01]  /*51c0*/  FFMA.FTZ R11, R14, -R9.reuse, R11 ;  /* 0x800000090e0b7223 */ /* 0x090fe2000001000b */
[----:B------:R-:W-:Y:S01]  /*51d0*/  FFMA.FTZ R14, R47, R50, R48 ;  /* 0x000000322f0e7223 */ /* 0x000fe20000010030 */
[----:B------:R-:W-:-:S03]  /*51e0*/  FFMA.FTZ R13, R12, -R9, R13 ;  /* 0x800000090c0d7223 */ /* 0x000fc6000001000d */
[----:B------:R-:W-:-:S06]  /*51f0*/  FMUL.FTZ R12, R14, -1.4426950216293334961 ;  /* 0xbfb8aa3b0e0c7820 */ /* 0x000fcc0000410000 */
[----:B------:R-:W0:Y:S01]  /*5200*/  MUFU.EX2 R12, R12 ;  /* 0x0000000c000c7308 */ /* 0x000e220000000800 */
[----:B------:R-:W-:-:S04]  /*5210*/  FFMA.FTZ R42, R49, R42, -R8 ;  /* 0x0000002a312a7223 */ /* 0x000fc80000010808 */
[----:B------:R-:W-:Y:S01]  /*5220*/  FFMA.FTZ R10, -R9, R10, R42 ;  /* 0x0000000a090a7223 */ /* 0x000fe2000001012a */
[----:B0-----:R-:W-:-:S06]  /*5230*/  FADD.FTZ R12, R12, 1 ;  /* 0x3f8000000c0c7421 */ /* 0x001fcc0000010000 */
[----:B------:R-:W0:Y:S01]  /*5240*/  MUFU.RCP R12, R12 ;  /* 0x0000000c000c7308 */ /* 0x000e220000001000 */
[C---:B------:R-:W-:Y:S01]  /*5250*/  FMUL.FTZ R11, R3.reuse, R11 ;  /* 0x0000000b030b7220 */ /* 0x040fe20000410000 */
[----:B------:R-:W-:-:S05]  /*5260*/  FMUL.FTZ R10, R3, R10 ;  /* 0x0000000a030a7220 */ /* 0x000fca0000410000 */
[----:B------:R-:W-:Y:S01]  /*5270*/  F2FP.BF16.F32.PACK_AB R10, R10, R11 ;  /* 0x0000000b0a0a723e */ /* 0x000fe200000010ff */
[C---:B------:R-:W-:Y:S01]  /*5280*/  FADD.FTZ R11, -R40.reuse, R45 ;  /* 0x0000002d280b7221 */ /* 0x040fe20000010100 */
[----:B------:R-:W-:Y:S01]  /*5290*/  FADD.FTZ R44, -R40, R44 ;  /* 0x0000002c282c7221 */ /* 0x000fe20000010100 */
[----:B------:R-:W-:Y:S01]  /*52a0*/  SHF.L.U32 R28, R28, 0x10, RZ ;  /* 0x000000101c1c7819 */ /* 0x000fe200000006ff */
[----:B------:R-:W3:Y:S01]  /*52b0*/  LDL.LU R45, [R1+0x10] ;  /* 0x00001000012d7983 */ /* 0x000ee20000300800 */
        /* <DEDUP_REMOVED lines=18> */
[----:B------:R-:W-:Y:S01]  /*53e0*/  SHF.L.U32 R43, R43, 0x10, RZ ;  /* 0x000000102b2b7819 */ /* 0x000fe200000006ff */
[----:B------:R-:W-:-:S04]  /*53f0*/  FADD.FTZ R28, -R40, R28 ;  /* 0x0000001c281c7221 */ /* 0x000fc80000010100 */
[----:B------:R-:W-:Y:S01]  /*5400*/  FMUL.FTZ R15, R43, R15 ;  /* 0x0000000f2b0f7220 */ /* 0x000fe20000410000 */
        /* <DEDUP_REMOVED lines=124> */
[----:B------:R-:W-:Y:S02]  /*5bd0*/  SHF.L.U32 R37, R37, 0x10, RZ ;  /* 0x0000001025257819 */ /* 0x000fe400000006ff */
[----:B------:R-:W-:-:S03]  /*5be0*/  SHF.L.U32 R36, R36, 0x10, RZ ;  /* 0x0000001024247819 */ /* 0x000fc600000006ff */
[----:B------:R-:W-:Y:S01]  /*5bf0*/  FADD.FTZ R37, -R40, R37 ;  /* 0x0000002528257221 */ /* 0x000fe20000010100 */
[----:B0-----:R-:W-:-:S06]  /*5c00*/  FADD.FTZ R42, R42, 1 ;  /* 0x3f8000002a2a7421 */ /* 0x001fcc0000010000 */
[----:B------:R-:W0:Y:S01]  /*5c10*/  MUFU.RCP R42, R42 ;  /* 0x0000002a002a7308 */ /* 0x000e220000001000 */
[----:B------:R-:W-:Y:S01]  /*5c20*/  FADD.FTZ R36, -R40, R36 ;  /* 0x0000002428247221 */ /* 0x000fe20000010100 */
[----:B------:R-:W-:Y:S01]  /*5c30*/  SHF.L.U32 R40, R35, 0x10, RZ ;  /* 0x0000001023287819 */ /* 0x000fe200000006ff */
[C---:B------:R-:W-:Y:S02]  /*5c40*/  FMUL.FTZ R35, R3.reuse, R37 ;  /* 0x0000002503237220 */ /* 0x040fe40000410000 */
[----:B------:R-:W-:Y:S02]  /*5c50*/  FMUL.FTZ R36, R3, R36 ;  /* 0x0000002403247220 */ /* 0x000fe40000410000 */
[----:B------:R-:W-:Y:S01]  /*5c60*/  FFMA.FTZ R48, R50, R35, R48 ;  /* 0x0000002332307223 */ /* 0x000fe20000010030 */
[----:B------:R-:W-:Y:S01]  /*5c70*/  FMUL.FTZ R43, R40, R43 ;  /* 0x0000002b282b7220 */ /* 0x000fe20000410000 */
[----:B------:R-:W-:Y:S02]  /*5c80*/  FFMA.FTZ R38, R49, R36, R38 ;  /* 0x0000002431267223 */ /* 0x000fe40000010026 */
[----:B------:R-:W-:Y:S01]  /*5c90*/  FMUL.FTZ R37, R48, -1.4426950216293334961 ;  /* 0xbfb8aa3b30257820 */ /* 0x000fe20000410000 */
[----:B0-----:R-:W-:-:S05]  /*5ca0*/  FADD.FTZ R40, -R42, 1 ;  /* 0x3f8000002a287421 */ /* 0x001fca0000010100 */
[----:B------:R-:W0:Y:S01]  /*5cb0*/  MUFU.EX2 R37, R37 ;  /* 0x0000002500257308 */ /* 0x000e220000000800 */
[----:B------:R-:W-:Y:S01]  /*5cc0*/  FFMA.FTZ R39, R39, R40, 1 ;  /* 0x3f80000027277423 */ /* 0x000fe20000010028 */
[----:B------:R-:W-:-:S06]  /*5cd0*/  FMUL.FTZ R40, R38, -1.4426950216293334961 ;  /* 0xbfb8aa3b26287820 */ /* 0x000fcc0000410000 */
[----:B------:R-:W1:Y:S01]  /*5ce0*/  MUFU.EX2 R40, R40 ;  /* 0x0000002800287308 */ /* 0x000e620000000800 */
[----:B0-----:R-:W-:-:S07]  /*5cf0*/  FADD.FTZ R37, R37, 1 ;  /* 0x3f80000025257421 */ /* 0x001fce0000010000 */
[----:B------:R-:W0:Y:S01]  /*5d00*/  MUFU.RCP R37, R37 ;  /* 0x0000002500257308 */ /* 0x000e220000001000 */
[----:B-1----:R-:W-:-:S07]  /*5d10*/  FADD.FTZ R40, R40, 1 ;  /* 0x3f80000028287421 */ /* 0x002fce0000010000 */
[----:B------:R-:W1:Y:S01]  /*5d20*/  MUFU.RCP R40, R40 ;  /* 0x0000002800287308 */ /* 0x000e620000001000 */
[----:B------:R-:W-:Y:S01]  /*5d30*/  SHF.L.U32 R46, R46, 0x10, RZ ;  /* 0x000000102e2e7819 */ /* 0x000fe200000006ff */
[----:B------:R-:W-:Y:S01]  /*5d40*/  FMUL.FTZ R39, R42, R39 ;  /* 0x000000272a277220 */ /* 0x000fe20000410000 */
[----:B0-----:R-:W-:-:S03]  /*5d50*/  FADD.FTZ R42, -R37, 1 ;  /* 0x3f800000252a7421 */ /* 0x001fc60000010100 */
[----:B------:R-:W-:Y:S02]  /*5d60*/  FMUL.FTZ R12, R46, R12 ;  /* 0x0000000c2e0c7220 */ /* 0x000fe40000410000 */
[----:B------:R-:W4:Y:S01]  /*5d70*/  LDL.LU R46, [R1+0x2c] ;  /* 0x00002c00012e7983 */ /* 0x000f220000300800 */
[----:B------:R-:W-:-:S03]  /*5d80*/  FFMA.FTZ R42, R48, R42, 1 ;  /* 0x3f800000302a7423 */ /* 0x000fc6000001002a */
[----:B------:R-:W5:Y:S01]  /*5d90*/  LDL.LU R48, [R1+0x44] ;  /* 0x0000440001307983 */ /* 0x000f620000300800 */
[----:B-1----:R-:W-:Y:S01]  /*5da0*/  FADD.FTZ R44, -R40, 1 ;  /* 0x3f800000282c7421 */ /* 0x002fe20000010100 */
[----:B------:R-:W-:Y:S01]  /*5db0*/  FMUL.FTZ R42, R37, R42 ;  /* 0x0000002a252a7220 */ /* 0x000fe20000410000 */
[----:B------:R-:W-:Y:S02]  /*5dc0*/  SHF.L.U32 R37, R51, 0x10, RZ ;  /* 0x0000001033257819 */ /* 0x000fe400000006ff */
[----:B------:R-:W-:Y:S01]  /*5dd0*/  FFMA.FTZ R44, R38, R44, 1 ;  /* 0x3f800000262c7423 */ /* 0x000fe2000001002c */
[----:B------:R-:W-:Y:S02]  /*5de0*/  SHF.L.U32 R38, R52, 0x10, RZ ;  /* 0x0000001034267819 */ /* 0x000fe400000006ff */
[----:B------:R-:W2:Y:S04]  /*5df0*/  LDL.LU R52, [R1+0x68] ;  /* 0x0000680001347983 */ /* 0x000ea80000300800 */
[----:B------:R-:W2:Y:S01]  /*5e00*/  LDL.LU R51, [R1+0x64] ;  /* 0x0000640001337983 */ /* 0x000ea20000300800 */
[----:B------:R-:W-:Y:S01]  /*5e10*/  FMUL.FTZ R44, R40, R44 ;  /* 0x0000002c282c7220 */ /* 0x000fe20000410000 */
[----:B------:R-:W-:Y:S01]  /*5e20*/  SHF.L.U32 R40, R53, 0x10, RZ ;  /* 0x0000001035287819 */ /* 0x000fe200000006ff */
[----:B------:R-:W-:Y:S01]  /*5e30*/  FMUL.FTZ R38, R38, R42 ;  /* 0x0000002a26267220 */ /* 0x000fe20000410000 */
[----:B------:R-:W-:Y:S01]  /*5e40*/  FMUL.FTZ R37, R37, R39 ;  /* 0x0000002725257220 */ /* 0x000fe20000410000 */
[----:B------:R-:W-:-:S02]  /*5e50*/  FFMA.FTZ R4, R2, R4, -R8 ;  /* 0x0000000402047223 */ /* 0x000fc40000010808 */
[----:B------:R-:W-:Y:S01]  /*5e60*/  FMUL.FTZ R40, R40, R44 ;  /* 0x0000002c28287220 */ /* 0x000fe20000410000 */
[--C-:B---3--:R-:W-:Y:S01]  /*5e70*/  FFMA.FTZ R44, R0, R45, -R8.reuse ;  /* 0x0000002d002c7223 */ /* 0x108fe20000010808 */
[C-C-:B------:R-:W-:Y:S01]  /*5e80*/  FFMA.FTZ R45, R2.reuse, R61, -R8.reuse ;  /* 0x0000003d022d7223 */ /* 0x140fe20000010808 */
[C-C-:B------:R-:W-:Y:S01]  /*5e90*/  FFMA.FTZ R6, R2.reuse, R6, -R8.reuse ;  /* 0x0000000602067223 */ /* 0x140fe20000010808 */
[--C-:B------:R-:W-:Y:S01]  /*5ea0*/  FFMA.FTZ R41, R2, R41, -R8.reuse ;  /* 0x0000002902297223 */ /* 0x100fe20000010808 */
        /* <DEDUP_REMOVED lines=17> */
[----:B------:R-:W-:Y:S01]  /*5fc0*/  FFMA.FTZ R38, R50, R38, -R8 ;  /* 0x0000002632267223 */ /* 0x000fe20000010808 */
[C---:B------:R-:W-:Y:S01]  /*5fd0*/  FFMA.FTZ R15, -R9.reuse, R11, R15 ;  /* 0x0000000b090f7223 */ /* 0x040fe2000001010f */
[C---:B------:R-:W-:Y:S01]  /*5fe0*/  FFMA.FTZ R12, -R9.reuse, R47, R12 ;  /* 0x0000002f090c7223 */ /* 0x040fe2000001010c */
[C---:B------:R-:W-:Y:S01]  /*5ff0*/  FFMA.FTZ R30, -R9.reuse, R18, R30 ;  /* 0x00000012091e7223 */ /* 0x040fe2000001011e */
[----:B------:R-:W-:Y:S01]  /*6000*/  FFMA.FTZ R18, -R9, R33, R43 ;  /* 0x0000002109127223 */ /* 0x000fe2000001012b */
[--C-:B----4-:R-:W-:Y:S01]  /*6010*/  FFMA.FTZ R42, R0, R46, -R8.reuse ;  /* 0x0000002e002a7223 */ /* 0x110fe20000010808 */
[----:B------:R-:W-:-:S02]  /*6020*/  FFMA.FTZ R46, R2, R60, -R8 ;  /* 0x0000003c022e7223 */ /* 0x000fc40000010808 */
[----:B------:R-:W3:Y:S01]  /*6030*/  LDL.LU R60, [R1+0x60] ;  /* 0x00006000013c7983 */ /* 0x000ee20000300800 */
[--C-:B-----5:R-:W-:Y:S01]  /*6040*/  FFMA.FTZ R39, R0, R48, -R8.reuse ;  /* 0x0000003000277223 */ /* 0x120fe20000010808 */
[C-C-:B--2---:R-:W-:Y:S01]  /*6050*/  FFMA.FTZ R48, R2.reuse, R59, -R8.reuse ;  /* 0x0000003b02307223 */ /* 0x144fe20000010808 */
[--C-:B------:R-:W-:Y:S01]  /*6060*/  FFMA.FTZ R2, R2, R55, -R8.reuse ;  /* 0x0000003702027223 */ /* 0x100fe20000010808 */
[----:B------:R-:W2:Y:S01]  /*6070*/  LDL.LU R59, [R1+0x5c] ;  /* 0x00005c00013b7983 */ /* 0x000ea20000300800 */
[----:B------:R-:W-:-:S03]  /*6080*/  FFMA.FTZ R0, R0, R54, -R8 ;  /* 0x0000003600007223 */ /* 0x000fc60000010808 */
[----:B------:R-:W4:Y:S04]  /*6090*/  LDL.LU R55, [R1+0x54] ;  /* 0x0000540001377983 */ /* 0x000f280000300800 */
[----:B------:R-:W5:Y:S01]  /*60a0*/  LDL.LU R54, [R1+0x50] ;  /* 0x0000500001367983 */ /* 0x000f620000300800 */
[----:B------:R-:W-:-:S03]  /*60b0*/  FFMA.FTZ R39, R52, -R9, R39 ;  /* 0x8000000934277223 */ /* 0x000fc60000010027 */
[----:B------:R-:W5:Y:S01]  /*60c0*/  LDL.LU R53, [R1+0x4c] ;  /* 0x00004c0001357983 */ /* 0x000f620000300800 */
[----:B------:R-:W-:-:S03]  /*60d0*/  FFMA.FTZ R45, R51, -R9, R45 ;  /* 0x80000009332d7223 */ /* 0x000fc6000001002d */
[----:B------:R-:W3:Y:S04]  /*60e0*/  LDL.LU R8, [R1+0x48] ;  /* 0x0000480001087983 */ /* 0x000ee80000300800 */
[----:B------:R-:W2:Y:S04]  /*60f0*/  LDL.LU R11, [R1+0x24] ;  /* 0x00002400010b7983 */ /* 0x000ea80000300800 */
[----:B------:R-:W4:Y:S04]  /*6100*/  LDL.LU R52, [R1+0x20] ;  /* 0x0000200001347983 */ /* 0x000f280000300800 */
[----:B------:R-:W5:Y:S04]  /*6110*/  LDL.LU R51, [R1+0xc] ;  /* 0x00000c0001337983 */ /* 0x000f680000300800 */
[----:B------:R-:W4:Y:S04]  /*6120*/  LDL.LU R50, [R1] ;  /* 0x0000000001327983 */ /* 0x000f280000300800 */
[----:B------:R-:W5:Y:S04]  /*6130*/  LDL.LU R49, [R1+0x98] ;  /* 0x0000980001317983 */ /* 0x000f680000300800 */
[----:B------:R-:W5:Y:S04]  /*6140*/  LDL.LU R47, [R1+0xac] ;  /* 0x0000ac00012f7983 */ /* 0x000f680000300800 */
[----:B------:R-:W5:Y:S01]  /*6150*/  LDL.LU R33, [R1+0xa4] ;  /* 0x0000a40001217983 */ /* 0x000f620000300800 */
[C---:B------:R-:W-:Y:S01]  /*6160*/  FFMA.FTZ R34, -R9.reuse, R34, R37 ;  /* 0x0000002209227223 */ /* 0x040fe20000010125 */
[----:B------:R-:W-:-:S02]  /*6170*/  FFMA.FTZ R24, -R9, R28, R24 ;  /* 0x0000001c09187223 */ /* 0x000fc40000010118 */
[----:B------:R-:W5:Y:S01]  /*6180*/  LDL.LU R37, [R1+0xa8] ;  /* 0x0000a80001257983 */ /* 0x000f620000300800 */
[----:B------:R-:W-:-:S03]  /*6190*/  FFMA.FTZ R2, R58, -R9, R2 ;  /* 0x800000093a027223 */ /* 0x000fc60000010002 */
[----:B------:R-:W5:Y:S01]  /*61a0*/  LDL.LU R28, [R1+0x9c] ;  /* 0x00009c00011c7983 */ /* 0x000f620000300800 */
[C---:B------:R-:W-:Y:S01]  /*61b0*/  FFMA.FTZ R40, -R9.reuse, R36, R40 ;  /* 0x0000002409287223 */ /* 0x040fe20000010128 */
[C---:B------:R-:W-:Y:S01]  /*61c0*/  FFMA.FTZ R17, -R9.reuse, R23, R17 ;  /* 0x0000001709117223 */ /* 0x040fe20000010111 */
[----:B------:R-:W-:Y:S01]  /*61d0*/  FFMA.FTZ R38, -R9, R35, R38 ;  /* 0x0000002309267223 */ /* 0x000fe20000010126 */
[----:B------:R-:W5:Y:S01]  /*61e0*/  LDL.LU R36, [R1+0xa0] ;  /* 0x0000a00001247983 */ /* 0x000f620000300800 */
[----:B------:R-:W-:-:S03]  /*61f0*/  FMUL.FTZ R23, R3, R18 ;  /* 0x0000001203177220 */ /* 0x000fc60000410000 */
[----:B------:R-:W5:Y:S01]  /*6200*/  LDL.LU R35, [R1+0x90] ;  /* 0x0000900001237983 */ /* 0x000f620000300800 */
[-C--:B---3--:R-:W-:Y:S01]  /*6210*/  FFMA.FTZ R8, R8, -R9.reuse, R4 ;  /* 0x8000000908087223 */ /* 0x088fe20000010004 */
[-C--:B--2---:R-:W-:Y:S01]  /*6220*/  FFMA.FTZ R11, R11, -R9.reuse, R5 ;  /* 0x800000090b0b7223 */ /* 0x084fe20000010005 */
[----:B----4-:R-:W-:Y:S01]  /*6230*/  FFMA.FTZ R0, R50, -R9, R0 ;  /* 0x8000000932007223 */ /* 0x010fe20000010000 */
[----:B-----5:R-:W-:-:S03]  /*6240*/  IADD3 R4, P0, R49, UR12, RZ ;  /* 0x0000000c31047c10 */ /* 0x020fc6000ff1e0ff */
[C---:B------:R-:W-:Y:S01]  /*6250*/  FMUL.FTZ R18, R3.reuse, R0 ;  /* 0x0000000003127220 */ /* 0x040fe20000410000 */
[----:B------:R-:W-:Y:S01]  /*6260*/  FMUL.FTZ R0, R3, R2 ;  /* 0x0000000203007220 */ /* 0x000fe20000410000 */
[----:B------:R-:W-:Y:S02]  /*6270*/  IADD3.X R5, R47, UR13, RZ, P0, !PT ;  /* 0x0000000d2f057c10 */ /* 0x000fe400087fe4ff */
[----:B------:R-:W-:Y:S02]  /*6280*/  IADD3 R2, P0, R33, UR12, RZ ;  /* 0x0000000c21027c10 */ /* 0x000fe4000ff1e0ff */
[----:B------:R-:W2:Y:S01]  /*6290*/  LDL.LU R33, [R1+0x94] ;  /* 0x0000940001217983 */ /* 0x000ea20000300800 */
[----:B------:R-:W-:Y:S01]  /*62a0*/  FFMA.FTZ R31, -R9, R14, R31 ;  /* 0x0000000e091f7223 */ /* 0x000fe2000001011f */
[----:B------:R-:W-:Y:S01]  /*62b0*/  FFMA.FTZ R14, R51, -R9, R7 ;  /* 0x80000009330e7223 */ /* 0x000fe20000010007 */
[C---:B------:R-:W-:Y:S01]  /*62c0*/  FMUL.FTZ R7, R3.reuse, R13 ;  /* 0x0000000d03077220 */ /* 0x040fe20000410000 */
[----:B------:R-:W-:Y:S01]  /*62d0*/  FMUL.FTZ R12, R3, R12 ;  /* 0x0000000c030c7220 */ /* 0x000fe20000410000 */
[C---:B------:R-:W-:Y:S01]  /*62e0*/  FFMA.FTZ R16, -R9.reuse, R22, R16 ;  /* 0x0000001609107223 */ /* 0x040fe20000010110 */
[----:B------:R-:W-:Y:S01]  /*62f0*/  FFMA.FTZ R6, R52, -R9, R6 ;  /* 0x8000000934067223 */ /* 0x000fe20000010006 */
[C---:B------:R-:W-:Y:S01]  /*6300*/  FFMA.FTZ R20, -R9.reuse, R26, R20 ;  /* 0x0000001a09147223 */ /* 0x040fe20000010114 */
[----:B------:R-:W-:Y:S01]  /*6310*/  FFMA.FTZ R32, -R9, R19, R32 ;  /* 0x0000001309207223 */ /* 0x000fe20000010120 */
[----:B------:R-:W-:Y:S01]  /*6320*/  F2FP.BF16.F32.PACK_AB R7, R12, R7 ;  /* 0x000000070c07723e */ /* 0x000fe200000010ff */
[----:B------:R-:W-:Y:S01]  /*6330*/  FMUL.FTZ R12, R3, R15 ;  /* 0x0000000f030c7220 */ /* 0x000fe20000410000 */
        /* <DEDUP_REMOVED lines=8> */
[C---:B------:R-:W-:Y:S01]  /*63c0*/  FMUL.FTZ R45, R3.reuse, R45 ;  /* 0x0000002d032d7220 */ /* 0x040fe20000410000 */
[C---:B------:R-:W-:Y:S01]  /*63d0*/  FMUL.FTZ R26, R3.reuse, R31 ;  /* 0x0000001f031a7220 */ /* 0x040fe20000410000 */
[C---:B------:R-:W-:Y:S01]  /*63e0*/  FMUL.FTZ R15, R3.reuse, R16 ;  /* 0x00000010030f7220 */ /* 0x040fe20000410000 */
[C---:B------:R-:W-:Y:S01]  /*63f0*/  FMUL.FTZ R39, R3.reuse, R39 ;  /* 0x0000002703277220 */ /* 0x040fe20000410000 */
[C---:B------:R-:W-:Y:S01]  /*6400*/  FMUL.FTZ R16, R3.reuse, R6 ;  /* 0x0000000603107220 */ /* 0x040fe20000410000 */
        /* <DEDUP_REMOVED lines=21> */
[----:B------:R-:W3:Y:S01]  /*6560*/  LDL.LU R32, [R1+0x88] ;  /* 0x0000880001207983 */ /* 0x000ee20000300800 */
[----:B------:R-:W-:-:S02]  /*6570*/  F2FP.BF16.F32.PACK_AB R26, R26, R45 ;  /* 0x0000002d1a1a723e */ /* 0x000fc400000010ff */
[----:B------:R-:W-:Y:S01]  /*6580*/  IADD3.X R3, R37, UR13, RZ, P0, !PT ;  /* 0x0000000d25037c10 */ /* 0x000fe200087fe4ff */
[----:B------:R0:W-:Y:S01]  /*6590*/  STG.E.U16 desc[UR14][R4.64+0x2], R6 ;  /* 0x0000020604007986 */ /* 0x0001e2000c10150e */
[----:B------:R-:W-:-:S03]  /*65a0*/  F2FP.BF16.F32.PACK_AB R12, R12, R39 ;  /* 0x000000270c0c723e */ /* 0x000fc600000010ff */
[----:B------:R-:W-:Y:S01]  /*65b0*/  STG.E.U16 desc[UR14][R4.64], R10 ;  /* 0x0000000a04007986 */ /* 0x000fe2000c10150e */
[----:B------:R-:W-:-:S03]  /*65c0*/  PRMT R22, R12, 0x7632, R22 ;  /* 0x000076320c167816 */ /* 0x000fc60000000016 */
[----:B------:R1:W-:Y:S01]  /*65d0*/  STG.E.U16 desc[UR14][R4.64+0x4], R7 ;  /* 0x0000040704007986 */ /* 0x0003e2000c10150e */
[----:B0-----:R-:W-:-:S03]  /*65e0*/  IADD3 R6, P0, R28, UR12, RZ ;  /* 0x0000000c1c067c10 */ /* 0x001fc6000ff1e0ff */
[----:B------:R0:W-:Y:S01]  /*65f0*/  STG.E.U16 desc[UR14][R4.64+0x6], R20 ;  /* 0x0000061404007986 */ /* 0x0001e2000c10150e */
[----:B------:R-:W-:-:S03]  /*6600*/  F2FP.BF16.F32.PACK_AB R9, R9, R42 ;  /* 0x0000002a0909723e */ /* 0x000fc600000010ff */
[----:B------:R-:W4:Y:S01]  /*6610*/  LDL.LU R28, [R1+0x8c] ;  /* 0x00008c00011c7983 */ /* 0x000f220000300800 */
[----:B------:R-:W-:-:S03]  /*6620*/  F2FP.BF16.F32.PACK_AB R25, R25, R46 ;  /* 0x0000002e1919723e */ /* 0x000fc600000010ff */
[----:B------:R5:W-:Y:S01]  /*6630*/  STG.E.U16 desc[UR14][R2.64+0x4], R26 ;  /* 0x0000041a02007986 */ /* 0x000be2000c10150e */
[----:B-1----:R-:W-:Y:S02]  /*6640*/  IADD3.X R7, R36, UR13, RZ, P0, !PT ;  /* 0x0000000d24077c10 */ /* 0x002fe400087fe4ff */
[----:B0-----:R-:W-:Y:S02]  /*6650*/  PRMT R5, R26, 0x7632, R5 ;  /* 0x000076321a057816 */ /* 0x001fe40000000005 */
[----:B------:R-:W-:Y:S01]  /*6660*/  IADD3 R4, P0, R35, UR12, RZ ;  /* 0x0000000c23047c10 */ /* 0x000fe2000ff1e0ff */
[----:B------:R-:W-:Y:S04]  /*6670*/  STG.E.U16 desc[UR14][R2.64], R12 ;  /* 0x0000000c02007986 */ /* 0x000fe8000c10150e */
[----:B-----5:R-:W5:Y:S01]  /*6680*/  LDL.LU R26, [R1+0x80] ;  /* 0x00008000011a7983 */ /* 0x020f620000300800 */
[----:B------:R-:W-:-:S03]  /*6690*/  PRMT R10, R9, 0x7632, R10 ;  /* 0x00007632090a7816 */ /* 0x000fc6000000000a */
[----:B------:R0:W-:Y:S01]  /*66a0*/  STG.E.U16 desc[UR14][R2.64+0x2], R22 ;  /* 0x0000021602007986 */ /* 0x0001e2000c10150e */
[----:B------:R-:W-:-:S03]  /*66b0*/  F2FP.BF16.F32.PACK_AB R13, R13, R44 ;  /* 0x0000002c0d0d723e */ /* 0x000fc600000010ff */
[----:B------:R1:W-:Y:S04]  /*66c0*/  STG.E.U16 desc[UR14][R2.64+0x6], R5 ;  /* 0x0000060502007986 */ /* 0x0003e8000c10150e */
[----:B------:R-:W5:Y:S04]  /*66d0*/  LDL.LU R24, [R1+0x7c] ;  /* 0x00007c0001187983 */ /* 0x000f680000300800 */
[----:B0-----:R-:W5:Y:S01]  /*66e0*/  LDL.LU R22, [R1+0x74] ;  /* 0x0000740001167983 */ /* 0x001f620000300800 */
[----:B-1----:R-:W-:-:S03]  /*66f0*/  PRMT R3, R25, 0x7632, R3 ;  /* 0x0000763219037816 */ /* 0x002fc60000000003 */
[----:B------:R-:W-:Y:S01]  /*6700*/  STG.E.U16 desc[UR14][R6.64], R9 ;  /* 0x0000000906007986 */ /* 0x000fe2000c10150e */
[----:B------:R-:W-:-:S03]  /*6710*/  PRMT R12, R13, 0x7632, R12 ;  /* 0x000076320d0c7816 */ /* 0x000fc6000000000c */
[----:B------:R-:W-:Y:S04]  /*6720*/  STG.E.U16 desc[UR14][R6.64+0x2], R10 ;  /* 0x0000020a06007986 */ /* 0x000fe8000c10150e */
[----:B------:R-:W-:Y:S04]  /*6730*/  STG.E.U16 desc[UR14][R6.64+0x4], R25 ;  /* 0x0000041906007986 */ /* 0x000fe8000c10150e */
[----:B------:R-:W-:Y:S04]  /*6740*/  STG.E.U16 desc[UR14][R6.64+0x6], R3 ;  /* 0x0000060306007986 */ /* 0x000fe8000c10150e */
[----:B------:R-:W5:Y:S01]  /*6750*/  LDL.LU R20, [R1+0x78] ;  /* 0x0000780001147983 */ /* 0x000f620000300800 */
[----:B--2---:R-:W-:-:S05]  /*6760*/  IADD3.X R5, R33, UR13, RZ, P0, !PT ;  /* 0x0000000d21057c10 */ /* 0x004fca00087fe4ff */
[----:B------:R0:W-:Y:S04]  /*6770*/  STG.E.U16 desc[UR14][R4.64], R13 ;  /* 0x0000000d04007986 */ /* 0x0001e8000c10150e */
[----:B------:R1:W-:Y:S04]  /*6780*/  STG.E.U16 desc[UR14][R4.64+0x2], R12 ;  /* 0x0000020c04007986 */ /* 0x0003e8000c10150e */
[----:B0-----:R-:W2:Y:S04]  /*6790*/  LDL.LU R13, [R1+0x6c] ;  /* 0x00006c00010d7983 */ /* 0x001ea80000300800 */
[----:B-1----:R-:W2:Y:S01]  /*67a0*/  LDL.LU R12, [R1+0x70] ;  /* 0x00007000010c7983 */ /* 0x002ea20000300800 */
[----:B------:R-:W-:-:S02]  /*67b0*/  F2FP.BF16.F32.PACK_AB R21, R21, R48 ;  /* 0x000000301515723e */ /* 0x000fc400000010ff */
[----:B------:R-:W-:Y:S02]  /*67c0*/  F2FP.BF16.F32.PACK_AB R15, R15, R56 ;  /* 0x000000380f0f723e */ /* 0x000fe400000010ff */
[----:B------:R-:W-:Y:S02]  /*67d0*/  PRMT R7, R21, 0x7632, R7 ;  /* 0x0000763215077816 */ /* 0x000fe40000000007 */
[----:B------:R-:W-:Y:S01]  /*67e0*/  F2FP.BF16.F32.PACK_AB R8, R17, R8 ;  /* 0x000000081108723e */ /* 0x000fe200000010ff */
[----:B------:R-:W-:Y:S01]  /*67f0*/  STG.E.U16 desc[UR14][R4.64+0x4], R21 ;  /* 0x0000041504007986 */ /* 0x000fe2000c10150e */
[----:B------:R-:W-:-:S03]  /*6800*/  PRMT R9, R15, 0x7632, R9 ;  /* 0x000076320f097816 */ /* 0x000fc60000000009 */
[----:B------:R0:W-:Y:S01]  /*6810*/  STG.E.U16 desc[UR14][R4.64+0x6], R7 ;  /* 0x0000060704007986 */ /* 0x0001e2000c10150e */
[----:B------:R-:W-:Y:S02]  /*6820*/  F2FP.BF16.F32.PACK_AB R11, R30, R11 ;  /* 0x0000000b1e0b723e */ /* 0x000fe400000010ff */
[----:B------:R-:W-:Y:S02]  /*6830*/  F2FP.BF16.F32.PACK_AB R16, R19, R16 ;  /* 0x000000101310723e */ /* 0x000fe400000010ff */
[----:B---3--:R-:W-:Y:S02]  /*6840*/  IADD3 R2, P0, R32, UR12, RZ ;  /* 0x0000000c20027c10 */ /* 0x008fe4000ff1e0ff */
[----:B0-----:R-:W-:Y:S02]  /*6850*/  PRMT R5, R8, 0x7632, R5 ;  /* 0x0000763208057816 */ /* 0x001fe40000000005 */
[----:B------:R-:W-:Y:S02]  /*6860*/  PRMT R10, R11, 0x7632, R10 ;  /* 0x000076320b0a7816 */ /* 0x000fe4000000000a */
[----:B------:R-:W-:-:S02]  /*6870*/  F2FP.BF16.F32.PACK_AB R14, R23, R14 ;  /* 0x0000000e170e723e */ /* 0x000fc400000010ff */
[----:B------:R-:W-:Y:S02]  /*6880*/  F2FP.BF16.F32.PACK_AB R27, R34, R27 ;  /* 0x0000001b221b723e */ /* 0x000fe400000010ff */
[----:B----4-:R-:W-:-:S05]  /*6890*/  IADD3.X R3, R28, UR13, RZ, P0, !PT ;  /* 0x0000000d1c037c10 */ /* 0x010fca00087fe4ff */
[----:B------:R-:W-:Y:S04]  /*68a0*/  STG.E.U16 desc[UR14][R2.64], R15 ;  /* 0x0000000f02007986 */ /* 0x000fe8000c10150e */
[----:B------:R-:W-:Y:S04]  /*68b0*/  STG.E.U16 desc[UR14][R2.64+0x2], R9 ;  /* 0x0000020902007986 */ /* 0x000fe8000c10150e */
[----:B------:R-:W-:Y:S01]  /*68c0*/  STG.E.U16 desc[UR14][R2.64+0x4], R8 ;  /* 0x0000040802007986 */ /* 0x000fe2000c10150e */
[----:B-----5:R-:W-:-:S03]  /*68d0*/  IADD3 R6, P0, R26, UR12, RZ ;  /* 0x0000000c1a067c10 */ /* 0x020fc6000ff1e0ff */
[----:B------:R0:W-:Y:S01]  /*68e0*/  STG.E.U16 desc[UR14][R2.64+0x6], R5 ;  /* 0x0000060502007986 */ /* 0x0001e2000c10150e */
[----:B------:R-:W-:Y:S02]  /*68f0*/  F2FP.BF16.F32.PACK_AB R18, R29, R18 ;  /* 0x000000121d12723e */ /* 0x000fe400000010ff */
[----:B------:R-:W-:Y:S02]  /*6900*/  F2FP.BF16.F32.PACK_AB R0, R31, R0 ;  /* 0x000000001f00723e */ /* 0x000fe400000010ff */
[----:B------:R-:W-:Y:S02]  /*6910*/  IADD3.X R7, R24, UR13, RZ, P0, !PT ;  /* 0x0000000d18077c10 */ /* 0x000fe400087fe4ff */
[----:B0-----:R-:W-:Y:S02]  /*6920*/  PRMT R3, R16, 0x7632, R3 ;  /* 0x0000763210037816 */ /* 0x001fe40000000003 */
[----:B------:R-:W-:Y:S01]  /*6930*/  IADD3 R4, P0, R22, UR12, RZ ;  /* 0x0000000c16047c10 */ /* 0x000fe2000ff1e0ff */
[----:B------:R-:W-:Y:S01]  /*6940*/  STG.E.U16 desc[UR14][R6.64], R11 ;  /* 0x0000000b06007986 */ /* 0x000fe2000c10150e */
[----:B------:R-:W-:-:S03]  /*6950*/  PRMT R8, R27, 0x7632, R8 ;  /* 0x000076321b087816 */ /* 0x000fc60000000008 */
[----:B------:R-:W-:Y:S04]  /*6960*/  STG.E.U16 desc[UR14][R6.64+0x2], R10 ;  /* 0x0000020a06007986 */ /* 0x000fe8000c10150e */
[----:B------:R-:W-:Y:S04]  /*6970*/  STG.E.U16 desc[UR14][R6.64+0x4], R16 ;  /* 0x0000041006007986 */ /* 0x000fe8000c10150e */
[----:B------:R0:W-:Y:S01]  /*6980*/  STG.E.U16 desc[UR14][R6.64+0x6], R3 ;  /* 0x0000060306007986 */ /* 0x0001e2000c10150e */
[----:B------:R-:W-:Y:S01]  /*6990*/  UISETP.GE.U32.AND UP0, UPT, UR9, UR20, UPT ;  /* 0x000000140900728c */ /* 0x000fe2000bf06070 */
[----:B------:R-:W-:-:S02]  /*69a0*/  IADD3.X R5, R20, UR13, RZ, P0, !PT ;  /* 0x0000000d14057c10 */ /* 0x000fc400087fe4ff */
[----:B0-----:R-:W-:-:S03]  /*69b0*/  PRMT R7, R14, 0x7632, R7 ;  /* 0x000076320e077816 */ /* 0x001fc60000000007 */
[----:B------:R-:W-:Y:S01]  /*69c0*/  STG.E.U16 desc[UR14][R4.64], R14 ;  /* 0x0000000e04007986 */ /* 0x000fe2000c10150e */
[----:B------:R-:W-:-:S03]  /*69d0*/  PRMT R6, R0, 0x7632, R6 ;  /* 0x0000763200067816 */ /* 0x000fc60000000006 */
[----:B------:R-:W-:Y:S04]  /*69e0*/  STG.E.U16 desc[UR14][R4.64+0x2], R7 ;  /* 0x0000020704007986 */ /* 0x000fe8000c10150e */
[----:B------:R-:W-:Y:S04]  /*69f0*/  STG.E.U16 desc[UR14][R4.64+0x4], R27 ;  /* 0x0000041b04007986 */ /* 0x000fe8000c10150e */
[----:B------:R0:W-:Y:S01]  /*6a00*/  STG.E.U16 desc[UR14][R4.64+0x6], R8 ;  /* 0x0000060804007986 */ /* 0x0001e2000c10150e */
[----:B------:R-:W-:Y:S01]  /*6a10*/  UISETP.GE.AND.EX UP0, UPT, UR10, UR7, UPT, UP0 ;  /* 0x000000070a00728c */ /* 0x000fe2000bf06300 */
[----:B0-----:R-:W-:Y:S01]  /*6a20*/  PRMT R5, R18, 0x7632, R5 ;  /* 0x0000763212057816 */ /* 0x001fe20000000005 */
[----:B------:R-:W-:Y:S01]  /*6a30*/  ULOP3.LUT UR4, UR4, 0x1, URZ, 0x3c, !UPT ;  /* 0x0000000104047892 */ /* 0x000fe2000f8e3c3f */
[----:B------:R-:W-:Y:S01]  /*6a40*/  UMOV UR5, UR10 ;  /* 0x0000000a00057c82 */ /* 0x000fe20008000000 */
[----:B------:R-:W-:Y:S01]  /*6a50*/  UMOV UR11, UR9 ;  /* 0x00000009000b7c82 */ /* 0x000fe20008000000 */
[----:B--2---:R-:W-:-:S04]  /*6a60*/  IADD3 R2, P0, R13, UR12, RZ ;  /* 0x0000000c0d027c10 */ /* 0x004fc8000ff1e0ff */
[----:B------:R-:W-:-:S05]  /*6a70*/  IADD3.X R3, R12, UR13, RZ, P0, !PT ;  /* 0x0000000d0c037c10 */ /* 0x000fca00087fe4ff */
[----:B------:R1:W-:Y:S04]  /*6a80*/  STG.E.U16 desc[UR14][R2.64], R18 ;  /* 0x0000001202007986 */ /* 0x0003e8000c10150e */
[----:B------:R1:W-:Y:S04]  /*6a90*/  STG.E.U16 desc[UR14][R2.64+0x2], R5 ;  /* 0x0000020502007986 */ /* 0x0003e8000c10150e */
[----:B------:R1:W-:Y:S04]  /*6aa0*/  STG.E.U16 desc[UR14][R2.64+0x4], R0 ;  /* 0x0000040002007986 */ /* 0x0003e8000c10150e */
[----:B------:R1:W-:Y:S01]  /*6ab0*/  STG.E.U16 desc[UR14][R2.64+0x6], R6 ;  /* 0x0000060602007986 */ /* 0x0003e2000c10150e */
[----:B------:R-:W-:-:S13]  /*6ac0*/  PLOP3.LUT P0, PT, PT, PT, UP0, 0x80, 0x0 ;  /* 0x000000000000781c */ /* 0x000fda0003f0f008 */
[----:B-1----:R-:W-:Y:S05]  /*6ad0*/  @!P0 BRA `(.L_x_712) ;  /* 0xffffff9400fc8947 */ /* 0x002fea000383ffff */
.L_x_699:
[----:B------:R-:W-:-:S04]  /*6ae0*/  ULEA UR9, UR6, UR21, 0x7 ;  /* 0x0000001506097291 */ /* 0x000fc8000f8e383f */
[----:B------:R-:W-:-:S04]  /*6af0*/  USHF.L.U32 UR9, UR9, 0x5, URZ ;  /* 0x0000000509097899 */ /* 0x000fc8000800063f */
[----:B------:R-:W-:-:S06]  /*6b00*/  UISETP.GT.AND UP0, UPT, UR9, 0x27f, UPT ;  /* 0x0000027f0900788c */ /* 0x000fcc000bf04270 */
[----:B------:R-:W-:-:S13]  /*6b10*/  PLOP3.LUT P0, PT, PT, PT, UP0, 0x80, 0x0 ;  /* 0x000000000000781c */ /* 0x000fda0003f0f008 */
[----:B------:R-:W-:Y:S05]  /*6b20*/  @P0 EXIT ;  /* 0x000000000000094d */ /* 0x000fea0003800000 */
[----:B------:R-:W1:Y:S01]  /*6b30*/  S2R R56, SR_TID.X ;  /* 0x0000000000387919 */ /* 0x000e620000002100 */
[----:B------:R-:W0:Y:S02]  /*6b40*/  LDC.64 R6, c[0x0][0x258] ;  /* 0x00009600ff067b82 */ /* 0x000e240000000a00 */
[C---:B0-----:R-:W-:Y:S02]  /*6b50*/  SHF.L.U32 R2, R6.reuse, 0x7, RZ ;  /* 0x0000000706027819 */ /* 0x041fe400000006ff */
        /* <DEDUP_REMOVED lines=13> */
[----:B------:R-:W-:Y:S02]  /*6c30*/  IADD3.X R13, RZ, RZ, RZ, P0, !PT ;  /* 0x000000ffff0d7210 */ /* 0x000fe400007fe4ff */
[----:B------:R-:W-:Y:S02]  /*6c40*/  MOV R12, R11 ;  /* 0x0000000b000c7202 */ /* 0x000fe40000000f00 */
        /* <DEDUP_REMOVED lines=9> */
[----:B------:R-:W-:-:S02]  /*6ce0*/  IADD3 R51, R51, 0x1, RZ ;  /* 0x0000000133337810 */ /* 0x000fc40007ffe0ff */
[----:B------:R-:W-:Y:S02]  /*6cf0*/  LOP3.LUT R10, R56, 0xf, RZ, 0xc0, !PT ;  /* 0x0000000f380a7812 */ /* 0x000fe400078ec0ff */
[----:B------:R-:W-:Y:S02]  /*6d00*/  IADD3.X R13, RZ, RZ, RZ, P0, !PT ;  /* 0x000000ffff0d7210 */ /* 0x000fe400007fe4ff */
[----:B------:R-:W-:Y:S02]  /*6d10*/  IADD3.X R48, RZ, RZ, RZ, P1, !PT ;  /* 0x000000ffff307210 */ /* 0x000fe40000ffe4ff */
[----:B------:R-:W-:Y:S02]  /*6d20*/  IADD3.X R49, RZ, RZ, RZ, P2, !PT ;  /* 0x000000ffff317210 */ /* 0x000fe400017fe4ff */
[----:B------:R-:W-:Y:S02]  /*6d30*/  LOP3.LUT R50, R50, 0x3, RZ, 0xc0, !PT ;  /* 0x0000000332327812 */ /* 0x000fe400078ec0ff */
[----:B------:R-:W-:-:S07]  /*6d40*/  LOP3.LUT R51, R51, 0x3, RZ, 0xc0, !PT ;  /* 0x0000000333337812 */ /* 0x000fce00078ec0ff */
.L_x_729:
        /* <DEDUP_REMOVED lines=9> */
[----:B------:R-:W-:Y:S01]  /*6de0*/  HFMA2.MMA R55, -RZ, RZ, 0, 0 ;  /* 0x00000000ff377435 */ /* 0x000fe200000001ff */
        /* <DEDUP_REMOVED lines=32> */
.L_x_716:
[----:B------:R-:W-:Y:S05]  /*6ff0*/  BSYNC B1 ;  /* 0x0000000000017941 */ /* 0x000fea0003800000 */
.L_x_715:
[----:B------:R-:W-:Y:S05]  /*7000*/  @!P0 BRA `(.L_x_714) ;  /* 0x0000000400fc8947 */ /* 0x000fea0003800000 */
[C---:B------:R-:W-:Y:S01]  /*7010*/  SHF.L.U64.HI R15, R14.reuse, 0x1, R15 ;  /* 0x000000010e0f7819 */ /* 0x040fe2000001020f */
[C---:B------:R-:W-:Y:S01]  /*7020*/  IMAD R17, R53.reuse, 0x500, RZ ;  /* 0x0000050035117824 */ /* 0x040fe200078e02ff */
[----:B------:R-:W-:Y:S01]  /*7030*/  SHF.L.U32 R14, R14, 0x1, RZ ;  /* 0x000000010e0e7819 */ /* 0x000fe200000006ff */
[----:B------:R-:W-:Y:S01]  /*7040*/  ULDC.64 UR4, c[0x0][0x260] ;  /* 0x0000980000047ab9 */ /* 0x000fe20000000a00 */
[C---:B------:R-:W-:Y:S01]  /*7050*/  IADD3 R16, P2, -R54.reuse, R2, RZ ;  /* 0x0000000236107210 */ /* 0x040fe20007f5e1ff */
[----:B------:R-:W-:Y:S02]  /*7060*/  BSSY B1, `(.L_x_717) ;  /* 0x0000046000017945 */ /* 0x000fe40003800000 */
[----:B------:R-:W-:Y:S01]  /*7070*/  IMAD.WIDE.U32 R14, R54, 0x500, R14 ;  /* 0x00000500360e7825 */ /* 0x000fe200078e000e */
[----:B------:R-:W-:Y:S02]  /*7080*/  ISETP.GT.U32.AND P0, PT, R16, 0x78, PT ;  /* 0x000000781000780c */ /* 0x000fe40003f04070 */
[----:B------:R-:W-:-:S02]  /*7090*/  IADD3.X R18, ~R53, R3, RZ, P2, !PT ;  /* 0x0000000335127210 */ /* 0x000fc400017fe5ff */
[----:B------:R-:W-:Y:S02]  /*70a0*/  IADD3 R17, R15, R17, RZ ;  /* 0x000000110f117210 */ /* 0x000fe40007ffe0ff */
        /* <DEDUP_REMOVED lines=10> */
.L_x_719:
        /* <DEDUP_REMOVED lines=55> */
.L_x_718:
[----:B------:R-:W-:Y:S05]  /*74c0*/  BSYNC B1 ;  /* 0x0000000000017941 */ /* 0x000fea0003800000 */
.L_x_717:
        /* <DEDUP_REMOVED lines=35> */
.L_x_721:
[----:B------:R-:W-:Y:S05]  /*7700*/  BSYNC B1 ;  /* 0x0000000000017941 */ /* 0x000fea0003800000 */
.L_x_720:
        /* <DEDUP_REMOVED lines=15> */
.L_x_714:
[----:B------:R-:W-:Y:S05]  /*7800*/  BSYNC B0 ;  /* 0x0000000000007941 */ /* 0x000fea0003800000 */
.L_x_713:
        /* <DEDUP_REMOVED lines=50> */
.L_x_738:
        /* <DEDUP_REMOVED lines=46> */
.L_x_748:
        /* <DEDUP_REMOVED lines=41> */
.L_x_758:
[----:B--2---:R-:W-:Y:S01]  /*80a0*/  FADD.FTZ R15, R14, R30 ;  /* 0x0000001e0e0f7221 */ /* 0x004fe20000010000 */
[----:B------:R-:W-:-:S04]  /*80b0*/  @!P1 F2FP.BF16.F32.PACK_AB R14, RZ, R24 ;  /* 0x00000018ff0e923e */ /* 0x000fc800000010ff */
[----:B------:R-:W-:Y:S01]  /*80c0*/  @!P1 F2FP.BF16.F32.PACK_AB R15, RZ, R15 ;  /* 0x0000000fff0f923e */ /* 0x000fe200000010ff */
[----:B------:R3:W-:Y:S03]  /*80d0*/  @!P1 STG.E.U16 desc[UR14][R16.64+0x50], R14 ;  /* 0x0000500e10009986 */ /* 0x0007e6000c10150e */
[----:B------:R-:W-:Y:S02]  /*80e0*/  PRMT R20, R15, 0x7610, R20 ;  /* 0x000076100f147816 */ /* 0x000fe40000000014 */
[----:B------:R-:W-:-:S03]  /*80f0*/  LEA.HI R15, R56, 0x3c, RZ, 0x1c ;  /* 0x0000003c380f7811 */ /* 0x000fc600078fe0ff */
[----:B------:R3:W-:Y:S04]  /*8100*/  @!P1 STG.E.U16 desc[UR14][R18.64+0x50], R20 ;  /* 0x0000501412009986 */ /* 0x0007e8000c10150e */
.L_x_724:
[----:B------:R-:W-:Y:S05]  /*8110*/  BSYNC B0 ;  /* 0x0000000000007941 */ /* 0x000fea0003800000 */
.L_x_723:
        /* <DEDUP_REMOVED lines=165> */
.L_x_792:
        /* <DEDUP_REMOVED lines=9> */
.L_x_722:
[----:B------:R-:W-:Y:S05]  /*8c00*/  WARPSYNC.ALL ;  /* 0x0000000000007948 */ /* 0x000fea0003800000 */
[----:B------:R-:W-:Y:S01]  /*8c10*/  BAR.SYNC.DEFER_BLOCKING 0x0 ;  /* 0x0000000000007b1d */ /* 0x000fe20000010000 */
[C---:B------:R-:W-:Y:S02]  /*8c20*/  ISETP.GE.AND P0, PT, R8.reuse, -0x2d80, PT ;  /* 0xffffd2800800780c */ /* 0x040fe40003f06270 */
[----:B------:R-:W-:-:S11]  /*8c30*/  IADD3 R8, R8, 0x3000, RZ ;  /* 0x0000300008087810 */ /* 0x000fd60007ffe0ff */
[----:B------:R-:W-:Y:S05]  /*8c40*/  @!P0 BRA `(.L_x_729) ;  /* 0xffffffe000408947 */ /* 0x000fea000383ffff */
[----:B------:R-:W-:Y:S05]  /*8c50*/  EXIT ;  /* 0x000000000000794d */ /* 0x000fea0003800000 */
.L_x_725:
[----:B------:R-:W-:Y:S01]  /*8c60*/  HFMA2.MMA R28, -RZ, RZ, 0, 4.76837158203125e-07 ;  /* 0x00000008ff1c7435 */ /* 0x000fe200000001ff */
[----:B-1----:R-:W-:Y:S02]  /*8c70*/  MOV R29, R14 ;  /* 0x0000000e001d7202 */ /* 0x002fe40000000f00 */
[----:B------:R-:W-:Y:S02]  /*8c80*/  MOV R27, 0x101f ;  /* 0x0000101f001b7802 */ /* 0x000fe40000000f00 */
[----:B------:R-:W-:-:S07]  /*8c90*/  MOV R26, 0xffff ;  /* 0x0000ffff001a7802 */ /* 0x000fce0000000f00 */
[----:B0-2---:R-:W-:Y:S05]  /*8ca0*/  WARPSYNC.COLLECTIVE R26, `(.L_x_730) ;  /* 0x000000001a087348 */ /* 0x005fea0003c00000 */
[----:B------:R1:W3:Y:S02]  /*8cb0*/  SHFL.BFLY P2, R30, R29, R28, R27 ;  /* 0x0c00001c1d1e7389 */ /* 0x0002e4000004001b */
[----:B0123--:R-:W-:Y:S01]  /*8cc0*/  ENDCOLLECTIVE ;  /* 0x000000000000791b */ /* 0x00ffe20003800000 */
.L_x_730:
[----:B------:R-:W-:Y:S02]  /*8cd0*/  MOV R29, R15 ;  /* 0x0000000f001d7202 */ /* 0x000fe40000000f00 */
[----:B------:R-:W-:-:S07]  /*8ce0*/  MOV R17, R30 ;  /* 0x0000001e00117202 */ /* 0x000fce0000000f00 */
[----:B------:R-:W-:Y:S05]  /*8cf0*/  WARPSYNC.COLLECTIVE R26, `(.L_x_731) ;  /* 0x000000001a087348 */ /* 0x000fea0003c00000 */
[----:B------:R0:W1:Y:S02]  /*8d00*/  SHFL.BFLY P2, R30, R29, R28, R27 ;  /* 0x0c00001c1d1e7389 */ /* 0x000064000004001b */
[----:B01----:R-:W-:Y:S01]  /*8d10*/  ENDCOLLECTIVE ;  /* 0x000000000000791b */ /* 0x003fe20003800000 */
.L_x_731:
[----:B------:R-:W-:Y:S01]  /*8d20*/  FADD.FTZ R17, R17, R14 ;  /* 0x0000000e11117221 */ /* 0x000fe20000010000 */
[----:B------:R-:W-:-:S04]  /*8d30*/  HFMA2.MMA R28, -RZ, RZ, 0, 2.384185791015625e-07 ;  /* 0x00000004ff1c7435 */ /* 0x000fc800000001ff */
[----:B------:R-:W-:Y:S02]  /*8d40*/  MOV R29, R17 ;  /* 0x00000011001d7202 */ /* 0x000fe40000000f00 */
[----:B------:R-:W-:-:S07]  /*8d50*/  MOV R16, R30 ;  /* 0x0000001e00107202 */ /* 0x000fce0000000f00 */
[----:B------:R-:W-:Y:S05]  /*8d60*/  WARPSYNC.COLLECTIVE R26, `(.L_x_732) ;  /* 0x000000001a087348 */ /* 0x000fea0003c00000 */
[----:B------:R0:W1:Y:S02]  /*8d70*/  SHFL.BFLY P2, R30, R29, R28, R27 ;  /* 0x0c00001c1d1e7389 */ /* 0x000064000004001b */
[----:B01----:R-:W-:Y:S01]  /*8d80*/  ENDCOLLECTIVE ;  /* 0x000000000000791b */ /* 0x003fe20003800000 */
.L_x_732:
[----:B------:R-:W-:-:S05]  /*8d90*/  FADD.FTZ R16, R16, R15 ;  /* 0x0000000f10107221 */ /* 0x000fca0000010000 */
[----:B------:R-:W-:Y:S02]  /*8da0*/  MOV R29, R16 ;  /* 0x00000010001d7202 */ /* 0x000fe40000000f00 */
[----:B------:R-:W-:-:S07]  /*8db0*/  MOV R18, R30 ;  /* 0x0000001e00127202 */ /* 0x000fce0000000f00 */
[----:B------:R-:W-:Y:S05]  /*8dc0*/  WARPSYNC.COLLECTIVE R26, `(.L_x_733) ;  /* 0x000000001a087348 */ /* 0x000fea0003c00000 */
[----:B------:R0:W1:Y:S02]  /*8dd0*/  SHFL.BFLY P2, R30, R29, R28, R27 ;  /* 0x0c00001c1d1e7389 */ /* 0x000064000004001b */
[----:B01----:R-:W-:Y:S01]  /*8de0*/  ENDCOLLECTIVE ;  /* 0x000000000000791b */ /* 0x003fe20003800000 */
.L_x_733:
[----:B------:R-:W-:Y:S01]  /*8df0*/  FADD.FTZ R18, R17, R18 ;  /* 0x0000001211127221 */ /* 0x000fe20000010000 */
[----:B------:R-:W-:-:S04]  /*8e00*/  HFMA2.MMA R28, -RZ, RZ, 0, 1.1920928955078125e-07 ;  /* 0x00000002ff1c7435 */ /* 0x000fc800000001ff */
[----:B------:R-:W-:Y:S02]  /*8e10*/  MOV R29, R18 ;  /* 0x00000012001d7202 */ /* 0x000fe40000000f00 */
[----:B------:R-:W-:-:S07]  /*8e20*/  MOV R19, R30 ;  /* 0x0000001e00137202 */ /* 0x000fce0000000f00 */
[----:B------:R-:W-:Y:S05]  /*8e30*/  WARPSYNC.COLLECTIVE R26, `(.L_x_734) ;  /* 0x000000001a087348 */ /* 0x000fea0003c00000 */
[----:B------:R0:W1:Y:S02]  /*8e40*/  SHFL.BFLY P2, R30, R29, R28, R27 ;  /* 0x0c00001c1d1e7389 */ /* 0x000064000004001b */
[----:B01----:R-:W-:Y:S01]  /*8e50*/  ENDCOLLECTIVE ;  /* 0x000000000000791b */ /* 0x003fe20003800000 */
.L_x_734:
[----:B------:R-:W-:-:S05]  /*8e60*/  FADD.FTZ R19, R16, R19 ;  /* 0x0000001310137221 */ /* 0x000fca0000010000 */
[----:B------:R-:W-:Y:S02]  /*8e70*/  MOV R29, R19 ;  /* 0x00000013001d7202 */ /* 0x000fe40000000f00 */
[----:B------:R-:W-:-:S07]  /*8e80*/  MOV R21, R30 ;  /* 0x0000001e00157202 */ /* 0x000fce0000000f00 */
[----:B------:R-:W-:Y:S05]  /*8e90*/  WARPSYNC.COLLECTIVE R26, `(.L_x_735) ;  /* 0x000000001a087348 */ /* 0x000fea0003c00000 */
[----:B------:R0:W1:Y:S02]  /*8ea0*/  SHFL.BFLY P2, R30, R29, R28, R27 ;  /* 0x0c00001c1d1e7389 */ /* 0x000064000004001b */
[----:B01----:R-:W-:Y:S01]  /*8eb0*/  ENDCOLLECTIVE ;  /* 0x000000000000791b */ /* 0x003fe20003800000 */
.L_x_735:
[----:B------:R-:W-:Y:S01]  /*8ec0*/  FADD.FTZ R21, R18, R21 ;  /* 0x0000001512157221 */ /* 0x000fe20000010000 */
[----:B------:R-:W-:-:S04]  /*8ed0*/  HFMA2.MMA R28, -RZ, RZ, 0, 5.9604644775390625e-08 ;  /* 0x00000001ff1c7435 */ /* 0x000fc800000001ff */
[----:B------:R-:W-:Y:S02]  /*8ee0*/  MOV R29, R21 ;  /* 0x00000015001d7202 */ /* 0x000fe40000000f00 */
[----:B------:R-:W-:-:S07]  /*8ef0*/  MOV R14, R30 ;  /* 0x0000001e000e7202 */ /* 0x000fce0000000f00 */
[----:B------:R-:W-:Y:S05]  /*8f00*/  WARPSYNC.COLLECTIVE R26, `(.L_x_736) ;  /* 0x000000001a087348 */ /* 0x000fea0003c00000 */
[----:B------:R0:W1:Y:S02]  /*8f10*/  SHFL.BFLY P2, R30, R29, R28, R27 ;  /* 0x0c00001c1d1e7389 */ /* 0x000064000004001b */
[----:B01----:R-:W-:Y:S01]  /*8f20*/  ENDCOLLECTIVE ;  /* 0x000000000000791b */ /* 0x003fe20003800000 */
.L_x_736:
[----:B------:R-:W-:-:S05]  /*8f30*/  FADD.FTZ R14, R19, R14 ;  /* 0x0000000e130e7221 */ /* 0x000fca0000010000 */
[----:B------:R-:W-:Y:S02]  /*8f40*/  MOV R29, R14 ;  /* 0x0000000e001d7202 */ /* 0x000fe40000000f00 */
[----:B------:R-:W-:-:S07]  /*8f50*/  MOV R20, R30 ;  /* 0x0000001e00147202 */ /* 0x000fce0000000f00 */
[----:B------:R-:W-:Y:S05]  /*8f60*/  WARPSYNC.COLLECTIVE R26, `(.L_x_737) ;  /* 0x000000001a087348 */ /* 0x000fea0003c00000 */
[----:B------:R0:W1:Y:S02]  /*8f70*/  SHFL.BFLY P2, R30, R29, R28, R27 ;  /* 0x0c00001c1d1e7389 */ /* 0x000064000004001b */
[----:B01----:R-:W-:Y:S01]  /*8f80*/  ENDCOLLECTIVE ;  /* 0x000000000000791b */ /* 0x003fe20003800000 */
.L_x_737:
[----:B------:R-:W-:Y:S01]  /*8f90*/  FADD.FTZ R20, R21, R20 ;  /* 0x0000001415147221 */ /* 0x000fe20000010000 */
[----:B------:R-:W-:Y:S06]  /*8fa0*/  BRA `(.L_x_738) ;  /* 0xffffffe800e07947 */ /* 0x000fec000383ffff */
.L_x_726:
        /* <DEDUP_REMOVED lines=8> */
.L_x_740:
[----:B------:R-:W-:Y:S05]  /*9030*/  BSYNC B1 ;  /* 0x0000000000017941 */ /* 0x000fea0003800000 */
.L_x_739:
        /* <DEDUP_REMOVED lines=8> */
.L_x_741:
[----:B------:R-:W-:Y:S01]  /*90c0*/  FADD.FTZ R21, R21, R14 ;  /* 0x0000000e15157221 */ /* 0x000fe20000010000 */
[----:B------:R-:W-:-:S04]  /*90d0*/  HFMA2.MMA R28, -RZ, RZ, 0, 2.384185791015625e-07 ;  /* 0x00000004ff1c7435 */ /* 0x000fc800000001ff */
[----:B------:R-:W-:Y:S02]  /*90e0*/  MOV R29, R21 ;  /* 0x00000015001d7202 */ /* 0x000fe40000000f00 */
[----:B------:R-:W-:-:S07]  /*90f0*/  MOV R20, R30 ;  /* 0x0000001e00147202 */ /* 0x000fce0000000f00 */
[----:B------:R-:W-:Y:S05]  /*9100*/  WARPSYNC.COLLECTIVE R26, `(.L_x_742) ;  /* 0x000000001a087348 */ /* 0x000fea0003c00000 */
[----:B------:R0:W1:Y:S02]  /*9110*/  SHFL.BFLY P2, R30, R29, R28, R27 ;  /* 0x0c00001c1d1e7389 */ /* 0x000064000004001b */
[----:B01----:R-:W-:Y:S01]  /*9120*/  ENDCOLLECTIVE ;  /* 0x000000000000791b */ /* 0x003fe20003800000 */
.L_x_742:
[----:B------:R-:W-:-:S05]  /*9130*/  FADD.FTZ R20, R20, R15 ;  /* 0x0000000f14147221 */ /* 0x000fca0000010000 */
[----:B------:R-:W-:Y:S02]  /*9140*/  MOV R29, R20 ;  /* 0x00000014001d7202 */ /* 0x000fe40000000f00 */
[----:B------:R-:W-:-:S07]  /*9150*/  MOV R22, R30 ;  /* 0x0000001e00167202 */ /* 0x000fce0000000f00 */
[----:B------:R-:W-:Y:S05]  /*9160*/  WARPSYNC.COLLECTIVE R26, `(.L_x_743) ;  /* 0x000000001a087348 */ /* 0x000fea0003c00000 */
[----:B------:R0:W1:Y:S02]  /*9170*/  SHFL.BFLY P2, R30, R29, R28, R27 ;  /* 0x0c00001c1d1e7389 */ /* 0x000064000004001b */
[----:B01----:R-:W-:Y:S01]  /*9180*/  ENDCOLLECTIVE ;  /* 0x000000000000791b */ /* 0x003fe20003800000 */
.L_x_743:
[----:B------:R-:W-:Y:S01]  /*9190*/  FADD.FTZ R22, R21, R22 ;  /* 0x0000001615167221 */ /* 0x000fe20000010000 */
[----:B------:R-:W-:-:S04]  /*91a0*/  HFMA2.MMA R28, -RZ, RZ, 0, 1.1920928955078125e-07 ;  /* 0x00000002ff1c7435 */ /* 0x000fc800000001ff */
[----:B------:R-:W-:Y:S02]  /*91b0*/  MOV R29, R22 ;  /* 0x00000016001d7202 */ /* 0x000fe40000000f00 */
[----:B------:R-:W-:-:S07]  /*91c0*/  MOV R23, R30 ;  /* 0x0000001e00177202 */ /* 0x000fce0000000f00 */
[----:B------:R-:W-:Y:S05]  /*91d0*/  WARPSYNC.COLLECTIVE R26, `(.L_x_744) ;  /* 0x000000001a087348 */ /* 0x000fea0003c00000 */
[----:B------:R0:W1:Y:S02]  /*91e0*/  SHFL.BFLY P2, R30, R29, R28, R27 ;  /* 0x0c00001c1d1e7389 */ /* 0x000064000004001b */
[----:B01----:R-:W-:Y:S01]  /*91f0*/  ENDCOLLECTIVE ;  /* 0x000000000000791b */ /* 0x003fe20003800000 */
.L_x_744:
[----:B------:R-:W-:-:S05]  /*9200*/  FADD.FTZ R23, R20, R23 ;  /* 0x0000001714177221 */ /* 0x000fca0000010000 */
[----:B------:R-:W-:Y:S02]  /*9210*/  MOV R29, R23 ;  /* 0x00000017001d7202 */ /* 0x000fe40000000f00 */
[----:B------:R-:W-:-:S07]  /*9220*/  MOV R25, R30 ;  /* 0x0000001e00197202 */ /* 0x000fce0000000f00 */
[----:B------:R-:W-:Y:S05]  /*9230*/  WARPSYNC.COLLECTIVE R26, `(.L_x_745) ;  /* 0x000000001a087348 */ /* 0x000fea0003c00000 */
[----:B------:R0:W1:Y:S02]  /*9240*/  SHFL.BFLY P2, R30, R29, R28, R27 ;  /* 0x0c00001c1d1e7389 */ /* 0x000064000004001b */
[----:B01----:R-:W-:Y:S01]  /*9250*/  ENDCOLLECTIVE ;  /* 0x000000000000791b */ /* 0x003fe20003800000 */
.L_x_745:
[----:B------:R-:W-:Y:S01]  /*9260*/  FADD.FTZ R25, R22, R25 ;  /* 0x0000001916197221 */ /* 0x000fe20000010000 */
[----:B------:R-:W-:-:S04]  /*9270*/  HFMA2.MMA R28, -RZ, RZ, 0, 5.9604644775390625e-08 ;  /* 0x00000001ff1c7435 */ /* 0x000fc800000001ff */
[----:B------:R-:W-:Y:S02]  /*9280*/  MOV R29, R25 ;  /* 0x00000019001d7202 */ /* 0x000fe40000000f00 */
[----:B------:R-:W-:-:S07]  /*9290*/  MOV R14, R30 ;  /* 0x0000001e000e7202 */ /* 0x000fce0000000f00 */
[----:B------:R-:W-:Y:S05]  /*92a0*/  WARPSYNC.COLLECTIVE R26, `(.L_x_746) ;  /* 0x000000001a087348 */ /* 0x000fea0003c00000 */
[----:B------:R0:W1:Y:S02]  /*92b0*/  SHFL.BFLY P2, R30, R29, R28, R27 ;  /* 0x0c00001c1d1e7389 */ /* 0x000064000004001b */
[----:B01----:R-:W-:Y:S01]  /*92c0*/  ENDCOLLECTIVE ;  /* 0x000000000000791b */ /* 0x003fe20003800000 */
.L_x_746:
[----:B------:R-:W-:-:S05]  /*92d0*/  FADD.FTZ R14, R23, R14 ;  /* 0x0000000e170e7221 */ /* 0x000fca0000010000 */
[----:B------:R-:W-:Y:S02]  /*92e0*/  MOV R29, R14 ;  /* 0x0000000e001d7202 */ /* 0x000fe40000000f00 */
[----:B------:R-:W-:-:S07]  /*92f0*/  MOV R24, R30 ;  /* 0x0000001e00187202 */ /* 0x000fce0000000f00 */
[----:B------:R-:W-:Y:S05]  /*9300*/  WARPSYNC.COLLECTIVE R26, `(.L_x_747) ;  /* 0x000000001a087348 */ /* 0x000fea0003c00000 */
[----:B------:R0:W1:Y:S02]  /*9310*/  SHFL.BFLY P2, R30, R29, R28, R27 ;  /* 0x0c00001c1d1e7389 */ /* 0x000064000004001b */
[----:B01----:R-:W-:Y:S01]  /*9320*/  ENDCOLLECTIVE ;  /* 0x000000000000791b */ /* 0x003fe20003800000 */
.L_x_747:
[----:B------:R-:W-:Y:S01]  /*9330*/  FADD.FTZ R24, R25, R24 ;  /* 0x0000001819187221 */ /* 0x000fe20000010000 */
[----:B------:R-:W-:Y:S06]  /*9340*/  BRA `(.L_x_748) ;  /* 0xffffffe800b07947 */ /* 0x000fec000383ffff */
.L_x_727:
        /* <DEDUP_REMOVED lines=8> */
.L_x_750:
[----:B------:R-:W-:Y:S05]  /*93d0*/  BSYNC B1 ;  /* 0x0000000000017941 */ /* 0x000fea0003800000 */
.L_x_749:
        /* <DEDUP_REMOVED lines=8> */
.L_x_751:
[----:B------:R-:W-:Y:S01]  /*9460*/  FADD.FTZ R21, R21, R14 ;  /* 0x0000000e15157221 */ /* 0x000fe20000010000 */
[----:B------:R-:W-:-:S04]  /*9470*/  HFMA2.MMA R28, -RZ, RZ, 0, 2.384185791015625e-07 ;  /* 0x00000004ff1c7435 */ /* 0x000fc800000001ff */
[----:B------:R-:W-:Y:S02]  /*9480*/  MOV R29, R21 ;  /* 0x00000015001d7202 */ /* 0x000fe40000000f00 */
[----:B------:R-:W-:-:S07]  /*9490*/  MOV R20, R30 ;  /* 0x0000001e00147202 */ /* 0x000fce0000000f00 */
[----:B------:R-:W-:Y:S05]  /*94a0*/  WARPSYNC.COLLECTIVE R26, `(.L_x_752) ;  /* 0x000000001a087348 */ /* 0x000fea0003c00000 */
[----:B------:R0:W1:Y:S02]  /*94b0*/  SHFL.BFLY P2, R30, R29, R28, R27 ;  /* 0x0c00001c1d1e7389 */ /* 0x000064000004001b */
[----:B01----:R-:W-:Y:S01]  /*94c0*/  ENDCOLLECTIVE ;  /* 0x000000000000791b */ /* 0x003fe20003800000 */
.L_x_752:
[----:B------:R-:W-:-:S05]  /*94d0*/  FADD.FTZ R20, R20, R15 ;  /* 0x0000000f14147221 */ /* 0x000fca0000010000 */
[----:B------:R-:W-:Y:S02]  /*94e0*/  MOV R29, R20 ;  /* 0x00000014001d7202 */ /* 0x000fe40000000f00 */
[----:B------:R-:W-:-:S07]  /*94f0*/  MOV R22, R30 ;  /* 0x0000001e00167202 */ /* 0x000fce0000000f00 */
[----:B------:R-:W-:Y:S05]  /*9500*/  WARPSYNC.COLLECTIVE R26, `(.L_x_753) ;  /* 0x000000001a087348 */ /* 0x000fea0003c00000 */
[----:B------:R0:W1:Y:S02]  /*9510*/  SHFL.BFLY P2, R30, R29, R28, R27 ;  /* 0x0c00001c1d1e7389 */ /* 0x000064000004001b */
[----:B01----:R-:W-:Y:S01]  /*9520*/  ENDCOLLECTIVE ;  /* 0x000000000000791b */ /* 0x003fe20003800000 */
.L_x_753:
[----:B------:R-:W-:Y:S01]  /*9530*/  FADD.FTZ R22, R21, R22 ;  /* 0x0000001615167221 */ /* 0x000fe20000010000 */
[----:B------:R-:W-:-:S04]  /*9540*/  HFMA2.MMA R28, -RZ, RZ, 0, 1.1920928955078125e-07 ;  /* 0x00000002ff1c7435 */ /* 0x000fc800000001ff */
[----:B------:R-:W-:Y:S02]  /*9550*/  MOV R29, R22 ;  /* 0x00000016001d7202 */ /* 0x000fe40000000f00 */
[----:B------:R-:W-:-:S07]  /*9560*/  MOV R23, R30 ;  /* 0x0000001e00177202 */ /* 0x000fce0000000f00 */
[----:B------:R-:W-:Y:S05]  /*9570*/  WARPSYNC.COLLECTIVE R26, `(.L_x_754) ;  /* 0x000000001a087348 */ /* 0x000fea0003c00000 */
[----:B------:R0:W1:Y:S02]  /*9580*/  SHFL.BFLY P2, R30, R29, R28, R27 ;  /* 0x0c00001c1d1e7389 */ /* 0x000064000004001b */
[----:B01----:R-:W-:Y:S01]  /*9590*/  ENDCOLLECTIVE ;  /* 0x000000000000791b */ /* 0x003fe20003800000 */
.L_x_754:
[----:B------:R-:W-:-:S05]  /*95a0*/  FADD.FTZ R23, R20, R23 ;  /* 0x0000001714177221 */ /* 0x000fca0000010000 */
[----:B------:R-:W-:Y:S02]  /*95b0*/  MOV R29, R23 ;  /* 0x00000017001d7202 */ /* 0x000fe40000000f00 */
[----:B------:R-:W-:-:S07]  /*95c0*/  MOV R25, R30 ;  /* 0x0000001e00197202 */ /* 0x000fce0000000f00 */
[----:B------:R-:W-:Y:S05]  /*95d0*/  WARPSYNC.COLLECTIVE R26, `(.L_x_755) ;  /* 0x000000001a087348 */ /* 0x000fea0003c00000 */
[----:B------:R0:W1:Y:S02]  /*95e0*/  SHFL.BFLY P2, R30, R29, R28, R27 ;  /* 0x0c00001c1d1e7389 */ /* 0x000064000004001b */
[----:B01----:R-:W-:Y:S01]  /*95f0*/  ENDCOLLECTIVE ;  /* 0x000000000000791b */ /* 0x003fe20003800000 */
.L_x_755:
[----:B------:R-:W-:Y:S01]  /*9600*/  FADD.FTZ R25, R22, R25 ;  /* 0x0000001916197221 */ /* 0x000fe20000010000 */
[----:B------:R-:W-:-:S04]  /*9610*/  HFMA2.MMA R28, -RZ, RZ, 0, 5.9604644775390625e-08 ;  /* 0x00000001ff1c7435 */ /* 0x000fc800000001ff */
[----:B------:R-:W-:Y:S02]  /*9620*/  MOV R29, R25 ;  /* 0x00000019001d7202 */ /* 0x000fe40000000f00 */
[----:B------:R-:W-:-:S07]  /*9630*/  MOV R14, R30 ;  /* 0x0000001e000e7202 */ /* 0x000fce0000000f00 */
[----:B------:R-:W-:Y:S05]  /*9640*/  WARPSYNC.COLLECTIVE R26, `(.L_x_756) ;  /* 0x000000001a087348 */ /* 0x000fea0003c00000 */
[----:B------:R0:W1:Y:S02]  /*9650*/  SHFL.BFLY P2, R30, R29, R28, R27 ;  /* 0x0c00001c1d1e7389 */ /* 0x000064000004001b */
[----:B01----:R-:W-:Y:S01]  /*9660*/  ENDCOLLECTIVE ;  /* 0x000000000000791b */ /* 0x003fe20003800000 */
.L_x_756:
[----:B------:R-:W-:-:S05]  /*9670*/  FADD.FTZ R14, R23, R14 ;  /* 0x0000000e170e7221 */ /* 0x000fca0000010000 */
[----:B------:R-:W-:Y:S02]  /*9680*/  MOV R29, R14 ;  /* 0x0000000e001d7202 */ /* 0x000fe40000000f00 */
[----:B------:R-:W-:-:S07]  /*9690*/  MOV R24, R30 ;  /* 0x0000001e00187202 */ /* 0x000fce0000000f00 */
[----:B------:R-:W-:Y:S05]  /*96a0*/  WARPSYNC.COLLECTIVE R26, `(.L_x_757) ;  /* 0x000000001a087348 */ /* 0x000fea0003c00000 */
[----:B------:R0:W1:Y:S02]  /*96b0*/  SHFL.BFLY P2, R30, R29, R28, R27 ;  /* 0x0c00001c1d1e7389 */ /* 0x000064000004001b */
[----:B01----:R-:W-:Y:S01]  /*96c0*/  ENDCOLLECTIVE ;  /* 0x000000000000791b */ /* 0x003fe20003800000 */
.L_x_757:
[----:B------:R-:W-:Y:S01]  /*96d0*/  FADD.FTZ R24, R25, R24 ;  /* 0x0000001819187221 */ /* 0x000fe20000010000 */
[----:B------:R-:W-:Y:S06]  /*96e0*/  BRA `(.L_x_758) ;  /* 0xffffffe8006c7947 */ /* 0x000fec000383ffff */
.L_x_728:
        /* <DEDUP_REMOVED lines=8> */
.L_x_760:
[----:B------:R-:W-:Y:S05]  /*9770*/  BSYNC B0 ;  /* 0x0000000000007941 */ /* 0x000fea0003800000 */
.L_x_759:
        /* <DEDUP_REMOVED lines=10> */
.L_x_761:
        /* <DEDUP_REMOVED lines=17> */
.L_x_762:
[----:B------:R-:W-:Y:S02]  /*9930*/  MOV R29, R17 ;  /* 0x00000011001d7202 */ /* 0x000fe40000000f00 */
[----:B------:R-:W-:-:S07]  /*9940*/  MOV R16, R30 ;  /* 0x0000001e00107202 */ /* 0x000fce0000000f00 */
[----:B------:R-:W-:Y:S05]  /*9950*/  WARPSYNC.COLLECTIVE R26, `(.L_x_763) ;  /* 0x000000001a087348 */ /* 0x000fea0003c00000 */
[----:B------:R0:W1:Y:S02]  /*9960*/  SHFL.BFLY P2, R30, R29, R28, R27 ;  /* 0x0c00001c1d1e7389 */ /* 0x000064000004001b */
[----:B01----:R-:W-:Y:S01]  /*9970*/  ENDCOLLECTIVE ;  /* 0x000000000000791b */ /* 0x003fe20003800000 */
.L_x_763:
        /* <DEDUP_REMOVED lines=13> */
.L_x_764:
[----:B------:R0:W1:Y:S04]  /*9a50*/  @!P0 LDS R37, [R22] ;  /* 0x0000000016258984 */ /* 0x0000680000000800 */
[----:B------:R0:W2:Y:S01]  /*9a60*/  @!P0 LDS R38, [R22+0x500] ;  /* 0x0005000016268984 */ /* 0x0000a20000000800 */
[----:B------:R-:W-:Y:S02]  /*9a70*/  MOV R29, R14 ;  /* 0x0000000e001d7202 */ /* 0x000fe40000000f00 */
[----:B------:R-:W-:-:S07]  /*9a80*/  MOV R16, R30 ;  /* 0x0000001e00107202 */ /* 0x000fce0000000f00 */
[----:B012---:R-:W-:Y:S05]  /*9a90*/  WARPSYNC.COLLECTIVE R26, `(.L_x_765) ;  /* 0x000000001a087348 */ /* 0x007fea0003c00000 */
[----:B------:R3:W4:Y:S02]  /*9aa0*/  SHFL.BFLY P2, R30, R29, R28, R27 ;  /* 0x0c00001c1d1e7389 */ /* 0x000724000004001b */
[----:B01234-:R-:W-:Y:S01]  /*9ab0*/  ENDCOLLECTIVE ;  /* 0x000000000000791b */ /* 0x01ffe20003800000 */
.L_x_765:
        /* <DEDUP_REMOVED lines=9> */
.L_x_766:
[----:B------:R-:W-:Y:S02]  /*9b50*/  MOV R29, R17 ;  /* 0x00000011001d7202 */ /* 0x000fe40000000f00 */
[----:B------:R-:W-:-:S07]  /*9b60*/  MOV R19, R30 ;  /* 0x0000001e00137202 */ /* 0x000fce0000000f00 */
[----:B------:R-:W-:Y:S05]  /*9b70*/  WARPSYNC.COLLECTIVE R26, `(.L_x_767) ;  /* 0x000000001a087348 */ /* 0x000fea0003c00000 */
[----:B------:R0:W1:Y:S02]  /*9b80*/  SHFL.BFLY P2, R30, R29, R28, R27 ;  /* 0x0c00001c1d1e7389 */ /* 0x000064000004001b */
[----:B01----:R-:W-:Y:S01]  /*9b90*/  ENDCOLLECTIVE ;  /* 0x000000000000791b */ /* 0x003fe20003800000 */
.L_x_767:
[----:B------:R-:W-:Y:S01]  /*9ba0*/  FADD.FTZ R16, R16, R19 ;  /* 0x0000001310107221 */ /* 0x000fe20000010000 */
[----:B------:R-:W-:Y:S01]  /*9bb0*/  HFMA2.MMA R28, -RZ, RZ, 0, 4.76837158203125e-07 ;  /* 0x00000008ff1c7435 */ /* 0x000fe200000001ff */
[----:B------:R-:W-:Y:S02]  /*9bc0*/  MOV R29, R32 ;  /* 0x00000020001d7202 */ /* 0x000fe40000000f00 */
[----:B------:R-:W-:-:S08]  /*9bd0*/  MOV R14, R30 ;  /* 0x0000001e000e7202 */ /* 0x000fd00000000f00 */
[----:B------:R-:W-:Y:S05]  /*9be0*/  WARPSYNC.COLLECTIVE R26, `(.L_x_768) ;  /* 0x000000001a087348 */ /* 0x000fea0003c00000 */
[----:B------:R0:W1:Y:S02]  /*9bf0*/  SHFL.BFLY P2, R30, R29, R28, R27 ;  /* 0x0c00001c1d1e7389 */ /* 0x000064000004001b */
[----:B01----:R-:W-:Y:S01]  /*9c00*/  ENDCOLLECTIVE ;  /* 0x000000000000791b */ /* 0x003fe20003800000 */
.L_x_768:
[----:B------:R-:W-:Y:S01]  /*9c10*/  FADD.FTZ R44, R17, R14 ;  /* 0x0000000e112c7221 */ /* 0x000fe20000010000 */
[----:B------:R-:W-:Y:S02]  /*9c20*/  MOV R29, R34 ;  /* 0x00000022001d7202 */ /* 0x000fe40000000f00 */
[----:B------:R-:W-:-:S07]  /*9c30*/  MOV R31, R30 ;  /* 0x0000001e001f7202 */ /* 0x000fce0000000f00 */
[----:B------:R-:W-:Y:S05]  /*9c40*/  WARPSYNC.COLLECTIVE R26, `(.L_x_769) ;  /* 0x000000001a087348 */ /* 0x000fea0003c00000 */
[----:B------:R0:W1:Y:S02]  /*9c50*/  SHFL.BFLY P2, R30, R29, R28, R27 ;  /* 0x0c00001c1d1e7389 */ /* 0x000064000004001b */
[----:B01----:R-:W-:Y:S01]  /*9c60*/  ENDCOLLECTIVE ;  /* 0x000000000000791b */ /* 0x003fe20003800000 */
.L_x_769:
[----:B------:R-:W-:Y:S01]  /*9c70*/  FADD.FTZ R31, R31, R32 ;  /* 0x000000201f1f7221 */ /* 0x000fe20000010000 */
[----:B------:R-:W-:-:S04]  /*9c80*/  HFMA2.MMA R28, -RZ, RZ, 0, 2.384185791015625e-07 ;  /* 0x00000004ff1c7435 */ /* 0x000fc800000001ff */
[----:B------:R-:W-:Y:S02]  /*9c90*/  MOV R29, R31 ;  /* 0x0000001f001d7202 */ /* 0x000fe40000000f00 */
[----:B------:R-:W-:-:S07]  /*9ca0*/  MOV R33, R30 ;  /* 0x0000001e00217202 */ /* 0x000fce0000000f00 */
[----:B------:R-:W-:Y:S05]  /*9cb0*/  WARPSYNC.COLLECTIVE R26, `(.L_x_770) ;  /* 0x000000001a087348 */ /* 0x000fea0003c00000 */
[----:B------:R0:W1:Y:S02]  /*9cc0*/  SHFL.BFLY P2, R30, R29, R28, R27 ;  /* 0x0c00001c1d1e7389 */ /* 0x000064000004001b */
[----:B01----:R-:W-:Y:S01]  /*9cd0*/  ENDCOLLECTIVE ;  /* 0x000000000000791b */ /* 0x003fe20003800000 */
.L_x_770:
[----:B------:R-:W-:-:S05]  /*9ce0*/  FADD.FTZ R33, R33, R34 ;  /* 0x0000002221217221 */ /* 0x000fca0000010000 */
[----:B------:R-:W-:Y:S02]  /*9cf0*/  MOV R29, R33 ;  /* 0x00000021001d7202 */ /* 0x000fe40000000f00 */
[----:B------:R-:W-:-:S07]  /*9d00*/  MOV R20, R30 ;  /* 0x0000001e00147202 */ /* 0x000fce0000000f00 */
[----:B------:R-:W-:Y:S05]  /*9d10*/  WARPSYNC.COLLECTIVE R26, `(.L_x_771) ;  /* 0x000000001a087348 */ /* 0x000fea0003c00000 */
[----:B------:R0:W1:Y:S02]  /*9d20*/  SHFL.BFLY P2, R30, R29, R28, R27 ;  /* 0x0c00001c1d1e7389 */ /* 0x000064000004001b */
[----:B01----:R-:W-:Y:S01]  /*9d30*/  ENDCOLLECTIVE ;  /* 0x000000000000791b */ /* 0x003fe20003800000 */
.L_x_771:
[----:B------:R-:W-:Y:S01]  /*9d40*/  FADD.FTZ R35, R31, R20 ;  /* 0x000000141f237221 */ /* 0x000fe20000010000 */
[----:B------:R-:W-:-:S04]  /*9d50*/  HFMA2.MMA R28, -RZ, RZ, 0, 1.1920928955078125e-07 ;  /* 0x00000002ff1c7435 */ /* 0x000fc800000001ff */
[----:B------:R-:W-:Y:S02]  /*9d60*/  MOV R29, R35 ;  /* 0x00000023001d7202 */ /* 0x000fe40000000f00 */
[----:B------:R-:W-:-:S07]  /*9d70*/  MOV R36, R30 ;  /* 0x0000001e00247202 */ /* 0x000fce0000000f00 */
[----:B------:R-:W-:Y:S05]  /*9d80*/  WARPSYNC.COLLECTIVE R26, `(.L_x_772) ;  /* 0x000000001a087348 */ /* 0x000fea0003c00000 */
[----:B------:R0:W1:Y:S02]  /*9d90*/  SHFL.BFLY P2, R30, R29, R28, R27 ;  /* 0x0c00001c1d1e7389 */ /* 0x000064000004001b */
[----:B01----:R-:W-:Y:S01]  /*9da0*/  ENDCOLLECTIVE ;  /* 0x000000000000791b */ /* 0x003fe20003800000 */
.L_x_772:
[----:B------:R-:W-:-:S05]  /*9db0*/  FADD.FTZ R36, R33, R36 ;  /* 0x0000002421247221 */ /* 0x000fca0000010000 */
[----:B------:R-:W-:Y:S02]  /*9dc0*/  MOV R29, R36 ;  /* 0x00000024001d7202 */ /* 0x000fe40000000f00 */
[----:B------:R-:W-:-:S07]  /*9dd0*/  MOV R18, R30 ;  /* 0x0000001e00127202 */ /* 0x000fce0000000f00 */
[----:B------:R-:W-:Y:S05]  /*9de0*/  WARPSYNC.COLLECTIVE R26, `(.L_x_773) ;  /* 0x000000001a087348 */ /* 0x000fea0003c00000 */
[----:B------:R0:W1:Y:S02]  /*9df0*/  SHFL.BFLY P2, R30, R29, R28, R27 ;  /* 0x0c00001c1d1e7389 */ /* 0x000064000004001b */
[----:B01----:R-:W-:Y:S01]  /*9e00*/  ENDCOLLECTIVE ;  /* 0x000000000000791b */ /* 0x003fe20003800000 */
.L_x_773:
        /* <DEDUP_REMOVED lines=8> */
.L_x_774:
[----:B------:R-:W-:Y:S01]  /*9e90*/  FADD.FTZ R36, R36, R21 ;  /* 0x0000001524247221 */ /* 0x000fe20000010000 */
[----:B------:R-:W-:-:S04]  /*9ea0*/  HFMA2.MMA R21, -RZ, RZ, 0, 0 ;  /* 0x00000000ff157435 */ /* 0x000fc800000001ff */
[----:B------:R-:W-:Y:S02]  /*9eb0*/  MOV R29, R36 ;  /* 0x00000024001d7202 */ /* 0x000fe40000000f00 */
[----:B------:R-:W-:-:S07]  /*9ec0*/  MOV R34, R30 ;  /* 0x0000001e00227202 */ /* 0x000fce0000000f00 */
[----:B------:R-:W-:Y:S05]  /*9ed0*/  WARPSYNC.COLLECTIVE R26, `(.L_x_775) ;  /* 0x000000001a087348 */ /* 0x000fea0003c00000 */
[----:B------:R0:W1:Y:S02]  /*9ee0*/  SHFL.BFLY P2, R30, R29, R28, R27 ;  /* 0x0c00001c1d1e7389 */ /* 0x000064000004001b */
[----:B01----:R-:W-:Y:S01]  /*9ef0*/  ENDCOLLECTIVE ;  /* 0x000000000000791b */ /* 0x003fe20003800000 */
.L_x_775:
[----:B------:R-:W-:Y:S01]  /*9f00*/  FADD.FTZ R34, R35, R34 ;  /* 0x0000002223227221 */ /* 0x000fe20000010000 */
[----:B------:R-:W-:Y:S01]  /*9f10*/  HFMA2.MMA R28, -RZ, RZ, 0, 4.76837158203125e-07 ;  /* 0x00000008ff1c7435 */ /* 0x000fe200000001ff */
[----:B------:R-:W-:Y:S02]  /*9f20*/  MOV R29, R24 ;  /* 0x00000018001d7202 */ /* 0x000fe40000000f00 */
[----:B------:R-:W-:-:S08]  /*9f30*/  MOV R33, R30 ;  /* 0x0000001e00217202 */ /* 0x000fd00000000f00 */
[----:B------:R-:W-:Y:S05]  /*9f40*/  WARPSYNC.COLLECTIVE R26, `(.L_x_776) ;  /* 0x000000001a087348 */ /* 0x000fea0003c00000 */
[----:B------:R0:W1:Y:S02]  /*9f50*/  SHFL.BFLY P2, R30, R29, R28, R27 ;  /* 0x0c00001c1d1e7389 */ /* 0x000064000004001b */
[----:B01----:R-:W-:Y:S01]  /*9f60*/  ENDCOLLECTIVE ;  /* 0x000000000000791b */ /* 0x003fe20003800000 */
.L_x_776:
[----:B------:R-:W-:Y:S01]  /*9f70*/  FADD.FTZ R33, R36, R33 ;  /* 0x0000002124217221 */ /* 0x000fe20000010000 */
[----:B------:R-:W-:Y:S02]  /*9f80*/  MOV R29, R23 ;  /* 0x00000017001d7202 */ /* 0x000fe40000000f00 */
[----:B------:R-:W-:-:S07]  /*9f90*/  MOV R37, R30 ;  /* 0x0000001e00257202 */ /* 0x000fce0000000f00 */
[----:B------:R-:W-:Y:S05]  /*9fa0*/  WARPSYNC.COLLECTIVE R26, `(.L_x_777) ;  /* 0x000000001a087348 */ /* 0x000fea0003c00000 */
[----:B------:R0:W1:Y:S02]  /*9fb0*/  SHFL.BFLY P2, R30, R29, R28, R27 ;  /* 0x0c00001c1d1e7389 */ /* 0x000064000004001b */
[----:B01----:R-:W-:Y:S01]  /*9fc0*/  ENDCOLLECTIVE ;  /* 0x000000000000791b */ /* 0x003fe20003800000 */
.L_x_777:
        /* <DEDUP_REMOVED lines=8> */
.L_x_778:
        /* <DEDUP_REMOVED lines=8> */
.L_x_779:
        /* <DEDUP_REMOVED lines=10> */
.L_x_780:
[----:B------:R0:W1:Y:S04]  /*a170*/  @!P0 LDS R22, [R39] ;  /* 0x0000000027168984 */ /* 0x0000680000000800 */
[----:B------:R0:W2:Y:S01]  /*a180*/  @!P0 LDS R20, [R39+0x500] ;  /* 0x0005000027148984 */ /* 0x0000a20000000800 */
[----:B------:R-:W-:Y:S02]  /*a190*/  MOV R29, R37 ;  /* 0x00000025001d7202 */ /* 0x000fe40000000f00 */
[----:B------:R-:W-:-:S07]  /*a1a0*/  MOV R23, R30 ;  /* 0x0000001e00177202 */ /* 0x000fce0000000f00 */
[----:B012---:R-:W-:Y:S05]  /*a1b0*/  WARPSYNC.COLLECTIVE R26, `(.L_x_781) ;  /* 0x000000001a087348 */ /* 0x007fea0003c00000 */
[----:B------:R3:W4:Y:S02]  /*a1c0*/  SHFL.BFLY P2, R30, R29, R28, R27 ;  /* 0x0c00001c1d1e7389 */ /* 0x000724000004001b */
[----:B01234-:R-:W-:Y:S01]  /*a1d0*/  ENDCOLLECTIVE ;  /* 0x000000000000791b */ /* 0x01ffe20003800000 */
.L_x_781:
        /* <DEDUP_REMOVED lines=9> */
.L_x_782:
        /* <DEDUP_REMOVED lines=9> */
.L_x_783:
[----:B------:R-:W-:Y:S01]  /*a300*/  FADD.FTZ R38, R38, R39 ;  /* 0x0000002726267221 */ /* 0x000fe20000010000 */
[----:B------:R-:W-:Y:S01]  /*a310*/  HFMA2.MMA R28, -RZ, RZ, 0, 4.76837158203125e-07 ;  /* 0x00000008ff1c7435 */ /* 0x000fe200000001ff */
[----:B------:R-:W-:Y:S02]  /*a320*/  MOV R29, R21 ;  /* 0x00000015001d7202 */ /* 0x000fe40000000f00 */
[----:B------:R-:W-:-:S08]  /*a330*/  MOV R40, R30 ;  /* 0x0000001e00287202 */ /* 0x000fd00000000f00 */
[----:B------:R-:W-:Y:S05]  /*a340*/  WARPSYNC.COLLECTIVE R26, `(.L_x_784) ;  /* 0x000000001a087348 */ /* 0x000fea0003c00000 */
[----:B------:R0:W1:Y:S02]  /*a350*/  SHFL.BFLY P2, R30, R29, R28, R27 ;  /* 0x0c00001c1d1e7389 */ /* 0x000064000004001b */
[----:B01----:R-:W-:Y:S01]  /*a360*/  ENDCOLLECTIVE ;  /* 0x000000000000791b */ /* 0x003fe20003800000 */
.L_x_784:
[----:B------:R-:W-:Y:S01]  /*a370*/  FADD.FTZ R37, R37, R40 ;  /* 0x0000002825257221 */ /* 0x000fe20000010000 */
[----:B------:R-:W-:Y:S02]  /*a380*/  MOV R29, R18 ;  /* 0x00000012001d7202 */ /* 0x000fe40000000f00 */
[----:B------:R-:W-:-:S07]  /*a390*/  MOV R42, R30 ;  /* 0x0000001e002a7202 */ /* 0x000fce0000000f00 */
[----:B------:R-:W-:Y:S05]  /*a3a0*/  WARPSYNC.COLLECTIVE R26, `(.L_x_785) ;  /* 0x000000001a087348 */ /* 0x000fea0003c00000 */
[----:B------:R0:W1:Y:S02]  /*a3b0*/  SHFL.BFLY P2, R30, R29, R28, R27 ;  /* 0x0c00001c1d1e7389 */ /* 0x000064000004001b */
[----:B01----:R-:W-:Y:S01]  /*a3c0*/  ENDCOLLECTIVE ;  /* 0x000000000000791b */ /* 0x003fe20003800000 */
.L_x_785:
[----:B------:R-:W-:Y:S01]  /*a3d0*/  FADD.FTZ R42, R42, R21 ;  /* 0x000000152a2a7221 */ /* 0x000fe20000010000 */
[----:B------:R-:W-:-:S04]  /*a3e0*/  HFMA2.MMA R28, -RZ, RZ, 0, 2.384185791015625e-07 ;  /* 0x00000004ff1c7435 */ /* 0x000fc800000001ff */
[----:B------:R-:W-:Y:S02]  /*a3f0*/  MOV R29, R42 ;  /* 0x0000002a001d7202 */ /* 0x000fe40000000f00 */
[----:B------:R-:W-:-:S07]  /*a400*/  MOV R23, R30 ;  /* 0x0000001e00177202 */ /* 0x000fce0000000f00 */
[----:B------:R-:W-:Y:S05]  /*a410*/  WARPSYNC.COLLECTIVE R26, `(.L_x_786) ;  /* 0x000000001a087348 */ /* 0x000fea0003c00000 */
[----:B------:R0:W1:Y:S02]  /*a420*/  SHFL.BFLY P2, R30, R29, R28, R27 ;  /* 0x0c00001c1d1e7389 */ /* 0x000064000004001b */
[----:B01----:R-:W-:Y:S01]  /*a430*/  ENDCOLLECTIVE ;  /* 0x000000000000791b */ /* 0x003fe20003800000 */
.L_x_786:
        /* <DEDUP_REMOVED lines=8> */
.L_x_787:
        /* <DEDUP_REMOVED lines=12> */
.L_x_788:
        /* <DEDUP_REMOVED lines=13> */
.L_x_789:
        /* <DEDUP_REMOVED lines=14> */
.L_x_790:
        /* <DEDUP_REMOVED lines=11> */
.L_x_791:
[----:B------:R-:W-:Y:S01]  /*a7e0*/  FADD.FTZ R35, R42, R35 ;  /* 0x000000232a237221 */ /* 0x000fe20000010000 */
[----:B------:R-:W-:Y:S06]  /*a7f0*/  BRA `(.L_x_792) ;  /* 0xffffffe000dc7947 */ /* 0x000fec000383ffff */
.L_x_793:
        /* <DEDUP_REMOVED lines=16> */
.L_x_1819:


//--------------------- .text._ZN13group_norm_v214gn_cuda_kernelI13__nv_bfloat16Li320ELi3ELi32ELi20ELi4096ELb0ELi32ELi320ELi320ELi4ELb1ELi2ELb0ELb0ENS_16CompileConditionILi900EEEEEvPT_PKS4_S7_S7_flPfS8_Pj --------------------------
	.section	.text._ZN13group_norm_v214gn_cuda_kernelI13__nv_bfloat16Li320ELi3ELi32ELi20ELi4096ELb0ELi32ELi320ELi320ELi4ELb1ELi2ELb0ELb0ENS_16CompileConditionILi900EEEEEvPT_PKS4_S7_S7_flPfS8_Pj,"ax",@progbits
	.align	128
        .global         _ZN13group_norm_v214gn_cuda_kernelI13__nv_bfloat16Li320ELi3ELi32ELi20ELi4096ELb0ELi32ELi320ELi320ELi4ELb1ELi2ELb0ELb0ENS_16CompileConditionILi900EEEEEvPT_PKS4_S7_S7_flPfS8_Pj
        .type           _ZN13group_norm_v214gn_cuda_kernelI13__nv_bfloat16Li320ELi3ELi32ELi20ELi4096ELb0ELi32ELi320ELi320ELi4ELb1ELi2ELb0ELb0ENS_16CompileConditionILi900EEEEEvPT_PKS4_S7_S7_flPfS8_Pj,@function
        .size           _ZN13group_norm_v214gn_cuda_kernelI13__nv_bfloat16Li320ELi3ELi32ELi20ELi4096ELb0ELi32ELi320ELi320ELi4ELb1ELi2ELb0ELb0ENS_16CompileConditionILi900EEEEEvPT_PKS4_S7_S7_flPfS8_Pj,(.L_x_1820 - _ZN13group_norm_v214gn_cuda_kernelI13__nv_bfloat16Li320ELi3ELi32ELi20ELi4096ELb0ELi32ELi320ELi320ELi4ELb1ELi2ELb0ELb0ENS_16CompileConditionILi900EEEEEvPT_PKS4_S7_S7_flPfS8_Pj)
        .other          _ZN13group_norm_v214gn_cuda_kernelI13__nv_bfloat16Li320ELi3ELi32ELi20ELi4096ELb0ELi32ELi320ELi320ELi4ELb1ELi2ELb0ELb0ENS_16CompileConditionILi900EEEEEvPT_PKS4_S7_S7_flPfS8_Pj,@"STO_CUDA_ENTRY STV_DEFAULT"
_ZN13group_norm_v214gn_cuda_kernelI13__nv_bfloat16Li320ELi3ELi32ELi20ELi4096ELb0ELi32ELi320ELi320ELi4ELb1ELi2ELb0ELb0ENS_16CompileConditionILi900EEEEEvPT_PKS4_S7_S7_flPfS8_Pj:
.text._ZN13group_norm_v214gn_cuda_kernelI13__nv_bfloat16Li320ELi3ELi32ELi20ELi4096ELb0ELi32ELi320ELi320ELi4ELb1ELi2ELb0ELb0ENS_16CompileConditionILi900EEEEEvPT_PKS4_S7_S7_flPfS8_Pj:
[----:B------:R-:W0:Y:S01]  /*0000*/  LDC R1, c[0x0][0x28] ;  /* 0x00000a00ff017b82 */ /* 0x000e220000000800 */
[----:B------:R-:W1:Y:S01]  /*0010*/  S2R R4, SR_CTAID.Y ;  /* 0x0000000000047919 */ /* 0x000e620000002600 */
[----:B------:R-:W-:Y:S01]  /*0020*/  ULDC.64 UR4, c[0x0][0x238] ;  /* 0x00008e0000047ab9 */ /* 0x000fe20000000a00 */
[----:B0-----:R-:W-:Y:S02]  /*0030*/  IADD3 R1, R1, -0x38, RZ ;  /* 0xffffffc801017810 */ /* 0x001fe40007ffe0ff */
[----:B-1----:R-:W-:-:S04]  /*0040*/  SHF.R.U32.HI R0, RZ, 0x1, R4 ;  /* 0x00000001ff007819 */ /* 0x002fc80000011604 */
[----:B------:R-:W-:-:S04]  /*0050*/  ISETP.GE.U32.AND P0, PT, R0, UR4, PT ;  /* 0x0000000400007c0c */ /* 0x000fc8000bf06070 */
[----:B------:R-:W-:-:S13]  /*0060*/  ISETP.GE.AND.EX P0, PT, RZ, UR5, PT, P0 ;  /* 0x00000005ff007c0c */ /* 0x000fda000bf06300 */
[----:B------:R-:W-:Y:S05]  /*0070*/  @P0 EXIT ;  /* 0x000000000000094d */ /* 0x000fea0003800000 */
[----:B------:R-:W0:Y:S01]  /*0080*/  S2R R9, SR_TID.X ;  /* 0x0000000000097919 */ /* 0x000e220000002100 */
[----:B------:R-:W1:Y:S01]  /*0090*/  S2UR UR5, SR_CgaCtaId ;  /* 0x00000000000579c3 */ /* 0x000e620000008800 */
[----:B------:R-:W-:Y:S01]  /*00a0*/  UMOV UR4, 0x400 ;  /* 0x0000040000047882 */ /* 0x000fe20000000000 */
[----:B------:R-:W-:-:S04]  /*00b0*/  SHF.L.U32 R5, R4, 0x4, RZ ;  /* 0x0000000404057819 */ /* 0x000fc800000006ff */
[----:B------:R-:W-:-:S05]  /*00c0*/  LOP3.LUT R7, R5, 0x10, RZ, 0xc0, !PT ;  /* 0x0000001005077812 */ /* 0x000fca00078ec0ff */
[----:B------:R-:W-:Y:S01]  /*00d0*/  IMAD.MOV R8, RZ, RZ, -R7 ;  /* 0x000000ffff087224 */ /* 0x000fe200078e0a07 */
[----:B-1----:R-:W-:Y:S02]  /*00e0*/  ULEA UR6, UR5, UR4, 0x18 ;  /* 0x0000000405067291 */ /* 0x002fe4000f8ec03f */
[----:B------:R-:W-:-:S04]  /*00f0*/  UIADD3 UR4, UR4, 0xc80, URZ ;  /* 0x00000c8004047890 */ /* 0x000fc8000fffe03f */
[----:B------:R-:W-:Y:S01]  /*0100*/  MOV R12, UR6 ;  /* 0x00000006000c7c02 */ /* 0x000fe20008000f00 */
[C---:B0-----:R-:W-:Y:S01]  /*0110*/  IMAD.WIDE.U32 R2, R9.reuse, -0x33333333, RZ ;  /* 0xcccccccd09027825 */ /* 0x041fe200078e00ff */
[----:B------:R-:W-:Y:S01]  /*0120*/  LOP3.LUT R2, R4, 0x1, RZ, 0xc0, !PT ;  /* 0x0000000104027812 */ /* 0x000fe200078ec0ff */
[----:B------:R-:W-:Y:S01]  /*0130*/  ULEA UR5, UR5, UR4, 0x18 ;  /* 0x0000000405057291 */ /* 0x000fe2000f8ec03f */
[----:B------:R-:W-:Y:S01]  /*0140*/  LEA.HI R7, R9, R7, RZ, 0x1e ;  /* 0x0000000709077211 */ /* 0x000fe200078ff0ff */
[----:B------:R-:W-:Y:S01]  /*0150*/  ULDC.64 UR6, c[0x0][0x208] ;  /* 0x0000820000067ab9 */ /* 0x000fe20000000a00 */
[----:B------:R-:W-:Y:S01]  /*0160*/  SHF.R.U32.HI R6, RZ, 0x6, R3 ;  /* 0x00000006ff067819 */ /* 0x000fe20000011603 */
[----:B------:R-:W-:Y:S01]  /*0170*/  IMAD R4, R2, 0x140, RZ ;  /* 0x0000014002047824 */ /* 0x000fe200078e02ff */
[----:B------:R-:W-:-:S03]  /*0180*/  UMOV UR4, URZ ;  /* 0x0000003f00047c82 */ /* 0x000fc60008000000 */
[C---:B------:R-:W-:Y:S02]  /*0190*/  IMAD R3, R6.reuse, -0x50, R9 ;  /* 0xffffffb006037824 */ /* 0x040fe400078e0209 */
[----:B------:R-:W-:Y:S02]  /*01a0*/  IMAD R7, R7, 0x14, -R4 ;  /* 0x0000001407077824 */ /* 0x000fe400078e0a04 */
[C---:B------:R-:W-:Y:S01]  /*01b0*/  IMAD R5, R3.reuse, 0x28, R12 ;  /* 0x0000002803057824 */ /* 0x040fe200078e020c */
[----:B------:R-:W-:Y:S02]  /*01c0*/  LEA R2, R3, R4, 0x2 ;  /* 0x0000000403027211 */ /* 0x000fe400078e10ff */
[----:B------:R-:W-:Y:S02]  /*01d0*/  IADD3 R10, R7, 0x10, RZ ;  /* 0x00000010070a7810 */ /* 0x000fe40007ffe0ff */
[----:B------:R-:W-:Y:S01]  /*01e0*/  LEA R5, R6, R5, 0x3 ;  /* 0x0000000506057211 */ /* 0x000fe200078e18ff */
[----:B------:R-:W-:Y:S01]  /*01f0*/  IMAD.WIDE.U32 R2, R2, -0x33333333, RZ ;  /* 0xcccccccd02027825 */ /* 0x000fe200078e00ff */
[----:B------:R-:W-:-:S02]  /*0200*/  MOV R2, R8 ;  /* 0x0000000800027202 */ /* 0x000fc40000000f00 */
[----:B------:R-:W-:Y:S01]  /*0210*/  SHF.L.U32 R8, R9, 0x3, RZ ;  /* 0x0000000309087819 */ /* 0x000fe200000006ff */
[----:B------:R0:W-:Y:S01]  /*0220*/  STL [R1+0x28], R5 ;  /* 0x0000280501007387 */ /* 0x0001e20000100800 */
[----:B------:R-:W-:Y:S02]  /*0230*/  IADD3 R6, R7, 0x8, RZ ;  /* 0x0000000807067810 */ /* 0x000fe40007ffe0ff */
[----:B------:R-:W-:Y:S02]  /*0240*/  LEA.HI R4, R3, R2, RZ, 0x1c ;  /* 0x0000000203047211 */ /* 0x000fe400078fe0ff */
[----:B------:R-:W-:Y:S02]  /*0250*/  LOP3.LUT R3, R8, 0x18, RZ, 0xc0, !PT ;  /* 0x0000001808037812 */ /* 0x000fe400078ec0ff */
[C---:B------:R-:W-:Y:S02]  /*0260*/  IADD3 R8, R7.reuse, 0xc, RZ ;  /* 0x0000000c07087810 */ /* 0x040fe40007ffe0ff */
[----:B------:R-:W-:Y:S01]  /*0270*/  SHF.R.S32.HI R2, RZ, 0x2, R7 ;  /* 0x00000002ff027819 */ /* 0x000fe20000011407 */
[----:B0-----:R-:W-:Y:S01]  /*0280*/  VIADD R5, R7, 0x4 ;  /* 0x0000000407057836 */ /* 0x001fe20000000000 */
[----:B------:R-:W-:-:S02]  /*0290*/  SHF.R.S32.HI R7, RZ, 0x2, R6 ;  /* 0x00000002ff077819 */ /* 0x000fc40000011406 */
[----:B------:R-:W-:Y:S01]  /*02a0*/  SHF.R.S32.HI R9, RZ, 0x2, R8 ;  /* 0x00000002ff097819 */ /* 0x000fe20000011408 */
[--C-:B------:R-:W-:Y:S01]  /*02b0*/  IMAD R2, R2, 0x28, R12.reuse ;  /* 0x0000002802027824 */ /* 0x100fe200078e020c */
[----:B------:R-:W-:Y:S01]  /*02c0*/  SHF.R.S32.HI R5, RZ, 0x2, R5 ;  /* 0x00000002ff057819 */ /* 0x000fe20000011405 */
[----:B------:R-:W-:Y:S01]  /*02d0*/  IMAD R8, R7, 0x28, R12 ;  /* 0x0000002807087824 */ /* 0x000fe200078e020c */
[----:B------:R-:W-:Y:S01]  /*02e0*/  SHF.R.S32.HI R11, RZ, 0x2, R10 ;  /* 0x00000002ff0b7819 */ /* 0x000fe2000001140a */
[----:B------:R-:W-:Y:S02]  /*02f0*/  IMAD.IADD R7, R2, 0x1, R3 ;  /* 0x0000000102077824 */ /* 0x000fe400078e0203 */
[--C-:B------:R-:W-:Y:S01]  /*0300*/  IMAD R6, R5, 0x28, R12.reuse ;  /* 0x0000002805067824 */ /* 0x100fe200078e020c */
[----:B------:R-:W-:Y:S01]  /*0310*/  IADD3 R2, R3, R8, RZ ;  /* 0x0000000803027210 */ /* 0x000fe20007ffe0ff */
[--C-:B------:R-:W-:Y:S01]  /*0320*/  IMAD R10, R9, 0x28, R12.reuse ;  /* 0x00000028090a7824 */ /* 0x100fe200078e020c */
[----:B------:R-:W-:Y:S01]  /*0330*/  STL [R1+0x20], R7 ;  /* 0x0000200701007387 */ /* 0x000fe20000100800 */
[----:B------:R-:W-:Y:S01]  /*0340*/  IMAD R12, R11, 0x28, R12 ;  /* 0x000000280b0c7824 */ /* 0x000fe200078e020c */
[----:B------:R-:W-:-:S02]  /*0350*/  IADD3 R5, R3, R6, RZ ;  /* 0x0000000603057210 */ /* 0x000fc40007ffe0ff */
[----:B------:R-:W-:-:S03]  /*0360*/  IADD3 R6, R3, R10, RZ ;  /* 0x0000000a03067210 */ /* 0x000fc60007ffe0ff */
[----:B------:R0:W-:Y:S04]  /*0370*/  STL [R1+0x1c], R5 ;  /* 0x00001c0501007387 */ /* 0x0001e80000100800 */
[----:B------:R1:W-:Y:S04]  /*0380*/  STL [R1+0x18], R2 ;  /* 0x0000180201007387 */ /* 0x0003e80000100800 */
[----:B------:R2:W-:Y:S01]  /*0390*/  STL [R1+0x14], R6 ;  /* 0x0000140601007387 */ /* 0x0005e20000100800 */
[----:B0-----:R-:W-:Y:S01]  /*03a0*/  IADD3 R5, R3, R12, RZ ;  /* 0x0000000c03057210 */ /* 0x001fe20007ffe0ff */
[----:B------:R-:W-:Y:S01]  /*03b0*/  HFMA2.MMA R3, -RZ, RZ, 0, 0 ;  /* 0x00000000ff037435 */ /* 0x000fe200000001ff */
[----:B-1----:R-:W-:Y:S01]  /*03c0*/  IMAD.MOV.U32 R2, RZ, RZ, R0 ;  /* 0x000000ffff027224 */ /* 0x002fe200078e0000 */
[----:B------:R-:W-:-:S02]  /*03d0*/  LEA R0, R4, UR5, 0x3 ;  /* 0x0000000504007c11 */ /* 0x000fc4000f8e18ff */
[----:B------:R2:W-:Y:S04]  /*03e0*/  STL [R1+0x10], R5 ;  /* 0x0000100501007387 */ /* 0x0005e80000100800 */
[----:B------:R2:W-:Y:S03]  /*03f0*/  STL [R1+0x24], R0 ;  /* 0x0000240001007387 */ /* 0x0005e60000100800 */
.L_x_802:
[----:B------:R-:W2:Y:S01]  /*0400*/  S2R R58, SR_TID.X ;  /* 0x00000000003a7919 */ /* 0x000ea20000002100 */
[----:B------:R-:W-:Y:S01]  /*0410*/  IMAD.MOV.U32 R33, RZ, RZ, RZ ;  /* 0x000000ffff217224 */ /* 0x000fe200078e00ff */
[----:B------:R-:W-:Y:S01]  /*0420*/  ULDC.64 UR8, c[0x0][0x218] ;  /* 0x0000860000087ab9 */ /* 0x000fe20000000a00 */
[----:B------:R-:W-:Y:S01]  /*0430*/  ULDC.64 UR10, c[0x0][0x228] ;  /* 0x00008a00000a7ab9 */ /* 0x000fe20000000a00 */
[----:B------:R-:W0:Y:S01]  /*0440*/  S2R R44, SR_CTAID.Y ;  /* 0x00000000002c7919 */ /* 0x000e220000002600 */
[----:B------:R-:W1:Y:S01]  /*0450*/  S2R R45, SR_CTAID.X ;  /* 0x00000000002d7919 */ /* 0x000e620000002500 */
[----:B--2---:R-:W-:Y:S01]  /*0460*/  IMAD.WIDE.U32 R4, R58, -0x33333333, RZ ;  /* 0xcccccccd3a047825 */ /* 0x004fe200078e00ff */
[----:B0-----:R-:W-:-:S04]  /*0470*/  LOP3.LUT R32, R44, 0x1, RZ, 0xc0, !PT ;  /* 0x000000012c207812 */ /* 0x001fc800078ec0ff */
[----:B------:R-:W-:Y:S02]  /*0480*/  SHF.R.U32.HI R5, RZ, 0x6, R5 ;  /* 0x00000006ff057819 */ /* 0x000fe40000011605 */
[----:B-1----:R-:W-:-:S03]  /*0490*/  SHF.L.U32 R0, R45, 0x5, RZ ;  /* 0x000000052d007819 */ /* 0x002fc600000006ff */
[----:B------:R-:W-:Y:S01]  /*04a0*/  IMAD R7, R5, -0x50, R58 ;  /* 0xffffffb005077824 */ /* 0x000fe200078e023a */
[----:B------:R-:W-:-:S03]  /*04b0*/  LOP3.LUT R0, R0, 0xfe0, RZ, 0xc0, !PT ;  /* 0x00000fe000007812 */ /* 0x000fc600078ec0ff */
[----:B------:R-:W-:Y:S01]  /*04c0*/  IMAD R32, R32, 0x50, R7 ;  /* 0x0000005020207824 */ /* 0x000fe200078e0207 */
[----:B------:R-:W-:Y:S01]  /*04d0*/  IADD3 R0, R0, R5, RZ ;  /* 0x0000000500007210 */ /* 0x000fe20007ffe0ff */
[----:B------:R-:W-:-:S03]  /*04e0*/  IMAD R5, R3, 0x280000, RZ ;  /* 0x0028000003057824 */ /* 0x000fc600078e02ff */
[----:B------:R-:W-:Y:S01]  /*04f0*/  SHF.L.U32 R32, R32, 0x2, RZ ;  /* 0x0000000220207819 */ /* 0x000fe200000006ff */
[----:B------:R-:W-:-:S04]  /*0500*/  IMAD R11, R0, 0x280, RZ ;  /* 0x00000280000b7824 */ /* 0x000fc800078e02ff */
[----:B------:R-:W-:-:S05]  /*0510*/  IMAD.WIDE.U32 R12, R2, 0x280000, R32 ;  /* 0x00280000020c7825 */ /* 0x000fca00078e0020 */
[----:B------:R-:W-:Y:S02]  /*0520*/  IADD3 R0, R13, R5, RZ ;  /* 0x000000050d007210 */ /* 0x000fe40007ffe0ff */
[C---:B------:R-:W-:Y:S02]  /*0530*/  IADD3 R4, P0, R11.reuse, R12, RZ ;  /* 0x0000000c0b047210 */ /* 0x040fe40007f1e0ff */
[----:B------:R-:W-:Y:S02]  /*0540*/  IADD3 R5, R11, 0xa00, RZ ;  /* 0x00000a000b057810 */ /* 0x000fe40007ffe0ff */
[----:B------:R-:W-:Y:S02]  /*0550*/  IADD3.X R57, RZ, R0, RZ, P0, !PT ;  /* 0x00000000ff397210 */ /* 0x000fe400007fe4ff */
[----:B------:R-:W-:-:S04]  /*0560*/  LEA R16, P0, R4, UR8, 0x1 ;  /* 0x0000000804107c11 */ /* 0x000fc8000f8008ff */
[----:B------:R-:W-:Y:S02]  /*0570*/  LEA.HI.X R17, R4, UR9, R57, 0x1, P0 ;  /* 0x0000000904117c11 */ /* 0x000fe400080f0c39 */
[----:B------:R-:W-:-:S04]  /*0580*/  IADD3 R5, P0, R5, R12, RZ ;  /* 0x0000000c05057210 */ /* 0x000fc80007f1e0ff */
[----:B------:R-:W2:Y:S01]  /*0590*/  LDG.E.64.CONSTANT R16, desc[UR6][R16.64] ;  /* 0x0000000610107981 */ /* 0x000ea2000c1e9b00 */
[----:B------:R-:W-:Y:S01]  /*05a0*/  IADD3.X R59, RZ, R0, RZ, P0, !PT ;  /* 0x00000000ff3b7210 */ /* 0x000fe200007fe4ff */
[----:B------:R-:W-:Y:S01]  /*05b0*/  VIADD R7, R11, 0x1400 ;  /* 0x000014000b077836 */ /* 0x000fe20000000000 */
[----:B------:R-:W-:-:S04]  /*05c0*/  LEA R18, P0, R5, UR8, 0x1 ;  /* 0x0000000805127c11 */ /* 0x000fc8000f8008ff */
[----:B------:R-:W-:Y:S02]  /*05d0*/  LEA.HI.X R19, R5, UR9, R59, 0x1, P0 ;  /* 0x0000000905137c11 */ /* 0x000fe400080f0c3b */
[----:B------:R-:W-:-:S04]  /*05e0*/  IADD3 R6, P0, R7, R12, RZ ;  /* 0x0000000c07067210 */ /* 0x000fc80007f1e0ff */
[----:B------:R-:W3:Y:S01]  /*05f0*/  LDG.E.64.CONSTANT R18, desc[UR6][R18.64] ;  /* 0x0000000612127981 */ /* 0x000ee2000c1e9b00 */
[----:B------:R-:W-:Y:S02]  /*0600*/  IADD3.X R60, RZ, R0, RZ, P0, !PT ;  /* 0x00000000ff3c7210 */ /* 0x000fe400007fe4ff */
[C---:B------:R-:W-:Y:S02]  /*0610*/  LEA R20, P0, R6.reuse, UR8, 0x1 ;  /* 0x0000000806147c11 */ /* 0x040fe4000f8008ff */
[----:B------:R-:W-:Y:S02]  /*0620*/  IADD3 R7, R11, 0x1e00, RZ ;  /* 0x00001e000b077810 */ /* 0x000fe40007ffe0ff */
[----:B------:R-:W-:Y:S02]  /*0630*/  LEA.HI.X R21, R6, UR9, R60, 0x1, P0 ;  /* 0x0000000906157c11 */ /* 0x000fe400080f0c3c */
[----:B------:R-:W-:-:S04]  /*0640*/  IADD3 R7, P0, R7, R12, RZ ;  /* 0x0000000c07077210 */ /* 0x000fc80007f1e0ff */
[----:B------:R-:W4:Y:S01]  /*0650*/  LDG.E.64.CONSTANT R20, desc[UR6][R20.64] ;  /* 0x0000000614147981 */ /* 0x000f22000c1e9b00 */
[----:B------:R-:W-:Y:S02]  /*0660*/  IADD3.X R61, RZ, R0, RZ, P0, !PT ;  /* 0x00000000ff3d7210 */ /* 0x000fe400007fe4ff */
[----:B------:R-:W-:Y:S02]  /*0670*/  LEA R22, P0, R7, UR8, 0x1 ;  /* 0x0000000807167c11 */ /* 0x000fe4000f8008ff */
[----:B------:R-:W-:Y:S02]  /*0680*/  IADD3 R9, R11, 0x2800, RZ ;  /* 0x000028000b097810 */ /* 0x000fe40007ffe0ff */
[----:B------:R-:W-:Y:S02]  /*0690*/  LEA.HI.X R23, R7, UR9, R61, 0x1, P0 ;  /* 0x0000000907177c11 */ /* 0x000fe400080f0c3d */
[----:B------:R-:W-:-:S04]  /*06a0*/  IADD3 R8, P0, R9, R12, RZ ;  /* 0x0000000c09087210 */ /* 0x000fc80007f1e0ff */
[----:B------:R-:W4:Y:S01]  /*06b0*/  LDG.E.64.CONSTANT R22, desc[UR6][R22.64] ;  /* 0x0000000616167981 */ /* 0x000f22000c1e9b00 */
[----:B------:R-:W-:Y:S01]  /*06c0*/  IMAD.X R10, RZ, RZ, R0, P0 ;  /* 0x000000ffff0a7224 */ /* 0x000fe200000e0600 */
[C---:B------:R-:W-:Y:S02]  /*06d0*/  LEA R24, P0, R8.reuse, UR8, 0x1 ;  /* 0x0000000808187c11 */ /* 0x040fe4000f8008ff */
[----:B------:R-:W-:Y:S02]  /*06e0*/  IADD3 R9, R11, 0x3200, RZ ;  /* 0x000032000b097810 */ /* 0x000fe40007ffe0ff */
[----:B------:R-:W-:Y:S01]  /*06f0*/  LEA.HI.X R25, R8, UR9, R10, 0x1, P0 ;  /* 0x0000000908197c11 */ /* 0x000fe200080f0c0a */
[----:B------:R0:W-:Y:S01]  /*0700*/  STL [R1], R10 ;  /* 0x0000000a01007387 */ /* 0x0001e20000100800 */
[----:B------:R-:W-:-:S04]  /*0710*/  IADD3 R9, P0, R9, R12, RZ ;  /* 0x0000000c09097210 */ /* 0x000fc80007f1e0ff */
[----:B------:R-:W4:Y:S01]  /*0720*/  LDG.E.64.CONSTANT R24, desc[UR6][R24.64] ;  /* 0x0000000618187981 */ /* 0x000f22000c1e9b00 */
[----:B------:R-:W-:Y:S02]  /*0730*/  IADD3 R13, R11, 0x3c00, RZ ;  /* 0x00003c000b0d7810 */ /* 0x000fe40007ffe0ff */
[----:B0-----:R-:W-:Y:S02]  /*0740*/  IADD3.X R10, RZ, R0, RZ, P0, !PT ;  /* 0x00000000ff0a7210 */ /* 0x001fe400007fe4ff */
[----:B------:R-:W-:-:S03]  /*0750*/  LEA R26, P0, R9, UR8, 0x1 ;  /* 0x00000008091a7c11 */ /* 0x000fc6000f8008ff */
[----:B------:R0:W-:Y:S01]  /*0760*/  STL [R1+0x4], R10 ;  /* 0x0000040a01007387 */ /* 0x0001e20000100800 */
[----:B------:R-:W-:-:S06]  /*0770*/  LEA.HI.X R27, R9, UR9, R10, 0x1, P0 ;  /* 0x00000009091b7c11 */ /* 0x000fcc00080f0c0a */
[----:B------:R-:W4:Y:S01]  /*0780*/  LDG.E.64.CONSTANT R26, desc[UR6][R26.64] ;  /* 0x000000061a1a7981 */ /* 0x000f22000c1e9b00 */
[----:B------:R-:W-:Y:S01]  /*0790*/  VIADD R11, R11, 0x4600 ;  /* 0x000046000b0b7836 */ /* 0x000fe20000000000 */
[----:B0-----:R-:W-:-:S04]  /*07a0*/  IADD3 R10, P0, R13, R12, RZ ;  /* 0x0000000c0d0a7210 */ /* 0x001fc80007f1e0ff */
[----:B------:R-:W-:Y:S02]  /*07b0*/  IADD3.X R14, RZ, R0, RZ, P0, !PT ;  /* 0x00000000ff0e7210 */ /* 0x000fe400007fe4ff */
[----:B------:R-:W-:-:S03]  /*07c0*/  LEA R28, P0, R10, UR8, 0x1 ;  /* 0x000000080a1c7c11 */ /* 0x000fc6000f8008ff */
[----:B------:R-:W-:Y:S01]  /*07d0*/  STL [R1+0x8], R14 ;  /* 0x0000080e01007387 */ /* 0x000fe20000100800 */
[----:B------:R-:W-:Y:S02]  /*07e0*/  LEA.HI.X R29, R10, UR9, R14, 0x1, P0 ;  /* 0x000000090a1d7c11 */ /* 0x000fe400080f0c0e */
[----:B------:R-:W-:-:S04]  /*07f0*/  IADD3 R11, P0, R11, R12, RZ ;  /* 0x0000000c0b0b7210 */ /* 0x000fc80007f1e0ff */
[----:B------:R-:W4:Y:S01]  /*0800*/  LDG.E.64.CONSTANT R28, desc[UR6][R28.64] ;  /* 0x000000061c1c7981 */ /* 0x000f22000c1e9b00 */
[----:B------:R-:W-:Y:S02]  /*0810*/  IADD3.X R0, RZ, R0, RZ, P0, !PT ;  /* 0x00000000ff007210 */ /* 0x000fe400007fe4ff */
[----:B------:R-:W-:-:S03]  /*0820*/  LEA R30, P0, R11, UR8, 0x1 ;  /* 0x000000080b1e7c11 */ /* 0x000fc6000f8008ff */
[----:B------:R0:W-:Y:S01]  /*0830*/  STL [R1+0xc], R0 ;  /* 0x00000c0001007387 */ /* 0x0001e20000100800 */
[----:B------:R-:W-:Y:S01]  /*0840*/  LEA.HI.X R31, R11, UR9, R0, 0x1, P0 ;  /* 0x000000090b1f7c11 */ /* 0x000fe200080f0c00 */
[----:B------:R-:W-:Y:S02]  /*0850*/  ULDC.64 UR8, c[0x0][0x220] ;  /* 0x0000880000087ab9 */ /* 0x000fe40000000a00 */
[----:B------:R-:W4:Y:S04]  /*0860*/  LDL R42, [R1+0x28] ;  /* 0x00002800012a7983 */ /* 0x000f280000100800 */
[----:B------:R-:W4:Y:S04]  /*0870*/  LDG.E.64.CONSTANT R30, desc[UR6][R30.64] ;  /* 0x000000061e1e7981 */ /* 0x000f28000c1e9b00 */
[----:B------:R-:W4:Y:S04]  /*0880*/  LDL R41, [R1+0x20] ;  /* 0x0000200001297983 */ /* 0x000f280000100800 */
[----:B------:R-:W4:Y:S04]  /*0890*/  LDL R40, [R1+0x1c] ;  /* 0x00001c0001287983 */ /* 0x000f280000100800 */
[----:B------:R-:W4:Y:S04]  /*08a0*/  LDL R39, [R1+0x18] ;  /* 0x0000180001277983 */ /* 0x000f280000100800 */
[----:B------:R-:W4:Y:S04]  /*08b0*/  LDL R37, [R1+0x14] ;  /* 0x0000140001257983 */ /* 0x000f280000100800 */
[----:B------:R-:W4:Y:S01]  /*08c0*/  LDL R38, [R1+0x10] ;  /* 0x0000100001267983 */ /* 0x000f220000100800 */
[----:B------:R-:W-:-:S02]  /*08d0*/  ISETP.GT.U32.AND P0, PT, R58, 0x3f, PT ;  /* 0x0000003f3a00780c */ /* 0x000fc40003f04070 */
[C---:B--2---:R-:W-:Y:S02]  /*08e0*/  PRMT R12, R16.reuse, 0x7632, R12 ;  /* 0x00007632100c7816 */ /* 0x044fe4000000000c */
[----:B0-----:R-:W-:Y:S02]  /*08f0*/  SHF.L.U32 R0, R16, 0x10, RZ ;  /* 0x0000001010007819 */ /* 0x001fe400000006ff */
[----:B------:R-:W-:-:S03]  /*0900*/  SHF.L.U32 R15, R12, 0x10, RZ ;  /* 0x000000100c0f7819 */ /* 0x000fc600000006ff */
[----:B------:R-:W-:Y:S01]  /*0910*/  FFMA.FTZ R14, R0, R0, RZ ;  /* 0x00000000000e7223 */ /* 0x000fe200000100ff */
[----:B------:R-:W-:Y:S01]  /*0920*/  FADD.FTZ R13, RZ, R0 ;  /* 0x00000000ff0d7221 */ /* 0x000fe20000010000 */
[C---:B------:R-:W-:Y:S02]  /*0930*/  SHF.L.U32 R56, R17.reuse, 0x10, RZ ;  /* 0x0000001011387819 */ /* 0x040fe400000006ff */
[----:B------:R-:W-:Y:S01]  /*0940*/  PRMT R12, R17, 0x7632, R12 ;  /* 0x00007632110c7816 */ /* 0x000fe2000000000c */
[----:B------:R-:W-:Y:S01]  /*0950*/  FFMA.FTZ R33, R15, R15, R14 ;  /* 0x0000000f0f217223 */ /* 0x000fe2000001000e */
[----:B------:R-:W-:-:S03]  /*0960*/  FADD.FTZ R13, R13, R15 ;  /* 0x0000000f0d0d7221 */ /* 0x000fc60000010000 */
[----:B------:R-:W-:Y:S02]  /*0970*/  IMAD.U32 R14, R12, 0x10000, RZ ;  /* 0x000100000c0e7824 */ /* 0x000fe400078e00ff */
[----:B------:R-:W-:Y:S01]  /*0980*/  FFMA.FTZ R33, R56, R56, R33 ;  /* 0x0000003838217223 */ /* 0x000fe20000010021 */
[----:B------:R-:W-:Y:S01]  /*0990*/  FADD.FTZ R13, R13, R56 ;  /* 0x000000380d0d7221 */ /* 0x000fe20000010000 */
[C---:B---3--:R-:W-:Y:S02]  /*09a0*/  SHF.L.U32 R55, R18.reuse, 0x10, RZ ;  /* 0x0000001012377819 */ /* 0x048fe400000006ff */
[----:B------:R-:W-:Y:S01]  /*09b0*/  PRMT R12, R18, 0x7632, R12 ;  /* 0x00007632120c7816 */ /* 0x000fe2000000000c */
[----:B------:R-:W-:Y:S01]  /*09c0*/  FFMA.FTZ R34, R14, R14, R33 ;  /* 0x0000000e0e227223 */ /* 0x000fe20000010021 */
[----:B------:R-:W-:Y:S02]  /*09d0*/  FADD.FTZ R14, R13, R14 ;  /* 0x0000000e0d0e7221 */ /* 0x000fe40000010000 */
[----:B------:R-:W-:Y:S01]  /*09e0*/  SHF.L.U32 R13, R12, 0x10, RZ ;  /* 0x000000100c0d7819 */ /* 0x000fe200000006ff */
[----:B------:R-:W-:Y:S01]  /*09f0*/  FFMA.FTZ R34, R55, R55, R34 ;  /* 0x0000003737227223 */ /* 0x000fe20000010022 */
[----:B------:R-:W-:Y:S01]  /*0a00*/  FADD.FTZ R14, R14, R55 ;  /* 0x000000370e0e7221 */ /* 0x000fe20000010000 */
[----:B------:R-:W-:-:S02]  /*0a10*/  SHF.L.U32 R54, R19, 0x10, RZ ;  /* 0x0000001013367819 */ /* 0x000fc400000006ff */
[----:B------:R-:W-:Y:S01]  /*0a20*/  PRMT R12, R19, 0x7632, R12 ;  /* 0x00007632130c7816 */ /* 0x000fe2000000000c */
[----:B------:R-:W-:Y:S01]  /*0a30*/  FFMA.FTZ R15, R13, R13, R34 ;  /* 0x0000000d0d0f7223 */ /* 0x000fe20000010022 */
[----:B------:R-:W-:Y:S02]  /*0a40*/  FADD.FTZ R13, R14, R13 ;  /* 0x0000000d0e0d7221 */ /* 0x000fe40000010000 */
[----:B------:R-:W-:Y:S01]  /*0a50*/  SHF.L.U32 R14, R12, 0x10, RZ ;  /* 0x000000100c0e7819 */ /* 0x000fe200000006ff */
[----:B------:R-:W-:Y:S01]  /*0a60*/  FFMA.FTZ R15, R54, R54, R15 ;  /* 0x00000036360f7223 */ /* 0x000fe2000001000f */
[----:B------:R-:W-:Y:S01]  /*0a70*/  FADD.FTZ R13, R13, R54 ;  /* 0x000000360d0d7221 */ /* 0x000fe20000010000 */
[C---:B----4-:R-:W-:Y:S01]  /*0a80*/  PRMT R12, R20.reuse, 0x7632, R12 ;  /* 0x00007632140c7816 */ /* 0x050fe2000000000c */
[----:B------:R-:W-:Y:S02]  /*0a90*/  IMAD.U32 R53, R20, 0x10000, RZ ;  /* 0x0001000014357824 */ /* 0x000fe400078e00ff */
[----:B------:R-:W-:Y:S01]  /*0aa0*/  FFMA.FTZ R34, R14, R14, R15 ;  /* 0x0000000e0e227223 */ /* 0x000fe2000001000f */
[----:B------:R-:W-:Y:S01]  /*0ab0*/  FADD.FTZ R14, R13, R14 ;  /* 0x0000000e0d0e7221 */ /* 0x000fe20000010000 */
[----:B------:R-:W-:-:S02]  /*0ac0*/  SHF.L.U32 R13, R12, 0x10, RZ ;  /* 0x000000100c0d7819 */ /* 0x000fc400000006ff */
[----:B------:R-:W-:Y:S01]  /*0ad0*/  FFMA.FTZ R34, R53, R53, R34 ;  /* 0x0000003535227223 */ /* 0x000fe20000010022 */
[----:B------:R-:W-:Y:S01]  /*0ae0*/  FADD.FTZ R14, R14, R53 ;  /* 0x000000350e0e7221 */ /* 0x000fe20000010000 */
[C---:B------:R-:W-:Y:S02]  /*0af0*/  SHF.L.U32 R52, R21.reuse, 0x10, RZ ;  /* 0x0000001015347819 */ /* 0x040fe400000006ff */
[----:B------:R-:W-:Y:S01]  /*0b00*/  PRMT R12, R21, 0x7632, R12 ;  /* 0x00007632150c7816 */ /* 0x000fe2000000000c */
[----:B------:R-:W-:Y:S01]  /*0b10*/  FFMA.FTZ R15, R13, R13, R34 ;  /* 0x0000000d0d0f7223 */ /* 0x000fe20000010022 */
[----:B------:R-:W-:Y:S02]  /*0b20*/  FADD.FTZ R13, R14, R13 ;  /* 0x0000000d0e0d7221 */ /* 0x000fe40000010000 */
[----:B------:R-:W-:Y:S01]  /*0b30*/  SHF.L.U32 R12, R12, 0x10, RZ ;  /* 0x000000100c0c7819 */ /* 0x000fe200000006ff */
[----:B------:R-:W-:Y:S01]  /*0b40*/  FFMA.FTZ R33, R52, R52, R15 ;  /* 0x0000003434217223 */ /* 0x000fe2000001000f */
[----:B------:R-:W-:Y:S01]  /*0b50*/  FADD.FTZ R15, R13, R52 ;  /* 0x000000340d0f7221 */ /* 0x000fe20000010000 */
[----:B------:R-:W-:-:S02]  /*0b60*/  PRMT R13, R22, 0x7632, R13 ;  /* 0x00007632160d7816 */ /* 0x000fc4000000000d */
[----:B------:R-:W-:Y:S01]  /*0b70*/  SHF.L.U32 R51, R22, 0x10, RZ ;  /* 0x0000001016337819 */ /* 0x000fe200000006ff */
[----:B------:R-:W-:Y:S01]  /*0b80*/  FFMA.FTZ R34, R12, R12, R33 ;  /* 0x0000000c0c227223 */ /* 0x000fe20000010021 */
[----:B------:R-:W-:Y:S01]  /*0b90*/  FADD.FTZ R14, R15, R12 ;  /* 0x0000000c0f0e7221 */ /* 0x000fe20000010000 */
[----:B------:R-:W-:Y:S02]  /*0ba0*/  IMAD.U32 R12, R13, 0x10000, RZ ;  /* 0x000100000d0c7824 */ /* 0x000fe400078e00ff */
[----:B------:R-:W-:Y:S01]  /*0bb0*/  FFMA.FTZ R13, R51, R51, R34 ;  /* 0x00000033330d7223 */ /* 0x000fe20000010022 */
[----:B------:R-:W-:Y:S01]  /*0bc0*/  FADD.FTZ R15, R14, R51 ;  /* 0x000000330e0f7221 */ /* 0x000fe20000010000 */
[C---:B------:R-:W-:Y:S02]  /*0bd0*/  SHF.L.U32 R50, R23.reuse, 0x10, RZ ;  /* 0x0000001017327819 */ /* 0x040fe400000006ff */
[----:B------:R-:W-:Y:S01]  /*0be0*/  PRMT R14, R23, 0x7632, R14 ;  /* 0x00007632170e7816 */ /* 0x000fe2000000000e */
[----:B------:R-:W-:Y:S01]  /*0bf0*/  FFMA.FTZ R13, R12, R12, R13 ;  /* 0x0000000c0c0d7223 */ /* 0x000fe2000001000d */
[----:B------:R-:W-:-:S02]  /*0c00*/  FADD.FTZ R33, R15, R12 ;  /* 0x0000000c0f217221 */ /* 0x000fc40000010000 */
[----:B------:R-:W-:Y:S01]  /*0c10*/  SHF.L.U32 R14, R14, 0x10, RZ ;  /* 0x000000100e0e7819 */ /* 0x000fe200000006ff */
        /* <DEDUP_REMOVED lines=9> */
[C---:B------:R-:W-:Y:S01]  /*0cb0*/  PRMT R13, R25.reuse, 0x7632, R13 ;  /* 0x00007632190d7816 */ /* 0x040fe2000000000d */
[----:B------:R-:W-:-:S02]  /*0cc0*/  IMAD.U32 R48, R25, 0x10000, RZ ;  /* 0x0001000019307824 */ /* 0x000fc400078e00ff */
[----:B------:R-:W-:Y:S01]  /*0cd0*/  FFMA.FTZ R33, R12, R12, R33 ;  /* 0x0000000c0c217223 */ /* 0x000fe20000010021 */
[----:B------:R-:W-:Y:S01]  /*0ce0*/  FADD.FTZ R12, R14, R12 ;  /* 0x0000000c0e0c7221 */ /* 0x000fe20000010000 */
[----:B------:R-:W-:Y:S02]  /*0cf0*/  SHF.L.U32 R13, R13, 0x10, RZ ;  /* 0x000000100d0d7819 */ /* 0x000fe400000006ff */
        /* <DEDUP_REMOVED lines=12> */
[----:B------:R-:W-:-:S03]  /*0dc0*/  FADD.FTZ R14, R13, R14 ;  /* 0x0000000e0d0e7221 */ /* 0x000fc60000010000 */
[----:B------:R-:W-:Y:S02]  /*0dd0*/  IMAD.U32 R15, R15, 0x10000, RZ ;  /* 0x000100000f0f7824 */ /* 0x000fe400078e00ff */
        /* <DEDUP_REMOVED lines=16> */
[C---:B------:R-:W-:Y:S01]  /*0ee0*/  PRMT R35, R30.reuse, 0x7632, R35 ;  /* 0x000076321e237816 */ /* 0x040fe20000000023 */
        /* <DEDUP_REMOVED lines=12> */
[----:B------:R-:W-:-:S03]  /*0fb0*/  FADD.FTZ R36, R36, R46 ;  /* 0x0000002e24247221 */ /* 0x000fc60000010000 */
[----:B------:R-:W-:Y:S01]  /*0fc0*/  FFMA.FTZ R35, R34, R34, R33 ;  /* 0x0000002222237223 */ /* 0x000fe20000010021 */
[----:B------:R-:W-:-:S05]  /*0fd0*/  FADD.FTZ R34, R36, R34 ;  /* 0x0000002224227221 */ /* 0x000fca0000010000 */
[----:B------:R-:W-:Y:S01]  /*0fe0*/  STS.64 [R42], R34 ;  /* 0x000000222a007388 */ /* 0x000fe20000000a00 */
[----:B------:R-:W-:Y:S06]  /*0ff0*/  BAR.SYNC.DEFER_BLOCKING 0x0 ;  /* 0x0000000000007b1d */ /* 0x000fec0000010000 */
[----:B------:R-:W0:Y:S04]  /*1000*/  @!P0 LDS.64 R34, [R41] ;  /* 0x0000000029228984 */ /* 0x000e280000000a00 */
[----:B------:R-:W1:Y:S04]  /*1010*/  @!P0 LDS.64 R42, [R40] ;  /* 0x00000000282a8984 */ /* 0x000e680000000a00 */
[----:B------:R-:W2:Y:S04]  /*1020*/  @!P0 LDS.64 R40, [R39] ;  /* 0x0000000027288984 */ /* 0x000ea80000000a00 */
[----:B------:R-:W3:Y:S04]  /*1030*/  @!P0 LDS.64 R36, [R37] ;  /* 0x0000000025248984 */ /* 0x000ee80000000a00 */
[----:B------:R-:W4:Y:S01]  /*1040*/  @!P0 LDS.64 R38, [R38] ;  /* 0x0000000026268984 */ /* 0x000f220000000a00 */
[----:B0-----:R-:W-:-:S04]  /*1050*/  @!P0 FADD.FTZ R34, RZ, R34 ;  /* 0x00000022ff228221 */ /* 0x001fc80000010000 */
[----:B-1----:R-:W-:Y:S01]  /*1060*/  @!P0 FADD.FTZ R34, R34, R42 ;  /* 0x0000002a22228221 */ /* 0x002fe20000010000 */
[----:B------:R-:W-:-:S03]  /*1070*/  @!P0 FADD.FTZ R35, RZ, R35 ;  /* 0x00000023ff238221 */ /* 0x000fc60000010000 */
[----:B--2---:R-:W-:Y:S01]  /*1080*/  @!P0 FADD.FTZ R40, R34, R40 ;  /* 0x0000002822288221 */ /* 0x004fe20000010000 */
[----:B------:R-:W-:Y:S02]  /*1090*/  IMAD.SHL.U32 R34, R32, 0x2, RZ ;  /* 0x0000000220227824 */ /* 0x000fe400078e00ff */
[----:B------:R-:W-:Y:S01]  /*10a0*/  @!P0 FADD.FTZ R43, R35, R43 ;  /* 0x0000002b232b8221 */ /* 0x000fe20000010000 */
[----:B------:R-:W-:Y:S02]  /*10b0*/  SHF.R.U32.HI R35, RZ, 0x1f, R32 ;  /* 0x0000001fff237819 */ /* 0x000fe40000011620 */
[C---:B------:R-:W-:Y:S02]  /*10c0*/  IADD3 R32, P1, R34.reuse, UR8, RZ ;  /* 0x0000000822207c10 */ /* 0x040fe4000ff3e0ff */
[----:B------:R-:W-:Y:S02]  /*10d0*/  IADD3 R34, P2, R34, UR10, RZ ;  /* 0x0000000a22227c10 */ /* 0x000fe4000ff5e0ff */
[----:B------:R-:W-:-:S02]  /*10e0*/  IADD3.X R33, R35, UR9, RZ, P1, !PT ;  /* 0x0000000923217c10 */ /* 0x000fc40008ffe4ff */
[----:B------:R-:W-:-:S04]  /*10f0*/  IADD3.X R35, R35, UR11, RZ, P2, !PT ;  /* 0x0000000b23237c10 */ /* 0x000fc800097fe4ff */
[----:B------:R-:W5:Y:S04]  /*1100*/  LDG.E.64.CONSTANT R32, desc[UR6][R32.64] ;  /* 0x0000000620207981 */ /* 0x000f68000c1e9b00 */
[----:B------:R-:W5:Y:S01]  /*1110*/  LDG.E.64.CONSTANT R34, desc[UR6][R34.64] ;  /* 0x0000000622227981 */ /* 0x000f62000c1e9b00 */
[----:B------:R-:W-:Y:S01]  /*1120*/  @!P0 FADD.FTZ R41, R43, R41 ;  /* 0x000000292b298221 */ /* 0x000fe20000010000 */
[----:B---3--:R-:W-:-:S03]  /*1130*/  @!P0 FADD.FTZ R40, R40, R36 ;  /* 0x0000002428288221 */ /* 0x008fc60000010000 */
[----:B------:R-:W-:Y:S01]  /*1140*/  @!P0 FADD.FTZ R41, R41, R37 ;  /* 0x0000002529298221 */ /* 0x000fe20000010000 */
[----:B------:R-:W-:Y:S01]  /*1150*/  MOV R36, RZ ;  /* 0x000000ff00247202 */ /* 0x000fe20000000f00 */
[----:B----4-:R-:W-:Y:S01]  /*1160*/  @!P0 FADD.FTZ R36, R40, R38 ;  /* 0x0000002628248221 */ /* 0x010fe20000010000 */
[----:B------:R-:W-:Y:S01]  /*1170*/  MOV R37, RZ ;  /* 0x000000ff00257202 */ /* 0x000fe20000000f00 */
[----:B------:R-:W-:-:S03]  /*1180*/  @!P0 FADD.FTZ R37, R41, R39 ;  /* 0x0000002729258221 */ /* 0x000fc60000010000 */
[----:B------:R-:W0:Y:S04]  /*1190*/  SHFL.BFLY PT, R39, R36, 0x2, 0x1f ;  /* 0x0c401f0024277f89 */ /* 0x000e2800000e0000 */
[----:B------:R-:W1:Y:S01]  /*11a0*/  SHFL.BFLY PT, R38, R37, 0x2, 0x1f ;  /* 0x0c401f0025267f89 */ /* 0x000e6200000e0000 */
[----:B------:R-:W-:Y:S01]  /*11b0*/  LOP3.LUT P1, RZ, R58, 0xffffffc3, RZ, 0xc0, !PT ;  /* 0xffffffc33aff7812 */ /* 0x000fe2000782c0ff */
[----:B0-----:R-:W-:Y:S01]  /*11c0*/  FADD.FTZ R36, R39, R36 ;  /* 0x0000002427247221 */ /* 0x001fe20000010000 */
[----:B-1----:R-:W-:-:S04]  /*11d0*/  FADD.FTZ R37, R38, R37 ;  /* 0x0000002526257221 */ /* 0x002fc80000010000 */
[----:B------:R-:W0:Y:S04]  /*11e0*/  SHFL.BFLY PT, R39, R36, 0x1, 0x1f ;  /* 0x0c201f0024277f89 */ /* 0x000e2800000e0000 */
[----:B------:R-:W1:Y:S01]  /*11f0*/  SHFL.BFLY PT, R38, R37, 0x1, 0x1f ;  /* 0x0c201f0025267f89 */ /* 0x000e6200000e0000 */
[----:B------:R-:W-:Y:S01]  /*1200*/  BSSY B0, `(.L_x_794) ;  /* 0x0000010000007945 */ /* 0x000fe20003800000 */
[C---:B------:R-:W-:Y:S02]  /*1210*/  ISETP.NE.AND P2, PT, R58.reuse, RZ, PT ;  /* 0x000000ff3a00720c */ /* 0x040fe40003f45270 */
[----:B------:R-:W-:Y:S01]  /*1220*/  ISETP.GT.U32.AND P0, PT, R58, 0xff, PT ;  /* 0x000000ff3a00780c */ /* 0x000fe20003f04070 */
[----:B0-----:R-:W-:Y:S01]  /*1230*/  FADD.FTZ R36, R36, R39 ;  /* 0x0000002724247221 */ /* 0x001fe20000010000 */
[----:B-1----:R-:W-:Y:S01]  /*1240*/  FADD.FTZ R37, R37, R38 ;  /* 0x0000002625257221 */ /* 0x002fe20000010000 */
[----:B------:R-:W-:Y:S10]  /*1250*/  @P1 BRA `(.L_x_795) ;  /* 0x0000000000281947 */ /* 0x000ff40003800000 */
[----:B------:R-:W0:Y:S01]  /*1260*/  LDC R38, c[0x0][0x10] ;  /* 0x00000400ff267b82 */ /* 0x000e220000000800 */
[----:B------:R-:W-:-:S04]  /*1270*/  SHF.R.U32.HI R39, RZ, 0x2, R58 ;  /* 0x00000002ff277819 */ /* 0x000fc8000001163a */
[----:B------:R-:W-:-:S03]  /*1280*/  SHF.L.U32 R39, R39, 0x7, RZ ;  /* 0x0000000727277819 */ /* 0x000fc600000006ff */
[----:B------:R-:W1:Y:S01]  /*1290*/  LDC.64 R40, c[0x0][0x248] ;  /* 0x00009200ff287b82 */ /* 0x000e620000000a00 */
[----:B------:R-:W-:Y:S01]  /*12a0*/  LOP3.LUT R39, R39, 0xffffff80, R45, 0xe2, !PT ;  /* 0xffffff8027277812 */ /* 0x000fe200078ee22d */
[----:B0-----:R-:W-:-:S05]  /*12b0*/  IMAD R38, R38, UR4, R44 ;  /* 0x0000000426267c24 */ /* 0x001fca000f8e022c */
[----:B------:R-:W-:-:S04]  /*12c0*/  LEA R38, R38, R39, 0xb ;  /* 0x0000002726267211 */ /* 0x000fc800078e58ff */
[----:B------:R-:W-:-:S05]  /*12d0*/  SHF.L.U32 R38, R38, 0x1, RZ ;  /* 0x0000000126267819 */ /* 0x000fca00000006ff */
[----:B-1----:R-:W-:-:S05]  /*12e0*/  IMAD.WIDE.U32 R38, R38, 0x4, R40 ;  /* 0x0000000426267825 */ /* 0x002fca00078e0028 */
[----:B------:R0:W-:Y:S02]  /*12f0*/  STG.E.64 desc[UR6][R38.64], R36 ;  /* 0x0000002426007986 */ /* 0x0001e4000c101b06 */
.L_x_795:
[----:B------:R-:W-:Y:S05]  /*1300*/  BSYNC B0 ;  /* 0x0000000000007941 */ /* 0x000fea0003800000 */
.L_x_794:
[----:B------:R-:W-:Y:S06]  /*1310*/  BAR.SYNC.DEFER_BLOCKING 0x0 ;  /* 0x0000000000007b1d */ /* 0x000fec0000010000 */
[----:B------:R-:W-:Y:S05]  /*1320*/  @P2 BRA `(.L_x_796) ;  /* 0x00000000003c2947 */ /* 0x000fea0003800000 */
[----:B0-----:R-:W0:Y:S01]  /*1330*/  LDC.64 R36, c[0x0][0x250] ;  /* 0x00009400ff247b82 */ /* 0x001e220000000a00 */
[----:B------:R-:W-:Y:S01]  /*1340*/  IMAD.MOV.U32 R38, RZ, RZ, 0x7fffff81 ;  /* 0x7fffff81ff267424 */ /* 0x000fe200078e00ff */
[----:B------:R-:W-:-:S04]  /*1350*/  ISETP.NE.AND P1, PT, R45, RZ, PT ;  /* 0x000000ff2d00720c */ /* 0x000fc80003f25270 */
[----:B------:R-:W-:Y:S01]  /*1360*/  SEL R38, R38, 0x1, !P1 ;  /* 0x0000000126267807 */ /* 0x000fe20004800000 */
[----:B0-----:R-:W-:Y:S01]  /*1370*/  IMAD.WIDE.U32 R36, R44, 0x4, R36 ;  /* 0x000000042c247825 */ /* 0x001fe200078e0024 */
[----:B------:R-:W-:Y:S06]  /*1380*/  MEMBAR.ALL.GPU ;  /* 0x0000000000007992 */ /* 0x000fec000000a000 */
[----:B------:R-:W-:-:S00]  /*1390*/  ERRBAR ;  /* 0x00000000000079ab */ /* 0x000fc00000000000 */
[----:B------:R-:W-:Y:S06]  /*13a0*/  CGAERRBAR ;  /* 0x00000000000075ab */ /* 0x000fec0000000000 */
[----:B------:R0:W5:Y:S02]  /*13b0*/  ATOM.E.ADD.STRONG.GPU PT, R38, desc[UR6][R36.64], R38 ;  /* 0x000000262426798a */ /* 0x00016400081ee1c6 */
.L_x_797:
[----:B------:R-:W2:Y:S04]  /*13c0*/  LD.E.STRONG.GPU R39, desc[UR6][R36.64] ;  /* 0x0000000624277980 */ /* 0x000ea8000c10f900 */
[----:B--2---:R-:W-:Y:S01]  /*13d0*/  CCTL.IVALL ;  /* 0x00000000ff00798f */ /* 0x004fe20002000000 */
[----:B------:R-:W-:Y:S05]  /*13e0*/  YIELD ;  /* 0x0000000000007946 */ /* 0x000fea0003800000 */
[----:B-----5:R-:W-:-:S04]  /*13f0*/  LOP3.LUT R39, R39, R38, RZ, 0x3c, !PT ;  /* 0x0000002627277212 */ /* 0x020fc800078e3cff */
[----:B------:R-:W-:-:S13]  /*1400*/  ISETP.GT.AND P1, PT, R39, -0x1, PT ;  /* 0xffffffff2700780c */ /* 0x000fda0003f24270 */
[----:B------:R-:W-:Y:S05]  /*1410*/  @P1 BRA `(.L_x_797) ;  /* 0xfffffffc00e81947 */ /* 0x000fea000383ffff */
.L_x_796:
[----:B------:R-:W-:Y:S05]  /*1420*/  WARPSYNC.ALL ;  /* 0x0000000000007948 */ /* 0x000fea0003800000 */
[----:B------:R-:W-:Y:S01]  /*1430*/  BAR.SYNC.DEFER_BLOCKING 0x0 ;  /* 0x0000000000007b1d */ /* 0x000fe20000010000 */
[----:B0-----:R-:W-:-:S05]  /*1440*/  CS2R R36, SRZ ;  /* 0x0000000000247805 */ /* 0x001fca000001ff00 */
[----:B------:R-:W-:Y:S04]  /*1450*/  BSSY B0, `(.L_x_798) ;  /* 0x0000036000007945 */ /* 0x000fe80003800000 */
[----:B------:R-:W-:Y:S05]  /*1460*/  @P0 BRA `(.L_x_799) ;  /* 0x0000000000d00947 */ /* 0x000fea0003800000 */
[----:B------:R-:W0:Y:S01]  /*1470*/  S2R R39, SR_TID.X ;  /* 0x0000000000277919 */ /* 0x000e220000002100 */
[----:B------:R-:W1:Y:S01]  /*1480*/  LDC R36, c[0x0][0x10] ;  /* 0x00000400ff247b82 */ /* 0x000e620000000800 */
[----:B------:R-:W1:Y:S01]  /*1490*/  S2R R41, SR_CTAID.Y ;  /* 0x0000000000297919 */ /* 0x000e620000002600 */
[----:B------:R2:W-:Y:S06]  /*14a0*/  STL.64 [R1+0x30], R2 ;  /* 0x0000300201007387 */ /* 0x0005ec0000100a00 */
[----:B--2---:R-:W2:Y:S01]  /*14b0*/  LDC.64 R2, c[0x0][0x248] ;  /* 0x00009200ff027b82 */ /* 0x004ea20000000a00 */
[----:B0-----:R-:W-:-:S02]  /*14c0*/  SHF.L.U32 R40, R39, 0x3, RZ ;  /* 0x0000000327287819 */ /* 0x001fc400000006ff */
[----:B------:R-:W-:Y:S01]  /*14d0*/  LOP3.LUT R38, R39, 0xf, RZ, 0xc0, !PT ;  /* 0x0000000f27267812 */ /* 0x000fe200078ec0ff */
[----:B-1----:R-:W-:Y:S01]  /*14e0*/  IMAD R36, R36, UR4, R41 ;  /* 0x0000000424247c24 */ /* 0x002fe2000f8e0229 */
[----:B------:R-:W-:-:S04]  /*14f0*/  LOP3.LUT R37, R40, 0x7fffff80, RZ, 0xc0, !PT ;  /* 0x7fffff8028257812 */ /* 0x000fc800078ec0ff */
[----:B------:R-:W-:-:S04]  /*1500*/  LEA R36, R36, R37, 0xb ;  /* 0x0000002524247211 */ /* 0x000fc800078e58ff */
[----:B------:R-:W-:-:S04]  /*1510*/  IADD3 R36, R36, R38, RZ ;  /* 0x0000002624247210 */ /* 0x000fc80007ffe0ff */
[----:B------:R-:W-:-:S04]  /*1520*/  SHF.L.U32 R44, R36, 0x1, RZ ;  /* 0x00000001242c7819 */ /* 0x000fc800000006ff */
[C---:B------:R-:W-:Y:S01]  /*1530*/  IADD3 R40, R44.reuse, 0x40, RZ ;  /* 0x000000402c287810 */ /* 0x040fe20007ffe0ff */
[C---:B------:R-:W-:Y:S02]  /*1540*/  VIADD R42, R44.reuse, 0x20 ;  /* 0x000000202c2a7836 */ /* 0x040fe40000000000 */
[C---:B--2---:R-:W-:Y:S01]  /*1550*/  IMAD.WIDE.U32 R38, R44.reuse, 0x4, R2 ;  /* 0x000000042c267825 */ /* 0x044fe200078e0002 */
        /* <DEDUP_REMOVED lines=12> */
[----:B------:R-:W-:-:S03]  /*1620*/  FADD.FTZ R39, R43, R39 ;  /* 0x000000272b277221 */ /* 0x000fc60000010000 */
[----:B----4-:R-:W-:Y:S01]  /*1630*/  FADD.FTZ R38, R40, R38 ;  /* 0x0000002628267221 */ /* 0x010fe20000010000 */
[----:B------:R-:W-:Y:S01]  /*1640*/  IADD3 R40, R44, 0x80, RZ ;  /* 0x000000802c287810 */ /* 0x000fe20007ffe0ff */
[----:B------:R-:W-:Y:S02]  /*1650*/  FADD.FTZ R58, R41, R39 ;  /* 0x00000027293a7221 */ /* 0x000fe40000010000 */
[----:B------:R-:W-:Y:S01]  /*1660*/  FADD.FTZ R36, R36, R38 ;  /* 0x0000002624247221 */ /* 0x000fe20000010000 */
[----:B------:R-:W-:Y:S01]  /*1670*/  IADD3 R38, R44, 0xa0, RZ ;  /* 0x000000a02c267810 */ /* 0x000fe20007ffe0ff */
[----:B------:R-:W-:Y:S01]  /*1680*/  IMAD.WIDE.U32 R40, R40, 0x4, R2 ;  /* 0x0000000428287825 */ /* 0x000fe200078e0002 */
        /* <DEDUP_REMOVED lines=18> */
.L_x_799:
[----:B------:R-:W-:Y:S05]  /*17b0*/  BSYNC B0 ;  /* 0x0000000000007941 */ /* 0x000fea0003800000 */
.L_x_798:
[----:B------:R-:W0:Y:S01]  /*17c0*/  SHFL.BFLY PT, R39, R36, 0x8, 0x1f ;  /* 0x0d001f0024277f89 */ /* 0x000e2200000e0000 */
[----:B------:R-:W-:Y:S01]  /*17d0*/  ULDC.64 UR8, c[0x0][0x240] ;  /* 0x0000900000087ab9 */ /* 0x000fe20000000a00 */
[----:B------:R-:W-:Y:S01]  /*17e0*/  PRMT R20, R18, 0x7632, R20 ;  /* 0x0000763212147816 */ /* 0x000fe20000000014 */
[----:B------:R-:W-:Y:S01]  /*17f0*/  BSSY B0, `(.L_x_800) ;  /* 0x000003f000007945 */ /* 0x000fe20003800000 */
[----:B------:R-:W1:Y:S01]  /*1800*/  SHFL.BFLY PT, R38, R37, 0x8, 0x1f ;  /* 0x0d001f0025267f89 */ /* 0x000e6200000e0000 */
[----:B------:R-:W-:Y:S02]  /*1810*/  ISETP.EQ.U32.AND P1, PT, RZ, UR8, PT ;  /* 0x00000008ff007c0c */ /* 0x000fe4000bf22070 */
[----:B------:R-:W-:Y:S01]  /*1820*/  PRMT R22, R20, 0x7632, R22 ;  /* 0x0000763214167816 */ /* 0x000fe20000000016 */
[----:B------:R-:W2:Y:S01]  /*1830*/  S2R R44, SR_TID.X ;  /* 0x00000000002c7919 */ /* 0x000ea20000002100 */
[----:B------:R-:W-:Y:S02]  /*1840*/  PRMT R43, R16, 0x7632, R43 ;  /* 0x00007632102b7816 */ /* 0x000fe4000000002b */
[----:B------:R-:W-:Y:S01]  /*1850*/  PRMT R40, R17, 0x7632, R40 ;  /* 0x0000763211287816 */ /* 0x000fe20000000028 */
[----:B------:R-:W3:Y:S01]  /*1860*/  S2R R45, SR_CTAID.X ;  /* 0x00000000002d7919 */ /* 0x000ee20000002500 */
[----:B------:R-:W-:-:S02]  /*1870*/  PRMT R21, R21, 0x7632, R21 ;  /* 0x0000763215157816 */ /* 0x000fc40000000015 */
        /* <DEDUP_REMOVED lines=10> */
[----:B------:R-:W-:Y:S02]  /*1920*/  PRMT R30, R30, 0x7632, R30 ;  /* 0x000076321e1e7816 */ /* 0x000fe4000000001e */
[----:B------:R-:W-:Y:S01]  /*1930*/  PRMT R31, R31, 0x7632, R31 ;  /* 0x000076321f1f7816 */ /* 0x000fe2000000001f */
[----:B------:R-:W1:Y:S01]  /*1940*/  SHFL.BFLY PT, R37, R38, 0x4, 0x1f ;  /* 0x0c801f0026257f89 */ /* 0x000e6200000e0000 */
[----:B-----5:R-:W-:Y:S02]  /*1950*/  PRMT R41, R33, 0x7632, R41 ;  /* 0x0000763221297816 */ /* 0x020fe40000000029 */
[----:B------:R-:W-:Y:S02]  /*1960*/  PRMT R42, R34, 0x7632, R42 ;  /* 0x00007632222a7816 */ /* 0x000fe4000000002a */
[----:B--2---:R-:W-:Y:S01]  /*1970*/  LOP3.LUT P0, RZ, R44, 0xffffff0f, RZ, 0xc0, !PT ;  /* 0xffffff0f2cff7812 */ /* 0x004fe2000780c0ff */
        /* <DEDUP_REMOVED lines=8> */
[--C-:B0-----:R-:W-:Y:S01]  /*1a00*/  FADD.FTZ R36, R36, R39.reuse ;  /* 0x0000002724247221 */ /* 0x101fe20000010000 */
[----:B------:R-:W-:-:S03]  /*1a10*/  PRMT R39, R35, 0x7632, R39 ;  /* 0x0000763223277816 */ /* 0x000fc60000000027 */
[----:B------:R-:W-:Y:S01]  /*1a20*/  @!P0 FMUL.FTZ R36, R36, 1.2207031431898940355e-05 ;  /* 0x374ccccd24248820 */ /* 0x000fe20000410000 */
[----:B-1----:R-:W-:-:S03]  /*1a30*/  FADD.FTZ R37, R38, R37 ;  /* 0x0000002526257221 */ /* 0x002fc60000010000 */
[----:B------:R-:W-:-:S04]  /*1a40*/  @!P0 FMUL.FTZ R38, R36, R36 ;  /* 0x0000002424268220 */ /* 0x000fc80000410000 */
[----:B------:R-:W-:Y:S01]  /*1a50*/  @!P0 FFMA.FTZ R37, R37, 1.2207031431898940355e-05, -R38 ;  /* 0x374ccccd25258823 */ /* 0x000fe20000010826 */
[----:B------:R-:W-:-:S04]  /*1a60*/  @!P0 SHF.R.U32.HI R38, RZ, 0x1, R44 ;  /* 0x00000001ff268819 */ /* 0x000fc8000001162c */
[----:B------:R-:W-:Y:S02]  /*1a70*/  @!P0 LOP3.LUT R38, R38, 0x7ffffff8, RZ, 0xc0, !PT ;  /* 0x7ffffff826268812 */ /* 0x000fe400078ec0ff */
[----:B------:R-:W-:-:S05]  /*1a80*/  @!P0 FMNMX.FTZ R37, RZ, R37, !PT ;  /* 0x00000025ff258209 */ /* 0x000fca0007810000 */
[----:B------:R0:W-:Y:S01]  /*1a90*/  @!P0 STS.64 [R38+UR5], R36 ;  /* 0x0000002426008988 */ /* 0x0001e20008000a05 */
[----:B------:R-:W-:Y:S01]  /*1aa0*/  BAR.SYNC.DEFER_BLOCKING 0x0 ;  /* 0x0000000000007b1d */ /* 0x000fe20000010000 */
[----:B---3--:R-:W-:-:S04]  /*1ab0*/  LOP3.LUT P0, RZ, R45, 0x7f, RZ, 0xc0, !PT ;  /* 0x0000007f2dff7812 */ /* 0x008fc8000780c0ff */
[----:B------:R-:W-:Y:S02]  /*1ac0*/  ISETP.GT.U32.OR P0, PT, R44, 0xf, P0 ;  /* 0x0000000f2c00780c */ /* 0x000fe40000704470 */
[----:B0-----:R-:W-:Y:S02]  /*1ad0*/  PRMT R36, R19, 0x7632, R36 ;  /* 0x0000763213247816 */ /* 0x001fe40000000024 */
[----:B------:R-:W-:Y:S02]  /*1ae0*/  ISETP.EQ.OR.EX P0, PT, RZ, UR9, P0, P1 ;  /* 0x00000009ff007c0c */ /* 0x000fe40008702710 */
[----:B------:R-:W-:Y:S02]  /*1af0*/  PRMT R37, R22, 0x7632, R37 ;  /* 0x0000763216257816 */ /* 0x000fe40000000025 */
[----:B------:R-:W-:-:S09]  /*1b00*/  PRMT R38, R32, 0x7632, R38 ;  /* 0x0000763220267816 */ /* 0x000fd20000000026 */
[----:B------:R-:W-:Y:S05]  /*1b10*/  @P0 BRA `(.L_x_801) ;  /* 0x0000000000300947 */ /* 0x000fea0003800000 */
[----:B------:R-:W0:Y:S02]  /*1b20*/  S2R R45, SR_CTAID.Y ;  /* 0x00000000002d7919 */ /* 0x000e240000002600 */
[----:B0-----:R-:W-:-:S04]  /*1b30*/  SHF.L.U32 R45, R45, 0x4, RZ ;  /* 0x000000042d2d7819 */ /* 0x001fc800000006ff */
[----:B------:R-:W-:-:S04]  /*1b40*/  LOP3.LUT R45, R45, 0x10, RZ, 0xc0, !PT ;  /* 0x000000102d2d7812 */ /* 0x000fc800078ec0ff */
[----:B------:R-:W-:Y:S02]  /*1b50*/  IADD3 R17, R45, R44, RZ ;  /* 0x0000002c2d117210 */ /* 0x000fe40007ffe0ff */
[----:B------:R-:W-:Y:S02]  /*1b60*/  SHF.L.U32 R44, R44, 0x3, RZ ;  /* 0x000000032c2c7819 */ /* 0x000fe400000006ff */
[----:B------:R-:W-:Y:S02]  /*1b70*/  SHF.R.S32.HI R18, RZ, 0x1f, R17 ;  /* 0x0000001fff127819 */ /* 0x000fe40000011411 */
[----:B------:R-:W-:-:S04]  /*1b80*/  LEA R17, P0, R2, R17, 0x5 ;  /* 0x0000001102117211 */ /* 0x000fc800078028ff */
[----:B------:R-:W-:Y:S02]  /*1b90*/  LEA.HI.X R18, R2, R18, R3, 0x5, P0 ;  /* 0x0000001202127211 */ /* 0x000fe400000f2c03 */
[----:B------:R-:W-:-:S04]  /*1ba0*/  LEA R16, P0, R17, UR8, 0x3 ;  /* 0x0000000811107c11 */ /* 0x000fc8000f8018ff */
[----:B------:R-:W-:Y:S02]  /*1bb0*/  LEA.HI.X R17, R17, UR9, R18, 0x3, P0 ;  /* 0x0000000911117c11 */ /* 0x000fe400080f1c12 */
[----:B------:R-:W0:Y:S04]  /*1bc0*/  LDS.64 R18, [R44+UR5] ;  /* 0x000000052c127984 */ /* 0x000e280008000a00 */
[----:B0-----:R0:W-:Y:S03]  /*1bd0*/  STG.E.64 desc[UR6][R16.64], R18 ;  /* 0x0000001210007986 */ /* 0x0011e6000c101b06 */
.L_x_801:
[----:B------:R-:W-:Y:S05]  /*1be0*/  BSYNC B0 ;  /* 0x0000000000007941 */ /* 0x000fea0003800000 */
.L_x_800:
[----:B0-----:R-:W2:Y:S01]  /*1bf0*/  LDL R16, [R1+0x24] ;  /* 0x0000240001107983 */ /* 0x001ea20000100800 */
[----:B------:R-:W-:Y:S01]  /*1c00*/  ULDC UR8, c[0x0][0x230] ;  /* 0x00008c0000087ab9 */ /* 0x000fe20000000800 */
[----:B------:R-:W-:Y:S01]  /*1c10*/  IMAD.U32 R40, R40, 0x10000, RZ ;  /* 0x0001000028287824 */ /* 0x000fe200078e00ff */
[----:B------:R-:W-:Y:S01]  /*1c20*/  SHF.L.U32 R33, R33, 0x10, RZ ;  /* 0x0000001021217819 */ /* 0x000fe200000006ff */
[----:B------:R-:W3:Y:S01]  /*1c30*/  LDL.LU R58, [R1+0xc] ;  /* 0x00000c00013a7983 */ /* 0x000ee20000300800 */
[----:B------:R-:W-:Y:S02]  /*1c40*/  SHF.L.U32 R35, R35, 0x10, RZ ;  /* 0x0000001023237819 */ /* 0x000fe400000006ff */
[----:B------:R-:W-:Y:S02]  /*1c50*/  SHF.L.U32 R41, R41, 0x10, RZ ;  /* 0x0000001029297819 */ /* 0x000fe400000006ff */
[----:B------:R-:W-:Y:S02]  /*1c60*/  SHF.L.U32 R39, R39, 0x10, RZ ;  /* 0x0000001027277819 */ /* 0x000fe400000006ff */
[----:B------:R-:W-:-:S02]  /*1c70*/  SHF.L.U32 R32, R32, 0x10, RZ ;  /* 0x0000001020207819 */ /* 0x000fc400000006ff */
[----:B------:R-:W-:Y:S01]  /*1c80*/  SHF.L.U32 R34, R34, 0x10, RZ ;  /* 0x0000001022227819 */ /* 0x000fe200000006ff */
[----:B--2---:R-:W0:Y:S02]  /*1c90*/  LDS.64 R16, [R16] ;  /* 0x0000000010107984 */ /* 0x004e240000000a00 */
[----:B0-----:R-:W-:Y:S01]  /*1ca0*/  FADD.FTZ R17, R17, UR8 ;  /* 0x0000000811117e21 */ /* 0x001fe20008010000 */
[----:B------:R-:W-:Y:S01]  /*1cb0*/  FADD.FTZ R56, R56, -R16 ;  /* 0x8000001038387221 */ /* 0x000fe20000010000 */
[----:B------:R-:W-:Y:S01]  /*1cc0*/  FADD.FTZ R40, -R16, R40 ;  /* 0x0000002810287221 */ /* 0x000fe20000010100 */
[--C-:B------:R-:W-:Y:S01]  /*1cd0*/  FADD.FTZ R18, R0, -R16.reuse ;  /* 0x8000001000127221 */ /* 0x100fe20000010000 */
[--C-:B------:R-:W-:Y:S01]  /*1ce0*/  FADD.FTZ R49, R49, -R16.reuse ;  /* 0x8000001031317221 */ /* 0x100fe20000010000 */
[----:B------:R-:W-:Y:S01]  /*1cf0*/  FADD.FTZ R15, R15, -R16 ;  /* 0x800000100f0f7221 */ /* 0x000fe20000010000 */
[----:B------:R-:W0:Y:S01]  /*1d00*/  MUFU.RSQ R17, R17 ;  /* 0x0000001100117308 */ /* 0x000e220000001400 */
[----:B------:R-:W-:Y:S01]  /*1d10*/  SHF.L.U32 R0, R42, 0x10, RZ ;  /* 0x000000102a007819 */ /* 0x000fe200000006ff */
[----:B------:R-:W-:Y:S01]  /*1d20*/  ULDC.64 UR8, c[0x0][0x210] ;  /* 0x0000840000087ab9 */ /* 0x000fe20000000a00 */
[C---:B0-----:R-:W-:Y:S01]  /*1d30*/  FMUL.FTZ R56, R17.reuse, R56 ;  /* 0x0000003811387220 */ /* 0x041fe20000410000 */
[C---:B------:R-:W-:Y:S01]  /*1d40*/  FMUL.FTZ R40, R17.reuse, R40 ;  /* 0x0000002811287220 */ /* 0x040fe20000410000 */
[----:B------:R-:W-:Y:S01]  /*1d50*/  FMUL.FTZ R18, R18, R17 ;  /* 0x0000001112127220 */ /* 0x000fe20000410000 */
[C---:B------:R-:W-:Y:S01]  /*1d60*/  FMUL.FTZ R49, R17.reuse, R49 ;  /* 0x0000003111317220 */ /* 0x040fe20000410000 */
[----:B------:R-:W-:Y:S01]  /*1d70*/  FFMA.FTZ R56, R56, R33, R35 ;  /* 0x0000002138387223 */ /* 0x000fe20000010023 */
[----:B------:R-:W-:Y:S01]  /*1d80*/  FFMA.FTZ R40, R40, R41, R39 ;  /* 0x0000002928287223 */ /* 0x000fe20000010027 */
[--C-:B------:R-:W-:Y:S01]  /*1d90*/  FFMA.FTZ R42, R18, R32, R34.reuse ;  /* 0x00000020122a7223 */ /* 0x100fe20000010022 */
[----:B------:R-:W-:Y:S01]  /*1da0*/  LEA R18, P0, R4, UR8, 0x1 ;  /* 0x0000000804127c11 */ /* 0x000fe2000f8008ff */
[----:B------:R-:W-:Y:S01]  /*1db0*/  FMUL.FTZ R45, R17, R15 ;  /* 0x0000000f112d7220 */ /* 0x000fe20000410000 */
[----:B------:R-:W-:Y:S01]  /*1dc0*/  FFMA.FTZ R15, R32, R49, R34 ;  /* 0x00000031200f7223 */ /* 0x000fe20000010022 */
[----:B------:R-:W-:Y:S01]  /*1dd0*/  IMAD.U32 R49, R20, 0x10000, RZ ;  /* 0x0001000014317824 */ /* 0x000fe200078e00ff */
[----:B------:R-:W-:-:S02]  /*1de0*/  F2FP.BF16.F32.PACK_AB R40, R40, R56 ;  /* 0x000000382828723e */ /* 0x000fc400000010ff */
[----:B------:R-:W-:Y:S01]  /*1df0*/  SHF.L.U32 R20, R22, 0x10, RZ ;  /* 0x0000001016147819 */ /* 0x000fe200000006ff */
[----:B------:R-:W2:Y:S01]  /*1e00*/  LDL.LU R56, [R1+0x8] ;  /* 0x0000080001387983 */ /* 0x000ea20000300800 */
[----:B------:R-:W-:Y:S02]  /*1e10*/  LEA.HI.X R19, R4, UR9, R57, 0x1, P0 ;  /* 0x0000000904137c11 */ /* 0x000fe400080f0c39 */
[----:B------:R-:W-:Y:S01]  /*1e20*/  SHF.L.U32 R22, R27, 0x10, RZ ;  /* 0x000000101b167819 */ /* 0x000fe200000006ff */
[----:B------:R-:W4:Y:S01]  /*1e30*/  LDL.LU R57, [R1+0x4] ;  /* 0x0000040001397983 */ /* 0x000f220000300800 */
[----:B------:R-:W-:-:S03]  /*1e40*/  SHF.L.U32 R27, R31, 0x10, RZ ;  /* 0x000000101f1b7819 */ /* 0x000fc600000006ff */
[----:B------:R-:W5:Y:S01]  /*1e50*/  LDL.LU R31, [R1] ;  /* 0x00000000011f7983 */ /* 0x000f620000300800 */
[----:B------:R-:W-:Y:S01]  /*1e60*/  IMAD.U32 R43, R43, 0x10000, RZ ;  /* 0x000100002b2b7824 */ /* 0x000fe200078e00ff */
[----:B------:R-:W-:-:S03]  /*1e70*/  SHF.L.U32 R38, R38, 0x10, RZ ;  /* 0x0000001026267819 */ /* 0x000fc600000006ff */
[----:B------:R-:W-:-:S04]  /*1e80*/  FADD.FTZ R43, -R16, R43 ;  /* 0x0000002b102b7221 */ /* 0x000fc80000010100 */
[----:B------:R-:W-:-:S04]  /*1e90*/  FMUL.FTZ R43, R17, R43 ;  /* 0x0000002b112b7220 */ /* 0x000fc80000410000 */
[----:B------:R-:W-:-:S05]  /*1ea0*/  FFMA.FTZ R43, R43, R38, R0 ;  /* 0x000000262b2b7223 */ /* 0x000fca0000010000 */
[----:B------:R-:W-:Y:S01]  /*1eb0*/  F2FP.BF16.F32.PACK_AB R42, R43, R42 ;  /* 0x0000002a2b2a723e */ /* 0x000fe200000010ff */
[--C-:B------:R-:W-:Y:S01]  /*1ec0*/  FADD.FTZ R55, R55, -R16.reuse ;  /* 0x8000001037377221 */ /* 0x100fe20000010000 */
[----:B------:R-:W-:Y:S02]  /*1ed0*/  FADD.FTZ R53, R53, -R16 ;  /* 0x8000001035357221 */ /* 0x000fe40000010000 */
[----:B------:R-:W-:Y:S01]  /*1ee0*/  PRMT R4, R42, 0x7632, R4 ;  /* 0x000076322a047816 */ /* 0x000fe20000000004 */
[--C-:B------:R-:W-:Y:S01]  /*1ef0*/  FADD.FTZ R51, R51, -R16.reuse ;  /* 0x8000001033337221 */ /* 0x100fe20000010000 */
[--C-:B------:R-:W-:Y:S01]  /*1f00*/  FADD.FTZ R47, R47, -R16.reuse ;  /* 0x800000102f2f7221 */ /* 0x100fe20000010000 */
[----:B------:R-:W-:Y:S01]  /*1f10*/  FADD.FTZ R13, R13, -R16 ;  /* 0x800000100d0d7221 */ /* 0x000fe20000010000 */
[----:B------:R0:W-:Y:S01]  /*1f20*/  STG.E.U16 desc[UR6][R18.64], R42 ;  /* 0x0000002a12007986 */ /* 0x0001e2000c101506 */
[C---:B------:R-:W-:Y:S01]  /*1f30*/  FMUL.FTZ R44, R17.reuse, R55 ;  /* 0x00000037112c7220 */ /* 0x040fe20000410000 */
[C---:B------:R-:W-:Y:S01]  /*1f40*/  FMUL.FTZ R43, R17.reuse, R53 ;  /* 0x00000035112b7220 */ /* 0x040fe20000410000 */
[C---:B------:R-:W-:Y:S01]  /*1f50*/  FMUL.FTZ R47, R17.reuse, R47 ;  /* 0x0000002f112f7220 */ /* 0x040fe20000410000 */
[----:B------:R1:W-:Y:S01]  /*1f60*/  STG.E.U16 desc[UR6][R18.64+0x2], R4 ;  /* 0x0000020412007986 */ /* 0x0003e2000c101506 */
[C-C-:B------:R-:W-:Y:S01]  /*1f70*/  FFMA.FTZ R44, R32.reuse, R44, R34.reuse ;  /* 0x0000002c202c7223 */ /* 0x140fe20000010022 */
[----:B------:R-:W-:Y:S01]  /*1f80*/  FFMA.FTZ R43, R32, R43, R34 ;  /* 0x0000002b202b7223 */ /* 0x000fe20000010022 */
[----:B------:R-:W-:Y:S01]  /*1f90*/  SHF.L.U32 R36, R36, 0x10, RZ ;  /* 0x0000001024247819 */ /* 0x000fe200000006ff */
[C---:B0-----:R-:W-:Y:S01]  /*1fa0*/  FMUL.FTZ R42, R17.reuse, R51 ;  /* 0x00000033112a7220 */ /* 0x041fe20000410000 */
[----:B-1----:R-:W-:-:S03]  /*1fb0*/  FMUL.FTZ R4, R17, R13 ;  /* 0x0000000d11047220 */ /* 0x002fc60000410000 */
[C-C-:B------:R-:W-:Y:S01]  /*1fc0*/  FFMA.FTZ R42, R32.reuse, R42, R34.reuse ;  /* 0x0000002a202a7223 */ /* 0x140fe20000010022 */
[C-C-:B------:R-:W-:Y:S01]  /*1fd0*/  FFMA.FTZ R13, R32.reuse, R47, R34.reuse ;  /* 0x0000002f200d7223 */ /* 0x140fe20000010022 */
[C-C-:B------:R-:W-:Y:S01]  /*1fe0*/  FFMA.FTZ R4, R32.reuse, R4, R34.reuse ;  /* 0x0000000420047223 */ /* 0x140fe20000010022 */
[----:B------:R-:W-:Y:S01]  /*1ff0*/  FFMA.FTZ R32, R32, R45, R34 ;  /* 0x0000002d20207223 */ /* 0x000fe20000010022 */
[----:B------:R-:W-:Y:S01]  /*2000*/  SHF.L.U32 R34, R37, 0x10, RZ ;  /* 0x0000001025227819 */ /* 0x000fe200000006ff */
[----:B------:R-:W-:Y:S01]  /*2010*/  IMAD.U32 R37, R23, 0x10000, RZ ;  /* 0x0001000017257824 */ /* 0x000fe200078e00ff */
[----:B------:R-:W-:Y:S01]  /*2020*/  SHF.L.U32 R47, R25, 0x10, RZ ;  /* 0x00000010192f7819 */ /* 0x000fe200000006ff */
[----:B------:R-:W-:Y:S01]  /*2030*/  IMAD.U32 R23, R28, 0x10000, RZ ;  /* 0x000100001c177824 */ /* 0x000fe200078e00ff */
[----:B------:R-:W-:Y:S01]  /*2040*/  SHF.L.U32 R25, R30, 0x10, RZ ;  /* 0x000000101e197819 */ /* 0x000fe200000006ff */
[----:B------:R-:W-:Y:S01]  /*2050*/  FADD.FTZ R30, -R16, R36 ;  /* 0x00000024101e7221 */ /* 0x000fe20000010100 */
[----:B------:R-:W-:Y:S01]  /*2060*/  FADD.FTZ R36, R50, -R16 ;  /* 0x8000001032247221 */ /* 0x000fe20000010000 */
[----:B------:R-:W-:Y:S01]  /*2070*/  SHF.L.U32 R45, R24, 0x10, RZ ;  /* 0x00000010182d7819 */ /* 0x000fe200000006ff */
[----:B------:R-:W-:Y:S01]  /*2080*/  FADD.FTZ R50, -R16, R22 ;  /* 0x0000001610327221 */ /* 0x000fe20000010100 */
[----:B------:R-:W-:Y:S01]  /*2090*/  SHF.L.U32 R26, R26, 0x10, RZ ;  /* 0x000000101a1a7819 */ /* 0x000fe200000006ff */
[----:B------:R-:W-:Y:S01]  /*20a0*/  FADD.FTZ R22, -R16, R23 ;  /* 0x0000001710167221 */ /* 0x000fe20000010100 */
[----:B------:R-:W-:-:S02]  /*20b0*/  SHF.L.U32 R21, R21, 0x10, RZ ;  /* 0x0000001015157819 */ /* 0x000fc400000006ff */
[----:B------:R-:W-:Y:S01]  /*20c0*/  SHF.L.U32 R24, R29, 0x10, RZ ;  /* 0x000000101d187819 */ /* 0x000fe200000006ff */
[----:B------:R-:W-:Y:S01]  /*20d0*/  FADD.FTZ R20, -R16, R20 ;  /* 0x0000001410147221 */ /* 0x000fe20000010100 */
[--C-:B------:R-:W-:Y:S01]  /*20e0*/  FADD.FTZ R52, R52, -R16.reuse ;  /* 0x8000001034347221 */ /* 0x100fe20000010000 */
[----:B------:R-:W-:Y:S01]  /*20f0*/  FADD.FTZ R29, R48, -R16 ;  /* 0x80000010301d7221 */ /* 0x000fe20000010000 */
[C---:B------:R-:W-:Y:S01]  /*2100*/  FADD.FTZ R28, -R16.reuse, R49 ;  /* 0x00000031101c7221 */ /* 0x040fe20000010100 */
[----:B------:R-:W-:Y:S01]  /*2110*/  FADD.FTZ R48, -R16, R26 ;  /* 0x0000001a10307221 */ /* 0x000fe20000010100 */
[--C-:B------:R-:W-:Y:S01]  /*2120*/  FADD.FTZ R23, R14, -R16.reuse ;  /* 0x800000100e177221 */ /* 0x100fe20000010000 */
[----:B------:R-:W-:Y:S01]  /*2130*/  FMUL.FTZ R51, R17, R22 ;  /* 0x0000001611337220 */ /* 0x000fe20000410000 */
[----:B------:R-:W-:Y:S01]  /*2140*/  FADD.FTZ R54, R54, -R16 ;  /* 0x8000001036367221 */ /* 0x000fe20000010000 */
[C---:B------:R-:W-:Y:S01]  /*2150*/  FADD.FTZ R21, -R16.reuse, R21 ;  /* 0x0000001510157221 */ /* 0x040fe20000010100 */
[C---:B------:R-:W-:Y:S01]  /*2160*/  FADD.FTZ R34, -R16.reuse, R34 ;  /* 0x0000002210227221 */ /* 0x040fe20000010100 */
[C---:B------:R-:W-:Y:S01]  /*2170*/  FADD.FTZ R37, -R16.reuse, R37 ;  /* 0x0000002510257221 */ /* 0x040fe20000010100 */
[C---:B------:R-:W-:Y:S01]  /*2180*/  FADD.FTZ R45, -R16.reuse, R45 ;  /* 0x0000002d102d7221 */ /* 0x040fe20000010100 */
[----:B------:R-:W-:Y:S01]  /*2190*/  FADD.FTZ R47, -R16, R47 ;  /* 0x0000002f102f7221 */ /* 0x000fe20000010100 */
[----:B------:R-:W-:Y:S01]  /*21a0*/  FADD.FTZ R49, R12, -R16 ;  /* 0x800000100c317221 */ /* 0x000fe20000010000 */
[C---:B------:R-:W-:Y:S01]  /*21b0*/  FADD.FTZ R24, -R16.reuse, R24 ;  /* 0x0000001810187221 */ /* 0x040fe20000010100 */
[----:B------:R-:W-:Y:S01]  /*21c0*/  FADD.FTZ R25, -R16, R25 ;  /* 0x0000001910197221 */ /* 0x000fe20000010100 */
[----:B------:R-:W-:Y:S01]  /*21d0*/  FADD.FTZ R26, R46, -R16 ;  /* 0x800000102e1a7221 */ /* 0x000fe20000010000 */
[----:B------:R-:W-:Y:S01]  /*21e0*/  FADD.FTZ R27, -R16, R27 ;  /* 0x0000001b101b7221 */ /* 0x000fe20000010100 */
[----:B------:R-:W-:Y:S01]  /*21f0*/  LEA R22, P0, R5, UR8, 0x1 ;  /* 0x0000000805167c11 */ /* 0x000fe2000f8008ff */
[C---:B------:R-:W-:Y:S01]  /*2200*/  FMUL.FTZ R16, R17.reuse, R20 ;  /* 0x0000001411107220 */ /* 0x040fe20000410000 */
[C---:B------:R-:W-:Y:S01]  /*2210*/  FMUL.FTZ R20, R17.reuse, R52 ;  /* 0x0000003411147220 */ /* 0x040fe20000410000 */
[C---:B------:R-:W-:Y:S01]  /*2220*/  FMUL.FTZ R52, R17.reuse, R23 ;  /* 0x0000001711347220 */ /* 0x040fe20000410000 */
[----:B------:R-:W-:Y:S01]  /*2230*/  FMUL.FTZ R53, R17, R24 ;  /* 0x0000001811357220 */ /* 0x000fe20000410000 */
[----:B------:R-:W-:-:S02]  /*2240*/  LEA.HI.X R23, R5, UR9, R59, 0x1, P0 ;  /* 0x0000000905177c11 */ /* 0x000fc400080f0c3b */
[C---:B------:R-:W-:Y:S01]  /*2250*/  LEA R24, P0, R6.reuse, UR8, 0x1 ;  /* 0x0000000806187c11 */ /* 0x040fe2000f8008ff */
[C---:B------:R-:W-:Y:S01]  /*2260*/  FMUL.FTZ R12, R17.reuse, R54 ;  /* 0x00000036110c7220 */ /* 0x040fe20000410000 */
[C---:B------:R-:W-:Y:S01]  /*2270*/  FMUL.FTZ R28, R17.reuse, R28 ;  /* 0x0000001c111c7220 */ /* 0x040fe20000410000 */
[----:B------:R-:W-:Y:S01]  /*2280*/  FMUL.FTZ R54, R17, R25 ;  /* 0x0000001911367220 */ /* 0x000fe20000410000 */
[----:B------:R-:W-:Y:S02]  /*2290*/  LEA.HI.X R25, R6, UR9, R60, 0x1, P0 ;  /* 0x0000000906197c11 */ /* 0x000fe400080f0c3c */
[----:B------:R-:W-:Y:S01]  /*22a0*/  LEA R6, P0, R7, UR8, 0x1 ;  /* 0x0000000807067c11 */ /* 0x000fe2000f8008ff */
[C---:B------:R-:W-:Y:S01]  /*22b0*/  FMUL.FTZ R14, R17.reuse, R30 ;  /* 0x0000001e110e7220 */ /* 0x040fe20000410000 */
[--C-:B------:R-:W-:Y:S01]  /*22c0*/  FFMA.FTZ R28, R38, R28, R0.reuse ;  /* 0x0000001c261c7223 */ /* 0x100fe20000010000 */
[C---:B------:R-:W-:Y:S01]  /*22d0*/  FMUL.FTZ R21, R17.reuse, R21 ;  /* 0x0000001511157220 */ /* 0x040fe20000410000 */
[C---:B------:R-:W-:Y:S01]  /*22e0*/  FMUL.FTZ R34, R17.reuse, R34 ;  /* 0x0000002211227220 */ /* 0x040fe20000410000 */
[C---:B------:R-:W-:Y:S01]  /*22f0*/  FMUL.FTZ R36, R17.reuse, R36 ;  /* 0x0000002411247220 */ /* 0x040fe20000410000 */
[C---:B------:R-:W-:Y:S01]  /*2300*/  FMUL.FTZ R37, R17.reuse, R37 ;  /* 0x0000002511257220 */ /* 0x040fe20000410000 */
[----:B------:R-:W-:Y:S01]  /*2310*/  FMUL.FTZ R55, R17, R26 ;  /* 0x0000001a11377220 */ /* 0x000fe20000410000 */
[----:B------:R-:W-:Y:S01]  /*2320*/  LEA.HI.X R7, R7, UR9, R61, 0x1, P0 ;  /* 0x0000000907077c11 */ /* 0x000fe200080f0c3d */
[C---:B------:R-:W-:Y:S01]  /*2330*/  FMUL.FTZ R45, R17.reuse, R45 ;  /* 0x0000002d112d7220 */ /* 0x040fe20000410000 */
[----:B------:R-:W-:Y:S01]  /*2340*/  FMUL.FTZ R48, R17, R48 ;  /* 0x0000003011307220 */ /* 0x000fe20000410000 */
[----:B------:R-:W-:Y:S01]  /*2350*/  LEA R26, P0, R8, UR8, 0x1 ;  /* 0x00000008081a7c11 */ /* 0x000fe2000f8008ff */
[----:B------:R-:W-:Y:S01]  /*2360*/  FFMA.FTZ R12, R33, R12, R35 ;  /* 0x0000000c210c7223 */ /* 0x000fe20000010023 */
[----:B------:R-:W-:Y:S01]  /*2370*/  LEA R30, P1, R11, UR8, 0x1 ;  /* 0x000000080b1e7c11 */ /* 0x000fe2000f8208ff */
[----:B------:R-:W-:Y:S01]  /*2380*/  FFMA.FTZ R5, R41, R14, R39 ;  /* 0x0000000e29057223 */ /* 0x000fe20000010027 */
[C---:B------:R-:W-:Y:S01]  /*2390*/  FMUL.FTZ R46, R17.reuse, R29 ;  /* 0x0000001d112e7220 */ /* 0x040fe20000410000 */
[C---:B------:R-:W-:Y:S01]  /*23a0*/  FMUL.FTZ R47, R17.reuse, R47 ;  /* 0x0000002f112f7220 */ /* 0x040fe20000410000 */
[C---:B------:R-:W-:Y:S01]  /*23b0*/  FMUL.FTZ R49, R17.reuse, R49 ;  /* 0x0000003111317220 */ /* 0x040fe20000410000 */
[----:B------:R-:W-:Y:S01]  /*23c0*/  FMUL.FTZ R50, R17, R50 ;  /* 0x0000003211327220 */ /* 0x000fe20000410000 */
[----:B------:R-:W-:Y:S01]  /*23d0*/  F2FP.BF16.F32.PACK_AB R44, R28, R44 ;  /* 0x0000002c1c2c723e */ /* 0x000fe200000010ff */
[C-C-:B------:R-:W-:Y:S01]  /*23e0*/  FFMA.FTZ R16, R38.reuse, R16, R0.reuse ;  /* 0x0000001026107223 */ /* 0x140fe20000010000 */
[----:B------:R-:W-:Y:S01]  /*23f0*/  FFMA.FTZ R20, R33, R20, R35 ;  /* 0x0000001421147223 */ /* 0x000fe20000010023 */
[----:B------:R-:W-:Y:S01]  /*2400*/  FFMA.FTZ R21, R41, R21, R39 ;  /* 0x0000001529157223 */ /* 0x000fe20000010027 */
[----:B------:R-:W-:Y:S01]  /*2410*/  FMUL.FTZ R17, R17, R27 ;  /* 0x0000001b11117220 */ /* 0x000fe20000410000 */
[C-C-:B------:R-:W-:Y:S01]  /*2420*/  FFMA.FTZ R34, R38.reuse, R34, R0.reuse ;  /* 0x0000002226227223 */ /* 0x140fe20000010000 */
[----:B------:R-:W-:Y:S01]  /*2430*/  FFMA.FTZ R36, R33, R36, R35 ;  /* 0x0000002421247223 */ /* 0x000fe20000010023 */
[----:B------:R-:W-:Y:S01]  /*2440*/  FFMA.FTZ R37, R41, R37, R39 ;  /* 0x0000002529257223 */ /* 0x000fe20000010027 */
[C-C-:B------:R-:W-:Y:S01]  /*2450*/  FFMA.FTZ R45, R38.reuse, R45, R0.reuse ;  /* 0x0000002d262d7223 */ /* 0x140fe20000010000 */
[C-C-:B------:R-:W-:Y:S01]  /*2460*/  FFMA.FTZ R48, R38.reuse, R48, R0.reuse ;  /* 0x0000003026307223 */ /* 0x140fe20000010000 */
[C-C-:B------:R-:W-:Y:S01]  /*2470*/  FFMA.FTZ R51, R38.reuse, R51, R0.reuse ;  /* 0x0000003326337223 */ /* 0x140fe20000010000 */
[--C-:B------:R-:W-:Y:S01]  /*2480*/  FFMA.FTZ R54, R38, R54, R0.reuse ;  /* 0x0000003626367223 */ /* 0x100fe20000010000 */
[----:B------:R-:W-:-:S02]  /*2490*/  PRMT R0, R40, 0x7632, R0 ;  /* 0x0000763228007816 */ /* 0x000fc40000000000 */
[----:B------:R-:W-:Y:S02]  /*24a0*/  F2FP.BF16.F32.PACK_AB R5, R5, R12 ;  /* 0x0000000c0505723e */ /* 0x000fe400000010ff */
[----:B------:R-:W-:Y:S02]  /*24b0*/  F2FP.BF16.F32.PACK_AB R16, R16, R43 ;  /* 0x0000002b1010723e */ /* 0x000fe400000010ff */
[----:B------:R-:W-:Y:S01]  /*24c0*/  F2FP.BF16.F32.PACK_AB R20, R21, R20 ;  /* 0x000000141514723e */ /* 0x000fe200000010ff */
[----:B------:R-:W-:Y:S01]  /*24d0*/  FFMA.FTZ R46, R33, R46, R35 ;  /* 0x0000002e212e7223 */ /* 0x000fe20000010023 */
[----:B------:R-:W-:Y:S01]  /*24e0*/  F2FP.BF16.F32.PACK_AB R34, R34, R42 ;  /* 0x0000002a2222723e */ /* 0x000fe200000010ff */
[----:B------:R-:W-:Y:S01]  /*24f0*/  FFMA.FTZ R47, R41, R47, R39 ;  /* 0x0000002f292f7223 */ /* 0x000fe20000010027 */
[----:B------:R-:W-:Y:S01]  /*2500*/  F2FP.BF16.F32.PACK_AB R36, R37, R36 ;  /* 0x000000242524723e */ /* 0x000fe200000010ff */
[----:B------:R-:W-:Y:S01]  /*2510*/  STG.E.U16 desc[UR6][R18.64+0x4], R40 ;  /* 0x0000042812007986 */ /* 0x000fe2000c101506 */
[----:B------:R-:W-:-:S02]  /*2520*/  PRMT R12, R5, 0x7632, R12 ;  /* 0x00007632050c7816 */ /* 0x000fc4000000000c */
[----:B------:R-:W-:Y:S01]  /*2530*/  PRMT R14, R20, 0x7632, R14 ;  /* 0x00007632140e7816 */ /* 0x000fe2000000000e */
[----:B------:R0:W-:Y:S01]  /*2540*/  STG.E.U16 desc[UR6][R18.64+0x6], R0 ;  /* 0x0000060012007986 */ /* 0x0001e2000c101506 */
[----:B------:R-:W-:-:S03]  /*2550*/  FFMA.FTZ R49, R33, R49, R35 ;  /* 0x0000003121317223 */ /* 0x000fc60000010023 */
[----:B------:R1:W-:Y:S01]  /*2560*/  STG.E.U16 desc[UR6][R22.64+0x4], R5 ;  /* 0x0000040516007986 */ /* 0x0003e2000c101506 */
[----:B------:R-:W-:Y:S01]  /*2570*/  FFMA.FTZ R50, R41, R50, R39 ;  /* 0x0000003229327223 */ /* 0x000fe20000010027 */
[----:B------:R-:W-:Y:S01]  /*2580*/  F2FP.BF16.F32.PACK_AB R15, R45, R15 ;  /* 0x0000000f2d0f723e */ /* 0x000fe200000010ff */
[----:B------:R-:W-:Y:S01]  /*2590*/  FFMA.FTZ R52, R33, R52, R35 ;  /* 0x0000003421347223 */ /* 0x000fe20000010023 */
[----:B------:R-:W-:Y:S02]  /*25a0*/  F2FP.BF16.F32.PACK_AB R46, R47, R46 ;  /* 0x0000002e2f2e723e */ /* 0x000fe400000010ff */
[----:B0-----:R-:W-:Y:S01]  /*25b0*/  PRMT R0, R16, 0x7632, R0 ;  /* 0x0000763210007816 */ /* 0x001fe20000000000 */
[----:B------:R-:W-:Y:S01]  /*25c0*/  FFMA.FTZ R53, R41, R53, R39 ;  /* 0x0000003529357223 */ /* 0x000fe20000010027 */
[----:B-1----:R-:W-:Y:S01]  /*25d0*/  PRMT R5, R34, 0x7632, R5 ;  /* 0x0000763222057816 */ /* 0x002fe20000000005 */
[----:B------:R-:W-:Y:S01]  /*25e0*/  STG.E.U16 desc[UR6][R22.64], R44 ;  /* 0x0000002c16007986 */ /* 0x000fe2000c101506 */
[----:B------:R-:W-:Y:S01]  /*25f0*/  F2FP.BF16.F32.PACK_AB R13, R48, R13 ;  /* 0x0000000d300d723e */ /* 0x000fe200000010ff */
[----:B------:R-:W-:-:S02]  /*2600*/  FFMA.FTZ R55, R33, R55, R35 ;  /* 0x0000003721377223 */ /* 0x000fc40000010023 */
[----:B------:R-:W-:Y:S01]  /*2610*/  STG.E.U16 desc[UR6][R22.64+0x6], R12 ;  /* 0x0000060c16007986 */ /* 0x000fe2000c101506 */
[----:B------:R-:W-:Y:S02]  /*2620*/  F2FP.BF16.F32.PACK_AB R49, R50, R49 ;  /* 0x000000313231723e */ /* 0x000fe400000010ff */
[----:B------:R-:W-:Y:S02]  /*2630*/  F2FP.BF16.F32.PACK_AB R4, R51, R4 ;  /* 0x000000043304723e */ /* 0x000fe400000010ff */
[----:B------:R-:W-:Y:S02]  /*2640*/  F2FP.BF16.F32.PACK_AB R52, R53, R52 ;  /* 0x000000343534723e */ /* 0x000fe400000010ff */
[----:B------:R-:W-:Y:S01]  /*2650*/  F2FP.BF16.F32.PACK_AB R32, R54, R32 ;  /* 0x000000203620723e */ /* 0x000fe200000010ff */
[----:B------:R-:W-:Y:S01]  /*2660*/  ULOP3.LUT UR4, UR4, 0x1, URZ, 0x3c, !UPT ;  /* 0x0000000104047892 */ /* 0x000fe2000f8e3c3f */
[----:B-----5:R-:W-:Y:S02]  /*2670*/  LEA.HI.X R27, R8, UR9, R31, 0x1, P0 ;  /* 0x00000009081b7c11 */ /* 0x020fe400080f0c1f */
[----:B---3--:R-:W-:-:S02]  /*2680*/  LEA.HI.X R31, R11, UR9, R58, 0x1, P1 ;  /* 0x000000090b1f7c11 */ /* 0x008fc400088f0c3a */
[C---:B------:R-:W-:Y:S02]  /*2690*/  LEA R8, P0, R9.reuse, UR8, 0x1 ;  /* 0x0000000809087c11 */ /* 0x040fe4000f8008ff */
[----:B------:R-:W-:Y:S02]  /*26a0*/  PRMT R11, R44, 0x7632, R11 ;  /* 0x000076322c0b7816 */ /* 0x000fe4000000000b */
[----:B----4-:R-:W-:Y:S02]  /*26b0*/  LEA.HI.X R9, R9, UR9, R57, 0x1, P0 ;  /* 0x0000000909097c11 */ /* 0x010fe400080f0c39 */
[C---:B------:R-:W-:Y:S01]  /*26c0*/  LEA R28, P0, R10.reuse, UR8, 0x1 ;  /* 0x000000080a1c7c11 */ /* 0x040fe2000f8008ff */
[----:B------:R0:W-:Y:S03]  /*26d0*/  STG.E.U16 desc[UR6][R22.64+0x2], R11 ;  /* 0x0000020b16007986 */ /* 0x0001e6000c101506 */
[----:B--2---:R-:W-:Y:S01]  /*26e0*/  LEA.HI.X R29, R10, UR9, R56, 0x1, P0 ;  /* 0x000000090a1d7c11 */ /* 0x004fe200080f0c38 */
[----:B------:R-:W-:Y:S01]  /*26f0*/  FFMA.FTZ R10, R41, R17, R39 ;  /* 0x00000011290a7223 */ /* 0x000fe20000010027 */
[----:B------:R-:W-:Y:S01]  /*2700*/  STG.E.U16 desc[UR6][R24.64], R16 ;  /* 0x0000001018007986 */ /* 0x000fe2000c101506 */
[----:B------:R-:W-:Y:S01]  /*2710*/  ULDC.64 UR8, c[0x0][0x238] ;  /* 0x00008e0000087ab9 */ /* 0x000fe20000000a00 */
[----:B0-----:R-:W-:-:S02]  /*2720*/  PRMT R11, R36, 0x7632, R11 ;  /* 0x00007632240b7816 */ /* 0x001fc4000000000b */
[----:B------:R0:W-:Y:S04]  /*2730*/  STG.E.U16 desc[UR6][R24.64+0x2], R0 ;  /* 0x0000020018007986 */ /* 0x0001e8000c101506 */
[----:B------:R-:W-:Y:S04]  /*2740*/  STG.E.U16 desc[UR6][R24.64+0x4], R20 ;  /* 0x0000041418007986 */ /* 0x000fe8000c101506 */
[----:B------:R-:W-:Y:S04]  /*2750*/  STG.E.U16 desc[UR6][R24.64+0x6], R14 ;  /* 0x0000060e18007986 */ /* 0x000fe8000c101506 */
[----:B------:R-:W-:Y:S01]  /*2760*/  STG.E.U16 desc[UR6][R6.64], R34 ;  /* 0x0000002206007986 */ /* 0x000fe2000c101506 */
[----:B0-----:R-:W-:-:S03]  /*2770*/  PRMT R0, R15, 0x7632, R0 ;  /* 0x000076320f007816 */ /* 0x001fc60000000000 */
[----:B------:R0:W-:Y:S04]  /*2780*/  STG.E.U16 desc[UR6][R6.64+0x2], R5 ;  /* 0x0000020506007986 */ /* 0x0001e8000c101506 */
[----:B------:R-:W-:Y:S04]  /*2790*/  STG.E.U16 desc[UR6][R6.64+0x4], R36 ;  /* 0x0000042406007986 */ /* 0x000fe8000c101506 */
[----:B------:R1:W-:Y:S01]  /*27a0*/  STG.E.U16 desc[UR6][R6.64+0x6], R11 ;  /* 0x0000060b06007986 */ /* 0x0003e2000c101506 */
[----:B------:R-:W-:Y:S02]  /*27b0*/  F2FP.BF16.F32.PACK_AB R10, R10, R55 ;  /* 0x000000370a0a723e */ /* 0x000fe400000010ff */
[----:B0-----:R-:W-:Y:S01]  /*27c0*/  PRMT R5, R13, 0x7632, R5 ;  /* 0x000076320d057816 */ /* 0x001fe20000000005 */
[----:B------:R0:W-:Y:S01]  /*27d0*/  STG.E.U16 desc[UR6][R26.64], R15 ;  /* 0x0000000f1a007986 */ /* 0x0001e2000c101506 */
[----:B------:R-:W-:-:S02]  /*27e0*/  PRMT R14, R4, 0x7632, R14 ;  /* 0x00007632040e7816 */ /* 0x000fc4000000000e */
[----:B-1----:R-:W-:Y:S01]  /*27f0*/  PRMT R7, R46, 0x7632, R7 ;  /* 0x000076322e077816 */ /* 0x002fe20000000007 */
[----:B------:R1:W-:Y:S01]  /*2800*/  STG.E.U16 desc[UR6][R26.64+0x2], R0 ;  /* 0x000002001a007986 */ /* 0x0003e2000c101506 */
[----:B------:R-:W-:-:S03]  /*2810*/  PRMT R6, R49, 0x7632, R6 ;  /* 0x0000763231067816 */ /* 0x000fc60000000006 */
[----:B------:R-:W-:Y:S01]  /*2820*/  STG.E.U16 desc[UR6][R26.64+0x4], R46 ;  /* 0x0000042e1a007986 */ /* 0x000fe2000c101506 */
[----:B0-----:R-:W-:-:S03]  /*2830*/  PRMT R15, R32, 0x7632, R15 ;  /* 0x00007632200f7816 */ /* 0x001fc6000000000f */
[----:B------:R-:W-:Y:S01]  /*2840*/  STG.E.U16 desc[UR6][R26.64+0x6], R7 ;  /* 0x000006071a007986 */ /* 0x000fe2000c101506 */
[----:B------:R-:W-:-:S03]  /*2850*/  IADD3 R2, P0, R2, 0x1, RZ ;  /* 0x0000000102027810 */ /* 0x000fc60007f1e0ff */
[----:B------:R0:W-:Y:S01]  /*2860*/  STG.E.U16 desc[UR6][R8.64+0x2], R5 ;  /* 0x0000020508007986 */ /* 0x0001e2000c101506 */
[----:B-1----:R-:W-:-:S03]  /*2870*/  PRMT R0, R52, 0x7632, R0 ;  /* 0x0000763234007816 */ /* 0x002fc60000000000 */
[----:B------:R1:W-:Y:S01]  /*2880*/  STG.E.U16 desc[UR6][R8.64], R13 ;  /* 0x0000000d08007986 */ /* 0x0003e2000c101506 */
[----:B------:R-:W-:-:S03]  /*2890*/  IADD3.X R3, RZ, R3, RZ, P0, !PT ;  /* 0x00000003ff037210 */ /* 0x000fc600007fe4ff */
[----:B------:R1:W-:Y:S01]  /*28a0*/  STG.E.U16 desc[UR6][R8.64+0x4], R49 ;  /* 0x0000043108007986 */ /* 0x0003e2000c101506 */
[----:B0-----:R-:W-:-:S03]  /*28b0*/  PRMT R5, R10, 0x7632, R5 ;  /* 0x000076320a057816 */ /* 0x001fc60000000005 */
[----:B------:R1:W-:Y:S01]  /*28c0*/  STG.E.U16 desc[UR6][R8.64+0x6], R6 ;  /* 0x0000060608007986 */ /* 0x0003e2000c101506 */
[----:B------:R-:W-:-:S03]  /*28d0*/  ISETP.GE.U32.AND P0, PT, R2, UR8, PT ;  /* 0x0000000802007c0c */ /* 0x000fc6000bf06070 */
        /* <DEDUP_REMOVED lines=8> */
[----:B------:R-:W-:-:S13]  /*2960*/  ISETP.GE.AND.EX P0, PT, R3, UR9, PT, P0 ;  /* 0x0000000903007c0c */ /* 0x000fda000bf06300 */
[----:B-1----:R-:W-:Y:S05]  /*2970*/  @!P0 BRA `(.L_x_802) ;  /* 0xffffffd800a08947 */ /* 0x002fea000383ffff */
[----:B------:R-:W-:Y:S05]  /*2980*/  EXIT ;  /* 0x000000000000794d */ /* 0x000fea0003800000 */
.L_x_803:
        /* <DEDUP_REMOVED lines=15> */
.L_x_1820:


//--------------------- .text._ZN13group_norm_v214gn_cuda_kernelI13__nv_bfloat16Li320ELi1ELi32ELi20ELi4096ELb0ELi64ELi320ELi320ELi4ELb1ELi2ELb0ELb0ENS_16CompileConditionILi900EEEEEvPT_PKS4_S7_S7_flPfS8_Pj --------------------------
	.section	.text._ZN13group_norm_v214gn_cuda_kernelI13__nv_bfloat16Li320ELi1ELi32ELi20ELi4096ELb0ELi64ELi320ELi320ELi4ELb1ELi2ELb0ELb0ENS_16CompileConditionILi900EEEEEvPT_PKS4_S7_S7_flPfS8_Pj,"ax",@progbits
	.align	128
        .global         _ZN13group_norm_v214gn_cuda_kernelI13__nv_bfloat16Li320ELi1ELi32ELi20ELi4096ELb0ELi64ELi320ELi320ELi4ELb1ELi2ELb0ELb0ENS_16CompileConditionILi900EEEEEvPT_PKS4_S7_S7_flPfS8_Pj
        .type           _ZN13group_norm_v214gn_cuda_kernelI13__nv_bfloat16Li320ELi1ELi32ELi20ELi4096ELb0ELi64ELi320ELi320ELi4ELb1ELi2ELb0ELb0ENS_16CompileConditionILi900EEEEEvPT_PKS4_S7_S7_flPfS8_Pj,@function
        .size           _ZN13group_norm_v214gn_cuda_kernelI13__nv_bfloat16Li320ELi1ELi32ELi20ELi4096ELb0ELi64ELi320ELi320ELi4ELb1ELi2ELb0ELb0ENS_16CompileConditionILi900EEEEEvPT_PKS4_S7_S7_flPfS8_Pj,(.L_x_1821 - _ZN13group_norm_v214gn_cuda_kernelI13__nv_bfloat16Li320ELi1ELi32ELi20ELi4096ELb0ELi64ELi320ELi320ELi4ELb1ELi2ELb0ELb0ENS_16CompileConditionILi900EEEEEvPT_PKS4_S7_S7_flPfS8_Pj)
        .other          _ZN13group_norm_v214gn_cuda_kernelI13__nv_bfloat16Li320ELi1ELi32ELi20ELi4096ELb0ELi64ELi320ELi320ELi4ELb1ELi2ELb0ELb0ENS_16CompileConditionILi900EEEEEvPT_PKS4_S7_S7_flPfS8_Pj,@"STO_CUDA_ENTRY STV_DEFAULT"
_ZN13group_norm_v214gn_cuda_kernelI13__nv_bfloat16Li320ELi1ELi32ELi20ELi4096ELb0ELi64ELi320ELi320ELi4ELb1ELi2ELb0ELb0ENS_16CompileConditionILi900EEEEEvPT_PKS4_S7_S7_flPfS8_Pj:
.text._ZN13group_norm_v214gn_cuda_kernelI13__nv_bfloat16Li320ELi1ELi32ELi20ELi4096ELb0ELi64ELi320ELi320ELi4ELb1ELi2ELb0ELb0ENS_16CompileConditionILi900EEEEEvPT_PKS4_S7_S7_flPfS8_Pj:
[----:B------:R-:W-:Y:S01]  /*0000*/  LDC R1, c[0x0][0x28] ;  /* 0x00000a00ff017b82 */ /* 0x000fe20000000800 */
[----:B------:R-:W0:Y:S01]  /*0010*/  S2R R0, SR_CTAID.Y ;  /* 0x0000000000007919 */ /* 0x000e220000002600 */
[----:B------:R-:W-:Y:S01]  /*0020*/  ULDC.64 UR4, c[0x0][0x238] ;  /* 0x00008e0000047ab9 */ /* 0x000fe20000000a00 */
[----:B0-----:R-:W-:-:S04]  /*0030*/  SHF.R.U32.HI R17, RZ, 0x1, R0 ;  /* 0x00000001ff117819 */ /* 0x001fc80000011600 */
[----:B------:R-:W-:-:S04]  /*0040*/  ISETP.GE.U32.AND P0, PT, R17, UR4, PT ;  /* 0x0000000411007c0c */ /* 0x000fc8000bf06070 */
[----:B------:R-:W-:-:S13]  /*0050*/  ISETP.GE.AND.EX P0, PT, RZ, UR5, PT, P0 ;  /* 0x00000005ff007c0c */ /* 0x000fda000bf06300 */
[----:B------:R-:W-:Y:S05]  /*0060*/  @P0 EXIT ;  /* 0x000000000000094d */ /* 0x000fea0003800000 */
[----:B------:R-:W0:Y:S01]  /*0070*/  S2R R2, SR_TID.X ;  /* 0x0000000000027919 */ /* 0x000e220000002100 */
[----:B------:R-:W-:Y:S01]  /*0080*/  MOV R6, 0x400 ;  /* 0x0000040000067802 */ /* 0x000fe20000000f00 */
[----:B------:R-:W1:Y:S01]  /*0090*/  LDC.64 R116, c[0x0][0x250] ;  /* 0x00009400ff747b82 */ /* 0x000e620000000a00 */
[----:B------:R-:W-:Y:S01]  /*00a0*/  LOP3.LUT R3, R0, 0x1, RZ, 0xc0, !PT ;  /* 0x0000000100037812 */ /* 0x000fe200078ec0ff */
[----:B------:R-:W2:Y:S01]  /*00b0*/  S2R R11, SR_CgaCtaId ;  /* 0x00000000000b7919 */ /* 0x000ea20000008800 */
[----:B------:R-:W-:Y:S01]  /*00c0*/  IADD3 R7, R6, 0xc80, RZ ;  /* 0x00000c8006077810 */ /* 0x000fe20007ffe0ff */
[----:B------:R-:W-:Y:S01]  /*00d0*/  ULDC.64 UR4, c[0x0][0x240] ;  /* 0x0000900000047ab9 */ /* 0x000fe20000000a00 */
[----:B------:R-:W-:Y:S01]  /*00e0*/  ULDC.64 UR8, c[0x0][0x208] ;  /* 0x0000820000087ab9 */ /* 0x000fe20000000a00 */
[----:B------:R-:W3:Y:S01]  /*00f0*/  S2R R8, SR_CTAID.X ;  /* 0x0000000000087919 */ /* 0x000ee20000002500 */
[----:B------:R-:W-:Y:S01]  /*0100*/  IMAD R3, R3, 0x140, RZ ;  /* 0x0000014003037824 */ /* 0x000fe200078e02ff */
[----:B------:R-:W-:Y:S01]  /*0110*/  ISETP.EQ.U32.AND P1, PT, RZ, UR4, PT ;  /* 0x00000004ff007c0c */ /* 0x000fe2000bf22070 */
[----:B------:R-:W-:Y:S01]  /*0120*/  UMOV UR4, URZ ;  /* 0x0000003f00047c82 */ /* 0x000fe20008000000 */
[----:B-1----:R-:W-:-:S04]  /*0130*/  IMAD.WIDE.U32 R116, R0, 0x4, R116 ;  /* 0x0000000400747825 */ /* 0x002fc800078e0074 */
[----:B0-----:R-:W-:Y:S01]  /*0140*/  IMAD.WIDE.U32 R4, R2, -0x33333333, RZ ;  /* 0xcccccccd02047825 */ /* 0x001fe200078e00ff */
[----:B------:R-:W-:Y:S02]  /*0150*/  SHF.L.U32 R4, R0, 0x4, RZ ;  /* 0x0000000400047819 */ /* 0x000fe400000006ff */
[----:B--2---:R-:W-:Y:S02]  /*0160*/  LEA R9, R11, R6, 0x18 ;  /* 0x000000060b097211 */ /* 0x004fe400078ec0ff */
[----:B------:R-:W-:Y:S02]  /*0170*/  SHF.R.U32.HI R10, RZ, 0x6, R5 ;  /* 0x00000006ff0a7819 */ /* 0x000fe40000011605 */
[----:B------:R-:W-:Y:S02]  /*0180*/  LOP3.LUT R14, R4, 0x10, RZ, 0xc0, !PT ;  /* 0x00000010040e7812 */ /* 0x000fe400078ec0ff */
[--C-:B------:R-:W-:Y:S01]  /*0190*/  SHF.R.U32.HI R5, RZ, 0x2, R2.reuse ;  /* 0x00000002ff057819 */ /* 0x100fe20000011602 */
[----:B------:R-:W-:Y:S01]  /*01a0*/  IMAD R6, R10, -0x50, R2 ;  /* 0xffffffb00a067824 */ /* 0x000fe200078e0202 */
[----:B---3--:R-:W-:-:S02]  /*01b0*/  ISETP.NE.AND P2, PT, R8, RZ, PT ;  /* 0x000000ff0800720c */ /* 0x008fc40003f45270 */
[C---:B------:R-:W-:Y:S02]  /*01c0*/  LOP3.LUT P0, RZ, R8.reuse, 0x3f, RZ, 0xc0, !PT ;  /* 0x0000003f08ff7812 */ /* 0x040fe4000780c0ff */
[----:B------:R-:W-:Y:S01]  /*01d0*/  LOP3.LUT R4, R8, 0x3f, RZ, 0xc0, !PT ;  /* 0x0000003f08047812 */ /* 0x000fe200078ec0ff */
[----:B------:R-:W-:Y:S01]  /*01e0*/  IMAD.IADD R8, R5, 0x1, R14 ;  /* 0x0000000105087824 */ /* 0x000fe200078e020e */
[----:B------:R-:W-:Y:S02]  /*01f0*/  LEA R11, R11, R7, 0x18 ;  /* 0x000000070b0b7211 */ /* 0x000fe400078ec0ff */
[----:B------:R-:W-:Y:S01]  /*0200*/  LEA R7, R6, R3, 0x2 ;  /* 0x0000000306077211 */ /* 0x000fe200078e10ff */
[----:B------:R-:W-:Y:S01]  /*0210*/  IMAD R3, R8, 0x14, -R3 ;  /* 0x0000001408037824 */ /* 0x000fe200078e0a03 */
[----:B------:R-:W-:Y:S02]  /*0220*/  IADD3 R12, RZ, -R14, RZ ;  /* 0x8000000eff0c7210 */ /* 0x000fe40007ffe0ff */
[----:B------:R-:W-:Y:S01]  /*0230*/  SHF.L.U32 R13, R5, 0x6, RZ ;  /* 0x00000006050d7819 */ /* 0x000fe200000006ff */
[----:B------:R-:W-:Y:S01]  /*0240*/  IMAD R5, R6, 0x28, R9 ;  /* 0x0000002806057824 */ /* 0x000fe200078e0209 */
[----:B------:R-:W-:Y:S01]  /*0250*/  IADD3 R15, R3, 0xc, RZ ;  /* 0x0000000c030f7810 */ /* 0x000fe20007ffe0ff */
[----:B------:R-:W-:Y:S01]  /*0260*/  IMAD.WIDE.U32 R6, R7, -0x33333333, RZ ;  /* 0xcccccccd07067825 */ /* 0x000fe200078e00ff */
[----:B------:R-:W-:-:S02]  /*0270*/  MOV R6, R12 ;  /* 0x0000000c00067202 */ /* 0x000fc40000000f00 */
[----:B------:R-:W-:Y:S01]  /*0280*/  LOP3.LUT R4, R13, 0xffffffc0, R4, 0xe2, !PT ;  /* 0xffffffc00d047812 */ /* 0x000fe200078ee204 */
[C---:B------:R-:W-:Y:S01]  /*0290*/  VIADD R12, R3.reuse, 0x4 ;  /* 0x00000004030c7836 */ /* 0x040fe20000000000 */
[----:B------:R-:W-:Y:S02]  /*02a0*/  LEA R5, R10, R5, 0x3 ;  /* 0x000000050a057211 */ /* 0x000fe400078e18ff */
[C---:B------:R-:W-:Y:S02]  /*02b0*/  IADD3 R13, R3.reuse, 0x8, RZ ;  /* 0x00000008030d7810 */ /* 0x040fe40007ffe0ff */
[----:B------:R-:W-:Y:S02]  /*02c0*/  SHF.R.S32.HI R10, RZ, 0x2, R3 ;  /* 0x00000002ff0a7819 */ /* 0x000fe40000011403 */
[----:B------:R-:W-:Y:S02]  /*02d0*/  IADD3 R3, R3, 0x10, RZ ;  /* 0x0000001003037810 */ /* 0x000fe40007ffe0ff */
[----:B------:R-:W-:Y:S01]  /*02e0*/  LEA.HI R8, R7, R6, RZ, 0x1c ;  /* 0x0000000607087211 */ /* 0x000fe200078fe0ff */
[----:B------:R-:W-:Y:S01]  /*02f0*/  IMAD R10, R10, 0x28, R9 ;  /* 0x000000280a0a7824 */ /* 0x000fe200078e0209 */
[----:B------:R-:W-:-:S02]  /*0300*/  SHF.R.S32.HI R12, RZ, 0x2, R12 ;  /* 0x00000002ff0c7819 */ /* 0x000fc4000001140c */
[----:B------:R-:W-:Y:S01]  /*0310*/  SHF.R.S32.HI R16, RZ, 0x2, R13 ;  /* 0x00000002ff107819 */ /* 0x000fe2000001140d */
[----:B------:R-:W-:Y:S01]  /*0320*/  HFMA2.MMA R13, -RZ, RZ, 0, 0 ;  /* 0x00000000ff0d7435 */ /* 0x000fe200000001ff */
[----:B------:R-:W-:Y:S01]  /*0330*/  SHF.L.U32 R7, R2, 0x3, RZ ;  /* 0x0000000302077819 */ /* 0x000fe200000006ff */
[----:B------:R-:W-:Y:S01]  /*0340*/  IMAD R12, R12, 0x28, R9 ;  /* 0x000000280c0c7824 */ /* 0x000fe200078e0209 */
[----:B------:R-:W-:Y:S01]  /*0350*/  SHF.R.S32.HI R18, RZ, 0x2, R15 ;  /* 0x00000002ff127819 */ /* 0x000fe2000001140f */
[----:B------:R-:W-:Y:S01]  /*0360*/  IMAD R16, R16, 0x28, R9 ;  /* 0x0000002810107824 */ /* 0x000fe200078e0209 */
[----:B------:R-:W-:Y:S02]  /*0370*/  SHF.R.S32.HI R20, RZ, 0x2, R3 ;  /* 0x00000002ff147819 */ /* 0x000fe40000011403 */
[----:B------:R-:W-:Y:S01]  /*0380*/  LOP3.LUT R3, R7, 0x18, RZ, 0xc0, !PT ;  /* 0x0000001807037812 */ /* 0x000fe200078ec0ff */
[--C-:B------:R-:W-:Y:S01]  /*0390*/  IMAD R18, R18, 0x28, R9.reuse ;  /* 0x0000002812127824 */ /* 0x100fe200078e0209 */
[----:B------:R-:W-:Y:S01]  /*03a0*/  SHF.R.U32.HI R6, RZ, 0x4, R2 ;  /* 0x00000004ff067819 */ /* 0x000fe20000011602 */
[----:B------:R-:W-:Y:S01]  /*03b0*/  IMAD R20, R20, 0x28, R9 ;  /* 0x0000002814147824 */ /* 0x000fe200078e0209 */
[----:B------:R-:W-:Y:S01]  /*03c0*/  ISETP.GT.U32.OR P0, PT, R2, 0xf, P0 ;  /* 0x0000000f0200780c */ /* 0x000fe20000704470 */
[----:B------:R-:W-:Y:S01]  /*03d0*/  IMAD R7, R8, 0x8, R11 ;  /* 0x0000000808077824 */ /* 0x000fe200078e020b */
[----:B------:R-:W-:-:S02]  /*03e0*/  MOV R15, 0x7fffffc1 ;  /* 0x7fffffc1000f7802 */ /* 0x000fc40000000f00 */
[----:B------:R-:W-:Y:S02]  /*03f0*/  IADD3 R14, R14, R2, RZ ;  /* 0x000000020e0e7210 */ /* 0x000fe40007ffe0ff */
[----:B------:R-:W-:Y:S02]  /*0400*/  IADD3 R8, R10, R3, RZ ;  /* 0x000000030a087210 */ /* 0x000fe40007ffe0ff */
[----:B------:R-:W-:Y:S02]  /*0410*/  LEA R6, R6, R11, 0x3 ;  /* 0x0000000b06067211 */ /* 0x000fe400078e18ff */
[C---:B------:R-:W-:Y:S01]  /*0420*/  IADD3 R9, R3.reuse, R12, RZ ;  /* 0x0000000c03097210 */ /* 0x040fe20007ffe0ff */
[C---:B------:R-:W-:Y:S01]  /*0430*/  IMAD.IADD R12, R3.reuse, 0x1, R20 ;  /* 0x00000001030c7824 */ /* 0x040fe200078e0214 */
[C---:B------:R-:W-:Y:S02]  /*0440*/  IADD3 R10, R3.reuse, R16, RZ ;  /* 0x00000010030a7210 */ /* 0x040fe40007ffe0ff */
[----:B------:R-:W-:-:S02]  /*0450*/  IADD3 R11, R3, R18, RZ ;  /* 0x00000012030b7210 */ /* 0x000fc40007ffe0ff */
[----:B------:R-:W-:Y:S02]  /*0460*/  ISETP.EQ.OR.EX P0, PT, RZ, UR5, P0, P1 ;  /* 0x00000005ff007c0c */ /* 0x000fe40008702710 */
[----:B------:R-:W-:Y:S02]  /*0470*/  SEL R15, R15, 0x1, !P2 ;  /* 0x000000010f0f7807 */ /* 0x000fe40005000000 */
[----:B------:R-:W-:-:S09]  /*0480*/  SHF.R.S32.HI R16, RZ, 0x1f, R14 ;  /* 0x0000001fff107819 */ /* 0x000fd2000001140e */
.L_x_812:
[----:B0-----:R-:W0:Y:S01]  /*0490*/  S2UR UR5, SR_CTAID.X ;  /* 0x00000000000579c3 */ /* 0x001e220000002500 */
[----:B---3--:R-:W-:Y:S01]  /*04a0*/  IMAD.WIDE.U32 R18, R2, -0x33333333, RZ ;  /* 0xcccccccd02127825 */ /* 0x008fe200078e00ff */
[----:B------:R-:W-:Y:S01]  /*04b0*/  LOP3.LUT R50, R0, 0x1, RZ, 0xc0, !PT ;  /* 0x0000000100327812 */ /* 0x000fe200078ec0ff */
[----:B------:R-:W-:Y:S01]  /*04c0*/  ULDC.64 UR6, c[0x0][0x218] ;  /* 0x0000860000067ab9 */ /* 0x000fe20000000a00 */
[----:B------:R-:W-:Y:S01]  /*04d0*/  MOV R51, RZ ;  /* 0x000000ff00337202 */ /* 0x000fe20000000f00 */
[----:B------:R-:W-:Y:S01]  /*04e0*/  IMAD R145, R13, 0x280000, RZ ;  /* 0x002800000d917824 */ /* 0x000fe200078e02ff */
[----:B------:R-:W-:Y:S01]  /*04f0*/  SHF.R.U32.HI R19, RZ, 0x6, R19 ;  /* 0x00000006ff137819 */ /* 0x000fe20000011613 */
[----:B------:R-:W-:-:S04]  /*0500*/  ULDC.64 UR10, c[0x0][0x228] ;  /* 0x00008a00000a7ab9 */ /* 0x000fc80000000a00 */
[----:B------:R-:W-:-:S04]  /*0510*/  IMAD R3, R19, -0x50, R2 ;  /* 0xffffffb013037824 */ /* 0x000fc800078e0202 */
[----:B------:R-:W-:-:S05]  /*0520*/  IMAD R50, R50, 0x50, R3 ;  /* 0x0000005032327824 */ /* 0x000fca00078e0203 */
[----:B------:R-:W-:Y:S01]  /*0530*/  SHF.L.U32 R50, R50, 0x2, RZ ;  /* 0x0000000232327819 */ /* 0x000fe200000006ff */
[----:B0-----:R-:W-:-:S04]  /*0540*/  USHF.L.U32 UR5, UR5, 0x6, URZ ;  /* 0x0000000605057899 */ /* 0x001fc8000800063f */
[----:B------:R-:W-:Y:S01]  /*0550*/  IMAD.WIDE.U32 R32, R17, 0x280000, R50 ;  /* 0x0028000011207825 */ /* 0x000fe200078e0032 */
[----:B------:R-:W-:-:S04]  /*0560*/  ULOP3.LUT UR5, UR5, 0xfc0, URZ, 0xc0, !UPT ;  /* 0x00000fc005057892 */ /* 0x000fc8000f8ec03f */
[----:B------:R-:W-:Y:S02]  /*0570*/  IADD3 R145, R33, R145, RZ ;  /* 0x0000009121917210 */ /* 0x000fe40007ffe0ff */
[----:B------:R-:W-:-:S04]  /*0580*/  VIADD R3, R19, UR5 ;  /* 0x0000000513037c36 */ /* 0x000fc80008000000 */
[----:B------:R-:W-:-:S05]  /*0590*/  IMAD R3, R3, 0x280, RZ ;  /* 0x0000028003037824 */ /* 0x000fca00078e02ff */
[C---:B------:R-:W-:Y:S02]  /*05a0*/  IADD3 R161, P1, R3.reuse, R32, RZ ;  /* 0x0000002003a17210 */ /* 0x040fe40007f3e0ff */
[----:B------:R-:W-:Y:S02]  /*05b0*/  IADD3 R19, R3, 0xa00, RZ ;  /* 0x00000a0003137810 */ /* 0x000fe40007ffe0ff */
[----:B------:R-:W-:Y:S02]  /*05c0*/  IADD3.X R48, RZ, R145, RZ, P1, !PT ;  /* 0x00000091ff307210 */ /* 0x000fe40000ffe4ff */
[----:B------:R-:W-:-:S04]  /*05d0*/  LEA R114, P1, R161, UR6, 0x1 ;  /* 0x00000006a1727c11 */ /* 0x000fc8000f8208ff */
[----:B------:R-:W-:Y:S02]  /*05e0*/  LEA.HI.X R115, R161, UR7, R48, 0x1, P1 ;  /* 0x00000007a1737c11 */ /* 0x000fe400088f0c30 */
[----:B------:R-:W-:-:S04]  /*05f0*/  IADD3 R46, P1, R19, R32, RZ ;  /* 0x00000020132e7210 */ /* 0x000fc80007f3e0ff */
[----:B------:R-:W2:Y:S01]  /*0600*/  LDG.E.64.CONSTANT R114, desc[UR8][R114.64] ;  /* 0x0000000872727981 */ /* 0x000ea2000c1e9b00 */
[----:B------:R-:W-:Y:S01]  /*0610*/  IMAD.X R159, RZ, RZ, R145, P1 ;  /* 0x000000ffff9f7224 */ /* 0x000fe200008e0691 */
[C---:B------:R-:W-:Y:S02]  /*0620*/  LEA R112, P1, R46.reuse, UR6, 0x1 ;  /* 0x000000062e707c11 */ /* 0x040fe4000f8208ff */
[----:B------:R-:W-:Y:S02]  /*0630*/  IADD3 R19, R3, 0x1400, RZ ;  /* 0x0000140003137810 */ /* 0x000fe40007ffe0ff */
[----:B------:R-:W-:Y:S02]  /*0640*/  LEA.HI.X R113, R46, UR7, R159, 0x1, P1 ;  /* 0x000000072e717c11 */ /* 0x000fe400088f0c9f */
[----:B------:R-:W-:-:S04]  /*0650*/  IADD3 R44, P1, R19, R32, RZ ;  /* 0x00000020132c7210 */ /* 0x000fc80007f3e0ff */
[----:B------:R-:W3:Y:S01]  /*0660*/  LDG.E.64.CONSTANT R112, desc[UR8][R112.64] ;  /* 0x0000000870707981 */ /* 0x000ee2000c1e9b00 */
[----:B------:R-:W-:Y:S02]  /*0670*/  IADD3.X R157, RZ, R145, RZ, P1, !PT ;  /* 0x00000091ff9d7210 */ /* 0x000fe40000ffe4ff */
[----:B------:R-:W-:-:S04]  /*0680*/  LEA R110, P1, R44, UR6, 0x1 ;  /* 0x000000062c6e7c11 */ /* 0x000fc8000f8208ff */
[----:B------:R-:W-:Y:S02]  /*0690*/  LEA.HI.X R111, R44, UR7, R157, 0x1, P1 ;  /* 0x000000072c6f7c11 */ /* 0x000fe400088f0c9d */
[----:B------:R-:W-:-:S04]  /*06a0*/  IADD3 R19, R3, 0x1e00, RZ ;  /* 0x00001e0003137810 */ /* 0x000fc80007ffe0ff */
[----:B------:R-:W4:Y:S01]  /*06b0*/  LDG.E.64.CONSTANT R110, desc[UR8][R110.64] ;  /* 0x000000086e6e7981 */ /* 0x000f22000c1e9b00 */
[----:B------:R-:W-:-:S04]  /*06c0*/  IADD3 R42, P1, R19, R32, RZ ;  /* 0x00000020132a7210 */ /* 0x000fc80007f3e0ff */
[----:B------:R-:W-:Y:S02]  /*06d0*/  IADD3.X R155, RZ, R145, RZ, P1, !PT ;  /* 0x00000091ff9b7210 */ /* 0x000fe40000ffe4ff */
[----:B------:R-:W-:-:S04]  /*06e0*/  LEA R108, P1, R42, UR6, 0x1 ;  /* 0x000000062a6c7c11 */ /* 0x000fc8000f8208ff */
[----:B------:R-:W-:Y:S01]  /*06f0*/  LEA.HI.X R109, R42, UR7, R155, 0x1, P1 ;  /* 0x000000072a6d7c11 */ /* 0x000fe200088f0c9b */
[----:B------:R-:W-:-:S05]  /*0700*/  VIADD R51, R3, 0x2800 ;  /* 0x0000280003337836 */ /* 0x000fca0000000000 */
[----:B------:R-:W4:Y:S01]  /*0710*/  LDG.E.64.CONSTANT R108, desc[UR8][R108.64] ;  /* 0x000000086c6c7981 */ /* 0x000f22000c1e9b00 */
[----:B------:R-:W-:Y:S02]  /*0720*/  IADD3 R51, P1, R51, R32, RZ ;  /* 0x0000002033337210 */ /* 0x000fe40007f3e0ff */
[----:B------:R-:W-:Y:S02]  /*0730*/  IADD3 R61, R3, 0x3200, RZ ;  /* 0x00003200033d7810 */ /* 0x000fe40007ffe0ff */
[----:B------:R-:W-:Y:S02]  /*0740*/  IADD3.X R26, RZ, R145, RZ, P1, !PT ;  /* 0x00000091ff1a7210 */ /* 0x000fe40000ffe4ff */
[----:B------:R-:W-:-:S04]  /*0750*/  LEA R106, P1, R51, UR6, 0x1 ;  /* 0x00000006336a7c11 */ /* 0x000fc8000f8208ff */
        /* <DEDUP_REMOVED lines=12> */
[----:B------:R-:W-:Y:S02]  /*0820*/  LEA.HI.X R103, R40, UR7, R153, 0x1, P1 ;  /* 0x0000000728677c11 */ /* 0x000fe400088f0c99 */
[----:B------:R-:W-:-:S04]  /*0830*/  IADD3 R38, P1, R19, R32, RZ ;  /* 0x0000002013267210 */ /* 0x000fc80007f3e0ff */
[----:B------:R-:W4:Y:S01]  /*0840*/  LDG.E.64.CONSTANT R102, desc[UR8][R102.64] ;  /* 0x0000000866667981 */ /* 0x000f22000c1e9b00 */
[----:B------:R-:W-:Y:S02]  /*0850*/  IADD3.X R151, RZ, R145, RZ, P1, !PT ;  /* 0x00000091ff977210 */ /* 0x000fe40000ffe4ff */
[C---:B------:R-:W-:Y:S02]  /*0860*/  LEA R100, P1, R38.reuse, UR6, 0x1 ;  /* 0x0000000626647c11 */ /* 0x040fe4000f8208ff */
[----:B------:R-:W-:Y:S02]  /*0870*/  IADD3 R33, R3, 0x5000, RZ ;  /* 0x0000500003217810 */ /* 0x000fe40007ffe0ff */
[----:B------:R-:W-:Y:S02]  /*0880*/  LEA.HI.X R101, R38, UR7, R151, 0x1, P1 ;  /* 0x0000000726657c11 */ /* 0x000fe400088f0c97 */
[----:B------:R-:W-:-:S04]  /*0890*/  IADD3 R33, P1, R33, R32, RZ ;  /* 0x0000002021217210 */ /* 0x000fc80007f3e0ff */
[----:B------:R-:W4:Y:S01]  /*08a0*/  LDG.E.64.CONSTANT R100, desc[UR8][R100.64] ;  /* 0x0000000864647981 */ /* 0x000f22000c1e9b00 */
[----:B------:R-:W-:Y:S01]  /*08b0*/  IADD3.X R22, RZ, R145, RZ, P1, !PT ;  /* 0x00000091ff167210 */ /* 0x000fe20000ffe4ff */
[----:B------:R-:W-:Y:S01]  /*08c0*/  VIADD R41, R3, 0x5a00 ;  /* 0x00005a0003297836 */ /* 0x000fe20000000000 */
        /* <DEDUP_REMOVED lines=41> */
[----:B------:R-:W-:-:S04]  /*0b60*/  LEA R120, P1, R32, UR6, 0x1 ;  /* 0x0000000620787c11 */ /* 0x000fc8000f8208ff */
[----:B------:R-:W-:Y:S01]  /*0b70*/  LEA.HI.X R121, R32, UR7, R145, 0x1, P1 ;  /* 0x0000000720797c11 */ /* 0x000fe200088f0c91 */
[----:B------:R-:W-:-:S05]  /*0b80*/  ULDC.64 UR6, c[0x0][0x220] ;  /* 0x0000880000067ab9 */ /* 0x000fca0000000a00 */
[----:B------:R-:W4:Y:S01]  /*0b90*/  LDG.E.64.CONSTANT R120, desc[UR8][R120.64] ;  /* 0x0000000878787981 */ /* 0x000f22000c1e9b00 */
[----:B------:R-:W-:Y:S02]  /*0ba0*/  SHF.L.U32 R124, R50, 0x1, RZ ;  /* 0x00000001327c7819 */ /* 0x000fe400000006ff */
[----:B------:R-:W-:Y:S02]  /*0bb0*/  SHF.R.U32.HI R50, RZ, 0x1f, R50 ;  /* 0x0000001fff327819 */ /* 0x000fe40000011632 */
[----:B------:R-:W-:-:S04]  /*0bc0*/  IADD3 R122, P1, R124, UR6, RZ ;  /* 0x000000067c7a7c10 */ /* 0x000fc8000ff3e0ff */
[----:B------:R-:W-:Y:S02]  /*0bd0*/  IADD3.X R123, R50, UR7, RZ, P1, !PT ;  /* 0x00000007327b7c10 */ /* 0x000fe40008ffe4ff */
[----:B------:R-:W-:-:S04]  /*0be0*/  IADD3 R124, P1, R124, UR10, RZ ;  /* 0x0000000a7c7c7c10 */ /* 0x000fc8000ff3e0ff */
[----:B------:R-:W-:Y:S01]  /*0bf0*/  IADD3.X R125, R50, UR11, RZ, P1, !PT ;  /* 0x0000000b327d7c10 */ /* 0x000fe20008ffe4ff */
[----:B------:R-:W5:Y:S05]  /*0c00*/  LDG.E.64.CONSTANT R122, desc[UR8][R122.64] ;  /* 0x000000087a7a7981 */ /* 0x000f6a000c1e9b00 */
[----:B------:R-:W5:Y:S01]  /*0c10*/  LDG.E.64.CONSTANT R124, desc[UR8][R124.64] ;  /* 0x000000087c7c7981 */ /* 0x000f62000c1e9b00 */
[C---:B--2---:R-:W-:Y:S02]  /*0c20*/  PRMT R21, R114.reuse, 0x7632, R21 ;  /* 0x0000763272157816 */ /* 0x044fe40000000015 */
[----:B------:R-:W-:Y:S02]  /*0c30*/  SHF.L.U32 R3, R114, 0x10, RZ ;  /* 0x0000001072037819 */ /* 0x000fe400000006ff */
[----:B------:R-:W-:-:S02]  /*0c40*/  SHF.L.U32 R52, R21, 0x10, RZ ;  /* 0x0000001015347819 */ /* 0x000fc400000006ff */
[----:B------:R-:W-:Y:S01]  /*0c50*/  SHF.L.U32 R23, R115, 0x10, RZ ;  /* 0x0000001073177819 */ /* 0x000fe200000006ff */
[----:B------:R-:W-:Y:S01]  /*0c60*/  FADD.FTZ R27, RZ, R3 ;  /* 0x00000003ff1b7221 */ /* 0x000fe20000010000 */
[----:B------:R-:W-:Y:S01]  /*0c70*/  FFMA.FTZ R29, R3, R3, RZ ;  /* 0x00000003031d7223 */ /* 0x000fe200000100ff */
[----:B------:R-:W-:Y:S02]  /*0c80*/  PRMT R21, R115, 0x7632, R21 ;  /* 0x0000763273157816 */ /* 0x000fe40000000015 */
[----:B------:R-:W-:Y:S01]  /*0c90*/  FADD.FTZ R54, R27, R52 ;  /* 0x000000341b367221 */ /* 0x000fe20000010000 */
[----:B------:R-:W-:Y:S01]  /*0ca0*/  FFMA.FTZ R52, R52, R52, R29 ;  /* 0x0000003434347223 */ /* 0x000fe2000001001d */
[----:B------:R-:W-:Y:S01]  /*0cb0*/  SHF.L.U32 R29, R21, 0x10, RZ ;  /* 0x00000010151d7819 */ /* 0x000fe200000006ff */
[----:B---3--:R-:W-:Y:S02]  /*0cc0*/  IMAD.U32 R21, R112, 0x10000, RZ ;  /* 0x0001000070157824 */ /* 0x008fe400078e00ff */
[----:B------:R-:W-:Y:S01]  /*0cd0*/  FADD.FTZ R54, R54, R23 ;  /* 0x0000001736367221 */ /* 0x000fe20000010000 */
[----:B------:R-:W-:Y:S01]  /*0ce0*/  FFMA.FTZ R52, R23, R23, R52 ;  /* 0x0000001717347223 */ /* 0x000fe20000010034 */
[----:B------:R-:W-:-:S02]  /*0cf0*/  PRMT R27, R112, 0x7632, R27 ;  /* 0x00007632701b7816 */ /* 0x000fc4000000001b */
[----:B------:R-:W-:Y:S01]  /*0d00*/  FADD.FTZ R54, R54, R29 ;  /* 0x0000001d36367221 */ /* 0x000fe20000010000 */
[----:B------:R-:W-:Y:S01]  /*0d10*/  FFMA.FTZ R52, R29, R29, R52 ;  /* 0x0000001d1d347223 */ /* 0x000fe20000010034 */
[----:B------:R-:W-:Y:S02]  /*0d20*/  SHF.L.U32 R29, R27, 0x10, RZ ;  /* 0x000000101b1d7819 */ /* 0x000fe400000006ff */
[----:B------:R-:W-:Y:S01]  /*0d30*/  FADD.FTZ R54, R54, R21 ;  /* 0x0000001536367221 */ /* 0x000fe20000010000 */
[----:B------:R-:W-:Y:S01]  /*0d40*/  FFMA.FTZ R52, R21, R21, R52 ;  /* 0x0000001515347223 */ /* 0x000fe20000010034 */
[----:B------:R-:W-:Y:S01]  /*0d50*/  SHF.L.U32 R87, R113, 0x10, RZ ;  /* 0x0000001071577819 */ /* 0x000fe200000006ff */
[----:B----4-:R-:W-:Y:S01]  /*0d60*/  IMAD.U32 R85, R111, 0x10000, RZ ;  /* 0x000100006f557824 */ /* 0x010fe200078e00ff */
[----:B------:R-:W-:Y:S01]  /*0d70*/  PRMT R27, R113, 0x7632, R27 ;  /* 0x00007632711b7816 */ /* 0x000fe2000000001b */
[--C-:B------:R-:W-:Y:S01]  /*0d80*/  FADD.FTZ R54, R54, R29.reuse ;  /* 0x0000001d36367221 */ /* 0x100fe20000010000 */
[----:B------:R-:W-:Y:S01]  /*0d90*/  FFMA.FTZ R52, R29, R29, R52 ;  /* 0x0000001d1d347223 */ /* 0x000fe20000010034 */
[----:B------:R-:W-:-:S02]  /*0da0*/  PRMT R29, R110, 0x7632, R29 ;  /* 0x000076326e1d7816 */ /* 0x000fc4000000001d */
[----:B------:R-:W-:Y:S01]  /*0db0*/  SHF.L.U32 R31, R27, 0x10, RZ ;  /* 0x000000101b1f7819 */ /* 0x000fe200000006ff */
[----:B------:R-:W-:Y:S01]  /*0dc0*/  FADD.FTZ R54, R54, R87 ;  /* 0x0000005736367221 */ /* 0x000fe20000010000 */
[----:B------:R-:W-:Y:S01]  /*0dd0*/  FFMA.FTZ R52, R87, R87, R52 ;  /* 0x0000005757347223 */ /* 0x000fe20000010034 */
[----:B------:R-:W-:Y:S02]  /*0de0*/  SHF.L.U32 R27, R110, 0x10, RZ ;  /* 0x000000106e1b7819 */ /* 0x000fe400000006ff */
[----:B------:R-:W-:Y:S01]  /*0df0*/  FADD.FTZ R54, R54, R31 ;  /* 0x0000001f36367221 */ /* 0x000fe20000010000 */
[----:B------:R-:W-:Y:S01]  /*0e00*/  FFMA.FTZ R52, R31, R31, R52 ;  /* 0x0000001f1f347223 */ /* 0x000fe20000010034 */
[----:B------:R-:W-:Y:S02]  /*0e10*/  SHF.L.U32 R31, R29, 0x10, RZ ;  /* 0x000000101d1f7819 */ /* 0x000fe400000006ff */
        /* <DEDUP_REMOVED lines=8> */
[----:B------:R-:W-:Y:S02]  /*0ea0*/  SHF.L.U32 R83, R108, 0x10, RZ ;  /* 0x000000106c537819 */ /* 0x000fe400000006ff */
[--C-:B------:R-:W-:Y:S01]  /*0eb0*/  FADD.FTZ R54, R54, R29.reuse ;  /* 0x0000001d36367221 */ /* 0x100fe20000010000 */
[----:B------:R-:W-:Y:S01]  /*0ec0*/  FFMA.FTZ R52, R29, R29, R52 ;  /* 0x0000001d1d347223 */ /* 0x000fe20000010034 */
[----:B------:R-:W-:-:S02]  /*0ed0*/  PRMT R29, R108, 0x7632, R29 ;  /* 0x000076326c1d7816 */ /* 0x000fc4000000001d */
[----:B------:R-:W-:Y:S01]  /*0ee0*/  FADD.FTZ R54, R54, R83 ;  /* 0x0000005336367221 */ /* 0x000fe20000010000 */
[----:B------:R-:W-:Y:S01]  /*0ef0*/  FFMA.FTZ R52, R83, R83, R52 ;  /* 0x0000005353347223 */ /* 0x000fe20000010034 */
[----:B------:R-:W-:Y:S02]  /*0f00*/  SHF.L.U32 R29, R29, 0x10, RZ ;  /* 0x000000101d1d7819 */ /* 0x000fe400000006ff */
[----:B------:R-:W-:-:S03]  /*0f10*/  SHF.L.U32 R81, R109, 0x10, RZ ;  /* 0x000000106d517819 */ /* 0x000fc600000006ff */
[--C-:B------:R-:W-:Y:S01]  /*0f20*/  FADD.FTZ R54, R54, R29.reuse ;  /* 0x0000001d36367221 */ /* 0x100fe20000010000 */
[----:B------:R-:W-:Y:S01]  /*0f30*/  FFMA.FTZ R52, R29, R29, R52 ;  /* 0x0000001d1d347223 */ /* 0x000fe20000010034 */
[----:B------:R-:W-:Y:S02]  /*0f40*/  PRMT R29, R109, 0x7632, R29 ;  /* 0x000076326d1d7816 */ /* 0x000fe4000000001d */
[----:B------:R-:W-:Y:S01]  /*0f50*/  FADD.FTZ R54, R54, R81 ;  /* 0x0000005136367221 */ /* 0x000fe20000010000 */
[----:B------:R-:W-:Y:S02]  /*0f60*/  FFMA.FTZ R52, R81, R81, R52 ;  /* 0x0000005151347223 */ /* 0x000fe40000010034 */
[----:B------:R-:W-:Y:S01]  /*0f70*/  IMAD.U32 R31, R29, 0x10000, RZ ;  /* 0x000100001d1f7824 */ /* 0x000fe200078e00ff */
        /* <DEDUP_REMOVED lines=167> */
[----:B------:R-:W-:-:S03]  /*19f0*/  FADD.FTZ R54, R54, R137 ;  /* 0x0000008936367221 */ /* 0x000fc60000010000 */
[----:B------:R-:W-:Y:S01]  /*1a00*/  FFMA.FTZ R143, R127, R127, R52 ;  /* 0x0000007f7f8f7223 */ /* 0x000fe20000010034 */
[----:B------:R-:W-:-:S05]  /*1a10*/  FADD.FTZ R142, R54, R127 ;  /* 0x0000007f368e7221 */ /* 0x000fca0000010000 */
[----:B------:R-:W-:Y:S01]  /*1a20*/  STS.64 [R5], R142 ;  /* 0x0000008e05007388 */ /* 0x000fe20000000a00 */
[----:B------:R-:W-:Y:S01]  /*1a30*/  BAR.SYNC.DEFER_BLOCKING 0x0 ;  /* 0x0000000000007b1d */ /* 0x000fe20000010000 */
[----:B------:R-:W-:-:S13]  /*1a40*/  ISETP.GT.U32.AND P1, PT, R2, 0x3f, PT ;  /* 0x0000003f0200780c */ /* 0x000fda0003f24070 */
[----:B------:R-:W0:Y:S04]  /*1a50*/  @!P1 LDS.64 R126, [R8] ;  /* 0x00000000087e9984 */ /* 0x000e280000000a00 */
[----:B------:R-:W1:Y:S04]  /*1a60*/  @!P1 LDS.64 R128, [R9] ;  /* 0x0000000009809984 */ /* 0x000e680000000a00 */
[----:B------:R-:W2:Y:S04]  /*1a70*/  @!P1 LDS.64 R130, [R10] ;  /* 0x000000000a829984 */ /* 0x000ea80000000a00 */
[----:B------:R-:W3:Y:S04]  /*1a80*/  @!P1 LDS.64 R132, [R11] ;  /* 0x000000000b849984 */ /* 0x000ee80000000a00 */
[----:B------:R-:W4:Y:S01]  /*1a90*/  @!P1 LDS.64 R134, [R12] ;  /* 0x000000000c869984 */ /* 0x000f220000000a00 */
[----:B------:R-:W-:Y:S01]  /*1aa0*/  MOV R52, RZ ;  /* 0x000000ff00347202 */ /* 0x000fe20000000f00 */
[----:B0-----:R-:W-:Y:S01]  /*1ab0*/  @!P1 FADD.FTZ R163, RZ, R126 ;  /* 0x0000007effa39221 */ /* 0x001fe20000010000 */
[----:B------:R-:W-:-:S03]  /*1ac0*/  @!P1 FADD.FTZ R50, RZ, R127 ;  /* 0x0000007fff329221 */ /* 0x000fc60000010000 */
[----:B-1----:R-:W-:Y:S01]  /*1ad0*/  @!P1 FADD.FTZ R163, R163, R128 ;  /* 0x00000080a3a39221 */ /* 0x002fe20000010000 */
[----:B------:R-:W-:-:S03]  /*1ae0*/  @!P1 FADD.FTZ R50, R50, R129 ;  /* 0x0000008132329221 */ /* 0x000fc60000010000 */
[----:B--2---:R-:W-:Y:S01]  /*1af0*/  @!P1 FADD.FTZ R163, R163, R130 ;  /* 0x00000082a3a39221 */ /* 0x004fe20000010000 */
[----:B------:R-:W-:-:S03]  /*1b00*/  @!P1 FADD.FTZ R54, R50, R131 ;  /* 0x0000008332369221 */ /* 0x000fc60000010000 */
[----:B---3--:R-:W-:Y:S01]  /*1b10*/  @!P1 FADD.FTZ R163, R163, R132 ;  /* 0x00000084a3a39221 */ /* 0x008fe20000010000 */
[----:B------:R-:W-:Y:S01]  /*1b20*/  @!P1 FADD.FTZ R54, R54, R133 ;  /* 0x0000008536369221 */ /* 0x000fe20000010000 */
[----:B------:R-:W-:Y:S02]  /*1b30*/  MOV R50, RZ ;  /* 0x000000ff00327202 */ /* 0x000fe40000000f00 */
[----:B----4-:R-:W-:Y:S01]  /*1b40*/  @!P1 FADD.FTZ R50, R163, R134 ;  /* 0x00000086a3329221 */ /* 0x010fe20000010000 */
[----:B------:R-:W-:-:S04]  /*1b50*/  @!P1 FADD.FTZ R52, R54, R135 ;  /* 0x0000008736349221 */ /* 0x000fc80000010000 */
[----:B------:R-:W0:Y:S04]  /*1b60*/  SHFL.BFLY PT, R127, R50, 0x2, 0x1f ;  /* 0x0c401f00327f7f89 */ /* 0x000e2800000e0000 */
[----:B------:R-:W1:Y:S01]  /*1b70*/  SHFL.BFLY PT, R129, R52, 0x2, 0x1f ;  /* 0x0c401f0034817f89 */ /* 0x000e6200000e0000 */
[C---:B------:R-:W-:Y:S01]  /*1b80*/  LOP3.LUT P1, RZ, R2.reuse, 0xffffffc3, RZ, 0xc0, !PT ;  /* 0xffffffc302ff7812 */ /* 0x040fe2000782c0ff */
[----:B------:R-:W-:Y:S01]  /*1b90*/  BSSY B0, `(.L_x_804) ;  /* 0x0000011000007945 */ /* 0x000fe20003800000 */
[C---:B------:R-:W-:Y:S02]  /*1ba0*/  ISETP.NE.AND P2, PT, R2.reuse, RZ, PT ;  /* 0x000000ff0200720c */ /* 0x040fe40003f45270 */
[----:B------:R-:W-:Y:S01]  /*1bb0*/  ISETP.GT.U32.AND P3, PT, R2, 0xff, PT ;  /* 0x000000ff0200780c */ /* 0x000fe20003f64070 */
[----:B0-----:R-:W-:Y:S01]  /*1bc0*/  FADD.FTZ R126, R127, R50 ;  /* 0x000000327f7e7221 */ /* 0x001fe20000010000 */
[----:B-1----:R-:W-:-:S04]  /*1bd0*/  FADD.FTZ R54, R129, R52 ;  /* 0x0000003481367221 */ /* 0x002fc80000010000 */
[----:B------:R0:W1:Y:S04]  /*1be0*/  SHFL.BFLY PT, R133, R126, 0x1, 0x1f ;  /* 0x0c201f007e857f89 */ /* 0x00006800000e0000 */
[----:B------:R0:W2:Y:S01]  /*1bf0*/  SHFL.BFLY PT, R135, R54, 0x1, 0x1f ;  /* 0x0c201f0036877f89 */ /* 0x0000a200000e0000 */
[----:B------:R-:W-:Y:S05]  /*1c00*/  @P1 BRA `(.L_x_805) ;  /* 0x0000000000241947 */ /* 0x000fea0003800000 */
[----:B------:R-:W3:Y:S01]  /*1c10*/  LDC R127, c[0x0][0x10] ;  /* 0x00000400ff7f7b82 */ /* 0x000ee20000000800 */
[----:B01----:R-:W-:-:S07]  /*1c20*/  FADD.FTZ R126, R126, R133 ;  /* 0x000000857e7e7221 */ /* 0x003fce0000010000 */
[----:B------:R-:W0:Y:S01]  /*1c30*/  LDC.64 R128, c[0x0][0x248] ;  /* 0x00009200ff807b82 */ /* 0x000e220000000a00 */
[----:B---3--:R-:W-:-:S05]  /*1c40*/  IMAD R127, R127, UR4, R0 ;  /* 0x000000047f7f7c24 */ /* 0x008fca000f8e0200 */
[----:B------:R-:W-:-:S04]  /*1c50*/  LEA R127, R127, R4, 0xa ;  /* 0x000000047f7f7211 */ /* 0x000fc800078e50ff */
[----:B------:R-:W-:Y:S01]  /*1c60*/  SHF.L.U32 R131, R127, 0x1, RZ ;  /* 0x000000017f837819 */ /* 0x000fe200000006ff */
[----:B--2---:R-:W-:-:S04]  /*1c70*/  FADD.FTZ R127, R54, R135 ;  /* 0x00000087367f7221 */ /* 0x004fc80000010000 */
[----:B0-----:R-:W-:-:S05]  /*1c80*/  IMAD.WIDE.U32 R128, R131, 0x4, R128 ;  /* 0x0000000483807825 */ /* 0x001fca00078e0080 */
[----:B------:R3:W-:Y:S02]  /*1c90*/  STG.E.64 desc[UR8][R128.64], R126 ;  /* 0x0000007e80007986 */ /* 0x0007e4000c101b08 */
.L_x_805:
[----:B------:R-:W-:Y:S05]  /*1ca0*/  BSYNC B0 ;  /* 0x0000000000007941 */ /* 0x000fea0003800000 */
.L_x_804:
[----:B------:R-:W-:Y:S01]  /*1cb0*/  BAR.SYNC.DEFER_BLOCKING 0x0 ;  /* 0x0000000000007b1d */ /* 0x000fe20000010000 */
[----:B------:R-:W-:Y:S01]  /*1cc0*/  HFMA2.MMA R52, -RZ, RZ, 0, 0 ;  /* 0x00000000ff347435 */ /* 0x000fe200000001ff */
[----:B0-----:R-:W-:-:S04]  /*1cd0*/  IMAD.MOV.U32 R54, RZ, RZ, RZ ;  /* 0x000000ffff367224 */ /* 0x001fc800078e00ff */
[----:B------:R-:W-:Y:S06]  /*1ce0*/  @P2 BRA `(.L_x_806) ;  /* 0x0000000000282947 */ /* 0x000fec0003800000 */
[----:B------:R-:W-:Y:S06]  /*1cf0*/  MEMBAR.ALL.GPU ;  /* 0x0000000000007992 */ /* 0x000fec000000a000 */
[----:B------:R-:W-:-:S00]  /*1d00*/  ERRBAR ;  /* 0x00000000000079ab */ /* 0x000fc00000000000 */
[----:B------:R-:W-:Y:S06]  /*1d10*/  CGAERRBAR ;  /* 0x00000000000075ab */ /* 0x000fec0000000000 */
[----:B------:R0:W5:Y:S02]  /*1d20*/  ATOM.E.ADD.STRONG.GPU PT, R50, desc[UR8][R116.64], R15 ;  /* 0x0000000f7432798a */ /* 0x00016400081ee1c8 */
.L_x_807:
[----:B---3--:R-:W3:Y:S04]  /*1d30*/  LD.E.STRONG.GPU R127, desc[UR8][R116.64] ;  /* 0x00000008747f7980 */ /* 0x008ee8000c10f900 */
[----:B---3--:R-:W-:Y:S01]  /*1d40*/  CCTL.IVALL ;  /* 0x00000000ff00798f */ /* 0x008fe20002000000 */
[----:B------:R-:W-:Y:S05]  /*1d50*/  YIELD ;  /* 0x0000000000007946 */ /* 0x000fea0003800000 */
[----:B-----5:R-:W-:-:S04]  /*1d60*/  LOP3.LUT R127, R127, R50, RZ, 0x3c, !PT ;  /* 0x000000327f7f7212 */ /* 0x020fc800078e3cff */
[----:B------:R-:W-:-:S13]  /*1d70*/  ISETP.GT.AND P1, PT, R127, -0x1, PT ;  /* 0xffffffff7f00780c */ /* 0x000fda0003f24270 */
[----:B------:R-:W-:Y:S05]  /*1d80*/  @P1 BRA `(.L_x_807) ;  /* 0xfffffffc00e81947 */ /* 0x000fea000383ffff */
.L_x_806:
[----:B------:R-:W-:Y:S05]  /*1d90*/  WARPSYNC.ALL ;  /* 0x0000000000007948 */ /* 0x000fea0003800000 */
[----:B------:R-:W-:Y:S06]  /*1da0*/  BAR.SYNC.DEFER_BLOCKING 0x0 ;  /* 0x0000000000007b1d */ /* 0x000fec0000010000 */
[----:B------:R-:W-:Y:S04]  /*1db0*/  BSSY B0, `(.L_x_808) ;  /* 0x000001d000007945 */ /* 0x000fe80003800000 */
[----:B------:R-:W-:Y:S05]  /*1dc0*/  @P3 BRA `(.L_x_809) ;  /* 0x00000000006c3947 */ /* 0x000fea0003800000 */
[----:B---3--:R-:W3:Y:S01]  /*1dd0*/  LDC R127, c[0x0][0x10] ;  /* 0x00000400ff7f7b82 */ /* 0x008ee20000000800 */
[----:B------:R-:W-:-:S07]  /*1de0*/  LOP3.LUT R52, R2, 0xf, RZ, 0xc0, !PT ;  /* 0x0000000f02347812 */ /* 0x000fce00078ec0ff */
[----:B-1----:R-:W1:Y:S01]  /*1df0*/  LDC.64 R132, c[0x0][0x248] ;  /* 0x00009200ff847b82 */ /* 0x002e620000000a00 */
[----:B---3--:R-:W-:Y:S01]  /*1e00*/  IMAD R50, R127, UR4, R0 ;  /* 0x000000047f327c24 */ /* 0x008fe2000f8e0200 */
[----:B------:R-:W-:-:S04]  /*1e10*/  SHF.R.U32.HI R127, RZ, 0x4, R2 ;  /* 0x00000004ff7f7819 */ /* 0x000fc80000011602 */
[----:B------:R-:W-:-:S04]  /*1e20*/  LEA R127, R50, R127, 0x4 ;  /* 0x0000007f327f7211 */ /* 0x000fc800078e20ff */
[----:B------:R-:W-:-:S04]  /*1e30*/  LEA R52, R127, R52, 0x6 ;  /* 0x000000347f347211 */ /* 0x000fc800078e30ff */
[----:B------:R-:W-:-:S04]  /*1e40*/  SHF.L.U32 R129, R52, 0x1, RZ ;  /* 0x0000000134817819 */ /* 0x000fc800000006ff */
[C---:B------:R-:W-:Y:S01]  /*1e50*/  IADD3 R131, R129.reuse, 0x20, RZ ;  /* 0x0000002081837810 */ /* 0x040fe20007ffe0ff */
[C---:B-1----:R-:W-:Y:S01]  /*1e60*/  IMAD.WIDE.U32 R126, R129.reuse, 0x4, R132 ;  /* 0x00000004817e7825 */ /* 0x042fe200078e0084 */
[----:B--2---:R-:W-:-:S03]  /*1e70*/  IADD3 R135, R129, 0x40, RZ ;  /* 0x0000004081877810 */ /* 0x004fc60007ffe0ff */
[--C-:B------:R-:W-:Y:S02]  /*1e80*/  IMAD.WIDE.U32 R130, R131, 0x4, R132.reuse ;  /* 0x0000000483827825 */ /* 0x100fe400078e0084 */
[----:B------:R-:W2:Y:S02]  /*1e90*/  LDG.E.64 R126, desc[UR8][R126.64] ;  /* 0x000000087e7e7981 */ /* 0x000ea4000c1e1b00 */
[----:B------:R-:W-:Y:S02]  /*1ea0*/  VIADD R143, R129, 0x60 ;  /* 0x00000060818f7836 */ /* 0x000fe40000000000 */
[--C-:B------:R-:W-:Y:S01]  /*1eb0*/  IMAD.WIDE.U32 R128, R135, 0x4, R132.reuse ;  /* 0x0000000487807825 */ /* 0x100fe200078e0084 */
[----:B------:R-:W3:Y:S03]  /*1ec0*/  LDG.E.64 R130, desc[UR8][R130.64] ;  /* 0x0000000882827981 */ /* 0x000ee6000c1e1b00 */
[----:B------:R-:W-:-:S02]  /*1ed0*/  IMAD.WIDE.U32 R132, R143, 0x4, R132 ;  /* 0x000000048f847825 */ /* 0x000fc400078e0084 */
[----:B------:R-:W4:Y:S04]  /*1ee0*/  LDG.E.64 R128, desc[UR8][R128.64] ;  /* 0x0000000880807981 */ /* 0x000f28000c1e1b00 */
[----:B------:R-:W4:Y:S01]  /*1ef0*/  LDG.E.64 R132, desc[UR8][R132.64] ;  /* 0x0000000884847981 */ /* 0x000f22000c1e1b00 */
[----:B--2---:R-:W-:Y:S01]  /*1f00*/  FADD.FTZ R135, RZ, R126 ;  /* 0x0000007eff877221 */ /* 0x004fe20000010000 */
[----:B------:R-:W-:-:S03]  /*1f10*/  FADD.FTZ R50, RZ, R127 ;  /* 0x0000007fff327221 */ /* 0x000fc60000010000 */
[----:B---3--:R-:W-:Y:S01]  /*1f20*/  FADD.FTZ R135, R130, R135 ;  /* 0x0000008782877221 */ /* 0x008fe20000010000 */
[----:B------:R-:W-:-:S03]  /*1f30*/  FADD.FTZ R50, R131, R50 ;  /* 0x0000003283327221 */ /* 0x000fc60000010000 */
[----:B----4-:R-:W-:Y:S01]  /*1f40*/  FADD.FTZ R135, R128, R135 ;  /* 0x0000008780877221 */ /* 0x010fe20000010000 */
[----:B------:R-:W-:-:S03]  /*1f50*/  FADD.FTZ R50, R129, R50 ;  /* 0x0000003281327221 */ /* 0x000fc60000010000 */
[----:B------:R-:W-:Y:S01]  /*1f60*/  FADD.FTZ R54, R132, R135 ;  /* 0x0000008784367221 */ /* 0x000fe20000010000 */
[----:B------:R-:W-:-:S07]  /*1f70*/  FADD.FTZ R52, R133, R50 ;  /* 0x0000003285347221 */ /* 0x000fce0000010000 */
.L_x_809:
[----:B------:R-:W-:Y:S05]  /*1f80*/  BSYNC B0 ;  /* 0x0000000000007941 */ /* 0x000fea0003800000 */
.L_x_808:
[----:B---3--:R-:W3:Y:S01]  /*1f90*/  SHFL.BFLY PT, R127, R54, 0x8, 0x1f ;  /* 0x0d001f00367f7f89 */ /* 0x008ee200000e0000 */
[----:B------:R-:W-:Y:S01]  /*1fa0*/  LOP3.LUT P1, RZ, R2, 0xffffff0f, RZ, 0xc0, !PT ;  /* 0xffffff0f02ff7812 */ /* 0x000fe2000782c0ff */
[----:B------:R-:W-:Y:S01]  /*1fb0*/  BSSY B0, `(.L_x_810) ;  /* 0x0000047000007945 */ /* 0x000fe20003800000 */
[----:B------:R-:W-:Y:S01]  /*1fc0*/  PRMT R120, R109, 0x7632, R120 ;  /* 0x000076326d787816 */ /* 0x000fe20000000078 */
[----:B------:R-:W4:Y:S01]  /*1fd0*/  SHFL.BFLY PT, R129, R52, 0x8, 0x1f ;  /* 0x0d001f0034817f89 */ /* 0x000f2200000e0000 */
        /* <DEDUP_REMOVED lines=9> */
[----:B------:R-:W-:Y:S01]  /*2070*/  PRMT R114, R107, 0x7632, R114 ;  /* 0x000076326b727816 */ /* 0x000fe20000000072 */
[----:B---3--:R-:W-:Y:S01]  /*2080*/  FADD.FTZ R127, R127, R54 ;  /* 0x000000367f7f7221 */ /* 0x008fe20000010000 */
[----:B------:R-:W-:-:S02]  /*2090*/  PRMT R86, R104, 0x7632, R86 ;  /* 0x0000763268567816 */ /* 0x000fc40000000056 */
[----:B------:R-:W-:Y:S01]  /*20a0*/  PRMT R84, R105, 0x7632, R84 ;  /* 0x0000763269547816 */ /* 0x000fe20000000054 */
[----:B----4-:R-:W-:Y:S01]  /*20b0*/  FADD.FTZ R129, R129, R52 ;  /* 0x0000003481817221 */ /* 0x010fe20000010000 */
[----:B------:R-:W3:Y:S01]  /*20c0*/  SHFL.BFLY PT, R50, R127, 0x4, 0x1f ;  /* 0x0c801f007f327f89 */ /* 0x000ee200000e0000 */
[----:B------:R-:W-:Y:S02]  /*20d0*/  PRMT R82, R102, 0x7632, R82 ;  /* 0x0000763266527816 */ /* 0x000fe40000000052 */
[----:B------:R-:W-:Y:S01]  /*20e0*/  PRMT R80, R103, 0x7632, R80 ;  /* 0x0000763267507816 */ /* 0x000fe20000000050 */
[----:B------:R-:W4:Y:S01]  /*20f0*/  SHFL.BFLY PT, R56, R129, 0x4, 0x1f ;  /* 0x0c801f0081387f89 */ /* 0x000f2200000e0000 */
        /* <DEDUP_REMOVED lines=9> */
[----:B------:R-:W-:Y:S01]  /*2190*/  PRMT R62, R93, 0x7632, R62 ;  /* 0x000076325d3e7816 */ /* 0x000fe2000000003e */
[----:B---3--:R-:W-:Y:S01]  /*21a0*/  FADD.FTZ R50, R127, R50 ;  /* 0x000000327f327221 */ /* 0x008fe20000010000 */
[----:B--2---:R-:W-:Y:S02]  /*21b0*/  PRMT R135, R90, 0x7632, R135 ;  /* 0x000076325a877816 */ /* 0x004fe40000000087 */
[----:B------:R-:W-:Y:S01]  /*21c0*/  PRMT R119, R120, 0x7632, R119 ;  /* 0x0000763278777816 */ /* 0x000fe20000000077 */
[----:B----4-:R-:W-:Y:S01]  /*21d0*/  FADD.FTZ R56, R129, R56 ;  /* 0x0000003881387221 */ /* 0x010fe20000010000 */
[----:B------:R-:W2:Y:S01]  /*21e0*/  SHFL.BFLY PT, R131, R50, 0x2, 0x1f ;  /* 0x0c401f0032837f89 */ /* 0x000ea200000e0000 */
[----:B------:R-:W-:Y:S02]  /*21f0*/  PRMT R129, R89, 0x7632, R129 ;  /* 0x0000763259817816 */ /* 0x000fe40000000081 */
[----:B------:R-:W-:Y:S01]  /*2200*/  PRMT R115, R121, 0x7632, R115 ;  /* 0x0000763279737816 */ /* 0x000fe20000000073 */
[----:B-1----:R-:W1:Y:S01]  /*2210*/  SHFL.BFLY PT, R133, R56, 0x2, 0x1f ;  /* 0x0c401f0038857f89 */ /* 0x002e6200000e0000 */
[----:B-----5:R-:W-:-:S02]  /*2220*/  PRMT R54, R123, 0x7632, R54 ;  /* 0x000076327b367816 */ /* 0x020fc40000000036 */
[----:B------:R-:W-:Y:S01]  /*2230*/  PRMT R58, R124, 0x7632, R58 ;  /* 0x000076327c3a7816 */ /* 0x000fe2000000003a */
[----:B--2---:R-:W-:Y:S01]  /*2240*/  FADD.FTZ R131, R50, R131 ;  /* 0x0000008332837221 */ /* 0x004fe20000010000 */
[----:B-1----:R-:W-:-:S04]  /*2250*/  FADD.FTZ R133, R56, R133 ;  /* 0x0000008538857221 */ /* 0x002fc80000010000 */
[----:B------:R-:W1:Y:S01]  /*2260*/  SHFL.BFLY PT, R126, R131, 0x1, 0x1f ;  /* 0x0c201f00837e7f89 */ /* 0x000e6200000e0000 */
[----:B------:R-:W-:-:S03]  /*2270*/  PRMT R56, R125, 0x7632, R56 ;  /* 0x000076327d387816 */ /* 0x000fc60000000038 */
[----:B------:R-:W2:Y:S01]  /*2280*/  SHFL.BFLY PT, R52, R133, 0x1, 0x1f ;  /* 0x0c201f0085347f89 */ /* 0x000ea200000e0000 */
[----:B-1----:R-:W-:Y:S01]  /*2290*/  @!P1 FADD.FTZ R126, R131, R126 ;  /* 0x0000007e837e9221 */ /* 0x002fe20000010000 */
[----:B------:R-:W-:-:S03]  /*22a0*/  PRMT R131, R88, 0x7632, R131 ;  /* 0x0000763258837816 */ /* 0x000fc60000000083 */
[----:B------:R-:W-:Y:S01]  /*22b0*/  @!P1 FMUL.FTZ R126, R126, 1.2207031431898940355e-05 ;  /* 0x374ccccd7e7e9820 */ /* 0x000fe20000410000 */
[--C-:B--2---:R-:W-:Y:S01]  /*22c0*/  @!P1 FADD.FTZ R127, R133, R52.reuse ;  /* 0x00000034857f9221 */ /* 0x104fe20000010000 */
[----:B------:R-:W-:Y:S02]  /*22d0*/  PRMT R133, R91, 0x7632, R133 ;  /* 0x000076325b857816 */ /* 0x000fe40000000085 */
[----:B------:R-:W-:Y:S01]  /*22e0*/  @!P1 FMUL.FTZ R50, R126, R126 ;  /* 0x0000007e7e329220 */ /* 0x000fe20000410000 */
[----:B------:R-:W-:-:S03]  /*22f0*/  PRMT R52, R122, 0x7632, R52 ;  /* 0x000076327a347816 */ /* 0x000fc60000000034 */
[----:B------:R-:W-:-:S05]  /*2300*/  @!P1 FFMA.FTZ R127, R127, 1.2207031431898940355e-05, -R50 ;  /* 0x374ccccd7f7f9823 */ /* 0x000fca0000010832 */
[----:B------:R-:W-:-:S05]  /*2310*/  @!P1 FMNMX.FTZ R127, RZ, R127, !PT ;  /* 0x0000007fff7f9209 */ /* 0x000fca0007810000 */
[----:B------:R1:W-:Y:S02]  /*2320*/  @!P1 STS.64 [R6], R126 ;  /* 0x0000007e06009388 */ /* 0x0003e40000000a00 */
[----:B-1----:R-:W-:Y:S01]  /*2330*/  PRMT R127, R118, 0x7632, R127 ;  /* 0x00007632767f7816 */ /* 0x002fe2000000007f */
[----:B------:R-:W-:Y:S06]  /*2340*/  BAR.SYNC.DEFER_BLOCKING 0x0 ;  /* 0x0000000000007b1d */ /* 0x000fec0000010000 */
[----:B------:R-:W-:Y:S05]  /*2350*/  @P0 BRA `(.L_x_811) ;  /* 0x0000000000300947 */ /* 0x000fea0003800000 */
[----:B------:R-:W1:Y:S01]  /*2360*/  S2UR UR6, SR_CgaCtaId ;  /* 0x00000000000679c3 */ /* 0x000e620000008800 */
[----:B------:R-:W-:Y:S01]  /*2370*/  UMOV UR5, 0x400 ;  /* 0x0000040000057882 */ /* 0x000fe20000000000 */
[----:B------:R-:W-:Y:S01]  /*2380*/  LEA R50, P1, R17, R14, 0x5 ;  /* 0x0000000e11327211 */ /* 0x000fe200078228ff */
[----:B------:R-:W-:-:S03]  /*2390*/  UIADD3 UR5, UR5, 0xc80, URZ ;  /* 0x00000c8005057890 */ /* 0x000fc6000fffe03f */
[----:B------:R-:W-:Y:S01]  /*23a0*/  LEA.HI.X R91, R17, R16, R13, 0x5, P1 ;  /* 0x00000010115b7211 */ /* 0x000fe200008f2c0d */
[----:B-1----:R-:W-:-:S03]  /*23b0*/  ULEA UR5, UR6, UR5, 0x18 ;  /* 0x0000000506057291 */ /* 0x002fc6000f8ec03f */
[----:B------:R-:W-:Y:S02]  /*23c0*/  ULDC.64 UR6, c[0x0][0x240] ;  /* 0x0000900000067ab9 */ /* 0x000fe40000000a00 */
[----:B------:R-:W-:Y:S02]  /*23d0*/  LEA R90, P1, R50, UR6, 0x3 ;  /* 0x00000006325a7c11 */ /* 0x000fe4000f8218ff */
[----:B------:R-:W-:Y:S02]  /*23e0*/  LEA R88, R2, UR5, 0x3 ;  /* 0x0000000502587c11 */ /* 0x000fe4000f8e18ff */
[----:B------:R-:W-:-:S04]  /*23f0*/  LEA.HI.X R91, R50, UR7, R91, 0x3, P1 ;  /* 0x00000007325b7c11 */ /* 0x000fc800088f1c5b */
[----:B------:R-:W1:Y:S04]  /*2400*/  LDS.64 R88, [R88] ;  /* 0x0000000058587984 */ /* 0x000e680000000a00 */
[----:B-1----:R1:W-:Y:S02]  /*2410*/  STG.E.64 desc[UR8][R90.64], R88 ;  /* 0x000000585a007986 */ /* 0x0023e4000c101b08 */
.L_x_811:
[----:B------:R-:W-:Y:S05]  /*2420*/  BSYNC B0 ;  /* 0x0000000000007941 */ /* 0x000fea0003800000 */
.L_x_810:
[----:B------:R-:W2:Y:S01]  /*2430*/  LDS.64 R112, [R7] ;  /* 0x0000000007707984 */ /* 0x000ea20000000a00 */
[----:B------:R-:W-:Y:S01]  /*2440*/  ULDC.64 UR6, c[0x0][0x210] ;  /* 0x0000840000067ab9 */ /* 0x000fe20000000a00 */
[----:B------:R-:W-:Y:S01]  /*2450*/  ULDC UR5, c[0x0][0x230] ;  /* 0x00008c0000057ab9 */ /* 0x000fe20000000800 */
[----:B------:R-:W-:Y:S01]  /*2460*/  LEA R94, P1, R161, UR6, 0x1 ;  /* 0x00000006a15e7c11 */ /* 0x000fe2000f8208ff */
[----:B------:R-:W-:Y:S01]  /*2470*/  IMAD.U32 R121, R121, 0x10000, RZ ;  /* 0x0001000079797824 */ /* 0x000fe200078e00ff */
[----:B-1----:R-:W-:Y:S01]  /*2480*/  LEA R88, P2, R46, UR6, 0x1 ;  /* 0x000000062e587c11 */ /* 0x002fe2000f8408ff */
[----:B------:R-:W-:Y:S01]  /*2490*/  ULOP3.LUT UR4, UR4, 0x1, URZ, 0x3c, !UPT ;  /* 0x0000000104047892 */ /* 0x000fe2000f8e3c3f */
[----:B------:R-:W-:Y:S02]  /*24a0*/  LEA R90, P3, R44, UR6, 0x1 ;  /* 0x000000062c5a7c11 */ /* 0x000fe4000f8608ff */
[----:B------:R-:W-:Y:S02]  /*24b0*/  LEA R92, P4, R42, UR6, 0x1 ;  /* 0x000000062a5c7c11 */ /* 0x000fe4000f8808ff */
[----:B------:R-:W-:-:S02]  /*24c0*/  LEA.HI.X R95, R161, UR7, R48, 0x1, P1 ;  /* 0x00000007a15f7c11 */ /* 0x000fc400088f0c30 */
[----:B------:R-:W-:Y:S02]  /*24d0*/  LEA.HI.X R89, R46, UR7, R159, 0x1, P2 ;  /* 0x000000072e597c11 */ /* 0x000fe400090f0c9f */
[----:B------:R-:W-:Y:S02]  /*24e0*/  LEA R98, P1, R51, UR6, 0x1 ;  /* 0x0000000633627c11 */ /* 0x000fe4000f8208ff */
[----:B------:R-:W-:Y:S02]  /*24f0*/  LEA.HI.X R91, R44, UR7, R157, 0x1, P3 ;  /* 0x000000072c5b7c11 */ /* 0x000fe400098f0c9d */
[----:B------:R-:W-:Y:S02]  /*2500*/  LEA.HI.X R93, R42, UR7, R155, 0x1, P4 ;  /* 0x000000072a5d7c11 */ /* 0x000fe4000a0f0c9b */
[----:B------:R-:W-:Y:S02]  /*2510*/  LEA R50, P2, R61, UR6, 0x1 ;  /* 0x000000063d327c11 */ /* 0x000fe4000f8408ff */
[----:B------:R-:W-:-:S02]  /*2520*/  SHF.L.U32 R161, R80, 0x10, RZ ;  /* 0x0000001050a17819 */ /* 0x000fc400000006ff */
[----:B------:R-:W-:Y:S02]  /*2530*/  LEA R60, P3, R40, UR6, 0x1 ;  /* 0x00000006283c7c11 */ /* 0x000fe4000f8608ff */
[----:B------:R-:W-:Y:S02]  /*2540*/  LEA R96, P4, R38, UR6, 0x1 ;  /* 0x0000000626607c11 */ /* 0x000fe4000f8808ff */
[----:B------:R-:W-:Y:S02]  /*2550*/  LEA.HI.X R99, R51, UR7, R26, 0x1, P1 ;  /* 0x0000000733637c11 */ /* 0x000fe400088f0c1a */
[----:B------:R-:W-:Y:S02]  /*2560*/  LEA.HI.X R51, R61, UR7, R28, 0x1, P2 ;  /* 0x000000073d337c11 */ /* 0x000fe400090f0c1c */
[----:B------:R-:W-:Y:S01]  /*2570*/  LEA.HI.X R61, R40, UR7, R153, 0x1, P3 ;  /* 0x00000007283d7c11 */ /* 0x000fe200098f0c99 */
[----:B------:R-:W-:Y:S01]  /*2580*/  IMAD.U32 R153, R72, 0x10000, RZ ;  /* 0x0001000048997824 */ /* 0x000fe200078e00ff */
[----:B------:R-:W-:-:S02]  /*2590*/  LEA.HI.X R97, R38, UR7, R151, 0x1, P4 ;  /* 0x0000000726617c11 */ /* 0x000fc4000a0f0c97 */
[----:B------:R-:W-:Y:S02]  /*25a0*/  LEA R104, P1, R33, UR6, 0x1 ;  /* 0x0000000621687c11 */ /* 0x000fe4000f8208ff */
[----:B------:R-:W-:Y:S01]  /*25b0*/  LEA R102, P2, R41, UR6, 0x1 ;  /* 0x0000000629667c11 */ /* 0x000fe2000f8408ff */
[----:B--2---:R-:W-:Y:S01]  /*25c0*/  FADD.FTZ R80, R113, UR5 ;  /* 0x0000000571507e21 */ /* 0x004fe20008010000 */
[----:B------:R-:W-:Y:S01]  /*25d0*/  LEA R100, P3, R36, UR6, 0x1 ;  /* 0x0000000624647c11 */ /* 0x000fe2000f8608ff */
[--C-:B------:R-:W-:Y:S01]  /*25e0*/  FADD.FTZ R44, R3, -R112.reuse ;  /* 0x80000070032c7221 */ /* 0x100fe20000010000 */
[----:B------:R-:W-:Y:S01]  /*25f0*/  LEA R40, P4, R34, UR6, 0x1 ;  /* 0x0000000622287c11 */ /* 0x000fe2000f8808ff */
[----:B------:R-:W-:Y:S01]  /*2600*/  FADD.FTZ R83, R83, -R112 ;  /* 0x8000007053537221 */ /* 0x000fe20000010000 */
[----:B------:R-:W-:Y:S01]  /*2610*/  LEA.HI.X R105, R33, UR7, R22, 0x1, P1 ;  /* 0x0000000721697c11 */ /* 0x000fe200088f0c16 */
[----:B------:R-:W1:Y:S01]  /*2620*/  MUFU.RSQ R80, R80 ;  /* 0x0000005000507308 */ /* 0x000e620000001400 */
[----:B------:R-:W-:Y:S01]  /*2630*/  LEA.HI.X R103, R41, UR7, R24, 0x1, P2 ;  /* 0x0000000729677c11 */ /* 0x000fe200090f0c18 */
[----:B------:R-:W-:Y:S01]  /*2640*/  IMAD.U32 R22, R130, 0x10000, RZ ;  /* 0x0001000082167824 */ /* 0x000fe200078e00ff */
[----:B------:R-:W-:Y:S01]  /*2650*/  LEA.HI.X R101, R36, UR7, R149, 0x1, P3 ;  /* 0x0000000724657c11 */ /* 0x000fe200098f0c95 */
[----:B------:R-:W-:Y:S01]  /*2660*/  IMAD.U32 R33, R84, 0x10000, RZ ;  /* 0x0001000054217824 */ /* 0x000fe200078e00ff */
[----:B------:R-:W-:Y:S01]  /*2670*/  LEA.HI.X R41, R34, UR7, R147, 0x1, P4 ;  /* 0x0000000722297c11 */ /* 0x000fe2000a0f0c93 */
[--C-:B------:R-:W-:Y:S01]  /*2680*/  FADD.FTZ R36, R23, -R112.reuse ;  /* 0x8000007017247221 */ /* 0x100fe20000010000 */
[----:B------:R-:W-:Y:S01]  /*2690*/  LEA R110, P1, R19, UR6, 0x1 ;  /* 0x00000006136e7c11 */ /* 0x000fe2000f8208ff */
[--C-:B------:R-:W-:Y:S01]  /*26a0*/  FADD.FTZ R75, R75, -R112.reuse ;  /* 0x800000704b4b7221 */ /* 0x100fe20000010000 */
[----:B------:R-:W-:Y:S01]  /*26b0*/  LEA R108, P2, R25, UR6, 0x1 ;  /* 0x00000006196c7c11 */ /* 0x000fe2000f8408ff */
[--C-:B------:R-:W-:Y:S01]  /*26c0*/  FADD.FTZ R21, R21, -R112.reuse ;  /* 0x8000007015157221 */ /* 0x100fe20000010000 */
[----:B------:R-:W-:Y:S01]  /*26d0*/  LEA R106, P3, R30, UR6, 0x1 ;  /* 0x000000061e6a7c11 */ /* 0x000fe2000f8608ff */
[--C-:B------:R-:W-:Y:S01]  /*26e0*/  FADD.FTZ R87, R87, -R112.reuse ;  /* 0x8000007057577221 */ /* 0x100fe20000010000 */
[----:B------:R-:W-:Y:S01]  /*26f0*/  LEA R24, P4, R32, UR6, 0x1 ;  /* 0x0000000620187c11 */ /* 0x000fe2000f8808ff */
[----:B------:R-:W-:Y:S01]  /*2700*/  FADD.FTZ R27, R27, -R112 ;  /* 0x800000701b1b7221 */ /* 0x000fe20000010000 */
[----:B------:R-:W-:Y:S01]  /*2710*/  LEA.HI.X R111, R19, UR7, R18, 0x1, P1 ;  /* 0x00000007136f7c11 */ /* 0x000fe200088f0c12 */
[----:B------:R-:W-:Y:S01]  /*2720*/  FADD.FTZ R85, R85, -R112 ;  /* 0x8000007055557221 */ /* 0x000fe20000010000 */
[----:B------:R-:W-:Y:S01]  /*2730*/  LEA.HI.X R109, R25, UR7, R20, 0x1, P2 ;  /* 0x00000007196d7c11 */ /* 0x000fe200090f0c14 */
[----:B------:R-:W-:Y:S01]  /*2740*/  FADD.FTZ R22, -R112, R22 ;  /* 0x0000001670167221 */ /* 0x000fe20000010100 */
[----:B------:R-:W-:Y:S01]  /*2750*/  LEA.HI.X R107, R30, UR7, R141, 0x1, P3 ;  /* 0x000000071e6b7c11 */ /* 0x000fe200098f0c8d */
[----:B------:R-:W-:Y:S01]  /*2760*/  IMAD.U32 R141, R62, 0x10000, RZ ;  /* 0x000100003e8d7824 */ /* 0x000fe200078e00ff */
[----:B------:R-:W-:Y:S01]  /*2770*/  LEA.HI.X R25, R32, UR7, R145, 0x1, P4 ;  /* 0x0000000720197c11 */ /* 0x000fe2000a0f0c91 */
[--C-:B------:R-:W-:Y:S01]  /*2780*/  FADD.FTZ R81, R81, -R112.reuse ;  /* 0x8000007051517221 */ /* 0x100fe20000010000 */
[----:B------:R-:W-:Y:S01]  /*2790*/  SHF.L.U32 R19, R136, 0x10, RZ ;  /* 0x0000001088137819 */ /* 0x000fe200000006ff */
[--C-:B------:R-:W-:Y:S01]  /*27a0*/  FADD.FTZ R79, R79, -R112.reuse ;  /* 0x800000704f4f7221 */ /* 0x100fe20000010000 */
[----:B------:R-:W-:Y:S01]  /*27b0*/  SHF.L.U32 R119, R119, 0x10, RZ ;  /* 0x0000001077777819 */ /* 0x000fe200000006ff */
[----:B------:R-:W-:Y:S01]  /*27c0*/  FADD.FTZ R77, R77, -R112 ;  /* 0x800000704d4d7221 */ /* 0x000fe20000010000 */
[----:B------:R-:W-:Y:S01]  /*27d0*/  SHF.L.U32 R138, R138, 0x10, RZ ;  /* 0x000000108a8a7819 */ /* 0x000fe200000006ff */
[----:B------:R-:W-:Y:S01]  /*27e0*/  FADD.FTZ R34, -R112, R19 ;  /* 0x0000001370227221 */ /* 0x000fe20000010100 */
        /* <DEDUP_REMOVED lines=21> */
[--C-:B------:R-:W-:Y:S01]  /*2940*/  FADD.FTZ R73, R73, -R112.reuse ;  /* 0x8000007049497221 */ /* 0x100fe20000010000 */
        /* <DEDUP_REMOVED lines=9> */
[C---:B------:R-:W-:Y:S01]  /*29e0*/  FADD.FTZ R42, -R112.reuse, R161 ;  /* 0x000000a1702a7221 */ /* 0x040fe20000010100 */
        /* <DEDUP_REMOVED lines=14> */
[C---:B------:R-:W-:Y:S01]  /*2ad0*/  FADD.FTZ R64, -R112.reuse, R153 ;  /* 0x0000009970407221 */ /* 0x040fe20000010100 */
        /* <DEDUP_REMOVED lines=25> */
[----:B------:R-:W-:Y:S01]  /*2c70*/  FADD.FTZ R137, R137, -R112 ;  /* 0x8000007089897221 */ /* 0x000fe20000010000 */
[----:B------:R-:W-:Y:S01]  /*2c80*/  FADD.FTZ R115, -R112, R115 ;  /* 0x0000007370737221 */ /* 0x000fe20000010100 */
[----:B------:R-:W-:Y:S01]  /*2c90*/  SHF.L.U32 R133, R124, 0x10, RZ ;  /* 0x000000107c857819 */ /* 0x000fe200000006ff */
[C---:B-1----:R-:W-:Y:S01]  /*2ca0*/  FMUL.FTZ R84, R80.reuse, R83 ;  /* 0x0000005350547220 */ /* 0x042fe20000410000 */
[C---:B------:R-:W-:Y:S01]  /*2cb0*/  FMUL.FTZ R112, R80.reuse, R75 ;  /* 0x0000004b50707220 */ /* 0x040fe20000410000 */
[----:B------:R-:W-:Y:S01]  /*2cc0*/  FMUL.FTZ R140, R80, R119 ;  /* 0x00000077508c7220 */ /* 0x000fe20000410000 */
[----:B------:R-:W-:Y:S01]  /*2cd0*/  SHF.L.U32 R122, R122, 0x10, RZ ;  /* 0x000000107a7a7819 */ /* 0x000fe200000006ff */
[----:B------:R-:W-:Y:S01]  /*2ce0*/  FMUL.FTZ R44, R44, R80 ;  /* 0x000000502c2c7220 */ /* 0x000fe20000410000 */
        /* <DEDUP_REMOVED lines=60> */
[----:B------:R-:W-:Y:S01]  /*30b0*/  SHF.L.U32 R83, R52, 0x10, RZ ;  /* 0x0000001034537819 */ /* 0x000fe200000006ff */
[----:B------:R-:W-:Y:S01]  /*30c0*/  IMAD.U32 R119, R58, 0x10000, RZ ;  /* 0x000100003a777824 */ /* 0x000fe200078e00ff */
[----:B------:R-:W-:Y:S01]  /*30d0*/  SHF.L.U32 R58, R123, 0x10, RZ ;  /* 0x000000107b3a7819 */ /* 0x000fe200000006ff */
[----:B------:R-:W-:Y:S01]  /*30e0*/  FFMA.FTZ R74, R44, R122, R133 ;  /* 0x0000007a2c4a7223 */ /* 0x000fe20000010085 */
[----:B------:R-:W-:Y:S01]  /*30f0*/  SHF.L.U32 R80, R125, 0x10, RZ ;  /* 0x000000107d507819 */ /* 0x000fe200000006ff */
[----:B------:R-:W-:Y:S01]  /*3100*/  FFMA.FTZ R123, R34, R83, R119 ;  /* 0x00000053227b7223 */ /* 0x000fe20000010077 */
[----:B------:R-:W-:Y:S01]  /*3110*/  SHF.L.U32 R71, R54, 0x10, RZ ;  /* 0x0000001036477819 */ /* 0x000fe200000006ff */
[----:B------:R-:W-:Y:S01]  /*3120*/  FFMA.FTZ R21, R122, R21, R133 ;  /* 0x000000157a157223 */ /* 0x000fe20000010085 */
[----:B------:R-:W-:Y:S01]  /*3130*/  SHF.L.U32 R56, R56, 0x10, RZ ;  /* 0x0000001038387819 */ /* 0x000fe200000006ff */
[--C-:B------:R-:W-:Y:S01]  /*3140*/  FFMA.FTZ R36, R36, R58, R80.reuse ;  /* 0x0000003a24247223 */ /* 0x100fe20000010050 */
[----:B------:R-:W-:Y:S01]  /*3150*/  FFMA.FTZ R52, R83, R18, R119 ;  /* 0x0000001253347223 */ /* 0x000fe20000010077 */
[----:B------:R-:W-:Y:S01]  /*3160*/  FFMA.FTZ R87, R58, R87, R80 ;  /* 0x000000573a577223 */ /* 0x000fe20000010050 */
[----:B------:R-:W-:Y:S01]  /*3170*/  F2FP.BF16.F32.PACK_AB R74, R123, R74 ;  /* 0x0000004a7b4a723e */ /* 0x000fe200000010ff */
[--C-:B------:R-:W-:Y:S01]  /*3180*/  FFMA.FTZ R3, R3, R71, R56.reuse ;  /* 0x0000004703037223 */ /* 0x100fe20000010038 */
[----:B------:R-:W-:Y:S01]  /*3190*/  FFMA.FTZ R54, R71, R19, R56 ;  /* 0x0000001347367223 */ /* 0x000fe20000010038 */
[----:B------:R-:W-:Y:S01]  /*31a0*/  FFMA.FTZ R82, R122, R82, R133 ;  /* 0x000000527a527223 */ /* 0x000fe20000010085 */
[----:B------:R-:W-:Y:S01]  /*31b0*/  FFMA.FTZ R79, R83, R20, R119 ;  /* 0x00000014534f7223 */ /* 0x000fe20000010077 */
[C-C-:B------:R-:W-:Y:S01]  /*31c0*/  FFMA.FTZ R85, R58.reuse, R85, R80.reuse ;  /* 0x000000553a557223 */ /* 0x140fe20000010050 */
        /* <DEDUP_REMOVED lines=12> */
[----:B------:R-:W-:Y:S01]  /*3290*/  FFMA.FTZ R137, R58, R137, R80 ;  /* 0x000000893a897223 */ /* 0x000fe20000010050 */
[----:B------:R-:W-:Y:S01]  /*32a0*/  F2FP.BF16.F32.PACK_AB R36, R3, R36 ;  /* 0x000000240324723e */ /* 0x000fe200000010ff */
[--C-:B------:R-:W-:Y:S01]  /*32b0*/  FFMA.FTZ R58, R71, R22, R56.reuse ;  /* 0x00000016473a7223 */ /* 0x100fe20000010038 */
[----:B------:R-:W-:Y:S01]  /*32c0*/  PRMT R3, R74, 0x7632, R3 ;  /* 0x000076324a037816 */ /* 0x000fe20000000003 */
[C---:B------:R-:W-:Y:S01]  /*32d0*/  FFMA.FTZ R18, R83.reuse, R78, R119 ;  /* 0x0000004e53127223 */ /* 0x040fe20000010077 */
[----:B------:R-:W-:Y:S01]  /*32e0*/  F2FP.BF16.F32.PACK_AB R21, R52, R21 ;  /* 0x000000153415723e */ /* 0x000fe200000010ff */
[----:B------:R-:W-:Y:S01]  /*32f0*/  FFMA.FTZ R84, R122, R84, R133 ;  /* 0x000000547a547223 */ /* 0x000fe20000010085 */
[----:B------:R-:W-:Y:S01]  /*3300*/  PRMT R19, R36, 0x7632, R19 ;  /* 0x0000763224137816 */ /* 0x000fe20000000013 */
[----:B------:R-:W-:Y:S01]  /*3310*/  FFMA.FTZ R23, R83, R23, R119 ;  /* 0x0000001753177223 */ /* 0x000fe20000010077 */
[----:B------:R-:W-:Y:S01]  /*3320*/  F2FP.BF16.F32.PACK_AB R87, R54, R87 ;  /* 0x000000573657723e */ /* 0x000fe200000010ff */
[--C-:B------:R-:W-:Y:S01]  /*3330*/  FFMA.FTZ R78, R71, R26, R56.reuse ;  /* 0x0000001a474e7223 */ /* 0x100fe20000010038 */
[----:B------:R-:W-:Y:S01]  /*3340*/  F2FP.BF16.F32.PACK_AB R79, R79, R82 ;  /* 0x000000524f4f723e */ /* 0x000fe200000010ff */
[----:B------:R-:W-:Y:S01]  /*3350*/  FFMA.FTZ R27, R122, R86, R133 ;  /* 0x000000567a1b7223 */ /* 0x000fe20000010085 */
[----:B------:R-:W-:Y:S01]  /*3360*/  FFMA.FTZ R28, R83, R28, R119 ;  /* 0x0000001c531c7223 */ /* 0x000fe20000010077 */
[----:B------:R-:W-:Y:S01]  /*3370*/  F2FP.BF16.F32.PACK_AB R85, R58, R85 ;  /* 0x000000553a55723e */ /* 0x000fe200000010ff */
[C-C-:B------:R-:W-:Y:S01]  /*3380*/  FFMA.FTZ R80, R71.reuse, R30, R56.reuse ;  /* 0x0000001e47507223 */ /* 0x140fe20000010038 */
[----:B------:R-:W-:Y:S01]  /*3390*/  FFMA.FTZ R86, R71, R33, R56 ;  /* 0x0000002147567223 */ /* 0x000fe20000010038 */
[----:B------:R1:W-:Y:S01]  /*33a0*/  STG.E.U16 desc[UR8][R94.64+0x2], R3 ;  /* 0x000002035e007986 */ /* 0x0003e2000c101508 */
[----:B------:R-:W-:Y:S01]  /*33b0*/  PRMT R33, R21, 0x7632, R33 ;  /* 0x0000763215217816 */ /* 0x000fe20000000021 */
[----:B------:R-:W-:Y:S01]  /*33c0*/  FFMA.FTZ R29, R122, R112, R133 ;  /* 0x000000707a1d7223 */ /* 0x000fe20000010085 */
[----:B------:R-:W-:Y:S01]  /*33d0*/  PRMT R52, R87, 0x7632, R52 ;  /* 0x0000763257347816 */ /* 0x000fe20000000034 */
[----:B------:R2:W-:Y:S01]  /*33e0*/  STG.E.U16 desc[UR8][R94.64+0x6], R19 ;  /* 0x000006135e007986 */ /* 0x0005e2000c101508 */
[----:B------:R-:W-:Y:S01]  /*33f0*/  F2FP.BF16.F32.PACK_AB R23, R23, R84 ;  /* 0x000000541717723e */ /* 0x000fe200000010ff */
[C---:B------:R-:W-:Y:S01]  /*3400*/  FFMA.FTZ R32, R83.reuse, R32, R119 ;  /* 0x0000002053207223 */ /* 0x040fe20000010077 */
[----:B------:R-:W-:Y:S01]  /*3410*/  F2FP.BF16.F32.PACK_AB R81, R78, R81 ;  /* 0x000000514e51723e */ /* 0x000fe200000010ff */
[----:B------:R-:W-:Y:S01]  /*3420*/  FFMA.FTZ R67, R122, R114, R133 ;  /* 0x000000727a437223 */ /* 0x000fe20000010085 */
[----:B------:R-:W-:Y:S01]  /*3430*/  F2FP.BF16.F32.PACK_AB R27, R28, R27 ;  /* 0x0000001b1c1b723e */ /* 0x000fe200000010ff */
[----:B------:R-:W-:Y:S01]  /*3440*/  FFMA.FTZ R38, R83, R38, R119 ;  /* 0x0000002653267223 */ /* 0x000fe20000010077 */
[----:B------:R-:W-:Y:S01]  /*3450*/  STG.E.U16 desc[UR8][R94.64], R74 ;  /* 0x0000004a5e007986 */ /* 0x000fe2000c101508 */
[----:B-1----:R-:W-:Y:S01]  /*3460*/  PRMT R3, R79, 0x7632, R3 ;  /* 0x000076324f037816 */ /* 0x002fe20000000003 */
[----:B------:R-:W-:Y:S01]  /*3470*/  FFMA.FTZ R42, R71, R42, R56 ;  /* 0x0000002a472a7223 */ /* 0x000fe20000010038 */
[----:B------:R-:W-:Y:S01]  /*3480*/  F2FP.BF16.F32.PACK_AB R77, R80, R77 ;  /* 0x0000004d504d723e */ /* 0x000fe200000010ff */
[----:B------:R-:W-:Y:S01]  /*3490*/  STG.E.U16 desc[UR8][R94.64+0x4], R36 ;  /* 0x000004245e007986 */ /* 0x000fe2000c101508 */
[----:B--2---:R-:W-:Y:S01]  /*34a0*/  PRMT R19, R85, 0x7632, R19 ;  /* 0x0000763255137816 */ /* 0x004fe20000000013 */
[----:B------:R-:W-:Y:S01]  /*34b0*/  FFMA.FTZ R63, R122, R118, R133 ;  /* 0x000000767a3f7223 */ /* 0x000fe20000010085 */
[----:B------:R-:W-:Y:S01]  /*34c0*/  PRMT R28, R81, 0x7632, R28 ;  /* 0x00007632511c7816 */ /* 0x000fe2000000001c */
[----:B------:R1:W-:Y:S01]  /*34d0*/  STG.E.U16 desc[UR8][R88.64], R21 ;  /* 0x0000001558007986 */ /* 0x0003e2000c101508 */
[----:B------:R-:W-:Y:S01]  /*34e0*/  F2FP.BF16.F32.PACK_AB R29, R32, R29 ;  /* 0x0000001d201d723e */ /* 0x000fe200000010ff */
[----:B------:R-:W-:Y:S01]  /*34f0*/  FFMA.FTZ R46, R83, R46, R119 ;  /* 0x0000002e532e7223 */ /* 0x000fe20000010077 */
[----:B------:R-:W-:Y:S01]  /*3500*/  F2FP.BF16.F32.PACK_AB R73, R86, R73 ;  /* 0x000000495649723e */ /* 0x000fe200000010ff */
[----:B------:R-:W-:Y:S01]  /*3510*/  STG.E.U16 desc[UR8][R88.64+0x2], R33 ;  /* 0x0000022158007986 */ /* 0x000fe2000c101508 */
[--C-:B------:R-:W-:Y:S01]  /*3520*/  FFMA.FTZ R48, R71, R48, R56.reuse ;  /* 0x0000003047307223 */ /* 0x100fe20000010038 */
[----:B------:R-:W-:Y:S01]  /*3530*/  F2FP.BF16.F32.PACK_AB R38, R38, R67 ;  /* 0x000000432626723e */ /* 0x000fe200000010ff */
[----:B------:R-:W-:Y:S01]  /*3540*/  FFMA.FTZ R57, R122, R120, R133 ;  /* 0x000000787a397223 */ /* 0x000fe20000010085 */
[----:B------:R-:W-:Y:S01]  /*3550*/  STG.E.U16 desc[UR8][R88.64+0x4], R87 ;  /* 0x0000045758007986 */ /* 0x000fe2000c101508 */
[----:B------:R-:W-:Y:S01]  /*3560*/  FFMA.FTZ R62, R83, R62, R119 ;  /* 0x0000003e533e7223 */ /* 0x000fe20000010077 */
[--C-:B------:R-:W-:Y:S01]  /*3570*/  FFMA.FTZ R64, R71, R64, R56.reuse ;  /* 0x0000004047407223 */ /* 0x100fe20000010038 */
[----:B------:R-:W-:Y:S01]  /*3580*/  F2FP.BF16.F32.PACK_AB R69, R42, R69 ;  /* 0x000000452a45723e */ /* 0x000fe200000010ff */
[----:B------:R-:W-:Y:S01]  /*3590*/  STG.E.U16 desc[UR8][R88.64+0x6], R52 ;  /* 0x0000063458007986 */ /* 0x000fe2000c101508 */
[----:B-1----:R-:W-:Y:S01]  /*35a0*/  PRMT R21, R23, 0x7632, R21 ;  /* 0x0000763217157816 */ /* 0x002fe20000000015 */
[--C-:B------:R-:W-:Y:S01]  /*35b0*/  FFMA.FTZ R68, R71, R68, R56.reuse ;  /* 0x0000004447447223 */ /* 0x100fe20000010038 */
[----:B------:R-:W-:Y:S01]  /*35c0*/  F2FP.BF16.F32.PACK_AB R46, R46, R63 ;  /* 0x0000003f2e2e723e */ /* 0x000fe200000010ff */
[----:B------:R1:W-:Y:S01]  /*35d0*/  STG.E.U16 desc[UR8][R90.64+0x2], R3 ;  /* 0x000002035a007986 */ /* 0x0003e2000c101508 */
[----:B------:R-:W-:Y:S01]  /*35e0*/  F2FP.BF16.F32.PACK_AB R65, R48, R65 ;  /* 0x000000413041723e */ /* 0x000fe200000010ff */
[----:B------:R-:W-:Y:S01]  /*35f0*/  FFMA.FTZ R53, R122, R124, R133 ;  /* 0x0000007c7a357223 */ /* 0x000fe20000010085 */
[C---:B------:R-:W-:Y:S01]  /*3600*/  FFMA.FTZ R66, R83.reuse, R66, R119 ;  /* 0x0000004253427223 */ /* 0x040fe20000010077 */
[----:B------:R2:W-:Y:S01]  /*3610*/  STG.E.U16 desc[UR8][R90.64+0x6], R19 ;  /* 0x000006135a007986 */ /* 0x0005e2000c101508 */
[----:B------:R-:W-:Y:S01]  /*3620*/  F2FP.BF16.F32.PACK_AB R57, R62, R57 ;  /* 0x000000393e39723e */ /* 0x000fe200000010ff */
[----:B------:R-:W-:Y:S01]  /*3630*/  FFMA.FTZ R47, R122, R126, R133 ;  /* 0x0000007e7a2f7223 */ /* 0x000fe20000010085 */
[----:B------:R-:W-:Y:S01]  /*3640*/  F2FP.BF16.F32.PACK_AB R59, R64, R59 ;  /* 0x0000003b403b723e */ /* 0x000fe200000010ff */
[----:B------:R-:W-:Y:S01]  /*3650*/  STG.E.U16 desc[UR8][R90.64], R79 ;  /* 0x0000004f5a007986 */ /* 0x000fe2000c101508 */
[----:B------:R-:W-:Y:S01]  /*3660*/  FFMA.FTZ R70, R83, R70, R119 ;  /* 0x0000004653467223 */ /* 0x000fe20000010077 */
[--C-:B------:R-:W-:Y:S01]  /*3670*/  FFMA.FTZ R72, R71, R72, R56.reuse ;  /* 0x0000004847487223 */ /* 0x100fe20000010038 */
[----:B------:R-:W-:Y:S01]  /*3680*/  F2FP.BF16.F32.PACK_AB R55, R68, R55 ;  /* 0x000000374437723e */ /* 0x000fe200000010ff */
[----:B------:R-:W-:Y:S01]  /*3690*/  STG.E.U16 desc[UR8][R90.64+0x4], R85 ;  /* 0x000004555a007986 */ /* 0x000fe2000c101508 */
[----:B-1----:R-:W-:Y:S01]  /*36a0*/  PRMT R3, R27, 0x7632, R3 ;  /* 0x000076321b037816 */ /* 0x002fe20000000003 */
[----:B------:R-:W-:Y:S01]  /*36b0*/  FFMA.FTZ R44, R122, R128, R133 ;  /* 0x000000807a2c7223 */ /* 0x000fe20000010085 */
[----:B------:R-:W-:Y:S01]  /*36c0*/  FFMA.FTZ R75, R83, R75, R119 ;  /* 0x0000004b534b7223 */ /* 0x000fe20000010077 */
[----:B--2---:R-:W-:Y:S01]  /*36d0*/  PRMT R19, R77, 0x7632, R19 ;  /* 0x000076324d137816 */ /* 0x004fe20000000013 */
[----:B------:R1:W-:Y:S01]  /*36e0*/  STG.E.U16 desc[UR8][R92.64], R23 ;  /* 0x000000175c007986 */ /* 0x0003e2000c101508 */
[----:B------:R-:W-:Y:S01]  /*36f0*/  FFMA.FTZ R76, R71, R76, R56 ;  /* 0x0000004c474c7223 */ /* 0x000fe20000010038 */
[----:B------:R-:W-:Y:S01]  /*3700*/  PRMT R48, R46, 0x7632, R48 ;  /* 0x000076322e307816 */ /* 0x000fe20000000030 */
[----:B------:R-:W-:Y:S01]  /*3710*/  FFMA.FTZ R43, R122, R130, R133 ;  /* 0x000000827a2b7223 */ /* 0x000fe20000010085 */
[----:B------:R2:W-:Y:S01]  /*3720*/  STG.E.U16 desc[UR8][R92.64+0x2], R21 ;  /* 0x000002155c007986 */ /* 0x0005e2000c101508 */
[----:B------:R-:W-:Y:S01]  /*3730*/  PRMT R52, R57, 0x7632, R52 ;  /* 0x0000763239347816 */ /* 0x000fe20000000034 */
[C-C-:B------:R-:W-:Y:S01]  /*3740*/  FFMA.FTZ R30, R71.reuse, R113, R56.reuse ;  /* 0x00000071471e7223 */ /* 0x140fe20000010038 */
[----:B------:R-:W-:Y:S01]  /*3750*/  F2FP.BF16.F32.PACK_AB R53, R66, R53 ;  /* 0x000000354235723e */ /* 0x000fe200000010ff */
[----:B------:R-:W-:Y:S01]  /*3760*/  STG.E.U16 desc[UR8][R92.64+0x4], R81 ;  /* 0x000004515c007986 */ /* 0x000fe2000c101508 */
[----:B------:R-:W-:Y:S01]  /*3770*/  F2FP.BF16.F32.PACK_AB R47, R70, R47 ;  /* 0x0000002f462f723e */ /* 0x000fe200000010ff */
[--C-:B------:R-:W-:Y:S01]  /*3780*/  FFMA.FTZ R26, R71, R129, R56.reuse ;  /* 0x00000081471a7223 */ /* 0x100fe20000010038 */
[----:B------:R-:W-:Y:S01]  /*3790*/  F2FP.BF16.F32.PACK_AB R49, R72, R49 ;  /* 0x000000314831723e */ /* 0x000fe200000010ff */
[----:B------:R-:W-:Y:S01]  /*37a0*/  STG.E.U16 desc[UR8][R92.64+0x6], R28 ;  /* 0x0000061c5c007986 */ /* 0x000fe2000c101508 */
[----:B-1----:R-:W-:Y:S01]  /*37b0*/  PRMT R23, R73, 0x7632, R23 ;  /* 0x0000763249177816 */ /* 0x002fe20000000017 */
[----:B------:R-:W-:Y:S01]  /*37c0*/  FFMA.FTZ R39, R122, R132, R133 ;  /* 0x000000847a277223 */ /* 0x000fe20000010085 */
[----:B------:R-:W-:Y:S01]  /*37d0*/  F2FP.BF16.F32.PACK_AB R44, R75, R44 ;  /* 0x0000002c4b2c723e */ /* 0x000fe200000010ff */
[----:B------:R1:W-:Y:S01]  /*37e0*/  STG.E.U16 desc[UR8][R98.64+0x2], R3 ;  /* 0x0000020362007986 */ /* 0x0003e2000c101508 */
[----:B--2---:R-:W-:Y:S01]  /*37f0*/  PRMT R21, R29, 0x7632, R21 ;  /* 0x000076321d157816 */ /* 0x004fe20000000015 */
[C---:B------:R-:W-:Y:S01]  /*3800*/  FFMA.FTZ R34, R83.reuse, R131, R119 ;  /* 0x0000008353227223 */ /* 0x040fe20000010077 */
[----:B------:R-:W-:Y:S01]  /*3810*/  F2FP.BF16.F32.PACK_AB R45, R76, R45 ;  /* 0x0000002d4c2d723e */ /* 0x000fe200000010ff */
        /* <DEDUP_REMOVED lines=13> */
[----:B------:R-:W-:Y:S01]  /*38f0*/  STG.E.U16 desc[UR8][R50.64], R29 ;  /* 0x0000001d32007986 */ /* 0x000fe2000c101508 */
[----:B------:R-:W-:Y:S01]  /*3900*/  FFMA.FTZ R56, R71, R115, R56 ;  /* 0x0000007347387223 */ /* 0x000fe20000010038 */
[----:B------:R-:W-:Y:S01]  /*3910*/  F2FP.BF16.F32.PACK_AB R34, R34, R39 ;  /* 0x000000272222723e */ /* 0x000fe200000010ff */
[----:B------:R-:W-:Y:S01]  /*3920*/  ULDC.64 UR6, c[0x0][0x238] ;  /* 0x00008e0000067ab9 */ /* 0x000fe20000000a00 */
[----:B------:R1:W-:Y:S01]  /*3930*/  STG.E.U16 desc[UR8][R50.64+0x2], R21 ;  /* 0x0000021532007986 */ /* 0x0003e2000c101508 */
[----:B------:R-:W-:-:S02]  /*3940*/  F2FP.BF16.F32.PACK_AB R20, R20, R35 ;  /* 0x000000231414723e */ /* 0x000fc400000010ff */
[----:B------:R-:W-:Y:S01]  /*3950*/  F2FP.BF16.F32.PACK_AB R22, R22, R31 ;  /* 0x0000001f1616723e */ /* 0x000fe200000010ff */
[----:B------:R-:W-:Y:S01]  /*3960*/  STG.E.U16 desc[UR8][R50.64+0x4], R73 ;  /* 0x0000044932007986 */ /* 0x000fe2000c101508 */
[----:B------:R-:W-:Y:S02]  /*3970*/  F2FP.BF16.F32.PACK_AB R83, R83, R122 ;  /* 0x0000007a5353723e */ /* 0x000fe400000010ff */
[----:B------:R-:W-:Y:S01]  /*3980*/  F2FP.BF16.F32.PACK_AB R56, R56, R137 ;  /* 0x000000893838723e */ /* 0x000fe200000010ff */
[----:B------:R2:W-:Y:S01]  /*3990*/  STG.E.U16 desc[UR8][R50.64+0x6], R23 ;  /* 0x0000061732007986 */ /* 0x0005e2000c101508 */
[----:B------:R-:W-:Y:S02]  /*39a0*/  PRMT R54, R34, 0x7632, R54 ;  /* 0x0000763222367816 */ /* 0x000fe40000000036 */
[----:B------:R-:W-:Y:S01]  /*39b0*/  IADD3 R17, P1, R17, 0x1, RZ ;  /* 0x0000000111117810 */ /* 0x000fe20007f3e0ff */
[----:B------:R3:W-:Y:S01]  /*39c0*/  STG.E.U16 desc[UR8][R60.64+0x2], R3 ;  /* 0x000002033c007986 */ /* 0x0007e2000c101508 */
[----:B-1----:R-:W-:-:S02]  /*39d0*/  PRMT R21, R65, 0x7632, R21 ;  /* 0x0000763241157816 */ /* 0x002fc40000000015 */
[----:B------:R-:W-:Y:S01]  /*39e0*/  IADD3.X R13, RZ, R13, RZ, P1, !PT ;  /* 0x0000000dff0d7210 */ /* 0x000fe20000ffe4ff */
[----:B------:R1:W-:Y:S01]  /*39f0*/  STG.E.U16 desc[UR8][R60.64+0x6], R19 ;  /* 0x000006133c007986 */ /* 0x0003e2000c101508 */
[----:B------:R-:W-:-:S03]  /*3a00*/  ISETP.GE.U32.AND P1, PT, R17, UR6, PT ;  /* 0x0000000611007c0c */ /* 0x000fc6000bf26070 */
[----:B------:R-:W-:Y:S01]  /*3a10*/  STG.E.U16 desc[UR8][R60.64], R38 ;  /* 0x000000263c007986 */ /* 0x000fe2000c101508 */
[----:B--2---:R-:W-:Y:S02]  /*3a20*/  PRMT R51, R53, 0x7632, R51 ;  /* 0x0000763235337816 */ /* 0x004fe40000000033 */
[----:B------:R-:W-:Y:S01]  /*3a30*/  PRMT R50, R47, 0x7632, R50 ;  /* 0x000076322f327816 */ /* 0x000fe20000000032 */
[----:B------:R-:W-:Y:S01]  /*3a40*/  STG.E.U16 desc[UR8][R60.64+0x4], R69 ;  /* 0x000004453c007986 */ /* 0x000fe2000c101508 */
[----:B---3--:R-:W-:Y:S02]  /*3a50*/  PRMT R3, R59, 0x7632, R3 ;  /* 0x000076323b037816 */ /* 0x008fe40000000003 */
[----:B------:R-:W-:Y:S01]  /*3a60*/  ISETP.GE.AND.EX P1, PT, R13, UR7, PT, P1 ;  /* 0x000000070d007c0c */ /* 0x000fe2000bf26310 */
[----:B------:R-:W-:Y:S01]  /*3a70*/  STG.E.U16 desc[UR8][R96.64], R46 ;  /* 0x0000002e60007986 */ /* 0x000fe2000c101508 */
[----:B-1----:R-:W-:-:S03]  /*3a80*/  PRMT R19, R55, 0x7632, R19 ;  /* 0x0000763237137816 */ /* 0x002fc60000000013 */
[----:B------:R-:W-:Y:S04]  /*3a90*/  STG.E.U16 desc[UR8][R96.64+0x2], R48 ;  /* 0x0000023060007986 */ /* 0x000fe8000c101508 */
[----:B------:R-:W-:Y:S04]  /*3aa0*/  STG.E.U16 desc[UR8][R96.64+0x4], R65 ;  /* 0x0000044160007986 */ /* 0x000fe8000c101508 */
[----:B------:R1:W-:Y:S04]  /*3ab0*/  STG.E.U16 desc[UR8][R96.64+0x6], R21 ;  /* 0x0000061560007986 */ /* 0x0003e8000c101508 */
[----:B------:R-:W-:Y:S04]  /*3ac0*/  STG.E.U16 desc[UR8][R104.64], R57 ;  /* 0x0000003968007986 */ /* 0x000fe8000c101508 */
[----:B------:R-:W-:Y:S04]  /*3ad0*/  STG.E.U16 desc[UR8][R104.64+0x2], R52 ;  /* 0x0000023468007986 */ /* 0x000fe8000c101508 */
[----:B------:R-:W-:Y:S01]  /*3ae0*/  STG.E.U16 desc[UR8][R104.64+0x4], R59 ;  /* 0x0000043b68007986 */ /* 0x000fe2000c101508 */
[----:B-1----:R-:W-:-:S03]  /*3af0*/  PRMT R21, R45, 0x7632, R21 ;  /* 0x000076322d157816 */ /* 0x002fc60000000015 */
[----:B------:R1:W-:Y:S04]  /*3b00*/  STG.E.U16 desc[UR8][R104.64+0x6], R3 ;  /* 0x0000060368007986 */ /* 0x0003e8000c101508 */
[----:B------:R2:W-:Y:S04]  /*3b10*/  STG.E.U16 desc[UR8][R102.64+0x6], R19 ;  /* 0x0000061366007986 */ /* 0x0005e8000c101508 */
[----:B------:R3:W-:Y:S01]  /*3b20*/  STG.E.U16 desc[UR8][R102.64], R53 ;  /* 0x0000003566007986 */ /* 0x0007e2000c101508 */
[----:B-1----:R-:W-:-:S03]  /*3b30*/  PRMT R3, R49, 0x7632, R3 ;  /* 0x0000763231037816 */ /* 0x002fc60000000003 */
[----:B------:R-:W-:Y:S01]  /*3b40*/  STG.E.U16 desc[UR8][R102.64+0x2], R51 ;  /* 0x0000023366007986 */ /* 0x000fe2000c101508 */
[----:B--2---:R-:W-:-:S03]  /*3b50*/  PRMT R19, R44, 0x7632, R19 ;  /* 0x000076322c137816 */ /* 0x004fc60000000013 */
[----:B------:R1:W-:Y:S01]  /*3b60*/  STG.E.U16 desc[UR8][R102.64+0x4], R55 ;  /* 0x0000043766007986 */ /* 0x0003e2000c101508 */
[----:B---3--:R-:W-:-:S03]  /*3b70*/  PRMT R53, R20, 0x7632, R53 ;  /* 0x0000763214357816 */ /* 0x008fc60000000035 */
[----:B------:R-:W-:Y:S04]  /*3b80*/  STG.E.U16 desc[UR8][R100.64], R47 ;  /* 0x0000002f64007986 */ /* 0x000fe8000c101508 */
[----:B------:R-:W-:Y:S04]  /*3b90*/  STG.E.U16 desc[UR8][R100.64+0x2], R50 ;  /* 0x0000023264007986 */ /* 0x000fe8000c101508 */
[----:B------:R-:W-:Y:S01]  /*3ba0*/  STG.E.U16 desc[UR8][R100.64+0x4], R49 ;  /* 0x0000043164007986 */ /* 0x000fe2000c101508 */
[----:B-1----:R-:W-:-:S03]  /*3bb0*/  PRMT R55, R18, 0x7632, R55 ;  /* 0x0000763212377816 */ /* 0x002fc60000000037 */
[----:B------:R1:W-:Y:S04]  /*3bc0*/  STG.E.U16 desc[UR8][R100.64+0x6], R3 ;  /* 0x0000060364007986 */ /* 0x0003e8000c101508 */
[----:B------:R-:W-:Y:S04]  /*3bd0*/  STG.E.U16 desc[UR8][R40.64], R44 ;  /* 0x0000002c28007986 */ /* 0x000fe8000c101508 */
[----:B------:R2:W-:Y:S04]  /*3be0*/  STG.E.U16 desc[UR8][R40.64+0x2], R19 ;  /* 0x0000021328007986 */ /* 0x0005e8000c101508 */
[----:B------:R-:W-:Y:S01]  /*3bf0*/  STG.E.U16 desc[UR8][R40.64+0x4], R45 ;  /* 0x0000042d28007986 */ /* 0x000fe2000c101508 */
[----:B-1----:R-:W-:-:S03]  /*3c00*/  PRMT R3, R30, 0x7632, R3 ;  /* 0x000076321e037816 */ /* 0x002fc60000000003 */
[----:B------:R-:W-:Y:S04]  /*3c10*/  STG.E.U16 desc[UR8][R40.64+0x6], R21 ;  /* 0x0000061528007986 */ /* 0x000fe8000c101508 */
[----:B------:R1:W-:Y:S01]  /*3c20*/  STG.E.U16 desc[UR8][R110.64], R18 ;  /* 0x000000126e007986 */ /* 0x0003e2000c101508 */
[----:B--2---:R-:W-:-:S03]  /*3c30*/  PRMT R19, R56, 0x7632, R19 ;  /* 0x0000763238137816 */ /* 0x004fc60000000013 */
[----:B------:R-:W-:Y:S04]  /*3c40*/  STG.E.U16 desc[UR8][R110.64+0x2], R55 ;  /* 0x000002376e007986 */ /* 0x000fe8000c101508 */
[----:B------:R-:W-:Y:S01]  /*3c50*/  STG.E.U16 desc[UR8][R110.64+0x4], R30 ;  /* 0x0000041e6e007986 */ /* 0x000fe2000c101508 */
[----:B-1----:R-:W-:-:S03]  /*3c60*/  PRMT R18, R26, 0x7632, R18 ;  /* 0x000076321a127816 */ /* 0x002fc60000000012 */
[----:B------:R1:W-:Y:S04]  /*3c70*/  STG.E.U16 desc[UR8][R110.64+0x6], R3 ;  /* 0x000006036e007986 */ /* 0x0003e8000c101508 */
[----:B------:R2:W-:Y:S04]  /*3c80*/  STG.E.U16 desc[UR8][R108.64+0x6], R18 ;  /* 0x000006126c007986 */ /* 0x0005e8000c101508 */
        /* <DEDUP_REMOVED lines=14> */
[----:B------:R-:W-:Y:S05]  /*3d70*/  EXIT ;  /* 0x000000000000794d */ /* 0x000fea0003800000 */
.L_x_813:
        /* <DEDUP_REMOVED lines=16> */
.L_x_1821:


//--------------------- .text._ZN13group_norm_v214gn_cuda_kernelI13__nv_bfloat16Li320ELi1ELi32ELi20ELi4096ELb0ELi128ELi320ELi320ELi4ELb1ELi4ELb0ELb0ENS_16CompileConditionILi900EEEEEvPT_PKS4_S7_S7_flPfS8_Pj --------------------------
	.section	.text._ZN13group_norm_v214gn_cuda_kernelI13__nv_bfloat16Li320ELi1ELi32ELi20ELi4096ELb0ELi128ELi320ELi320ELi4ELb1ELi4ELb0ELb0ENS_16CompileConditionILi900EEEEEvPT_PKS4_S7_S7_flPfS8_Pj,"ax",@progbits
	.align	128
        .global         _ZN13group_norm_v214gn_cuda_kernelI13__nv_bfloat16Li320ELi1ELi32ELi20ELi4096ELb0ELi128ELi320ELi320ELi4ELb1ELi4ELb0ELb0ENS_16CompileConditionILi900EEEEEvPT_PKS4_S7_S7_flPfS8_Pj
        .type           _ZN13group_norm_v214gn_cuda_kernelI13__nv_bfloat16Li320ELi1ELi32ELi20ELi4096ELb0ELi128ELi320ELi320ELi4ELb1ELi4ELb0ELb0ENS_16CompileConditionILi900EEEEEvPT_PKS4_S7_S7_flPfS8_Pj,@function
        .size           _ZN13group_norm_v214gn_cuda_kernelI13__nv_bfloat16Li320ELi1ELi32ELi20ELi4096ELb0ELi128ELi320ELi320ELi4ELb1ELi4ELb0ELb0ENS_16CompileConditionILi900EEEEEvPT_PKS4_S7_S7_flPfS8_Pj,(.L_x_1822 - _ZN13group_norm_v214gn_cuda_kernelI13__nv_bfloat16Li320ELi1ELi32ELi20ELi4096ELb0ELi128ELi320ELi320ELi4ELb1ELi4ELb0ELb0ENS_16CompileConditionILi900EEEEEvPT_PKS4_S7_S7_flPfS8_Pj)
        .other          _ZN13group_norm_v214gn_cuda_kernelI13__nv_bfloat16Li320ELi1ELi32ELi20ELi4096ELb0ELi128ELi320ELi320ELi4ELb1ELi4ELb0ELb0ENS_16CompileConditionILi900EEEEEvPT_PKS4_S7_S7_flPfS8_Pj,@"STO_CUDA_ENTRY STV_DEFAULT"
_ZN13group_norm_v214gn_cuda_kernelI13__nv_bfloat16Li320ELi1ELi32ELi20ELi4096ELb0ELi128ELi320ELi320ELi4ELb1ELi4ELb0ELb0ENS_16CompileConditionILi900EEEEEvPT_PKS4_S7_S7_flPfS8_Pj:
.text._ZN13group_norm_v214gn_cuda_kernelI13__nv_bfloat16Li320ELi1ELi32ELi20ELi4096ELb0ELi128ELi320ELi320ELi4ELb1ELi4ELb0ELb0ENS_16CompileConditionILi900EEEEEvPT_PKS4_S7_S7_flPfS8_Pj:
[----:B------:R-:W0:Y:S08]  /*0000*/  LDC R1, c[0x0][0x28] ;  /* 0x00000a00ff017b82 */ /* 0x000e300000000800 */
[----:B------:R-:W1:Y:S01]  /*0010*/  S2UR UR11, SR_CTAID.Y ;  /* 0x00000000000b79c3 */ /* 0x000e620000002600 */
[----:B------:R-:W-:Y:S01]  /*0020*/  ULDC.64 UR6, c[0x0][0x238] ;  /* 0x00008e0000067ab9 */ /* 0x000fe20000000a00 */
[----:B0-----:R-:W-:Y:S01]  /*0030*/  IADD3 R1, R1, -0x140, RZ ;  /* 0xfffffec001017810 */ /* 0x001fe20007ffe0ff */
[----:B-1----:R-:W-:-:S04]  /*0040*/  USHF.R.U32.HI UR4, URZ, 0x1, UR11 ;  /* 0x000000013f047899 */ /* 0x002fc8000801160b */
[----:B------:R-:W-:-:S04]  /*0050*/  UISETP.GE.U32.AND UP0, UPT, UR4, UR6, UPT ;  /* 0x000000060400728c */ /* 0x000fc8000bf06070 */
[----:B------:R-:W-:-:S06]  /*0060*/  UISETP.GE.AND.EX UP0, UPT, URZ, UR7, UPT, UP0 ;  /* 0x000000073f00728c */ /* 0x000fcc000bf06300 */
[----:B------:R-:W-:-:S13]  /*0070*/  PLOP3.LUT P0, PT, PT, PT, UP0, 0x80, 0x0 ;  /* 0x000000000000781c */ /* 0x000fda0003f0f008 */
[----:B------:R-:W-:Y:S05]  /*0080*/  @P0 EXIT ;  /* 0x000000000000094d */ /* 0x000fea0003800000 */
[----:B------:R-:W0:Y:S01]  /*0090*/  S2R R10, SR_TID.X ;  /* 0x00000000000a7919 */ /* 0x000e220000002100 */
[----:B------:R-:W1:Y:S01]  /*00a0*/  S2UR UR10, SR_CgaCtaId ;  /* 0x00000000000a79c3 */ /* 0x000e620000008800 */
[----:B------:R-:W-:Y:S01]  /*00b0*/  ULOP3.LUT UR5, UR11, 0x1, URZ, 0xc0, !UPT ;  /* 0x000000010b057892 */ /* 0x000fe2000f8ec03f */
[----:B------:R-:W2:Y:S01]  /*00c0*/  S2R R4, SR_CTAID.X ;  /* 0x0000000000047919 */ /* 0x000ea20000002500 */
[----:B------:R-:W-:Y:S02]  /*00d0*/  USHF.L.U32 UR6, UR11, 0x4, URZ ;  /* 0x000000040b067899 */ /* 0x000fe4000800063f */
[----:B------:R-:W-:Y:S02]  /*00e0*/  UIMAD UR5, UR5, 0x140, URZ ;  /* 0x00000140050578a4 */ /* 0x000fe4000f8e023f */
[----:B------:R-:W-:Y:S01]  /*00f0*/  ULOP3.LUT UR9, UR6, 0x10, URZ, 0xc0, !UPT ;  /* 0x0000001006097892 */ /* 0x000fe2000f8ec03f */
[----:B------:R-:W-:Y:S01]  /*0100*/  UMOV UR8, 0x400 ;  /* 0x0000040000087882 */ /* 0x000fe20000000000 */
[----:B------:R-:W-:Y:S01]  /*0110*/  ULDC.64 UR12, c[0x0][0x240] ;  /* 0x00009000000c7ab9 */ /* 0x000fe20000000a00 */
[----:B------:R-:W-:Y:S01]  /*0120*/  ULDC.64 UR6, c[0x0][0x250] ;  /* 0x0000940000067ab9 */ /* 0x000fe20000000a00 */
[----:B------:R-:W-:Y:S01]  /*0130*/  ISETP.EQ.U32.AND P1, PT, RZ, UR12, PT ;  /* 0x0000000cff007c0c */ /* 0x000fe2000bf22070 */
[----:B------:R-:W-:Y:S01]  /*0140*/  UIMAD.WIDE.U32 UR6, UR11, 0x4, UR6 ;  /* 0x000000040b0678a5 */ /* 0x000fe2000f8e0006 */
[----:B0-----:R-:W-:Y:S01]  /*0150*/  IMAD.WIDE.U32 R2, R10, -0x33333333, RZ ;  /* 0xcccccccd0a027825 */ /* 0x001fe200078e00ff */
[----:B--2---:R-:W-:-:S04]  /*0160*/  LOP3.LUT R0, R4, 0x1f, RZ, 0xc0, !PT ;  /* 0x0000001f04007812 */ /* 0x004fc800078ec0ff */
[----:B------:R-:W-:Y:S02]  /*0170*/  SHF.R.U32.HI R2, RZ, 0x6, R3 ;  /* 0x00000006ff027819 */ /* 0x000fe40000011603 */
[--C-:B------:R-:W-:Y:S02]  /*0180*/  SHF.R.U32.HI R3, RZ, 0x2, R10.reuse ;  /* 0x00000002ff037819 */ /* 0x100fe4000001160a */
[----:B------:R-:W-:Y:S01]  /*0190*/  LOP3.LUT P0, RZ, R4, 0x1f, RZ, 0xc0, !PT ;  /* 0x0000001f04ff7812 */ /* 0x000fe2000780c0ff */
[----:B------:R-:W-:Y:S01]  /*01a0*/  IMAD R2, R2, -0x50, R10 ;  /* 0xffffffb002027824 */ /* 0x000fe200078e020a */
[----:B------:R-:W-:Y:S02]  /*01b0*/  SHF.L.U32 R5, R3, 0x5, RZ ;  /* 0x0000000503057819 */ /* 0x000fe400000006ff */
[----:B------:R-:W-:Y:S02]  /*01c0*/  IADD3 R4, RZ, -UR9, RZ ;  /* 0x80000009ff047c10 */ /* 0x000fe4000fffe0ff */
[----:B------:R-:W-:-:S02]  /*01d0*/  LOP3.LUT R0, R5, 0xffffffe0, R0, 0xe2, !PT ;  /* 0xffffffe005007812 */ /* 0x000fc400078ee200 */
[----:B------:R-:W-:Y:S02]  /*01e0*/  MOV R5, UR5 ;  /* 0x0000000500057c02 */ /* 0x000fe40008000f00 */
[----:B------:R-:W-:Y:S01]  /*01f0*/  LEA R2, R2, UR5, 0x2 ;  /* 0x0000000502027c11 */ /* 0x000fe2000f8e10ff */
[----:B------:R0:W-:Y:S01]  /*0200*/  STL [R1+0x130], R0 ;  /* 0x0001300001007387 */ /* 0x0001e20000100800 */
[----:B-1----:R-:W-:Y:S01]  /*0210*/  ULEA UR5, UR10, UR8, 0x18 ;  /* 0x000000080a057291 */ /* 0x002fe2000f8ec03f */
[----:B------:R-:W-:Y:S01]  /*0220*/  ISETP.GT.U32.OR P0, PT, R10, 0xf, P0 ;  /* 0x0000000f0a00780c */ /* 0x000fe20000704470 */
[----:B------:R-:W-:-:S03]  /*0230*/  UIADD3 UR8, UR8, 0xc80, URZ ;  /* 0x00000c8008087890 */ /* 0x000fc6000fffe03f */
[----:B------:R-:W-:Y:S01]  /*0240*/  ISETP.EQ.OR.EX P0, PT, RZ, UR13, P0, P1 ;  /* 0x0000000dff007c0c */ /* 0x000fe20008702710 */
[----:B------:R-:W-:Y:S01]  /*0250*/  ULEA UR8, UR10, UR8, 0x18 ;  /* 0x000000080a087291 */ /* 0x000fe2000f8ec03f */
[----:B------:R-:W-:Y:S01]  /*0260*/  MOV R11, UR5 ;  /* 0x00000005000b7c02 */ /* 0x000fe20008000f00 */
[----:B------:R-:W-:Y:S01]  /*0270*/  ULDC.64 UR12, c[0x0][0x208] ;  /* 0x00008200000c7ab9 */ /* 0x000fe20000000a00 */
[----:B0-----:R-:W-:Y:S01]  /*0280*/  IADD3 R0, R3, UR9, RZ ;  /* 0x0000000903007c10 */ /* 0x001fe2000fffe0ff */
[----:B------:R-:W-:Y:S01]  /*0290*/  IMAD.WIDE.U32 R2, R2, -0x33333333, RZ ;  /* 0xcccccccd02027825 */ /* 0x000fe200078e00ff */
[----:B------:R-:W-:Y:S01]  /*02a0*/  MOV R2, R4 ;  /* 0x0000000400027202 */ /* 0x000fe20000000f00 */
[----:B------:R-:W-:Y:S01]  /*02b0*/  UMOV UR10, UR4 ;  /* 0x00000004000a7c82 */ /* 0x000fe20008000000 */
[----:B------:R-:W-:Y:S01]  /*02c0*/  UMOV UR5, URZ ;  /* 0x0000003f00057c82 */ /* 0x000fe20008000000 */
[----:B------:R-:W-:Y:S01]  /*02d0*/  IMAD R0, R0, 0x14, -R5 ;  /* 0x0000001400007824 */ /* 0x000fe200078e0a05 */
[----:B------:R-:W-:Y:S01]  /*02e0*/  LEA.HI R2, R3, R2, RZ, 0x1c ;  /* 0x0000000203027211 */ /* 0x000fe200078fe0ff */
[C---:B------:R-:W-:Y:S01]  /*02f0*/  IMAD.SHL.U32 R4, R10.reuse, 0x8, RZ ;  /* 0x000000080a047824 */ /* 0x040fe200078e00ff */
[----:B------:R-:W-:Y:S01]  /*0300*/  UMOV UR4, URZ ;  /* 0x0000003f00047c82 */ /* 0x000fe20008000000 */
[----:B------:R-:W-:Y:S01]  /*0310*/  VIADD R10, R10, UR9 ;  /* 0x000000090a0a7c36 */ /* 0x000fe20008000000 */
[----:B------:R-:W-:-:S02]  /*0320*/  IADD3 R5, R0, 0x4, RZ ;  /* 0x0000000400057810 */ /* 0x000fc40007ffe0ff */
[C---:B------:R-:W-:Y:S02]  /*0330*/  IADD3 R6, R0.reuse, 0x8, RZ ;  /* 0x0000000800067810 */ /* 0x040fe40007ffe0ff */
[----:B------:R-:W-:Y:S02]  /*0340*/  SHF.R.S32.HI R3, RZ, 0x2, R0 ;  /* 0x00000002ff037819 */ /* 0x000fe40000011400 */
[----:B------:R-:W-:Y:S02]  /*0350*/  SHF.R.S32.HI R5, RZ, 0x2, R5 ;  /* 0x00000002ff057819 */ /* 0x000fe40000011405 */
[C---:B------:R-:W-:Y:S01]  /*0360*/  IADD3 R7, R0.reuse, 0xc, RZ ;  /* 0x0000000c00077810 */ /* 0x040fe20007ffe0ff */
[--C-:B------:R-:W-:Y:S01]  /*0370*/  IMAD R3, R3, 0x28, R11.reuse ;  /* 0x0000002803037824 */ /* 0x100fe200078e020b */
[----:B------:R-:W-:Y:S01]  /*0380*/  SHF.R.S32.HI R6, RZ, 0x2, R6 ;  /* 0x00000002ff067819 */ /* 0x000fe20000011406 */
[----:B------:R-:W-:Y:S01]  /*0390*/  IMAD R5, R5, 0x28, R11 ;  /* 0x0000002805057824 */ /* 0x000fe200078e020b */
[----:B------:R-:W-:-:S02]  /*03a0*/  IADD3 R8, R0, 0x10, RZ ;  /* 0x0000001000087810 */ /* 0x000fc40007ffe0ff */
[----:B------:R-:W-:Y:S01]  /*03b0*/  SHF.R.S32.HI R0, RZ, 0x2, R7 ;  /* 0x00000002ff007819 */ /* 0x000fe20000011407 */
[--C-:B------:R-:W-:Y:S01]  /*03c0*/  IMAD R7, R6, 0x28, R11.reuse ;  /* 0x0000002806077824 */ /* 0x100fe200078e020b */
[----:B------:R-:W-:Y:S02]  /*03d0*/  LOP3.LUT R4, R4, 0x18, RZ, 0xc0, !PT ;  /* 0x0000001804047812 */ /* 0x000fe400078ec0ff */
[----:B------:R-:W-:Y:S01]  /*03e0*/  SHF.R.S32.HI R8, RZ, 0x2, R8 ;  /* 0x00000002ff087819 */ /* 0x000fe20000011408 */
[--C-:B------:R-:W-:Y:S01]  /*03f0*/  IMAD R9, R0, 0x28, R11.reuse ;  /* 0x0000002800097824 */ /* 0x100fe200078e020b */
[----:B------:R-:W-:Y:S02]  /*0400*/  IADD3 R6, R3, R4, RZ ;  /* 0x0000000403067210 */ /* 0x000fe40007ffe0ff */
[----:B------:R-:W-:Y:S01]  /*0410*/  IADD3 R3, R4, R5, RZ ;  /* 0x0000000504037210 */ /* 0x000fe20007ffe0ff */
[----:B------:R-:W-:Y:S01]  /*0420*/  IMAD R11, R8, 0x28, R11 ;  /* 0x00000028080b7824 */ /* 0x000fe200078e020b */
[C---:B------:R-:W-:Y:S01]  /*0430*/  IADD3 R0, R4.reuse, R7, RZ ;  /* 0x0000000704007210 */ /* 0x040fe20007ffe0ff */
[----:B------:R-:W-:Y:S04]  /*0440*/  STL [R1+0x128], R6 ;  /* 0x0001280601007387 */ /* 0x000fe80000100800 */
[----:B------:R0:W-:Y:S04]  /*0450*/  STL [R1+0x124], R3 ;  /* 0x0001240301007387 */ /* 0x0001e80000100800 */
[----:B------:R1:W-:Y:S01]  /*0460*/  STL [R1+0x120], R0 ;  /* 0x0001200001007387 */ /* 0x0003e20000100800 */
[----:B0-----:R-:W-:-:S02]  /*0470*/  IADD3 R3, R4, R9, RZ ;  /* 0x0000000904037210 */ /* 0x001fc40007ffe0ff */
[----:B-1----:R-:W-:-:S03]  /*0480*/  IADD3 R0, R4, R11, RZ ;  /* 0x0000000b04007210 */ /* 0x002fc60007ffe0ff */
[----:B------:R0:W-:Y:S04]  /*0490*/  STL [R1+0x11c], R3 ;  /* 0x00011c0301007387 */ /* 0x0001e80000100800 */
[----:B------:R1:W-:Y:S01]  /*04a0*/  STL [R1+0x118], R0 ;  /* 0x0001180001007387 */ /* 0x0003e20000100800 */
[----:B0-----:R-:W-:Y:S02]  /*04b0*/  SHF.R.S32.HI R3, RZ, 0x1f, R10 ;  /* 0x0000001fff037819 */ /* 0x001fe4000001140a */
[----:B-1----:R-:W-:-:S05]  /*04c0*/  LEA R0, R2, UR8, 0x3 ;  /* 0x0000000802007c11 */ /* 0x002fca000f8e18ff */
[----:B------:R0:W-:Y:S02]  /*04d0*/  STL [R1+0x12c], R0 ;  /* 0x00012c0001007387 */ /* 0x0001e40000100800 */
.L_x_818:
[----:B------:R-:W1:Y:S01]  /*04e0*/  S2R R137, SR_TID.X ;  /* 0x0000000000897919 */ /* 0x000e620000002100 */
[----:B------:R-:W2:Y:S01]  /*04f0*/  S2UR UR18, SR_CTAID.X ;  /* 0x00000000001279c3 */ /* 0x000ea20000002500 */
[----:B------:R-:W-:Y:S01]  /*0500*/  ULOP3.LUT UR9, UR11, 0x1, URZ, 0xc0, !UPT ;  /* 0x000000010b097892 */ /* 0x000fe2000f8ec03f */
[----:B------:R-:W-:Y:S01]  /*0510*/  HFMA2.MMA R111, -RZ, RZ, 0, 0 ;  /* 0x00000000ff6f7435 */ /* 0x000fe200000001ff */
[----:B------:R-:W-:Y:S01]  /*0520*/  ULDC.64 UR14, c[0x0][0x218] ;  /* 0x00008600000e7ab9 */ /* 0x000fe20000000a00 */
[----:B------:R-:W3:Y:S01]  /*0530*/  S2R R118, SR_CgaCtaId ;  /* 0x0000000000767919 */ /* 0x000ee20000008800 */
[----:B------:R-:W-:Y:S01]  /*0540*/  ULDC.64 UR16, c[0x0][0x228] ;  /* 0x00008a0000107ab9 */ /* 0x000fe20000000a00 */
[----:B-1----:R-:W-:-:S05]  /*0550*/  IMAD.WIDE.U32 R2, R137, -0x33333333, RZ ;  /* 0xcccccccd89027825 */ /* 0x002fca00078e00ff */
[----:B------:R-:W-:Y:S01]  /*0560*/  SHF.R.U32.HI R2, RZ, 0x6, R3 ;  /* 0x00000006ff027819 */ /* 0x000fe20000011603 */
[----:B------:R-:W-:Y:S01]  /*0570*/  IMAD.U32 R3, RZ, RZ, UR9 ;  /* 0x00000009ff037e24 */ /* 0x000fe2000f8e00ff */
[----:B--2---:R-:W-:-:S03]  /*0580*/  USHF.L.U32 UR9, UR18, 0x7, URZ ;  /* 0x0000000712097899 */ /* 0x004fc6000800063f */
[----:B------:R-:W-:Y:S01]  /*0590*/  IMAD R110, R2, -0x50, R137 ;  /* 0xffffffb0026e7824 */ /* 0x000fe200078e0289 */
[----:B------:R-:W-:-:S03]  /*05a0*/  ULOP3.LUT UR9, UR9, 0xf80, URZ, 0xc0, !UPT ;  /* 0x00000f8009097892 */ /* 0x000fc6000f8ec03f */
[----:B------:R-:W-:Y:S01]  /*05b0*/  IMAD R110, R3, 0x50, R110 ;  /* 0x00000050036e7824 */ /* 0x000fe200078e026e */
[----:B------:R-:W-:Y:S02]  /*05c0*/  MOV R3, UR10 ;  /* 0x0000000a00037c02 */ /* 0x000fe40008000f00 */
[----:B------:R-:W-:Y:S01]  /*05d0*/  IADD3 R4, R2, UR9, RZ ;  /* 0x0000000902047c10 */ /* 0x000fe2000fffe0ff */
[----:B------:R-:W-:Y:S01]  /*05e0*/  UIMAD UR9, UR5, 0x280000, URZ ;  /* 0x00280000050978a4 */ /* 0x000fe2000f8e023f */
[----:B------:R-:W-:-:S03]  /*05f0*/  SHF.L.U32 R110, R110, 0x2, RZ ;  /* 0x000000026e6e7819 */ /* 0x000fc600000006ff */
[----:B------:R-:W-:Y:S02]  /*0600*/  IMAD R4, R4, 0x280, RZ ;  /* 0x0000028004047824 */ /* 0x000fe400078e02ff */
[----:B------:R-:W-:-:S05]  /*0610*/  IMAD.WIDE.U32 R2, R3, 0x280000, R110 ;  /* 0x0028000003027825 */ /* 0x000fca00078e006e */
[----:B------:R-:W-:Y:S02]  /*0620*/  IADD3 R34, R3, UR9, RZ ;  /* 0x0000000903227c10 */ /* 0x000fe4000fffe0ff */
[----:B------:R-:W-:-:S05]  /*0630*/  IADD3 R33, P1, R4, R2, RZ ;  /* 0x0000000204217210 */ /* 0x000fca0007f3e0ff */
[----:B0-----:R-:W-:Y:S01]  /*0640*/  IMAD.X R0, RZ, RZ, R34, P1 ;  /* 0x000000ffff007224 */ /* 0x001fe200008e0622 */
[----:B------:R-:W-:-:S04]  /*0650*/  LEA R108, P1, R33, UR14, 0x1 ;  /* 0x0000000e216c7c11 */ /* 0x000fc8000f8208ff */
[----:B------:R-:W-:Y:S01]  /*0660*/  LEA.HI.X R109, R33, UR15, R0, 0x1, P1 ;  /* 0x0000000f216d7c11 */ /* 0x000fe200088f0c00 */
[----:B------:R0:W-:Y:S05]  /*0670*/  STL [R1+0x1c], R0 ;  /* 0x00001c0001007387 */ /* 0x0001ea0000100800 */
[----:B------:R-:W2:Y:S01]  /*0680*/  LDG.E.64.CONSTANT R108, desc[UR12][R108.64] ;  /* 0x0000000c6c6c7981 */ /* 0x000ea2000c1e9b00 */
[----:B------:R-:W-:-:S04]  /*0690*/  IADD3 R3, R4, 0xa00, RZ ;  /* 0x00000a0004037810 */ /* 0x000fc80007ffe0ff */
[----:B------:R-:W-:-:S04]  /*06a0*/  IADD3 R32, P1, R3, R2, RZ ;  /* 0x0000000203207210 */ /* 0x000fc80007f3e0ff */
[----:B0-----:R-:W-:Y:S02]  /*06b0*/  IADD3.X R0, RZ, R34, RZ, P1, !PT ;  /* 0x00000022ff007210 */ /* 0x001fe40000ffe4ff */
[----:B------:R-:W-:Y:S02]  /*06c0*/  LEA R106, P1, R32, UR14, 0x1 ;  /* 0x0000000e206a7c11 */ /* 0x000fe4000f8208ff */
[----:B------:R-:W-:Y:S01]  /*06d0*/  IADD3 R31, R4, 0x1400, RZ ;  /* 0x00001400041f7810 */ /* 0x000fe20007ffe0ff */
[----:B------:R0:W-:Y:S01]  /*06e0*/  STL [R1+0x20], R0 ;  /* 0x0000200001007387 */ /* 0x0001e20000100800 */
[----:B------:R-:W-:-:S06]  /*06f0*/  LEA.HI.X R107, R32, UR15, R0, 0x1, P1 ;  /* 0x0000000f206b7c11 */ /* 0x000fcc00088f0c00 */
[----:B------:R-:W4:Y:S01]  /*0700*/  LDG.E.64.CONSTANT R106, desc[UR12][R106.64] ;  /* 0x0000000c6a6a7981 */ /* 0x000f22000c1e9b00 */
[----:B------:R-:W-:-:S04]  /*0710*/  IADD3 R31, P1, R31, R2, RZ ;  /* 0x000000021f1f7210 */ /* 0x000fc80007f3e0ff */
[----:B0-----:R-:W-:Y:S02]  /*0720*/  IADD3.X R0, RZ, R34, RZ, P1, !PT ;  /* 0x00000022ff007210 */ /* 0x001fe40000ffe4ff */
[C---:B------:R-:W-:Y:S02]  /*0730*/  LEA R104, P1, R31.reuse, UR14, 0x1 ;  /* 0x0000000e1f687c11 */ /* 0x040fe4000f8208ff */
[----:B------:R-:W-:Y:S01]  /*0740*/  IADD3 R3, R4, 0x1e00, RZ ;  /* 0x00001e0004037810 */ /* 0x000fe20007ffe0ff */
[----:B------:R0:W-:Y:S01]  /*0750*/  STL [R1+0x24], R0 ;  /* 0x0000240001007387 */ /* 0x0001e20000100800 */
[----:B------:R-:W-:Y:S02]  /*0760*/  LEA.HI.X R105, R31, UR15, R0, 0x1, P1 ;  /* 0x0000000f1f697c11 */ /* 0x000fe400088f0c00 */
[----:B------:R-:W-:-:S04]  /*0770*/  IADD3 R30, P1, R3, R2, RZ ;  /* 0x00000002031e7210 */ /* 0x000fc80007f3e0ff */
[----:B------:R-:W5:Y:S01]  /*0780*/  LDG.E.64.CONSTANT R104, desc[UR12][R104.64] ;  /* 0x0000000c68687981 */ /* 0x000f62000c1e9b00 */
[----:B0-----:R-:W-:Y:S01]  /*0790*/  IMAD.X R0, RZ, RZ, R34, P1 ;  /* 0x000000ffff007224 */ /* 0x001fe200008e0622 */
[----:B------:R-:W-:-:S04]  /*07a0*/  LEA R102, P1, R30, UR14, 0x1 ;  /* 0x0000000e1e667c11 */ /* 0x000fc8000f8208ff */
[----:B------:R-:W-:Y:S01]  /*07b0*/  LEA.HI.X R103, R30, UR15, R0, 0x1, P1 ;  /* 0x0000000f1e677c11 */ /* 0x000fe200088f0c00 */
[----:B------:R0:W-:Y:S05]  /*07c0*/  STL [R1+0x28], R0 ;  /* 0x0000280001007387 */ /* 0x0001ea0000100800 */
[----:B------:R-:W3:Y:S01]  /*07d0*/  LDG.E.64.CONSTANT R102, desc[UR12][R102.64] ;  /* 0x0000000c66667981 */ /* 0x000ee2000c1e9b00 */
[----:B------:R-:W-:-:S04]  /*07e0*/  IADD3 R29, R4, 0x2800, RZ ;  /* 0x00002800041d7810 */ /* 0x000fc80007ffe0ff */
[----:B------:R-:W-:-:S04]  /*07f0*/  IADD3 R29, P1, R29, R2, RZ ;  /* 0x000000021d1d7210 */ /* 0x000fc80007f3e0ff */
[----:B0-----:R-:W-:Y:S02]  /*0800*/  IADD3.X R0, RZ, R34, RZ, P1, !PT ;  /* 0x00000022ff007210 */ /* 0x001fe40000ffe4ff */
[C---:B------:R-:W-:Y:S02]  /*0810*/  LEA R100, P1, R29.reuse, UR14, 0x1 ;  /* 0x0000000e1d647c11 */ /* 0x040fe4000f8208ff */
[----:B------:R-:W-:Y:S01]  /*0820*/  IADD3 R3, R4, 0x3200, RZ ;  /* 0x0000320004037810 */ /* 0x000fe20007ffe0ff */
[----:B------:R0:W-:Y:S01]  /*0830*/  STL [R1+0x2c], R0 ;  /* 0x00002c0001007387 */ /* 0x0001e20000100800 */
[----:B------:R-:W-:-:S06]  /*0840*/  LEA.HI.X R101, R29, UR15, R0, 0x1, P1 ;  /* 0x0000000f1d657c11 */ /* 0x000fcc00088f0c00 */
[----:B------:R-:W3:Y:S01]  /*0850*/  LDG.E.64.CONSTANT R100, desc[UR12][R100.64] ;  /* 0x0000000c64647981 */ /* 0x000ee2000c1e9b00 */
[----:B------:R-:W-:-:S04]  /*0860*/  IADD3 R28, P1, R3, R2, RZ ;  /* 0x00000002031c7210 */ /* 0x000fc80007f3e0ff */
[----:B0-----:R-:W-:Y:S02]  /*0870*/  IADD3.X R0, RZ, R34, RZ, P1, !PT ;  /* 0x00000022ff007210 */ /* 0x001fe40000ffe4ff */
[----:B------:R-:W-:Y:S02]  /*0880*/  LEA R98, P1, R28, UR14, 0x1 ;  /* 0x0000000e1c627c11 */ /* 0x000fe4000f8208ff */
[----:B------:R-:W-:Y:S01]  /*0890*/  IADD3 R27, R4, 0x3c00, RZ ;  /* 0x00003c00041b7810 */ /* 0x000fe20007ffe0ff */
[----:B------:R0:W-:Y:S01]  /*08a0*/  STL [R1+0x30], R0 ;  /* 0x0000300001007387 */ /* 0x0001e20000100800 */
[----:B------:R-:W-:-:S06]  /*08b0*/  LEA.HI.X R99, R28, UR15, R0, 0x1, P1 ;  /* 0x0000000f1c637c11 */ /* 0x000fcc00088f0c00 */
[----:B------:R-:W3:Y:S01]  /*08c0*/  LDG.E.64.CONSTANT R98, desc[UR12][R98.64] ;  /* 0x0000000c62627981 */ /* 0x000ee2000c1e9b00 */
[----:B------:R-:W-:-:S04]  /*08d0*/  IADD3 R27, P1, R27, R2, RZ ;  /* 0x000000021b1b7210 */ /* 0x000fc80007f3e0ff */
[----:B0-----:R-:W-:Y:S02]  /*08e0*/  IADD3.X R0, RZ, R34, RZ, P1, !PT ;  /* 0x00000022ff007210 */ /* 0x001fe40000ffe4ff */
[C---:B------:R-:W-:Y:S01]  /*08f0*/  LEA R96, P1, R27.reuse, UR14, 0x1 ;  /* 0x0000000e1b607c11 */ /* 0x040fe2000f8208ff */
[----:B------:R-:W-:Y:S02]  /*0900*/  VIADD R3, R4, 0x4600 ;  /* 0x0000460004037836 */ /* 0x000fe40000000000 */
        /* <DEDUP_REMOVED lines=24> */
[----:B------:R-:W-:Y:S02]  /*0a90*/  IADD3 R23, P1, R23, R2, RZ ;  /* 0x0000000217177210 */ /* 0x000fe40007f3e0ff */
[----:B------:R-:W-:-:S03]  /*0aa0*/  IADD3 R3, R4, 0x6e00, RZ ;  /* 0x00006e0004037810 */ /* 0x000fc60007ffe0ff */
[----:B0-----:R-:W-:Y:S01]  /*0ab0*/  IMAD.X R0, RZ, RZ, R34, P1 ;  /* 0x000000ffff007224 */ /* 0x001fe200008e0622 */
[----:B------:R-:W-:-:S04]  /*0ac0*/  LEA R88, P1, R23, UR14, 0x1 ;  /* 0x0000000e17587c11 */ /* 0x000fc8000f8208ff */
[----:B------:R-:W-:Y:S01]  /*0ad0*/  LEA.HI.X R89, R23, UR15, R0, 0x1, P1 ;  /* 0x0000000f17597c11 */ /* 0x000fe200088f0c00 */
[----:B------:R0:W-:Y:S01]  /*0ae0*/  STL [R1+0x44], R0 ;  /* 0x0000440001007387 */ /* 0x0001e20000100800 */
[----:B------:R-:W-:-:S04]  /*0af0*/  IADD3 R22, P1, R3, R2, RZ ;  /* 0x0000000203167210 */ /* 0x000fc80007f3e0ff */
[----:B------:R-:W3:Y:S01]  /*0b00*/  LDG.E.64.CONSTANT R88, desc[UR12][R88.64] ;  /* 0x0000000c58587981 */ /* 0x000ee2000c1e9b00 */
[----:B------:R-:W-:Y:S02]  /*0b10*/  IADD3 R21, R4, 0x7800, RZ ;  /* 0x0000780004157810 */ /* 0x000fe40007ffe0ff */
[----:B0-----:R-:W-:Y:S02]  /*0b20*/  IADD3.X R0, RZ, R34, RZ, P1, !PT ;  /* 0x00000022ff007210 */ /* 0x001fe40000ffe4ff */
[----:B------:R-:W-:-:S03]  /*0b30*/  LEA R86, P1, R22, UR14, 0x1 ;  /* 0x0000000e16567c11 */ /* 0x000fc6000f8208ff */
[----:B------:R0:W-:Y:S01]  /*0b40*/  STL [R1+0x48], R0 ;  /* 0x0000480001007387 */ /* 0x0001e20000100800 */
[----:B------:R-:W-:Y:S02]  /*0b50*/  LEA.HI.X R87, R22, UR15, R0, 0x1, P1 ;  /* 0x0000000f16577c11 */ /* 0x000fe400088f0c00 */
        /* <DEDUP_REMOVED lines=9> */
[----:B------:R-:W-:Y:S01]  /*0bf0*/  VIADD R19, R4, 0x8c00 ;  /* 0x00008c0004137836 */ /* 0x000fe20000000000 */
[----:B0-----:R-:W-:Y:S02]  /*0c00*/  IADD3.X R0, RZ, R34, RZ, P1, !PT ;  /* 0x00000022ff007210 */ /* 0x001fe40000ffe4ff */
[----:B------:R-:W-:-:S03]  /*0c10*/  LEA R82, P1, R20, UR14, 0x1 ;  /* 0x0000000e14527c11 */ /* 0x000fc6000f8208ff */
[----:B------:R0:W-:Y:S01]  /*0c20*/  STL [R1+0x54], R0 ;  /* 0x0000540001007387 */ /* 0x0001e20000100800 */
[----:B------:R-:W-:Y:S02]  /*0c30*/  LEA.HI.X R83, R20, UR15, R0, 0x1, P1 ;  /* 0x0000000f14537c11 */ /* 0x000fe400088f0c00 */
[----:B------:R-:W-:-:S04]  /*0c40*/  IADD3 R19, P1, R19, R2, RZ ;  /* 0x0000000213137210 */ /* 0x000fc80007f3e0ff */
[----:B------:R-:W3:Y:S01]  /*0c50*/  LDG.E.64.CONSTANT R82, desc[UR12][R82.64] ;  /* 0x0000000c52527981 */ /* 0x000ee2000c1e9b00 */
[----:B------:R-:W-:Y:S02]  /*0c60*/  IADD3.X R8, RZ, R34, RZ, P1, !PT ;  /* 0x00000022ff087210 */ /* 0x000fe40000ffe4ff */
[----:B------:R-:W-:-:S04]  /*0c70*/  LEA R80, P1, R19, UR14, 0x1 ;  /* 0x0000000e13507c11 */ /* 0x000fc8000f8208ff */
[----:B------:R-:W-:-:S06]  /*0c80*/  LEA.HI.X R81, R19, UR15, R8, 0x1, P1 ;  /* 0x0000000f13517c11 */ /* 0x000fcc00088f0c08 */
[----:B------:R-:W3:Y:S01]  /*0c90*/  LDG.E.64.CONSTANT R80, desc[UR12][R80.64] ;  /* 0x0000000c50507981 */ /* 0x000ee2000c1e9b00 */
[----:B------:R-:W-:-:S05]  /*0ca0*/  VIADD R17, R4, 0xa000 ;  /* 0x0000a00004117836 */ /* 0x000fca0000000000 */
[----:B------:R-:W-:Y:S02]  /*0cb0*/  IADD3 R17, P2, R17, R2, RZ ;  /* 0x0000000211117210 */ /* 0x000fe40007f5e0ff */
[C---:B--2---:R-:W-:Y:S02]  /*0cc0*/  PRMT R3, R108.reuse, 0x7632, R3 ;  /* 0x000076326c037816 */ /* 0x044fe40000000003 */
[----:B0-----:R-:W-:Y:S02]  /*0cd0*/  SHF.L.U32 R0, R108, 0x10, RZ ;  /* 0x000000106c007819 */ /* 0x001fe400000006ff */
[----:B------:R-:W-:Y:S02]  /*0ce0*/  SHF.L.U32 R7, R3, 0x10, RZ ;  /* 0x0000001003077819 */ /* 0x000fe400000006ff */
[C---:B------:R-:W-:Y:S01]  /*0cf0*/  PRMT R3, R109.reuse, 0x7632, R3 ;  /* 0x000076326d037816 */ /* 0x040fe20000000003 */
[----:B------:R-:W-:Y:S01]  /*0d00*/  FADD.FTZ R5, RZ, R0 ;  /* 0x00000000ff057221 */ /* 0x000fe20000010000 */
[----:B------:R-:W-:Y:S01]  /*0d10*/  FFMA.FTZ R6, R0, R0, RZ ;  /* 0x0000000000067223 */ /* 0x000fe200000100ff */
[----:B------:R-:W-:-:S02]  /*0d20*/  SHF.L.U32 R9, R109, 0x10, RZ ;  /* 0x000000106d097819 */ /* 0x000fc400000006ff */
[----:B------:R-:W-:Y:S01]  /*0d30*/  FADD.FTZ R5, R5, R7 ;  /* 0x0000000705057221 */ /* 0x000fe20000010000 */
[----:B------:R-:W-:Y:S01]  /*0d40*/  FFMA.FTZ R6, R7, R7, R6 ;  /* 0x0000000707067223 */ /* 0x000fe20000010006 */
[----:B------:R-:W-:Y:S02]  /*0d50*/  SHF.L.U32 R7, R3, 0x10, RZ ;  /* 0x0000001003077819 */ /* 0x000fe400000006ff */
[----:B------:R-:W-:Y:S01]  /*0d60*/  IADD3 R3, R4, 0x9600, RZ ;  /* 0x0000960004037810 */ /* 0x000fe20007ffe0ff */
[----:B------:R-:W-:Y:S01]  /*0d70*/  FADD.FTZ R5, R5, R9 ;  /* 0x0000000905057221 */ /* 0x000fe20000010000 */
[----:B------:R-:W-:Y:S02]  /*0d80*/  FFMA.FTZ R6, R9, R9, R6 ;  /* 0x0000000909067223 */ /* 0x000fe40000010006 */
[----:B------:R-:W-:Y:S01]  /*0d90*/  IADD3 R18, P1, R3, R2, RZ ;  /* 0x0000000203127210 */ /* 0x000fe20007f3e0ff */
[----:B------:R-:W-:Y:S01]  /*0da0*/  FADD.FTZ R5, R5, R7 ;  /* 0x0000000705057221 */ /* 0x000fe20000010000 */
[----:B------:R-:W-:-:S02]  /*0db0*/  FFMA.FTZ R6, R7, R7, R6 ;  /* 0x0000000707067223 */ /* 0x000fc40000010006 */
[----:B------:R-:W-:Y:S02]  /*0dc0*/  IADD3.X R7, RZ, R34, RZ, P1, !PT ;  /* 0x00000022ff077210 */ /* 0x000fe40000ffe4ff */
[----:B------:R-:W-:Y:S01]  /*0dd0*/  LEA R78, P1, R18, UR14, 0x1 ;  /* 0x0000000e124e7c11 */ /* 0x000fe2000f8208ff */
[----:B------:R-:W-:Y:S01]  /*0de0*/  STL [R1+0x14], R9 ;  /* 0x0000140901007387 */ /* 0x000fe20000100800 */
[----:B----4-:R-:W-:Y:S02]  /*0df0*/  PRMT R3, R106, 0x7632, R3 ;  /* 0x000076326a037816 */ /* 0x010fe40000000003 */
[----:B------:R-:W-:Y:S01]  /*0e00*/  LEA.HI.X R79, R18, UR15, R7, 0x1, P1 ;  /* 0x0000000f124f7c11 */ /* 0x000fe200088f0c07 */
[----:B------:R0:W-:Y:S01]  /*0e10*/  STL [R1+0x58], R8 ;  /* 0x0000580801007387 */ /* 0x0001e20000100800 */
[----:B------:R-:W-:-:S04]  /*0e20*/  SHF.L.U32 R3, R3, 0x10, RZ ;  /* 0x0000001003037819 */ /* 0x000fc800000006ff */
[----:B------:R-:W2:Y:S01]  /*0e30*/  LDG.E.64.CONSTANT R78, desc[UR12][R78.64] ;  /* 0x0000000c4e4e7981 */ /* 0x000ea2000c1e9b00 */
[----:B0-----:R-:W-:-:S05]  /*0e40*/  SHF.L.U32 R8, R106, 0x10, RZ ;  /* 0x000000106a087819 */ /* 0x001fca00000006ff */
[----:B------:R-:W-:Y:S01]  /*0e50*/  FADD.FTZ R5, R5, R8 ;  /* 0x0000000805057221 */ /* 0x000fe20000010000 */
[----:B------:R-:W-:Y:S01]  /*0e60*/  FFMA.FTZ R6, R8, R8, R6 ;  /* 0x0000000808067223 */ /* 0x000fe20000010006 */
[----:B------:R0:W-:Y:S01]  /*0e70*/  STL [R1+0x10], R8 ;  /* 0x0000100801007387 */ /* 0x0001e20000100800 */
[----:B------:R-:W-:Y:S01]  /*0e80*/  SHF.L.U32 R9, R107, 0x10, RZ ;  /* 0x000000106b097819 */ /* 0x000fe200000006ff */
[--C-:B------:R-:W-:Y:S01]  /*0e90*/  FADD.FTZ R5, R5, R3.reuse ;  /* 0x0000000305057221 */ /* 0x100fe20000010000 */
[----:B------:R-:W-:Y:S01]  /*0ea0*/  FFMA.FTZ R6, R3, R3, R6 ;  /* 0x0000000303067223 */ /* 0x000fe20000010006 */
[----:B------:R-:W-:Y:S02]  /*0eb0*/  PRMT R3, R107, 0x7632, R3 ;  /* 0x000076326b037816 */ /* 0x000fe40000000003 */
[----:B------:R-:W-:Y:S01]  /*0ec0*/  LEA R76, P1, R17, UR14, 0x1 ;  /* 0x0000000e114c7c11 */ /* 0x000fe2000f8208ff */
[----:B------:R1:W-:Y:S01]  /*0ed0*/  STL [R1+0x5c], R7 ;  /* 0x00005c0701007387 */ /* 0x0003e20000100800 */
[----:B0-----:R-:W-:Y:S01]  /*0ee0*/  IADD3.X R8, RZ, R34, RZ, P2, !PT ;  /* 0x00000022ff087210 */ /* 0x001fe200017fe4ff */
[----:B------:R-:W-:-:S03]  /*0ef0*/  FFMA.FTZ R6, R9, R9, R6 ;  /* 0x0000000909067223 */ /* 0x000fc60000010006 */
[----:B------:R-:W-:Y:S02]  /*0f00*/  LEA.HI.X R77, R17, UR15, R8, 0x1, P1 ;  /* 0x0000000f114d7c11 */ /* 0x000fe400088f0c08 */
[----:B-1----:R-:W-:Y:S01]  /*0f10*/  SHF.L.U32 R7, R3, 0x10, RZ ;  /* 0x0000001003077819 */ /* 0x002fe200000006ff */
[----:B------:R-:W-:Y:S01]  /*0f20*/  FADD.FTZ R3, R5, R9 ;  /* 0x0000000905037221 */ /* 0x000fe20000010000 */
[----:B------:R-:W-:Y:S01]  /*0f30*/  VIADD R5, R4, 0xaa00 ;  /* 0x0000aa0004057836 */ /* 0x000fe20000000000 */
[----:B------:R0:W-:Y:S02]  /*0f40*/  STL [R1+0x60], R8 ;  /* 0x0000600801007387 */ /* 0x0001e40000100800 */
[----:B------:R-:W-:Y:S02]  /*0f50*/  FFMA.FTZ R6, R7, R7, R6 ;  /* 0x0000000707067223 */ /* 0x000fe40000010006 */
[----:B------:R1:W-:Y:S01]  /*0f60*/  STL [R1+0xc], R9 ;  /* 0x00000c0901007387 */ /* 0x0003e20000100800 */
[----:B------:R-:W-:-:S03]  /*0f70*/  IADD3 R16, P1, R5, R2, RZ ;  /* 0x0000000205107210 */ /* 0x000fc60007f3e0ff */
[----:B------:R-:W4:Y:S01]  /*0f80*/  LDG.E.64.CONSTANT R76, desc[UR12][R76.64] ;  /* 0x0000000c4c4c7981 */ /* 0x000f22000c1e9b00 */
[----:B0-----:R-:W-:Y:S01]  /*0f90*/  FADD.FTZ R8, R3, R7 ;  /* 0x0000000703087221 */ /* 0x001fe20000010000 */
[C---:B-----5:R-:W-:Y:S02]  /*0fa0*/  PRMT R3, R104.reuse, 0x7632, R3 ;  /* 0x0000763268037816 */ /* 0x060fe40000000003 */
[----:B-1----:R-:W-:Y:S02]  /*0fb0*/  SHF.L.U32 R9, R104, 0x10, RZ ;  /* 0x0000001068097819 */ /* 0x002fe400000006ff */
[----:B------:R-:W-:Y:S02]  /*0fc0*/  SHF.L.U32 R5, R3, 0x10, RZ ;  /* 0x0000001003057819 */ /* 0x000fe400000006ff */
[----:B------:R-:W-:Y:S01]  /*0fd0*/  IADD3.X R7, RZ, R34, RZ, P1, !PT ;  /* 0x00000022ff077210 */ /* 0x000fe20000ffe4ff */
[----:B------:R-:W-:Y:S01]  /*0fe0*/  FADD.FTZ R8, R8, R9 ;  /* 0x0000000908087221 */ /* 0x000fe20000010000 */
[----:B------:R-:W-:Y:S01]  /*0ff0*/  FFMA.FTZ R6, R9, R9, R6 ;  /* 0x0000000909067223 */ /* 0x000fe20000010006 */
[----:B------:R0:W-:Y:S01]  /*1000*/  STL [R1+0x8], R9 ;  /* 0x0000080901007387 */ /* 0x0001e20000100800 */
[----:B------:R-:W-:Y:S01]  /*1010*/  LEA R74, P1, R16, UR14, 0x1 ;  /* 0x0000000e104a7c11 */ /* 0x000fe2000f8208ff */
[----:B------:R-:W-:Y:S01]  /*1020*/  FADD.FTZ R8, R8, R5 ;  /* 0x0000000508087221 */ /* 0x000fe20000010000 */
[----:B------:R-:W-:Y:S01]  /*1030*/  PRMT R3, R105, 0x7632, R3 ;  /* 0x0000763269037816 */ /* 0x000fe20000000003 */
[----:B------:R-:W-:Y:S01]  /*1040*/  FFMA.FTZ R6, R5, R5, R6 ;  /* 0x0000000505067223 */ /* 0x000fe20000010006 */
[----:B------:R-:W-:-:S02]  /*1050*/  LEA.HI.X R75, R16, UR15, R7, 0x1, P1 ;  /* 0x0000000f104b7c11 */ /* 0x000fc400088f0c07 */
[----:B0-----:R-:W-:-:S04]  /*1060*/  SHF.L.U32 R9, R105, 0x10, RZ ;  /* 0x0000001069097819 */ /* 0x001fc800000006ff */
[----:B------:R-:W5:Y:S01]  /*1070*/  LDG.E.64.CONSTANT R74, desc[UR12][R74.64] ;  /* 0x0000000c4a4a7981 */ /* 0x000f62000c1e9b00 */
[----:B------:R-:W-:Y:S02]  /*1080*/  SHF.L.U32 R3, R3, 0x10, RZ ;  /* 0x0000001003037819 */ /* 0x000fe400000006ff */
[----:B------:R-:W-:Y:S01]  /*1090*/  IADD3 R15, R4, 0xb400, RZ ;  /* 0x0000b400040f7810 */ /* 0x000fe20007ffe0ff */
[----:B------:R-:W-:Y:S01]  /*10a0*/  FADD.FTZ R8, R8, R9 ;  /* 0x0000000908087221 */ /* 0x000fe20000010000 */
[----:B------:R-:W-:Y:S01]  /*10b0*/  FFMA.FTZ R6, R9, R9, R6 ;  /* 0x0000000909067223 */ /* 0x000fe20000010006 */
[----:B------:R-:W-:Y:S01]  /*10c0*/  STL [R1+0x4], R9 ;  /* 0x0000040901007387 */ /* 0x000fe20000100800 */
[----:B------:R-:W-:Y:S01]  /*10d0*/  IADD3 R15, P1, R15, R2, RZ ;  /* 0x000000020f0f7210 */ /* 0x000fe20007f3e0ff */
[----:B------:R-:W-:Y:S02]  /*10e0*/  FADD.FTZ R8, R8, R3 ;  /* 0x0000000308087221 */ /* 0x000fe40000010000 */
[----:B------:R3:W-:Y:S01]  /*10f0*/  STL [R1+0x64], R7 ;  /* 0x0000640701007387 */ /* 0x0007e20000100800 */
[----:B------:R-:W-:Y:S01]  /*1100*/  FFMA.FTZ R6, R3, R3, R6 ;  /* 0x0000000303067223 */ /* 0x000fe20000010006 */
[----:B---3--:R-:W-:-:S05]  /*1110*/  SHF.L.U32 R7, R102, 0x10, RZ ;  /* 0x0000001066077819 */ /* 0x008fca00000006ff */
[----:B------:R0:W-:Y:S01]  /*1120*/  STL [R1], R7 ;  /* 0x0000000701007387 */ /* 0x0001e20000100800 */
[----:B------:R-:W-:Y:S01]  /*1130*/  FADD.FTZ R8, R8, R7 ;  /* 0x0000000708087221 */ /* 0x000fe20000010000 */
[----:B------:R-:W-:Y:S01]  /*1140*/  FFMA.FTZ R6, R7, R7, R6 ;  /* 0x0000000707067223 */ /* 0x000fe20000010006 */
[----:B0-----:R-:W-:Y:S02]  /*1150*/  IADD3.X R7, RZ, R34, RZ, P1, !PT ;  /* 0x00000022ff077210 */ /* 0x001fe40000ffe4ff */
[----:B------:R-:W-:Y:S01]  /*1160*/  LEA R72, P1, R15, UR14, 0x1 ;  /* 0x0000000e0f487c11 */ /* 0x000fe2000f8208ff */
[----:B------:R-:W-:-:S03]  /*1170*/  VIADD R5, R4, 0xbe00 ;  /* 0x0000be0004057836 */ /* 0x000fc60000000000 */
[----:B------:R-:W-:Y:S02]  /*1180*/  LEA.HI.X R73, R15, UR15, R7, 0x1, P1 ;  /* 0x0000000f0f497c11 */ /* 0x000fe400088f0c07 */
[----:B------:R-:W-:Y:S02]  /*1190*/  PRMT R3, R102, 0x7632, R3 ;  /* 0x0000763266037816 */ /* 0x000fe40000000003 */
[----:B------:R-:W-:Y:S02]  /*11a0*/  IADD3 R14, P2, R5, R2, RZ ;  /* 0x00000002050e7210 */ /* 0x000fe40007f5e0ff */
[----:B------:R-:W3:Y:S01]  /*11b0*/  LDG.E.64.CONSTANT R72, desc[UR12][R72.64] ;  /* 0x0000000c48487981 */ /* 0x000ee2000c1e9b00 */
[----:B------:R-:W-:Y:S02]  /*11c0*/  SHF.L.U32 R3, R3, 0x10, RZ ;  /* 0x0000001003037819 */ /* 0x000fe400000006ff */
[----:B------:R-:W-:Y:S02]  /*11d0*/  IADD3.X R9, RZ, R34, RZ, P2, !PT ;  /* 0x00000022ff097210 */ /* 0x000fe400017fe4ff */
[----:B------:R-:W-:Y:S01]  /*11e0*/  LEA R70, P1, R14, UR14, 0x1 ;  /* 0x0000000e0e467c11 */ /* 0x000fe2000f8208ff */
[----:B------:R-:W-:Y:S01]  /*11f0*/  FADD.FTZ R8, R8, R3 ;  /* 0x0000000308087221 */ /* 0x000fe20000010000 */
[----:B------:R-:W-:-:S02]  /*1200*/  FFMA.FTZ R6, R3, R3, R6 ;  /* 0x0000000303067223 */ /* 0x000fc40000010006 */
[----:B------:R-:W-:Y:S02]  /*1210*/  LEA.HI.X R71, R14, UR15, R9, 0x1, P1 ;  /* 0x0000000f0e477c11 */ /* 0x000fe400088f0c09 */
[C---:B------:R-:W-:Y:S02]  /*1220*/  SHF.L.U32 R165, R103.reuse, 0x10, RZ ;  /* 0x0000001067a57819 */ /* 0x040fe400000006ff */
[----:B------:R-:W-:Y:S02]  /*1230*/  PRMT R3, R103, 0x7632, R3 ;  /* 0x0000763267037816 */ /* 0x000fe40000000003 */
[----:B------:R-:W-:Y:S01]  /*1240*/  IADD3 R13, R4, 0xc800, RZ ;  /* 0x0000c800040d7810 */ /* 0x000fe20007ffe0ff */
[----:B------:R-:W3:Y:S01]  /*1250*/  LDG.E.64.CONSTANT R70, desc[UR12][R70.64] ;  /* 0x0000000c46467981 */ /* 0x000ee2000c1e9b00 */
[----:B------:R-:W-:Y:S01]  /*1260*/  FADD.FTZ R8, R8, R165 ;  /* 0x000000a508087221 */ /* 0x000fe20000010000 */
[----:B------:R-:W-:Y:S02]  /*1270*/  IMAD.U32 R3, R3, 0x10000, RZ ;  /* 0x0001000003037824 */ /* 0x000fe400078e00ff */
[----:B------:R-:W-:Y:S01]  /*1280*/  FFMA.FTZ R6, R165, R165, R6 ;  /* 0x000000a5a5067223 */ /* 0x000fe20000010006 */
[----:B------:R-:W-:Y:S01]  /*1290*/  IADD3 R13, P2, R13, R2, RZ ;  /* 0x000000020d0d7210 */ /* 0x000fe20007f5e0ff */
[----:B------:R0:W-:Y:S01]  /*12a0*/  STL [R1+0x68], R7 ;  /* 0x0000680701007387 */ /* 0x0001e20000100800 */
[----:B------:R-:W-:Y:S01]  /*12b0*/  FADD.FTZ R5, R8, R3 ;  /* 0x0000000308057221 */ /* 0x000fe20000010000 */
[----:B------:R-:W-:-:S02]  /*12c0*/  SHF.L.U32 R164, R100, 0x10, RZ ;  /* 0x0000001064a47819 */ /* 0x000fc400000006ff */
[----:B------:R-:W-:Y:S02]  /*12d0*/  IADD3.X R8, RZ, R34, RZ, P2, !PT ;  /* 0x00000022ff087210 */ /* 0x000fe400017fe4ff */
[----:B------:R-:W-:Y:S01]  /*12e0*/  LEA R68, P1, R13, UR14, 0x1 ;  /* 0x0000000e0d447c11 */ /* 0x000fe2000f8208ff */
[----:B0-----:R-:W-:Y:S01]  /*12f0*/  FFMA.FTZ R7, R3, R3, R6 ;  /* 0x0000000303077223 */ /* 0x001fe20000010006 */
[----:B------:R-:W-:Y:S02]  /*1300*/  PRMT R3, R100, 0x7632, R3 ;  /* 0x0000763264037816 */ /* 0x000fe40000000003 */
[----:B------:R-:W-:Y:S02]  /*1310*/  LEA.HI.X R69, R13, UR15, R8, 0x1, P1 ;  /* 0x0000000f0d457c11 */ /* 0x000fe400088f0c08 */
[----:B------:R-:W-:Y:S01]  /*1320*/  SHF.L.U32 R6, R3, 0x10, RZ ;  /* 0x0000001003067819 */ /* 0x000fe200000006ff */
[----:B------:R-:W-:Y:S01]  /*1330*/  FADD.FTZ R3, R5, R164 ;  /* 0x000000a405037221 */ /* 0x000fe20000010000 */
[----:B------:R-:W-:-:S02]  /*1340*/  IADD3 R5, R4, 0xd200, RZ ;  /* 0x0000d20004057810 */ /* 0x000fc40007ffe0ff */
[----:B------:R-:W3:Y:S02]  /*1350*/  LDG.E.64.CONSTANT R68, desc[UR12][R68.64] ;  /* 0x0000000c44447981 */ /* 0x000ee4000c1e9b00 */
[----:B------:R-:W-:Y:S02]  /*1360*/  IADD3 R12, P1, R5, R2, RZ ;  /* 0x00000002050c7210 */ /* 0x000fe40007f3e0ff */
[----:B------:R0:W-:Y:S01]  /*1370*/  STL [R1+0x6c], R9 ;  /* 0x00006c0901007387 */ /* 0x0001e20000100800 */
[----:B------:R-:W-:Y:S01]  /*1380*/  FFMA.FTZ R7, R164, R164, R7 ;  /* 0x000000a4a4077223 */ /* 0x000fe20000010007 */
[----:B------:R-:W-:Y:S02]  /*1390*/  SHF.L.U32 R163, R101, 0x10, RZ ;  /* 0x0000001065a37819 */ /* 0x000fe400000006ff */
[----:B------:R1:W-:Y:S01]  /*13a0*/  STL [R1+0x70], R8 ;  /* 0x0000700801007387 */ /* 0x0003e20000100800 */
[----:B0-----:R-:W-:Y:S02]  /*13b0*/  IADD3.X R9, RZ, R34, RZ, P1, !PT ;  /* 0x00000022ff097210 */ /* 0x001fe40000ffe4ff */
[----:B------:R-:W-:Y:S01]  /*13c0*/  LEA R66, P1, R12, UR14, 0x1 ;  /* 0x0000000e0c427c11 */ /* 0x000fe2000f8208ff */
[----:B-1----:R-:W-:Y:S01]  /*13d0*/  FADD.FTZ R8, R3, R6 ;  /* 0x0000000603087221 */ /* 0x002fe20000010000 */
[----:B------:R-:W-:-:S02]  /*13e0*/  PRMT R3, R101, 0x7632, R3 ;  /* 0x0000763265037816 */ /* 0x000fc40000000003 */
[----:B------:R-:W-:Y:S01]  /*13f0*/  LEA.HI.X R67, R12, UR15, R9, 0x1, P1 ;  /* 0x0000000f0c437c11 */ /* 0x000fe200088f0c09 */
[----:B------:R-:W-:Y:S01]  /*1400*/  FFMA.FTZ R6, R6, R6, R7 ;  /* 0x0000000606067223 */ /* 0x000fe20000010007 */
[----:B------:R-:W-:Y:S01]  /*1410*/  IADD3 R11, R4, 0xdc00, RZ ;  /* 0x0000dc00040b7810 */ /* 0x000fe20007ffe0ff */
[----:B------:R-:W-:Y:S01]  /*1420*/  FADD.FTZ R8, R8, R163 ;  /* 0x000000a308087221 */ /* 0x000fe20000010000 */
[----:B------:R-:W-:Y:S01]  /*1430*/  SHF.L.U32 R5, R3, 0x10, RZ ;  /* 0x0000001003057819 */ /* 0x000fe200000006ff */
[----:B------:R-:W-:Y:S01]  /*1440*/  FFMA.FTZ R6, R163, R163, R6 ;  /* 0x000000a3a3067223 */ /* 0x000fe20000010006 */
[----:B------:R-:W3:Y:S01]  /*1450*/  LDG.E.64.CONSTANT R66, desc[UR12][R66.64] ;  /* 0x0000000c42427981 */ /* 0x000ee2000c1e9b00 */
[----:B------:R-:W-:Y:S01]  /*1460*/  IADD3 R11, P1, R11, R2, RZ ;  /* 0x000000020b0b7210 */ /* 0x000fe20007f3e0ff */
[C---:B------:R-:W-:Y:S01]  /*1470*/  IMAD.U32 R162, R98.reuse, 0x10000, RZ ;  /* 0x0001000062a27824 */ /* 0x040fe200078e00ff */
[----:B------:R-:W-:Y:S01]  /*1480*/  PRMT R3, R98, 0x7632, R3 ;  /* 0x0000763262037816 */ /* 0x000fe20000000003 */
[----:B------:R-:W-:Y:S01]  /*1490*/  FADD.FTZ R7, R8, R5 ;  /* 0x0000000508077221 */ /* 0x000fe20000010000 */
[----:B------:R0:W-:Y:S01]  /*14a0*/  STL [R1+0x78], R9 ;  /* 0x0000780901007387 */ /* 0x0001e20000100800 */
[----:B------:R-:W-:Y:S01]  /*14b0*/  FFMA.FTZ R5, R5, R5, R6 ;  /* 0x0000000505057223 */ /* 0x000fe20000010006 */
[----:B------:R-:W-:Y:S01]  /*14c0*/  SHF.L.U32 R6, R3, 0x10, RZ ;  /* 0x0000001003067819 */ /* 0x000fe200000006ff */
[----:B------:R-:W-:-:S02]  /*14d0*/  FADD.FTZ R7, R7, R162 ;  /* 0x000000a207077221 */ /* 0x000fc40000010000 */
[----:B------:R-:W-:Y:S01]  /*14e0*/  FFMA.FTZ R5, R162, R162, R5 ;  /* 0x000000a2a2057223 */ /* 0x000fe20000010005 */
[----:B0-----:R-:W-:Y:S02]  /*14f0*/  IADD3.X R9, RZ, R34, RZ, P1, !PT ;  /* 0x00000022ff097210 */ /* 0x001fe40000ffe4ff */
[----:B------:R-:W-:Y:S01]  /*1500*/  LEA R64, P1, R11, UR14, 0x1 ;  /* 0x0000000e0b407c11 */ /* 0x000fe2000f8208ff */
[----:B------:R-:W-:-:S03]  /*1510*/  FADD.FTZ R8, R7, R6 ;  /* 0x0000000607087221 */ /* 0x000fc60000010000 */
[----:B------:R-:W-:Y:S01]  /*1520*/  LEA.HI.X R65, R11, UR15, R9, 0x1, P1 ;  /* 0x0000000f0b417c11 */ /* 0x000fe200088f0c09 */
[----:B------:R-:W-:Y:S01]  /*1530*/  FFMA.FTZ R6, R6, R6, R5 ;  /* 0x0000000606067223 */ /* 0x000fe20000010005 */
[----:B------:R-:W-:-:S04]  /*1540*/  IADD3 R5, R4, 0xe600, RZ ;  /* 0x0000e60004057810 */ /* 0x000fc80007ffe0ff */
[----:B------:R-:W3:Y:S01]  /*1550*/  LDG.E.64.CONSTANT R64, desc[UR12][R64.64] ;  /* 0x0000000c40407981 */ /* 0x000ee2000c1e9b00 */
[----:B------:R-:W-:Y:S02]  /*1560*/  IADD3 R10, P2, R5, R2, RZ ;  /* 0x00000002050a7210 */ /* 0x000fe40007f5e0ff */
[C---:B------:R-:W-:Y:S01]  /*1570*/  SHF.L.U32 R161, R99.reuse, 0x10, RZ ;  /* 0x0000001063a17819 */ /* 0x040fe200000006ff */
[----:B------:R0:W-:Y:S01]  /*1580*/  STL [R1+0x84], R9 ;  /* 0x0000840901007387 */ /* 0x0001e20000100800 */
[----:B------:R-:W-:Y:S02]  /*1590*/  PRMT R3, R99, 0x7632, R3 ;  /* 0x0000763263037816 */ /* 0x000fe40000000003 */
[----:B------:R-:W-:Y:S01]  /*15a0*/  LEA R62, P1, R10, UR14, 0x1 ;  /* 0x0000000e0a3e7c11 */ /* 0x000fe2000f8208ff */
[----:B------:R-:W-:Y:S01]  /*15b0*/  FADD.FTZ R8, R8, R161 ;  /* 0x000000a108087221 */ /* 0x000fe20000010000 */
[----:B------:R-:W-:Y:S01]  /*15c0*/  FFMA.FTZ R6, R161, R161, R6 ;  /* 0x000000a1a1067223 */ /* 0x000fe20000010006 */
[----:B------:R-:W-:Y:S01]  /*15d0*/  IMAD.U32 R3, R3, 0x10000, RZ ;  /* 0x0001000003037824 */ /* 0x000fe200078e00ff */
[----:B0-----:R-:W-:-:S04]  /*15e0*/  IADD3.X R9, RZ, R34, RZ, P2, !PT ;  /* 0x00000022ff097210 */ /* 0x001fc800017fe4ff */
[----:B------:R-:W-:Y:S01]  /*15f0*/  LEA.HI.X R63, R10, UR15, R9, 0x1, P1 ;  /* 0x0000000f0a3f7c11 */ /* 0x000fe200088f0c09 */
[----:B------:R0:W-:Y:S01]  /*1600*/  STL [R1+0xb4], R9 ;  /* 0x0000b40901007387 */ /* 0x0001e20000100800 */
[--C-:B------:R-:W-:Y:S01]  /*1610*/  FADD.FTZ R5, R8, R3.reuse ;  /* 0x0000000308057221 */ /* 0x100fe20000010000 */
[----:B------:R-:W-:Y:S01]  /*1620*/  FFMA.FTZ R7, R3, R3, R6 ;  /* 0x0000000303077223 */ /* 0x000fe20000010006 */
[C---:B------:R-:W-:Y:S02]  /*1630*/  SHF.L.U32 R160, R96.reuse, 0x10, RZ ;  /* 0x0000001060a07819 */ /* 0x040fe400000006ff */
[----:B------:R-:W-:Y:S01]  /*1640*/  PRMT R3, R96, 0x7632, R3 ;  /* 0x0000763260037816 */ /* 0x000fe20000000003 */
[----:B------:R-:W3:Y:S01]  /*1650*/  LDG.E.64.CONSTANT R62, desc[UR12][R62.64] ;  /* 0x0000000c3e3e7981 */ /* 0x000ee2000c1e9b00 */
[----:B0-----:R-:W-:Y:S01]  /*1660*/  IADD3 R9, R4, 0xf000, RZ ;  /* 0x0000f00004097810 */ /* 0x001fe20007ffe0ff */
[----:B------:R-:W-:Y:S01]  /*1670*/  FADD.FTZ R5, R5, R160 ;  /* 0x000000a005057221 */ /* 0x000fe20000010000 */
[----:B------:R-:W-:-:S02]  /*1680*/  SHF.L.U32 R6, R3, 0x10, RZ ;  /* 0x0000001003067819 */ /* 0x000fc400000006ff */
[----:B------:R-:W-:Y:S01]  /*1690*/  IADD3 R9, P1, R9, R2, RZ ;  /* 0x0000000209097210 */ /* 0x000fe20007f3e0ff */
[----:B------:R-:W-:Y:S01]  /*16a0*/  FFMA.FTZ R7, R160, R160, R7 ;  /* 0x000000a0a0077223 */ /* 0x000fe20000010007 */
[----:B------:R-:W-:Y:S02]  /*16b0*/  SHF.L.U32 R159, R97, 0x10, RZ ;  /* 0x00000010619f7819 */ /* 0x000fe400000006ff */
[----:B------:R-:W-:Y:S02]  /*16c0*/  IADD3.X R36, RZ, R34, RZ, P1, !PT ;  /* 0x00000022ff247210 */ /* 0x000fe40000ffe4ff */
[----:B------:R-:W-:Y:S01]  /*16d0*/  LEA R60, P1, R9, UR14, 0x1 ;  /* 0x0000000e093c7c11 */ /* 0x000fe2000f8208ff */
[----:B------:R-:W-:Y:S01]  /*16e0*/  FADD.FTZ R8, R5, R6 ;  /* 0x0000000605087221 */ /* 0x000fe20000010000 */
[----:B------:R-:W-:Y:S01]  /*16f0*/  PRMT R3, R97, 0x7632, R3 ;  /* 0x0000763261037816 */ /* 0x000fe20000000003 */
[----:B------:R-:W-:Y:S01]  /*1700*/  FFMA.FTZ R6, R6, R6, R7 ;  /* 0x0000000606067223 */ /* 0x000fe20000010007 */
[----:B------:R-:W-:Y:S01]  /*1710*/  LEA.HI.X R61, R9, UR15, R36, 0x1, P1 ;  /* 0x0000000f093d7c11 */ /* 0x000fe200088f0c24 */
[----:B------:R-:W-:Y:S01]  /*1720*/  FADD.FTZ R8, R8, R159 ;  /* 0x0000009f08087221 */ /* 0x000fe20000010000 */
[----:B------:R-:W-:Y:S01]  /*1730*/  SHF.L.U32 R3, R3, 0x10, RZ ;  /* 0x0000001003037819 */ /* 0x000fe200000006ff */
[----:B------:R-:W-:Y:S01]  /*1740*/  FFMA.FTZ R6, R159, R159, R6 ;  /* 0x0000009f9f067223 */ /* 0x000fe20000010006 */
[----:B------:R-:W-:-:S02]  /*1750*/  IADD3 R5, R4, 0xfa00, RZ ;  /* 0x0000fa0004057810 */ /* 0x000fc40007ffe0ff */
[----:B------:R-:W3:Y:S01]  /*1760*/  LDG.E.64.CONSTANT R60, desc[UR12][R60.64] ;  /* 0x0000000c3c3c7981 */ /* 0x000ee2000c1e9b00 */
[--C-:B------:R-:W-:Y:S01]  /*1770*/  FADD.FTZ R7, R8, R3.reuse ;  /* 0x0000000308077221 */ /* 0x100fe20000010000 */
[----:B------:R-:W-:Y:S01]  /*1780*/  IADD3 R8, P1, R5, R2, RZ ;  /* 0x0000000205087210 */ /* 0x000fe20007f3e0ff */
[----:B------:R-:W-:Y:S01]  /*1790*/  FFMA.FTZ R35, R3, R3, R6 ;  /* 0x0000000303237223 */ /* 0x000fe20000010006 */
[C---:B------:R-:W-:Y:S01]  /*17a0*/  PRMT R3, R94.reuse, 0x7632, R3 ;  /* 0x000076325e037816 */ /* 0x040fe20000000003 */
[----:B------:R-:W-:Y:S01]  /*17b0*/  IMAD.U32 R158, R94, 0x10000, RZ ;  /* 0x000100005e9e7824 */ /* 0x000fe200078e00ff */
[----:B------:R-:W-:Y:S02]  /*17c0*/  IADD3.X R37, RZ, R34, RZ, P1, !PT ;  /* 0x00000022ff257210 */ /* 0x000fe40000ffe4ff */
[----:B------:R-:W-:Y:S01]  /*17d0*/  LEA R58, P1, R8, UR14, 0x1 ;  /* 0x0000000e083a7c11 */ /* 0x000fe2000f8208ff */
[----:B------:R-:W-:Y:S01]  /*17e0*/  FADD.FTZ R7, R7, R158 ;  /* 0x0000009e07077221 */ /* 0x000fe20000010000 */
[----:B------:R-:W-:Y:S01]  /*17f0*/  SHF.L.U32 R6, R3, 0x10, RZ ;  /* 0x0000001003067819 */ /* 0x000fe200000006ff */
[----:B------:R-:W-:Y:S01]  /*1800*/  FFMA.FTZ R35, R158, R158, R35 ;  /* 0x0000009e9e237223 */ /* 0x000fe20000010023 */
[----:B------:R-:W-:Y:S01]  /*1810*/  LEA.HI.X R59, R8, UR15, R37, 0x1, P1 ;  /* 0x0000000f083b7c11 */ /* 0x000fe200088f0c25 */
[----:B------:R0:W-:Y:S01]  /*1820*/  STL [R1+0x88], R36 ;  /* 0x0000882401007387 */ /* 0x0001e20000100800 */
[----:B------:R-:W-:-:S02]  /*1830*/  SHF.L.U32 R157, R95, 0x10, RZ ;  /* 0x000000105f9d7819 */ /* 0x000fc400000006ff */
[----:B------:R-:W-:Y:S02]  /*1840*/  PRMT R3, R95, 0x7632, R3 ;  /* 0x000076325f037816 */ /* 0x000fe40000000003 */
[----:B------:R-:W3:Y:S01]  /*1850*/  LDG.E.64.CONSTANT R58, desc[UR12][R58.64] ;  /* 0x0000000c3a3a7981 */ /* 0x000ee2000c1e9b00 */
[----:B0-----:R-:W-:Y:S01]  /*1860*/  FADD.FTZ R36, R7, R6 ;  /* 0x0000000607247221 */ /* 0x001fe20000010000 */
[----:B------:R-:W-:Y:S01]  /*1870*/  IADD3 R7, R4, 0x10400, RZ ;  /* 0x0001040004077810 */ /* 0x000fe20007ffe0ff */
[----:B------:R-:W-:Y:S01]  /*1880*/  FFMA.FTZ R6, R6, R6, R35 ;  /* 0x0000000606067223 */ /* 0x000fe20000010023 */
[----:B------:R-:W-:Y:S02]  /*1890*/  IMAD.U32 R3, R3, 0x10000, RZ ;  /* 0x0001000003037824 */ /* 0x000fe400078e00ff */
[----:B------:R-:W-:Y:S01]  /*18a0*/  FADD.FTZ R36, R36, R157 ;  /* 0x0000009d24247221 */ /* 0x000fe20000010000 */
[----:B------:R-:W-:Y:S01]  /*18b0*/  IADD3 R7, P1, R7, R2, RZ ;  /* 0x0000000207077210 */ /* 0x000fe20007f3e0ff */
[----:B------:R-:W-:Y:S01]  /*18c0*/  FFMA.FTZ R6, R157, R157, R6 ;  /* 0x0000009d9d067223 */ /* 0x000fe20000010006 */
[----:B------:R0:W-:Y:S01]  /*18d0*/  STL [R1+0x8c], R37 ;  /* 0x00008c2501007387 */ /* 0x0001e20000100800 */
[----:B------:R-:W-:Y:S01]  /*18e0*/  FADD.FTZ R35, R36, R3 ;  /* 0x0000000324237221 */ /* 0x000fe20000010000 */
[----:B------:R-:W-:-:S02]  /*18f0*/  IADD3.X R38, RZ, R34, RZ, P1, !PT ;  /* 0x00000022ff267210 */ /* 0x000fc40000ffe4ff */
[----:B------:R-:W-:Y:S02]  /*1900*/  LEA R56, P1, R7, UR14, 0x1 ;  /* 0x0000000e07387c11 */ /* 0x000fe4000f8208ff */
[C---:B------:R-:W-:Y:S01]  /*1910*/  SHF.L.U32 R156, R92.reuse, 0x10, RZ ;  /* 0x000000105c9c7819 */ /* 0x040fe200000006ff */
[----:B0-----:R-:W-:Y:S01]  /*1920*/  FFMA.FTZ R37, R3, R3, R6 ;  /* 0x0000000303257223 */ /* 0x001fe20000010006 */
[----:B------:R-:W-:Y:S02]  /*1930*/  PRMT R3, R92, 0x7632, R3 ;  /* 0x000076325c037816 */ /* 0x000fe40000000003 */
[----:B------:R-:W-:Y:S01]  /*1940*/  LEA.HI.X R57, R7, UR15, R38, 0x1, P1 ;  /* 0x0000000f07397c11 */ /* 0x000fe200088f0c26 */
[----:B------:R-:W-:Y:S01]  /*1950*/  FADD.FTZ R35, R35, R156 ;  /* 0x0000009c23237221 */ /* 0x000fe20000010000 */
[----:B------:R-:W-:Y:S01]  /*1960*/  SHF.L.U32 R6, R3, 0x10, RZ ;  /* 0x0000001003067819 */ /* 0x000fe200000006ff */
[----:B------:R-:W-:Y:S01]  /*1970*/  FFMA.FTZ R37, R156, R156, R37 ;  /* 0x0000009c9c257223 */ /* 0x000fe20000010025 */
[----:B------:R-:W-:Y:S01]  /*1980*/  IADD3 R5, R4, 0x10e00, RZ ;  /* 0x00010e0004057810 */ /* 0x000fe20007ffe0ff */
[----:B------:R0:W-:Y:S02]  /*1990*/  STL [R1+0x94], R38 ;  /* 0x0000942601007387 */ /* 0x0001e40000100800 */
[----:B------:R-:W-:-:S02]  /*19a0*/  FADD.FTZ R36, R35, R6 ;  /* 0x0000000623247221 */ /* 0x000fc40000010000 */
[----:B------:R-:W3:Y:S01]  /*19b0*/  LDG.E.64.CONSTANT R56, desc[UR12][R56.64] ;  /* 0x0000000c38387981 */ /* 0x000ee2000c1e9b00 */
[----:B0-----:R-:W-:Y:S01]  /*19c0*/  FFMA.FTZ R38, R6, R6, R37 ;  /* 0x0000000606267223 */ /* 0x001fe20000010025 */
[----:B------:R-:W-:-:S04]  /*19d0*/  IADD3 R6, P1, R5, R2, RZ ;  /* 0x0000000205067210 */ /* 0x000fc80007f3e0ff */
[----:B------:R-:W-:Y:S02]  /*19e0*/  IADD3.X R39, RZ, R34, RZ, P1, !PT ;  /* 0x00000022ff277210 */ /* 0x000fe40000ffe4ff */
[----:B------:R-:W-:-:S04]  /*19f0*/  LEA R54, P1, R6, UR14, 0x1 ;  /* 0x0000000e06367c11 */ /* 0x000fc8000f8208ff */
[----:B------:R-:W-:Y:S02]  /*1a00*/  LEA.HI.X R55, R6, UR15, R39, 0x1, P1 ;  /* 0x0000000f06377c11 */ /* 0x000fe400088f0c27 */
[C---:B------:R-:W-:Y:S02]  /*1a10*/  SHF.L.U32 R155, R93.reuse, 0x10, RZ ;  /* 0x000000105d9b7819 */ /* 0x040fe400000006ff */
[----:B------:R-:W-:Y:S02]  /*1a20*/  PRMT R3, R93, 0x7632, R3 ;  /* 0x000076325d037816 */ /* 0x000fe40000000003 */
[----:B------:R-:W3:Y:S01]  /*1a30*/  LDG.E.64.CONSTANT R54, desc[UR12][R54.64] ;  /* 0x0000000c36367981 */ /* 0x000ee2000c1e9b00 */
[----:B------:R-:W-:Y:S01]  /*1a40*/  FADD.FTZ R36, R36, R155 ;  /* 0x0000009b24247221 */ /* 0x000fe20000010000 */
[----:B------:R-:W-:Y:S01]  /*1a50*/  FFMA.FTZ R38, R155, R155, R38 ;  /* 0x0000009b9b267223 */ /* 0x000fe20000010026 */
[----:B------:R-:W-:Y:S01]  /*1a60*/  IMAD.U32 R3, R3, 0x10000, RZ ;  /* 0x0001000003037824 */ /* 0x000fe200078e00ff */
[----:B------:R-:W-:-:S03]  /*1a70*/  SHF.L.U32 R154, R90, 0x10, RZ ;  /* 0x000000105a9a7819 */ /* 0x000fc600000006ff */
[--C-:B------:R-:W-:Y:S01]  /*1a80*/  FADD.FTZ R35, R36, R3.reuse ;  /* 0x0000000324237221 */ /* 0x100fe20000010000 */
[----:B------:R-:W-:Y:S01]  /*1a90*/  FFMA.FTZ R37, R3, R3, R38 ;  /* 0x0000000303257223 */ /* 0x000fe20000010026 */
[----:B------:R-:W-:Y:S02]  /*1aa0*/  PRMT R3, R90, 0x7632, R3 ;  /* 0x000076325a037816 */ /* 0x000fe40000000003 */
[----:B------:R-:W-:Y:S01]  /*1ab0*/  IADD3 R5, R4, 0x11800, RZ ;  /* 0x0001180004057810 */ /* 0x000fe20007ffe0ff */
[----:B------:R-:W-:Y:S01]  /*1ac0*/  FADD.FTZ R35, R35, R154 ;  /* 0x0000009a23237221 */ /* 0x000fe20000010000 */
[----:B------:R-:W-:Y:S01]  /*1ad0*/  SHF.L.U32 R36, R3, 0x10, RZ ;  /* 0x0000001003247819 */ /* 0x000fe200000006ff */
[----:B------:R-:W-:Y:S01]  /*1ae0*/  FFMA.FTZ R37, R154, R154, R37 ;  /* 0x0000009a9a257223 */ /* 0x000fe20000010025 */
[----:B------:R-:W-:-:S03]  /*1af0*/  IADD3 R5, P1, R5, R2, RZ ;  /* 0x0000000205057210 */ /* 0x000fc60007f3e0ff */
[----:B------:R-:W-:Y:S01]  /*1b00*/  FADD.FTZ R38, R35, R36 ;  /* 0x0000002423267221 */ /* 0x000fe20000010000 */
[----:B------:R-:W-:Y:S01]  /*1b10*/  IADD3 R35, R4, 0x12200, RZ ;  /* 0x0001220004237810 */ /* 0x000fe20007ffe0ff */
[----:B------:R0:W-:Y:S01]  /*1b20*/  STL [R1+0x9c], R39 ;  /* 0x00009c2701007387 */ /* 0x0001e20000100800 */
[C---:B------:R-:W-:Y:S01]  /*1b30*/  PRMT R3, R91.reuse, 0x7632, R3 ;  /* 0x000076325b037816 */ /* 0x040fe20000000003 */
[----:B------:R-:W-:Y:S01]  /*1b40*/  FFMA.FTZ R36, R36, R36, R37 ;  /* 0x0000002424247223 */ /* 0x000fe20000010025 */
[----:B------:R-:W-:Y:S01]  /*1b50*/  IMAD.U32 R153, R91, 0x10000, RZ ;  /* 0x000100005b997824 */ /* 0x000fe200078e00ff */
[----:B------:R-:W-:Y:S02]  /*1b60*/  IADD3 R37, R4, 0x12c00, RZ ;  /* 0x00012c0004257810 */ /* 0x000fe40007ffe0ff */
[----:B------:R-:W-:Y:S02]  /*1b70*/  IADD3.X R46, RZ, R34, RZ, P1, !PT ;  /* 0x00000022ff2e7210 */ /* 0x000fe40000ffe4ff */
[----:B------:R-:W-:-:S02]  /*1b80*/  LEA R52, P1, R5, UR14, 0x1 ;  /* 0x0000000e05347c11 */ /* 0x000fc4000f8208ff */
[----:B0-----:R-:W-:Y:S02]  /*1b90*/  IADD3 R39, R4, 0x13600, RZ ;  /* 0x0001360004277810 */ /* 0x001fe40007ffe0ff */
[-C--:B------:R-:W-:Y:S01]  /*1ba0*/  IADD3 R4, P2, R35, R2.reuse, RZ ;  /* 0x0000000223047210 */ /* 0x080fe20007f5e0ff */
[----:B------:R-:W-:Y:S01]  /*1bb0*/  FADD.FTZ R38, R38, R153 ;  /* 0x0000009926267221 */ /* 0x000fe20000010000 */
[----:B------:R-:W-:Y:S01]  /*1bc0*/  SHF.L.U32 R35, R3, 0x10, RZ ;  /* 0x0000001003237819 */ /* 0x000fe200000006ff */
[----:B------:R-:W-:Y:S01]  /*1bd0*/  FFMA.FTZ R36, R153, R153, R36 ;  /* 0x0000009999247223 */ /* 0x000fe20000010024 */
[----:B------:R-:W-:Y:S02]  /*1be0*/  LEA.HI.X R53, R5, UR15, R46, 0x1, P1 ;  /* 0x0000000f05357c11 */ /* 0x000fe400088f0c2e */
[-C--:B------:R-:W-:Y:S01]  /*1bf0*/  IADD3 R3, P3, R37, R2.reuse, RZ ;  /* 0x0000000225037210 */ /* 0x080fe20007f7e0ff */
[----:B------:R-:W-:Y:S01]  /*1c00*/  FADD.FTZ R37, R38, R35 ;  /* 0x0000002326257221 */ /* 0x000fe20000010000 */
[----:B------:R-:W-:Y:S01]  /*1c10*/  IADD3 R2, P1, R39, R2, RZ ;  /* 0x0000000227027210 */ /* 0x000fe20007f3e0ff */
[----:B------:R-:W-:Y:S01]  /*1c20*/  FFMA.FTZ R39, R35, R35, R36 ;  /* 0x0000002323277223 */ /* 0x000fe20000010024 */
[----:B------:R-:W-:-:S02]  /*1c30*/  SHF.L.U32 R152, R88, 0x10, RZ ;  /* 0x0000001058987819 */ /* 0x000fc400000006ff */
[----:B------:R-:W-:Y:S02]  /*1c40*/  SHF.L.U32 R151, R89, 0x10, RZ ;  /* 0x0000001059977819 */ /* 0x000fe400000006ff */
[----:B------:R-:W-:Y:S02]  /*1c50*/  SHF.L.U32 R150, R86, 0x10, RZ ;  /* 0x0000001056967819 */ /* 0x000fe400000006ff */
[----:B------:R-:W-:Y:S02]  /*1c60*/  SHF.L.U32 R149, R87, 0x10, RZ ;  /* 0x0000001057957819 */ /* 0x000fe400000006ff */
[----:B------:R-:W-:Y:S02]  /*1c70*/  SHF.L.U32 R148, R84, 0x10, RZ ;  /* 0x0000001054947819 */ /* 0x000fe400000006ff */
[----:B------:R-:W-:Y:S01]  /*1c80*/  SHF.L.U32 R147, R85, 0x10, RZ ;  /* 0x0000001055937819 */ /* 0x000fe200000006ff */
[----:B------:R0:W-:Y:S01]  /*1c90*/  STL [R1+0xa8], R46 ;  /* 0x0000a82e01007387 */ /* 0x0001e20000100800 */
[----:B------:R-:W-:Y:S01]  /*1ca0*/  PRMT R35, R88, 0x7632, R35 ;  /* 0x0000763258237816 */ /* 0x000fe20000000023 */
[----:B------:R-:W-:Y:S01]  /*1cb0*/  FADD.FTZ R37, R37, R152 ;  /* 0x0000009825257221 */ /* 0x000fe20000010000 */
[----:B------:R-:W-:Y:S01]  /*1cc0*/  FFMA.FTZ R39, R152, R152, R39 ;  /* 0x0000009898277223 */ /* 0x000fe20000010027 */
[----:B------:R-:W-:Y:S01]  /*1cd0*/  SHF.L.U32 R146, R82, 0x10, RZ ;  /* 0x0000001052927819 */ /* 0x000fe200000006ff */
[----:B------:R-:W3:Y:S01]  /*1ce0*/  LDG.E.64.CONSTANT R52, desc[UR12][R52.64] ;  /* 0x0000000c34347981 */ /* 0x000ee2000c1e9b00 */
[----:B------:R-:W-:-:S02]  /*1cf0*/  SHF.L.U32 R36, R35, 0x10, RZ ;  /* 0x0000001023247819 */ /* 0x000fc400000006ff */
[----:B------:R-:W-:-:S03]  /*1d00*/  PRMT R35, R89, 0x7632, R35 ;  /* 0x0000763259237816 */ /* 0x000fc60000000023 */
[----:B------:R-:W-:Y:S01]  /*1d10*/  FADD.FTZ R38, R37, R36 ;  /* 0x0000002425267221 */ /* 0x000fe20000010000 */
[----:B------:R-:W-:Y:S01]  /*1d20*/  FFMA.FTZ R36, R36, R36, R39 ;  /* 0x0000002424247223 */ /* 0x000fe20000010027 */
[----:B------:R-:W-:Y:S02]  /*1d30*/  IMAD.U32 R39, R35, 0x10000, RZ ;  /* 0x0001000023277824 */ /* 0x000fe400078e00ff */
[----:B------:R-:W-:Y:S01]  /*1d40*/  FADD.FTZ R37, R38, R151 ;  /* 0x0000009726257221 */ /* 0x000fe20000010000 */
[----:B------:R-:W-:Y:S01]  /*1d50*/  FFMA.FTZ R36, R151, R151, R36 ;  /* 0x0000009797247223 */ /* 0x000fe20000010024 */
[----:B------:R-:W-:Y:S02]  /*1d60*/  PRMT R35, R86, 0x7632, R35 ;  /* 0x0000763256237816 */ /* 0x000fe40000000023 */
[----:B------:R-:W-:Y:S01]  /*1d70*/  FADD.FTZ R37, R37, R39 ;  /* 0x0000002725257221 */ /* 0x000fe20000010000 */
[----:B------:R-:W-:Y:S01]  /*1d80*/  FFMA.FTZ R39, R39, R39, R36 ;  /* 0x0000002727277223 */ /* 0x000fe20000010024 */
[----:B------:R-:W-:-:S02]  /*1d90*/  SHF.L.U32 R36, R35, 0x10, RZ ;  /* 0x0000001023247819 */ /* 0x000fc400000006ff */
[----:B------:R-:W-:Y:S01]  /*1da0*/  FADD.FTZ R37, R37, R150 ;  /* 0x0000009625257221 */ /* 0x000fe20000010000 */
[----:B------:R-:W-:Y:S01]  /*1db0*/  FFMA.FTZ R39, R150, R150, R39 ;  /* 0x0000009696277223 */ /* 0x000fe20000010027 */
[----:B------:R-:W-:Y:S02]  /*1dc0*/  PRMT R35, R87, 0x7632, R35 ;  /* 0x0000763257237816 */ /* 0x000fe40000000023 */
[----:B------:R-:W-:Y:S01]  /*1dd0*/  FADD.FTZ R112, R37, R36 ;  /* 0x0000002425707221 */ /* 0x000fe20000010000 */
[----:B------:R-:W-:Y:S01]  /*1de0*/  FFMA.FTZ R36, R36, R36, R39 ;  /* 0x0000002424247223 */ /* 0x000fe20000010027 */
[----:B------:R-:W-:Y:S02]  /*1df0*/  SHF.L.U32 R35, R35, 0x10, RZ ;  /* 0x0000001023237819 */ /* 0x000fe400000006ff */
[----:B------:R-:W-:Y:S01]  /*1e00*/  FADD.FTZ R112, R112, R149 ;  /* 0x0000009570707221 */ /* 0x000fe20000010000 */
[----:B------:R-:W-:Y:S01]  /*1e10*/  FFMA.FTZ R36, R149, R149, R36 ;  /* 0x0000009595247223 */ /* 0x000fe20000010024 */
[----:B------:R-:W-:-:S02]  /*1e20*/  PRMT R37, R84, 0x7632, R37 ;  /* 0x0000763254257816 */ /* 0x000fc40000000025 */
[----:B------:R-:W-:Y:S01]  /*1e30*/  FADD.FTZ R112, R112, R35 ;  /* 0x0000002370707221 */ /* 0x000fe20000010000 */
[----:B------:R-:W-:Y:S02]  /*1e40*/  FFMA.FTZ R35, R35, R35, R36 ;  /* 0x0000002323237223 */ /* 0x000fe40000010024 */
        /* <DEDUP_REMOVED lines=9> */
[----:B0-----:R-:W-:Y:S02]  /*1ee0*/  IADD3.X R46, RZ, R34, RZ, P2, !PT ;  /* 0x00000022ff2e7210 */ /* 0x001fe400017fe4ff */
[----:B------:R-:W-:Y:S01]  /*1ef0*/  LEA R50, P2, R4, UR14, 0x1 ;  /* 0x0000000e04327c11 */ /* 0x000fe2000f8408ff */
[----:B------:R-:W-:Y:S01]  /*1f00*/  FADD.FTZ R112, R112, R36 ;  /* 0x0000002470707221 */ /* 0x000fe20000010000 */
[----:B------:R-:W-:Y:S01]  /*1f10*/  PRMT R35, R82, 0x7632, R35 ;  /* 0x0000763252237816 */ /* 0x000fe20000000023 */
[----:B------:R-:W-:Y:S01]  /*1f20*/  FFMA.FTZ R36, R36, R36, R37 ;  /* 0x0000002424247223 */ /* 0x000fe20000010025 */
[----:B------:R0:W-:Y:S01]  /*1f30*/  STL [R1+0x7c], R46 ;  /* 0x00007c2e01007387 */ /* 0x0001e20000100800 */
[----:B------:R-:W-:Y:S01]  /*1f40*/  LEA.HI.X R51, R4, UR15, R46, 0x1, P2 ;  /* 0x0000000f04337c11 */ /* 0x000fe200090f0c2e */
[----:B------:R-:W-:Y:S01]  /*1f50*/  FADD.FTZ R112, R112, R146 ;  /* 0x0000009270707221 */ /* 0x000fe20000010000 */
[----:B------:R-:W-:-:S02]  /*1f60*/  SHF.L.U32 R35, R35, 0x10, RZ ;  /* 0x0000001023237819 */ /* 0x000fc400000006ff */
[-C--:B------:R-:W-:Y:S02]  /*1f70*/  IADD3.X R116, RZ, R34.reuse, RZ, P1, !PT ;  /* 0x00000022ff747210 */ /* 0x080fe40000ffe4ff */
[C---:B------:R-:W-:Y:S02]  /*1f80*/  SHF.L.U32 R145, R83.reuse, 0x10, RZ ;  /* 0x0000001053917819 */ /* 0x040fe400000006ff */
[----:B0-----:R-:W-:Y:S01]  /*1f90*/  IADD3.X R46, RZ, R34, RZ, P3, !PT ;  /* 0x00000022ff2e7210 */ /* 0x001fe20001ffe4ff */
[--C-:B------:R-:W-:Y:S01]  /*1fa0*/  FFMA.FTZ R34, R146, R146, R36.reuse ;  /* 0x0000009292227223 */ /* 0x100fe20000010024 */
[----:B------:R-:W-:Y:S01]  /*1fb0*/  PRMT R36, R83, 0x7632, R36 ;  /* 0x0000763253247816 */ /* 0x000fe20000000024 */
[----:B------:R-:W-:Y:S01]  /*1fc0*/  FADD.FTZ R112, R112, R35 ;  /* 0x0000002370707221 */ /* 0x000fe20000010000 */
[----:B------:R-:W-:Y:S01]  /*1fd0*/  PRMT R37, R80, 0x7632, R37 ;  /* 0x0000763250257816 */ /* 0x000fe20000000025 */
[----:B------:R-:W-:Y:S01]  /*1fe0*/  FFMA.FTZ R35, R35, R35, R34 ;  /* 0x0000002323237223 */ /* 0x000fe20000010022 */
[----:B------:R-:W-:Y:S01]  /*1ff0*/  PRMT R38, R81, 0x7632, R38 ;  /* 0x0000763251267816 */ /* 0x000fe20000000026 */
[----:B------:R-:W-:-:S02]  /*2000*/  IMAD.U32 R36, R36, 0x10000, RZ ;  /* 0x0001000024247824 */ /* 0x000fc400078e00ff */
[----:B------:R-:W-:Y:S01]  /*2010*/  FADD.FTZ R112, R112, R145 ;  /* 0x0000009170707221 */ /* 0x000fe20000010000 */
[----:B------:R-:W-:Y:S01]  /*2020*/  FFMA.FTZ R35, R145, R145, R35 ;  /* 0x0000009191237223 */ /* 0x000fe20000010023 */
[----:B------:R-:W-:Y:S01]  /*2030*/  SHF.L.U32 R34, R80, 0x10, RZ ;  /* 0x0000001050227819 */ /* 0x000fe200000006ff */
[----:B------:R-:W3:Y:S01]  /*2040*/  LDG.E.64.CONSTANT R50, desc[UR12][R50.64] ;  /* 0x0000000c32327981 */ /* 0x000ee2000c1e9b00 */
[----:B------:R-:W-:Y:S01]  /*2050*/  FADD.FTZ R112, R112, R36 ;  /* 0x0000002470707221 */ /* 0x000fe20000010000 */
[----:B------:R-:W-:Y:S01]  /*2060*/  FFMA.FTZ R36, R36, R36, R35 ;  /* 0x0000002424247223 */ /* 0x000fe20000010023 */
[----:B------:R-:W-:Y:S02]  /*2070*/  SHF.L.U32 R37, R37, 0x10, RZ ;  /* 0x0000001025257819 */ /* 0x000fe400000006ff */
[----:B------:R-:W-:Y:S01]  /*2080*/  FADD.FTZ R112, R112, R34 ;  /* 0x0000002270707221 */ /* 0x000fe20000010000 */
[----:B------:R-:W-:Y:S01]  /*2090*/  FFMA.FTZ R36, R34, R34, R36 ;  /* 0x0000002222247223 */ /* 0x000fe20000010024 */
[----:B------:R-:W-:-:S02]  /*20a0*/  SHF.L.U32 R35, R81, 0x10, RZ ;  /* 0x0000001051237819 */ /* 0x000fc400000006ff */
[----:B------:R-:W-:Y:S01]  /*20b0*/  FADD.FTZ R112, R112, R37 ;  /* 0x0000002570707221 */ /* 0x000fe20000010000 */
[----:B------:R-:W-:Y:S01]  /*20c0*/  FFMA.FTZ R37, R37, R37, R36 ;  /* 0x0000002525257223 */ /* 0x000fe20000010024 */
[----:B------:R-:W-:Y:S02]  /*20d0*/  SHF.L.U32 R38, R38, 0x10, RZ ;  /* 0x0000001026267819 */ /* 0x000fe400000006ff */
[----:B------:R-:W-:Y:S01]  /*20e0*/  FADD.FTZ R112, R112, R35 ;  /* 0x0000002370707221 */ /* 0x000fe20000010000 */
[----:B------:R-:W-:Y:S01]  /*20f0*/  FFMA.FTZ R37, R35, R35, R37 ;  /* 0x0000002323257223 */ /* 0x000fe20000010025 */
[C---:B--2---:R-:W-:Y:S02]  /*2100*/  SHF.L.U32 R36, R78.reuse, 0x10, RZ ;  /* 0x000000104e247819 */ /* 0x044fe400000006ff */
[----:B------:R-:W-:Y:S01]  /*2110*/  PRMT R39, R78, 0x7632, R39 ;  /* 0x000076324e277816 */ /* 0x000fe20000000027 */
[----:B------:R-:W-:Y:S01]  /*2120*/  FADD.FTZ R112, R112, R38 ;  /* 0x0000002670707221 */ /* 0x000fe20000010000 */
[----:B------:R-:W-:-:S02]  /*2130*/  FFMA.FTZ R38, R38, R38, R37 ;  /* 0x0000002626267223 */ /* 0x000fc40000010025 */
[----:B------:R-:W-:Y:S01]  /*2140*/  SHF.L.U32 R39, R39, 0x10, RZ ;  /* 0x0000001027277819 */ /* 0x000fe200000006ff */
[----:B------:R-:W-:Y:S01]  /*2150*/  FADD.FTZ R112, R112, R36 ;  /* 0x0000002470707221 */ /* 0x000fe20000010000 */
[----:B------:R-:W-:Y:S01]  /*2160*/  FFMA.FTZ R38, R36, R36, R38 ;  /* 0x0000002424267223 */ /* 0x000fe20000010026 */
[C---:B------:R-:W-:Y:S01]  /*2170*/  PRMT R40, R79.reuse, 0x7632, R40 ;  /* 0x000076324f287816 */ /* 0x040fe20000000028 */
[----:B------:R-:W-:Y:S02]  /*2180*/  IMAD.U32 R37, R79, 0x10000, RZ ;  /* 0x000100004f257824 */ /* 0x000fe400078e00ff */
[----:B------:R-:W-:Y:S01]  /*2190*/  FADD.FTZ R112, R112, R39 ;  /* 0x0000002770707221 */ /* 0x000fe20000010000 */
[----:B------:R-:W-:Y:S01]  /*21a0*/  FFMA.FTZ R39, R39, R39, R38 ;  /* 0x0000002727277223 */ /* 0x000fe20000010026 */
[----:B------:R-:W-:Y:S02]  /*21b0*/  SHF.L.U32 R40, R40, 0x10, RZ ;  /* 0x0000001028287819 */ /* 0x000fe400000006ff */
[----:B------:R-:W-:Y:S01]  /*21c0*/  FADD.FTZ R112, R112, R37 ;  /* 0x0000002570707221 */ /* 0x000fe20000010000 */
[----:B------:R-:W-:Y:S01]  /*21d0*/  FFMA.FTZ R39, R37, R37, R39 ;  /* 0x0000002525277223 */ /* 0x000fe20000010027 */
[----:B----4-:R-:W-:-:S02]  /*21e0*/  SHF.L.U32 R38, R76, 0x10, RZ ;  /* 0x000000104c267819 */ /* 0x010fc400000006ff */
[----:B------:R-:W-:Y:S01]  /*21f0*/  PRMT R41, R76, 0x7632, R41 ;  /* 0x000076324c297816 */ /* 0x000fe20000000029 */
[----:B------:R-:W-:Y:S01]  /*2200*/  FADD.FTZ R112, R112, R40 ;  /* 0x0000002870707221 */ /* 0x000fe20000010000 */
[----:B------:R-:W-:Y:S02]  /*2210*/  FFMA.FTZ R40, R40, R40, R39 ;  /* 0x0000002828287223 */ /* 0x000fe40000010027 */
[----:B------:R-:W-:Y:S01]  /*2220*/  SHF.L.U32 R41, R41, 0x10, RZ ;  /* 0x0000001029297819 */ /* 0x000fe200000006ff */
[----:B------:R-:W-:Y:S01]  /*2230*/  FADD.FTZ R112, R112, R38 ;  /* 0x0000002670707221 */ /* 0x000fe20000010000 */
[----:B------:R-:W-:Y:S01]  /*2240*/  FFMA.FTZ R40, R38, R38, R40 ;  /* 0x0000002626287223 */ /* 0x000fe20000010028 */
[C---:B------:R-:W-:Y:S02]  /*2250*/  SHF.L.U32 R39, R77.reuse, 0x10, RZ ;  /* 0x000000104d277819 */ /* 0x040fe400000006ff */
[----:B------:R-:W-:Y:S01]  /*2260*/  PRMT R42, R77, 0x7632, R42 ;  /* 0x000076324d2a7816 */ /* 0x000fe2000000002a */
[----:B------:R-:W-:Y:S01]  /*2270*/  FADD.FTZ R112, R112, R41 ;  /* 0x0000002970707221 */ /* 0x000fe20000010000 */
[----:B------:R-:W-:-:S02]  /*2280*/  FFMA.FTZ R41, R41, R41, R40 ;  /* 0x0000002929297223 */ /* 0x000fc40000010028 */
[----:B------:R-:W-:Y:S01]  /*2290*/  SHF.L.U32 R42, R42, 0x10, RZ ;  /* 0x000000102a2a7819 */ /* 0x000fe200000006ff */
[----:B------:R-:W-:Y:S01]  /*22a0*/  FADD.FTZ R112, R112, R39 ;  /* 0x0000002770707221 */ /* 0x000fe20000010000 */
[----:B------:R-:W-:Y:S01]  /*22b0*/  FFMA.FTZ R41, R39, R39, R41 ;  /* 0x0000002727297223 */ /* 0x000fe20000010029 */
[C---:B-----5:R-:W-:Y:S02]  /*22c0*/  SHF.L.U32 R40, R74.reuse, 0x10, RZ ;  /* 0x000000104a287819 */ /* 0x060fe400000006ff */
[----:B------:R-:W-:Y:S01]  /*22d0*/  PRMT R43, R74, 0x7632, R43 ;  /* 0x000076324a2b7816 */ /* 0x000fe2000000002b */
[----:B------:R-:W-:Y:S01]  /*22e0*/  FADD.FTZ R112, R112, R42 ;  /* 0x0000002a70707221 */ /* 0x000fe20000010000 */
[----:B------:R-:W-:-:S03]  /*22f0*/  FFMA.FTZ R42, R42, R42, R41 ;  /* 0x0000002a2a2a7223 */ /* 0x000fc60000010029 */
[----:B------:R-:W-:Y:S02]  /*2300*/  IMAD.U32 R43, R43, 0x10000, RZ ;  /* 0x000100002b2b7824 */ /* 0x000fe400078e00ff */
[----:B------:R-:W-:Y:S01]  /*2310*/  FADD.FTZ R112, R112, R40 ;  /* 0x0000002870707221 */ /* 0x000fe20000010000 */
[----:B------:R-:W-:Y:S01]  /*2320*/  FFMA.FTZ R42, R40, R40, R42 ;  /* 0x00000028282a7223 */ /* 0x000fe2000001002a */
[C---:B------:R-:W-:Y:S02]  /*2330*/  SHF.L.U32 R41, R75.reuse, 0x10, RZ ;  /* 0x000000104b297819 */ /* 0x040fe400000006ff */
[----:B------:R-:W-:Y:S01]  /*2340*/  PRMT R44, R75, 0x7632, R44 ;  /* 0x000076324b2c7816 */ /* 0x000fe2000000002c */
[----:B------:R-:W-:Y:S01]  /*2350*/  FADD.FTZ R112, R112, R43 ;  /* 0x0000002b70707221 */ /* 0x000fe20000010000 */
[----:B------:R-:W-:Y:S02]  /*2360*/  FFMA.FTZ R43, R43, R43, R42 ;  /* 0x0000002b2b2b7223 */ /* 0x000fe4000001002a */
[----:B------:R-:W-:Y:S01]  /*2370*/  SHF.L.U32 R44, R44, 0x10, RZ ;  /* 0x000000102c2c7819 */ /* 0x000fe200000006ff */
[----:B------:R-:W-:Y:S01]  /*2380*/  FADD.FTZ R112, R112, R41 ;  /* 0x0000002970707221 */ /* 0x000fe20000010000 */
[----:B------:R-:W-:Y:S01]  /*2390*/  FFMA.FTZ R43, R41, R41, R43 ;  /* 0x00000029292b7223 */ /* 0x000fe2000001002b */
[----:B---3--:R-:W-:-:S02]  /*23a0*/  SHF.L.U32 R42, R72, 0x10, RZ ;  /* 0x00000010482a7819 */ /* 0x008fc400000006ff */
        /* <DEDUP_REMOVED lines=20> */
[----:B------:R-:W-:-:S02]  /*24f0*/  SHF.L.U32 R45, R71, 0x10, RZ ;  /* 0x00000010472d7819 */ /* 0x000fc400000006ff */
        /* <DEDUP_REMOVED lines=13> */
[C---:B------:R-:W-:Y:S02]  /*25d0*/  SHF.L.U32 R122, R69.reuse, 0x10, RZ ;  /* 0x00000010457a7819 */ /* 0x040fe400000006ff */
        /* <DEDUP_REMOVED lines=37> */
[----:B------:R-:W-:Y:S01]  /*2830*/  FFMA.FTZ R113, R113, R113, R114 ;  /* 0x0000007171717223 */ /* 0x000fe20000010072 */
[----:B------:R-:W-:Y:S02]  /*2840*/  LEA R48, P2, R3, UR14, 0x1 ;  /* 0x0000000e03307c11 */ /* 0x000fe4000f8408ff */
[----:B------:R-:W-:Y:S01]  /*2850*/  SHF.L.U32 R115, R115, 0x10, RZ ;  /* 0x0000001073737819 */ /* 0x000fe200000006ff */
[----:B------:R-:W-:Y:S01]  /*2860*/  FADD.FTZ R112, R112, R127 ;  /* 0x0000007f70707221 */ /* 0x000fe20000010000 */
[----:B------:R-:W-:Y:S01]  /*2870*/  FFMA.FTZ R113, R127, R127, R113 ;  /* 0x0000007f7f717223 */ /* 0x000fe20000010071 */
[----:B------:R-:W-:Y:S02]  /*2880*/  LEA.HI.X R49, R3, UR15, R46, 0x1, P2 ;  /* 0x0000000f03317c11 */ /* 0x000fe400090f0c2e */
[C---:B------:R-:W-:Y:S01]  /*2890*/  SHF.L.U32 R128, R63.reuse, 0x10, RZ ;  /* 0x000000103f807819 */ /* 0x040fe200000006ff */
[----:B------:R-:W-:Y:S01]  /*28a0*/  FADD.FTZ R112, R112, R115 ;  /* 0x0000007370707221 */ /* 0x000fe20000010000 */
[----:B------:R-:W-:Y:S01]  /*28b0*/  PRMT R114, R63, 0x7632, R114 ;  /* 0x000076323f727816 */ /* 0x000fe20000000072 */
[----:B------:R-:W-:Y:S01]  /*28c0*/  FFMA.FTZ R115, R115, R115, R113 ;  /* 0x0000007373737223 */ /* 0x000fe20000010071 */
[----:B------:R-:W2:Y:S01]  /*28d0*/  LDG.E.64.CONSTANT R48, desc[UR12][R48.64] ;  /* 0x0000000c30307981 */ /* 0x000ea2000c1e9b00 */
[----:B------:R-:W-:Y:S01]  /*28e0*/  FADD.FTZ R112, R112, R128 ;  /* 0x0000008070707221 */ /* 0x000fe20000010000 */
[----:B------:R-:W-:Y:S01]  /*28f0*/  SHF.L.U32 R114, R114, 0x10, RZ ;  /* 0x0000001072727819 */ /* 0x000fe200000006ff */
[----:B------:R-:W-:Y:S01]  /*2900*/  FFMA.FTZ R115, R128, R128, R115 ;  /* 0x0000008080737223 */ /* 0x000fe20000010073 */
[----:B------:R-:W-:-:S02]  /*2910*/  SHF.L.U32 R129, R60, 0x10, RZ ;  /* 0x000000103c817819 */ /* 0x000fc400000006ff */
[----:B------:R-:W-:Y:S01]  /*2920*/  PRMT R113, R60, 0x7632, R113 ;  /* 0x000076323c717816 */ /* 0x000fe20000000071 */
[----:B------:R-:W-:Y:S01]  /*2930*/  FADD.FTZ R112, R112, R114 ;  /* 0x0000007270707221 */ /* 0x000fe20000010000 */
[----:B------:R-:W-:-:S03]  /*2940*/  FFMA.FTZ R114, R114, R114, R115 ;  /* 0x0000007272727223 */ /* 0x000fc60000010073 */
[----:B------:R-:W-:Y:S02]  /*2950*/  IMAD.U32 R113, R113, 0x10000, RZ ;  /* 0x0001000071717824 */ /* 0x000fe400078e00ff */
[----:B------:R-:W-:Y:S01]  /*2960*/  FADD.FTZ R112, R112, R129 ;  /* 0x0000008170707221 */ /* 0x000fe20000010000 */
[----:B------:R-:W-:Y:S01]  /*2970*/  FFMA.FTZ R114, R129, R129, R114 ;  /* 0x0000008181727223 */ /* 0x000fe20000010072 */
[----:B------:R0:W-:Y:S01]  /*2980*/  STL [R1+0x80], R46 ;  /* 0x0000802e01007387 */ /* 0x0001e20000100800 */
[C---:B------:R-:W-:Y:S01]  /*2990*/  SHF.L.U32 R130, R61.reuse, 0x10, RZ ;  /* 0x000000103d827819 */ /* 0x040fe200000006ff */
[----:B------:R-:W-:Y:S01]  /*29a0*/  FADD.FTZ R112, R112, R113 ;  /* 0x0000007170707221 */ /* 0x000fe20000010000 */
[----:B------:R-:W-:Y:S01]  /*29b0*/  PRMT R115, R61, 0x7632, R115 ;  /* 0x000076323d737816 */ /* 0x000fe20000000073 */
[----:B------:R-:W-:Y:S02]  /*29c0*/  FFMA.FTZ R113, R113, R113, R114 ;  /* 0x0000007171717223 */ /* 0x000fe40000010072 */
[----:B------:R-:W-:Y:S01]  /*29d0*/  FADD.FTZ R112, R112, R130 ;  /* 0x0000008270707221 */ /* 0x000fe20000010000 */
[----:B------:R-:W-:-:S02]  /*29e0*/  SHF.L.U32 R115, R115, 0x10, RZ ;  /* 0x0000001073737819 */ /* 0x000fc400000006ff */
[----:B0-----:R-:W-:Y:S01]  /*29f0*/  LEA R46, P1, R2, UR14, 0x1 ;  /* 0x0000000e022e7c11 */ /* 0x001fe2000f8208ff */
[----:B------:R-:W-:-:S03]  /*2a00*/  FFMA.FTZ R113, R130, R130, R113 ;  /* 0x0000008282717223 */ /* 0x000fc60000010071 */
[----:B------:R-:W-:Y:S01]  /*2a10*/  LEA.HI.X R47, R2, UR15, R116, 0x1, P1 ;  /* 0x0000000f022f7c11 */ /* 0x000fe200088f0c74 */
[----:B------:R-:W-:Y:S01]  /*2a20*/  FADD.FTZ R112, R112, R115 ;  /* 0x0000007370707221 */ /* 0x000fe20000010000 */
[C---:B------:R-:W-:Y:S02]  /*2a30*/  SHF.L.U32 R131, R58.reuse, 0x10, RZ ;  /* 0x000000103a837819 */ /* 0x040fe400000006ff */
[----:B------:R-:W-:Y:S01]  /*2a40*/  PRMT R114, R58, 0x7632, R114 ;  /* 0x000076323a727816 */ /* 0x000fe20000000072 */
[----:B------:R-:W-:Y:S01]  /*2a50*/  FFMA.FTZ R115, R115, R115, R113 ;  /* 0x0000007373737223 */ /* 0x000fe20000010071 */
[----:B------:R-:W3:Y:S01]  /*2a60*/  LDG.E.64.CONSTANT R46, desc[UR12][R46.64] ;  /* 0x0000000c2e2e7981 */ /* 0x000ee2000c1e9b00 */
[----:B------:R-:W-:Y:S01]  /*2a70*/  FADD.FTZ R112, R112, R131 ;  /* 0x0000008370707221 */ /* 0x000fe20000010000 */
[----:B------:R-:W-:Y:S01]  /*2a80*/  SHF.L.U32 R114, R114, 0x10, RZ ;  /* 0x0000001072727819 */ /* 0x000fe200000006ff */
[----:B------:R-:W-:Y:S01]  /*2a90*/  FFMA.FTZ R115, R131, R131, R115 ;  /* 0x0000008383737223 */ /* 0x000fe20000010073 */
[C---:B------:R-:W-:Y:S01]  /*2aa0*/  SHF.L.U32 R132, R59.reuse, 0x10, RZ ;  /* 0x000000103b847819 */ /* 0x040fe200000006ff */
[----:B------:R-:W-:Y:S01]  /*2ab0*/  IMAD.U32 R133, R56, 0x10000, RZ ;  /* 0x0001000038857824 */ /* 0x000fe200078e00ff */
[----:B------:R-:W-:Y:S01]  /*2ac0*/  PRMT R113, R59, 0x7632, R113 ;  /* 0x000076323b717816 */ /* 0x000fe20000000071 */
[----:B------:R-:W-:Y:S01]  /*2ad0*/  FADD.FTZ R112, R112, R114 ;  /* 0x0000007270707221 */ /* 0x000fe20000010000 */
[----:B------:R-:W-:Y:S01]  /*2ae0*/  FFMA.FTZ R114, R114, R114, R115 ;  /* 0x0000007272727223 */ /* 0x000fe20000010073 */
[----:B------:R-:W-:-:S02]  /*2af0*/  SHF.L.U32 R134, R57, 0x10, RZ ;  /* 0x0000001039867819 */ /* 0x000fc400000006ff */
[----:B------:R-:W-:Y:S01]  /*2b00*/  SHF.L.U32 R135, R54, 0x10, RZ ;  /* 0x0000001036877819 */ /* 0x000fe200000006ff */
[----:B------:R-:W-:Y:S01]  /*2b10*/  FADD.FTZ R112, R112, R132 ;  /* 0x0000008470707221 */ /* 0x000fe20000010000 */
[----:B------:R-:W-:Y:S01]  /*2b20*/  SHF.L.U32 R113, R113, 0x10, RZ ;  /* 0x0000001071717819 */ /* 0x000fe200000006ff */
[----:B------:R-:W-:Y:S01]  /*2b30*/  FFMA.FTZ R114, R132, R132, R114 ;  /* 0x0000008484727223 */ /* 0x000fe20000010072 */
[----:B------:R-:W-:Y:S01]  /*2b40*/  PRMT R115, R56, 0x7632, R115 ;  /* 0x0000763238737816 */ /* 0x000fe20000000073 */
[----:B------:R0:W-:Y:S01]  /*2b50*/  STL [R1+0x74], R116 ;  /* 0x0000747401007387 */ /* 0x0001e20000100800 */
[----:B------:R-:W-:Y:S01]  /*2b60*/  SHF.L.U32 R136, R55, 0x10, RZ ;  /* 0x0000001037887819 */ /* 0x000fe200000006ff */
[----:B------:R-:W-:Y:S01]  /*2b70*/  FADD.FTZ R112, R112, R113 ;  /* 0x0000007170707221 */ /* 0x000fe20000010000 */
[--C-:B------:R-:W-:Y:S01]  /*2b80*/  FFMA.FTZ R113, R113, R113, R114.reuse ;  /* 0x0000007171717223 */ /* 0x100fe20000010072 */
[----:B------:R-:W-:Y:S01]  /*2b90*/  SHF.L.U32 R115, R115, 0x10, RZ ;  /* 0x0000001073737819 */ /* 0x000fe200000006ff */
[----:B------:R-:W4:Y:S01]  /*2ba0*/  LDL R121, [R1+0x120] ;  /* 0x0001200001797983 */ /* 0x000f220000100800 */
[----:B------:R-:W-:Y:S01]  /*2bb0*/  FADD.FTZ R112, R112, R133 ;  /* 0x0000008570707221 */ /* 0x000fe20000010000 */
[----:B------:R-:W-:Y:S01]  /*2bc0*/  FFMA.FTZ R113, R133, R133, R113 ;  /* 0x0000008585717223 */ /* 0x000fe20000010071 */
[----:B------:R-:W-:Y:S01]  /*2bd0*/  PRMT R114, R57, 0x7632, R114 ;  /* 0x0000763239727816 */ /* 0x000fe20000000072 */
[----:B------:R-:W5:Y:S01]  /*2be0*/  LDL R119, [R1+0x11c] ;  /* 0x00011c0001777983 */ /* 0x000f620000100800 */
[----:B------:R-:W-:Y:S01]  /*2bf0*/  FADD.FTZ R112, R112, R115 ;  /* 0x0000007370707221 */ /* 0x000fe20000010000 */
[----:B------:R-:W-:Y:S01]  /*2c00*/  FFMA.FTZ R115, R115, R115, R113 ;  /* 0x0000007373737223 */ /* 0x000fe20000010071 */
[----:B------:R-:W-:Y:S01]  /*2c10*/  SHF.L.U32 R114, R114, 0x10, RZ ;  /* 0x0000001072727819 */ /* 0x000fe200000006ff */
[----:B0-----:R-:W-:-:S04]  /*2c20*/  IMAD.WIDE.U32 R116, R137, -0x33333333, RZ ;  /* 0xcccccccd89747825 */ /* 0x001fc800078e00ff */
[----:B------:R-:W-:Y:S01]  /*2c30*/  FADD.FTZ R112, R112, R134 ;  /* 0x0000008670707221 */ /* 0x000fe20000010000 */
[----:B------:R-:W-:Y:S01]  /*2c40*/  FFMA.FTZ R115, R134, R134, R115 ;  /* 0x0000008686737223 */ /* 0x000fe20000010073 */
[----:B------:R-:W-:Y:S01]  /*2c50*/  PRMT R113, R54, 0x7632, R113 ;  /* 0x0000763236717816 */ /* 0x000fe20000000071 */
[----:B------:R-:W5:Y:S01]  /*2c60*/  LDL R120, [R1+0x118] ;  /* 0x0001180001787983 */ /* 0x000f620000100800 */
[----:B------:R-:W-:Y:S01]  /*2c70*/  FADD.FTZ R112, R112, R114 ;  /* 0x0000007270707221 */ /* 0x000fe20000010000 */
[----:B------:R-:W-:Y:S01]  /*2c80*/  FFMA.FTZ R115, R114, R114, R115 ;  /* 0x0000007272737223 */ /* 0x000fe20000010073 */
[----:B------:R-:W-:Y:S01]  /*2c90*/  SHF.L.U32 R114, R113, 0x10, RZ ;  /* 0x0000001071727819 */ /* 0x000fe200000006ff */
[----:B------:R-:W-:Y:S01]  /*2ca0*/  ULDC.64 UR14, c[0x0][0x220] ;  /* 0x00008800000e7ab9 */ /* 0x000fe20000000a00 */
[----:B------:R-:W-:Y:S01]  /*2cb0*/  FADD.FTZ R112, R112, R135 ;  /* 0x0000008770707221 */ /* 0x000fe20000010000 */
[----:B------:R-:W-:-:S03]  /*2cc0*/  FFMA.FTZ R115, R135, R135, R115 ;  /* 0x0000008787737223 */ /* 0x000fc60000010073 */
[----:B------:R-:W-:Y:S01]  /*2cd0*/  FADD.FTZ R113, R112, R114 ;  /* 0x0000007270717221 */ /* 0x000fe20000010000 */
[----:B------:R-:W-:Y:S01]  /*2ce0*/  FFMA.FTZ R112, R114, R114, R115 ;  /* 0x0000007272707223 */ /* 0x000fe20000010073 */
[----:B------:R-:W-:Y:S02]  /*2cf0*/  SHF.R.U32.HI R115, RZ, 0x6, R117 ;  /* 0x00000006ff737819 */ /* 0x000fe40000011675 */
[----:B------:R-:W-:-:S03]  /*2d00*/  MOV R116, 0x400 ;  /* 0x0000040000747802 */ /* 0x000fc60000000f00 */
[----:B------:R-:W-:Y:S01]  /*2d10*/  IMAD R117, R115, -0x50, R137 ;  /* 0xffffffb073757824 */ /* 0x000fe200078e0289 */
[----:B------:R-:W-:Y:S02]  /*2d20*/  LEA R116, R118, R116, 0x18 ;  /* 0x0000007476747211 */ /* 0x000fe400078ec0ff */
[----:B------:R-:W4:Y:S03]  /*2d30*/  LDL R118, [R1+0x124] ;  /* 0x0001240001767983 */ /* 0x000f260000100800 */
[----:B------:R-:W-:Y:S02]  /*2d40*/  IMAD R116, R117, 0x28, R116 ;  /* 0x0000002875747824 */ /* 0x000fe400078e0274 */
[----:B------:R-:W5:Y:S01]  /*2d50*/  LDL R117, [R1+0x128] ;  /* 0x0001280001757983 */ /* 0x000f620000100800 */
[----:B------:R-:W-:Y:S01]  /*2d60*/  PRMT R114, R55, 0x7632, R114 ;  /* 0x0000763237727816 */ /* 0x000fe20000000072 */
[----:B------:R-:W-:Y:S01]  /*2d70*/  FADD.FTZ R113, R113, R136 ;  /* 0x0000008871717221 */ /* 0x000fe20000010000 */
[----:B------:R-:W-:-:S03]  /*2d80*/  FFMA.FTZ R112, R136, R136, R112 ;  /* 0x0000008888707223 */ /* 0x000fc60000010070 */
[----:B------:R-:W-:Y:S01]  /*2d90*/  IMAD.U32 R114, R114, 0x10000, RZ ;  /* 0x0001000072727824 */ /* 0x000fe200078e00ff */
[----:B------:R-:W-:-:S03]  /*2da0*/  SHF.L.U32 R137, R52, 0x10, RZ ;  /* 0x0000001034897819 */ /* 0x000fc600000006ff */
[----:B------:R-:W-:Y:S01]  /*2db0*/  FADD.FTZ R113, R113, R114 ;  /* 0x0000007271717221 */ /* 0x000fe20000010000 */
[--C-:B------:R-:W-:Y:S01]  /*2dc0*/  FFMA.FTZ R114, R114, R114, R112.reuse ;  /* 0x0000007272727223 */ /* 0x100fe20000010070 */
[----:B------:R-:W-:Y:S02]  /*2dd0*/  PRMT R112, R52, 0x7632, R112 ;  /* 0x0000763234707816 */ /* 0x000fe40000000070 */
[----:B------:R-:W-:Y:S01]  /*2de0*/  FADD.FTZ R113, R113, R137 ;  /* 0x0000008971717221 */ /* 0x000fe20000010000 */
[----:B------:R-:W-:Y:S01]  /*2df0*/  FFMA.FTZ R114, R137, R137, R114 ;  /* 0x0000008989727223 */ /* 0x000fe20000010072 */
[----:B------:R-:W-:Y:S02]  /*2e00*/  SHF.L.U32 R112, R112, 0x10, RZ ;  /* 0x0000001070707819 */ /* 0x000fe400000006ff */
[----:B------:R-:W-:-:S03]  /*2e10*/  SHF.L.U32 R138, R53, 0x10, RZ ;  /* 0x00000010358a7819 */ /* 0x000fc600000006ff */
[----:B------:R-:W-:Y:S01]  /*2e20*/  FADD.FTZ R113, R113, R112 ;  /* 0x0000007071717221 */ /* 0x000fe20000010000 */
[----:B------:R-:W-:Y:S01]  /*2e30*/  FFMA.FTZ R114, R112, R112, R114 ;  /* 0x0000007070727223 */ /* 0x000fe20000010072 */
[----:B------:R-:W-:Y:S02]  /*2e40*/  PRMT R112, R53, 0x7632, R112 ;  /* 0x0000763235707816 */ /* 0x000fe40000000070 */
[----:B------:R-:W-:Y:S02]  /*2e50*/  FADD.FTZ R113, R113, R138 ;  /* 0x0000008a71717221 */ /* 0x000fe40000010000 */
[----:B------:R-:W-:Y:S02]  /*2e60*/  SHF.L.U32 R112, R112, 0x10, RZ ;  /* 0x0000001070707819 */ /* 0x000fe400000006ff */
[----:B------:R-:W-:Y:S01]  /*2e70*/  LEA R115, R115, R116, 0x3 ;  /* 0x0000007473737211 */ /* 0x000fe200078e18ff */
[----:B------:R-:W-:Y:S02]  /*2e80*/  FFMA.FTZ R116, R138, R138, R114 ;  /* 0x0000008a8a747223 */ /* 0x000fe40000010072 */
[----:B------:R-:W-:Y:S01]  /*2e90*/  FADD.FTZ R114, R113, R112 ;  /* 0x0000007071727221 */ /* 0x000fe20000010000 */
[----:B------:R-:W-:-:S02]  /*2ea0*/  SHF.L.U32 R139, R50, 0x10, RZ ;  /* 0x00000010328b7819 */ /* 0x000fc400000006ff */
[----:B------:R-:W-:Y:S01]  /*2eb0*/  PRMT R113, R50, 0x7632, R113 ;  /* 0x0000763232717816 */ /* 0x000fe20000000071 */
[----:B------:R-:W-:Y:S02]  /*2ec0*/  FFMA.FTZ R112, R112, R112, R116 ;  /* 0x0000007070707223 */ /* 0x000fe40000010074 */
[----:B------:R-:W-:Y:S02]  /*2ed0*/  FADD.FTZ R114, R114, R139 ;  /* 0x0000008b72727221 */ /* 0x000fe40000010000 */
[----:B------:R-:W-:Y:S02]  /*2ee0*/  IMAD.U32 R113, R113, 0x10000, RZ ;  /* 0x0001000071717824 */ /* 0x000fe400078e00ff */
[----:B------:R-:W-:Y:S01]  /*2ef0*/  FFMA.FTZ R112, R139, R139, R112 ;  /* 0x0000008b8b707223 */ /* 0x000fe20000010070 */
[----:B------:R-:W-:Y:S01]  /*2f00*/  SHF.L.U32 R140, R51, 0x10, RZ ;  /* 0x00000010338c7819 */ /* 0x000fe200000006ff */
[----:B------:R-:W-:Y:S02]  /*2f10*/  FADD.FTZ R114, R114, R113 ;  /* 0x0000007172727221 */ /* 0x000fe40000010000 */
[--C-:B------:R-:W-:Y:S01]  /*2f20*/  FFMA.FTZ R113, R113, R113, R112.reuse ;  /* 0x0000007171717223 */ /* 0x100fe20000010070 */
[----:B------:R-:W-:Y:S01]  /*2f30*/  PRMT R112, R51, 0x7632, R112 ;  /* 0x0000763233707816 */ /* 0x000fe20000000070 */
[----:B------:R-:W-:-:S03]  /*2f40*/  FADD.FTZ R114, R114, R140 ;  /* 0x0000008c72727221 */ /* 0x000fc60000010000 */
[----:B------:R-:W-:Y:S01]  /*2f50*/  SHF.L.U32 R112, R112, 0x10, RZ ;  /* 0x0000001070707819 */ /* 0x000fe200000006ff */
[----:B------:R-:W-:-:S04]  /*2f60*/  FFMA.FTZ R113, R140, R140, R113 ;  /* 0x0000008c8c717223 */ /* 0x000fc80000010071 */
[----:B------:R-:W-:Y:S01]  /*2f70*/  FADD.FTZ R114, R114, R112 ;  /* 0x0000007072727221 */ /* 0x000fe20000010000 */
[--C-:B------:R-:W-:Y:S01]  /*2f80*/  FFMA.FTZ R112, R112, R112, R113.reuse ;  /* 0x0000007070707223 */ /* 0x100fe20000010071 */
[----:B------:R-:W0:Y:S02]  /*2f90*/  S2R R116, SR_TID.X ;  /* 0x0000000000747919 */ /* 0x000e240000002100 */
[----:B0-----:R-:W-:Y:S02]  /*2fa0*/  ISETP.GT.U32.AND P1, PT, R116, 0x3f, PT ;  /* 0x0000003f7400780c */ /* 0x001fe40003f24070 */
[C---:B--2---:R-:W-:Y:S02]  /*2fb0*/  SHF.L.U32 R141, R48.reuse, 0x10, RZ ;  /* 0x00000010308d7819 */ /* 0x044fe400000006ff */
[----:B------:R-:W-:-:S03]  /*2fc0*/  PRMT R113, R48, 0x7632, R113 ;  /* 0x0000763230717816 */ /* 0x000fc60000000071 */
[----:B------:R-:W-:Y:S01]  /*2fd0*/  FADD.FTZ R114, R114, R141 ;  /* 0x0000008d72727221 */ /* 0x000fe20000010000 */
[----:B------:R-:W-:Y:S01]  /*2fe0*/  SHF.L.U32 R113, R113, 0x10, RZ ;  /* 0x0000001071717819 */ /* 0x000fe200000006ff */
[----:B------:R-:W-:Y:S01]  /*2ff0*/  FFMA.FTZ R112, R141, R141, R112 ;  /* 0x0000008d8d707223 */ /* 0x000fe20000010070 */
[----:B------:R-:W-:-:S03]  /*3000*/  SHF.L.U32 R142, R49, 0x10, RZ ;  /* 0x00000010318e7819 */ /* 0x000fc600000006ff */
[----:B------:R-:W-:Y:S01]  /*3010*/  FADD.FTZ R114, R114, R113 ;  /* 0x0000007172727221 */ /* 0x000fe20000010000 */
[--C-:B------:R-:W-:Y:S01]  /*3020*/  FFMA.FTZ R113, R113, R113, R112.reuse ;  /* 0x0000007171717223 */ /* 0x100fe20000010070 */
[----:B------:R-:W-:Y:S02]  /*3030*/  PRMT R112, R49, 0x7632, R112 ;  /* 0x0000763231707816 */ /* 0x000fe40000000070 */
[----:B------:R-:W-:Y:S02]  /*3040*/  FADD.FTZ R114, R114, R142 ;  /* 0x0000008e72727221 */ /* 0x000fe40000010000 */
[----:B------:R-:W-:Y:S01]  /*3050*/  SHF.L.U32 R112, R112, 0x10, RZ ;  /* 0x0000001070707819 */ /* 0x000fe200000006ff */
[----:B------:R-:W-:-:S04]  /*3060*/  FFMA.FTZ R113, R142, R142, R113 ;  /* 0x0000008e8e717223 */ /* 0x000fc80000010071 */
[----:B------:R-:W-:Y:S01]  /*3070*/  FADD.FTZ R114, R114, R112 ;  /* 0x0000007072727221 */ /* 0x000fe20000010000 */
[--C-:B------:R-:W-:Y:S01]  /*3080*/  FFMA.FTZ R112, R112, R112, R113.reuse ;  /* 0x0000007070707223 */ /* 0x100fe20000010071 */
[C---:B---3--:R-:W-:Y:S01]  /*3090*/  PRMT R113, R46.reuse, 0x7632, R113 ;  /* 0x000076322e717816 */ /* 0x048fe20000000071 */
[----:B------:R-:W-:-:S03]  /*30a0*/  IMAD.U32 R143, R46, 0x10000, RZ ;  /* 0x000100002e8f7824 */ /* 0x000fc600078e00ff */
[----:B------:R-:W-:Y:S01]  /*30b0*/  SHF.L.U32 R113, R113, 0x10, RZ ;  /* 0x0000001071717819 */ /* 0x000fe200000006ff */
[----:B------:R-:W-:Y:S01]  /*30c0*/  FADD.FTZ R114, R114, R143 ;  /* 0x0000008f72727221 */ /* 0x000fe20000010000 */
[----:B------:R-:W-:Y:S01]  /*30d0*/  FFMA.FTZ R112, R143, R143, R112 ;  /* 0x0000008f8f707223 */ /* 0x000fe20000010070 */
[----:B------:R-:W-:Y:S02]  /*30e0*/  SHF.L.U32 R144, R47, 0x10, RZ ;  /* 0x000000102f907819 */ /* 0x000fe400000006ff */
[----:B------:R-:W-:Y:S01]  /*30f0*/  FADD.FTZ R114, R114, R113 ;  /* 0x0000007172727221 */ /* 0x000fe20000010000 */
[--C-:B------:R-:W-:Y:S01]  /*3100*/  FFMA.FTZ R113, R113, R113, R112.reuse ;  /* 0x0000007171717223 */ /* 0x100fe20000010070 */
[----:B------:R-:W-:Y:S02]  /*3110*/  PRMT R112, R47, 0x7632, R112 ;  /* 0x000076322f707816 */ /* 0x000fe40000000070 */
[----:B------:R-:W-:Y:S01]  /*3120*/  FADD.FTZ R114, R114, R144 ;  /* 0x0000009072727221 */ /* 0x000fe20000010000 */
[----:B------:R-:W-:Y:S01]  /*3130*/  FFMA.FTZ R113, R144, R144, R113 ;  /* 0x0000009090717223 */ /* 0x000fe20000010071 */
[----:B------:R-:W-:-:S05]  /*3140*/  SHF.L.U32 R112, R112, 0x10, RZ ;  /* 0x0000001070707819 */ /* 0x000fca00000006ff */
[----:B------:R-:W-:Y:S01]  /*3150*/  FFMA.FTZ R113, R112, R112, R113 ;  /* 0x0000007070717223 */ /* 0x000fe20000010071 */
[----:B------:R-:W-:-:S05]  /*3160*/  FADD.FTZ R112, R114, R112 ;  /* 0x0000007072707221 */ /* 0x000fca0000010000 */
[----:B------:R-:W-:Y:S01]  /*3170*/  STS.64 [R115], R112 ;  /* 0x0000007073007388 */ /* 0x000fe20000000a00 */
[----:B------:R-:W-:Y:S06]  /*3180*/  BAR.SYNC.DEFER_BLOCKING 0x0 ;  /* 0x0000000000007b1d */ /* 0x000fec0000010000 */
[----:B----4-:R-:W-:Y:S04]  /*3190*/  @!P1 LDS.64 R114, [R118] ;  /* 0x0000000076729984 */ /* 0x010fe80000000a00 */
[----:B-----5:R-:W0:Y:S04]  /*31a0*/  @!P1 LDS.64 R112, [R117] ;  /* 0x0000000075709984 */ /* 0x020e280000000a00 */
[----:B------:R-:W1:Y:S04]  /*31b0*/  @!P1 LDS.64 R116, [R121] ;  /* 0x0000000079749984 */ /* 0x000e680000000a00 */
[----:B------:R-:W2:Y:S04]  /*31c0*/  @!P1 LDS.64 R118, [R119] ;  /* 0x0000000077769984 */ /* 0x000ea80000000a00 */
[----:B------:R-:W3:Y:S01]  /*31d0*/  @!P1 LDS.64 R120, [R120] ;  /* 0x0000000078789984 */ /* 0x000ee20000000a00 */
[----:B0-----:R-:W-:Y:S01]  /*31e0*/  @!P1 FADD.FTZ R113, RZ, R113 ;  /* 0x00000071ff719221 */ /* 0x001fe20000010000 */
[----:B------:R-:W-:-:S03]  /*31f0*/  @!P1 FADD.FTZ R112, RZ, R112 ;  /* 0x00000070ff709221 */ /* 0x000fc60000010000 */
[----:B------:R-:W-:Y:S01]  /*3200*/  @!P1 FADD.FTZ R115, R113, R115 ;  /* 0x0000007371739221 */ /* 0x000fe20000010000 */
[----:B------:R-:W-:-:S03]  /*3210*/  @!P1 FADD.FTZ R112, R112, R114 ;  /* 0x0000007270709221 */ /* 0x000fc60000010000 */
[----:B-1----:R-:W-:Y:S01]  /*3220*/  @!P1 FADD.FTZ R117, R115, R117 ;  /* 0x0000007573759221 */ /* 0x002fe20000010000 */
[----:B------:R-:W-:Y:S01]  /*3230*/  @!P1 FADD.FTZ R116, R112, R116 ;  /* 0x0000007470749221 */ /* 0x000fe20000010000 */
[----:B------:R-:W-:Y:S02]  /*3240*/  CS2R R112, SRZ ;  /* 0x0000000000707805 */ /* 0x000fe4000001ff00 */
[----:B--2---:R-:W-:-:S04]  /*3250*/  @!P1 FADD.FTZ R119, R117, R119 ;  /* 0x0000007775779221 */ /* 0x004fc80000010000 */
[----:B---3--:R-:W-:-:S05]  /*3260*/  @!P1 FADD.FTZ R113, R119, R121 ;  /* 0x0000007977719221 */ /* 0x008fca0000010000 */
[----:B------:R-:W0:Y:S02]  /*3270*/  SHFL.BFLY PT, R115, R113, 0x2, 0x1f ;  /* 0x0c401f0071737f89 */ /* 0x000e2400000e0000 */
[----:B0-----:R-:W-:Y:S02]  /*3280*/  FADD.FTZ R113, R115, R113 ;  /* 0x0000007173717221 */ /* 0x001fe40000010000 */
[----:B------:R-:W2:Y:S01]  /*3290*/  LDL R115, [R1+0x130] ;  /* 0x0001300001737983 */ /* 0x000ea20000100800 */
[----:B------:R-:W0:Y:S01]  /*32a0*/  S2R R119, SR_TID.X ;  /* 0x0000000000777919 */ /* 0x000e220000002100 */
[----:B------:R-:W-:-:S04]  /*32b0*/  @!P1 FADD.FTZ R118, R116, R118 ;  /* 0x0000007674769221 */ /* 0x000fc80000010000 */
[----:B------:R-:W-:-:S05]  /*32c0*/  @!P1 FADD.FTZ R112, R118, R120 ;  /* 0x0000007876709221 */ /* 0x000fca0000010000 */
[----:B------:R-:W1:Y:S01]  /*32d0*/  SHFL.BFLY PT, R114, R112, 0x2, 0x1f ;  /* 0x0c401f0070727f89 */ /* 0x000e6200000e0000 */
[----:B0-----:R-:W-:Y:S01]  /*32e0*/  LOP3.LUT P2, RZ, R119, 0xffffffc3, RZ, 0xc0, !PT ;  /* 0xffffffc377ff7812 */ /* 0x001fe2000784c0ff */
[----:B-1----:R-:W-:-:S12]  /*32f0*/  FADD.FTZ R112, R114, R112 ;  /* 0x0000007072707221 */ /* 0x002fd80000010000 */
[----:B------:R-:W0:Y:S01]  /*3300*/  @!P2 LDC R116, c[0x0][0x10] ;  /* 0x00000400ff74ab82 */ /* 0x000e220000000800 */
[----:B------:R-:W-:Y:S01]  /*3310*/  ISETP.GT.U32.AND P1, PT, R119, 0xff, PT ;  /* 0x000000ff7700780c */ /* 0x000fe20003f24070 */
[----:B------:R-:W1:Y:S04]  /*3320*/  SHFL.BFLY PT, R117, R112, 0x1, 0x1f ;  /* 0x0c201f0070757f89 */ /* 0x000e6800000e0000 */
[----:B------:R-:W3:Y:S02]  /*3330*/  SHFL.BFLY PT, R118, R113, 0x1, 0x1f ;  /* 0x0c201f0071767f89 */ /* 0x000ee400000e0000 */
[----:B------:R-:W4:Y:S01]  /*3340*/  @!P2 LDC.64 R120, c[0x0][0x248] ;  /* 0x00009200ff78ab82 */ /* 0x000f220000000a00 */
[----:B------:R-:W-:-:S05]  /*3350*/  MOV R114, UR4 ;  /* 0x0000000400727c02 */ /* 0x000fca0008000f00 */
[----:B0-----:R-:W-:Y:S02]  /*3360*/  @!P2 IMAD R114, R116, R114, UR11 ;  /* 0x0000000b7472ae24 */ /* 0x001fe4000f8e0272 */
[----:B------:R-:W0:Y:S01]  /*3370*/  @!P1 LDC R116, c[0x0][0x10] ;  /* 0x00000400ff749b82 */ /* 0x000e220000000800 */
[----:B-1----:R-:W-:Y:S01]  /*3380*/  FADD.FTZ R112, R112, R117 ;  /* 0x0000007570707221 */ /* 0x002fe20000010000 */
[----:B---3--:R-:W-:Y:S01]  /*3390*/  FADD.FTZ R113, R113, R118 ;  /* 0x0000007671717221 */ /* 0x008fe20000010000 */
[----:B--2---:R-:W-:-:S04]  /*33a0*/  @!P2 LEA R114, R114, R115, 0x9 ;  /* 0x000000737272a211 */ /* 0x004fc800078e48ff */
[----:B------:R-:W-:-:S05]  /*33b0*/  @!P2 SHF.L.U32 R114, R114, 0x1, RZ ;  /* 0x000000017272a819 */ /* 0x000fca00000006ff */
[----:B----4-:R-:W-:Y:S02]  /*33c0*/  @!P2 IMAD.WIDE.U32 R114, R114, 0x4, R120 ;  /* 0x000000047272a825 */ /* 0x010fe400078e0078 */
[----:B------:R-:W1:Y:S03]  /*33d0*/  @!P1 LDC.64 R120, c[0x0][0x248] ;  /* 0x00009200ff789b82 */ /* 0x000e660000000a00 */
[----:B------:R2:W-:Y:S05]  /*33e0*/  @!P2 STG.E.64 desc[UR12][R114.64], R112 ;  /* 0x000000707200a986 */ /* 0x0005ea000c101b0c */
[----:B------:R-:W-:Y:S01]  /*33f0*/  BAR.SYNC.DEFER_BLOCKING 0x0 ;  /* 0x0000000000007b1d */ /* 0x000fe20000010000 */
[----:B--2---:R-:W-:Y:S01]  /*3400*/  IMAD.U32 R112, RZ, RZ, UR4 ;  /* 0x00000004ff707e24 */ /* 0x004fe2000f8e00ff */
[----:B------:R-:W-:-:S03]  /*3410*/  @!P1 SHF.L.U32 R113, R119, 0x1, RZ ;  /* 0x0000000177719819 */ /* 0x000fc600000006ff */
[----:B0-----:R-:W-:Y:S01]  /*3420*/  @!P1 IMAD R112, R116, R112, UR11 ;  /* 0x0000000b74709e24 */ /* 0x001fe2000f8e0270 */
[----:B------:R-:W-:Y:S02]  /*3430*/  @!P1 LOP3.LUT R113, R113, 0x7fffffe0, RZ, 0xc0, !PT ;  /* 0x7fffffe071719812 */ /* 0x000fe400078ec0ff */
[C---:B------:R-:W-:Y:S02]  /*3440*/  @!P1 LOP3.LUT R116, R119.reuse, 0xf, RZ, 0xc0, !PT ;  /* 0x0000000f77749812 */ /* 0x040fe400078ec0ff */
[----:B------:R-:W-:Y:S02]  /*3450*/  @!P1 LEA R112, R112, R113, 0x9 ;  /* 0x0000007170709211 */ /* 0x000fe400078e48ff */
[----:B------:R-:W-:Y:S02]  /*3460*/  ISETP.NE.AND P2, PT, R119, RZ, PT ;  /* 0x000000ff7700720c */ /* 0x000fe40003f45270 */
[----:B------:R-:W-:Y:S02]  /*3470*/  @!P1 IADD3 R116, R112, R116, RZ ;  /* 0x0000007470749210 */ /* 0x000fe40007ffe0ff */
[----:B------:R-:W-:-:S02]  /*3480*/  SHF.L.U32 R112, R110, 0x1, RZ ;  /* 0x000000016e707819 */ /* 0x000fc400000006ff */
[----:B------:R-:W-:Y:S02]  /*3490*/  SHF.R.U32.HI R110, RZ, 0x1f, R110 ;  /* 0x0000001fff6e7819 */ /* 0x000fe4000001166e */
[C---:B------:R-:W-:Y:S02]  /*34a0*/  IADD3 R118, P3, R112.reuse, UR14, RZ ;  /* 0x0000000e70767c10 */ /* 0x040fe4000ff7e0ff */
[----:B------:R-:W-:Y:S02]  /*34b0*/  IADD3 R112, P4, R112, UR16, RZ ;  /* 0x0000001070707c10 */ /* 0x000fe4000ff9e0ff */
[C---:B------:R-:W-:Y:S02]  /*34c0*/  IADD3.X R119, R110.reuse, UR15, RZ, P3, !PT ;  /* 0x0000000f6e777c10 */ /* 0x040fe40009ffe4ff */
[----:B------:R-:W-:Y:S02]  /*34d0*/  IADD3.X R113, R110, UR17, RZ, P4, !PT ;  /* 0x000000116e717c10 */ /* 0x000fe4000a7fe4ff */
[----:B------:R-:W-:Y:S01]  /*34e0*/  @!P1 SHF.L.U32 R116, R116, 0x1, RZ ;  /* 0x0000000174749819 */ /* 0x000fe200000006ff */
[----:B------:R-:W-:Y:S06]  /*34f0*/  @P2 BRA `(.L_x_814) ;  /* 0x0000000000442947 */ /* 0x000fec0003800000 */
[----:B------:R-:W-:Y:S01]  /*3500*/  ISETP.NE.AND P2, PT, RZ, UR18, PT ;  /* 0x00000012ff007c0c */ /* 0x000fe2000bf45270 */
[----:B------:R-:W-:Y:S01]  /*3510*/  IMAD.U32 R114, RZ, RZ, UR6 ;  /* 0x00000006ff727e24 */ /* 0x000fe2000f8e00ff */
[----:B------:R-:W-:Y:S02]  /*3520*/  MOV R110, 0x7fffffe1 ;  /* 0x7fffffe1006e7802 */ /* 0x000fe40000000f00 */
[----:B------:R-:W-:Y:S02]  /*3530*/  MOV R115, UR7 ;  /* 0x0000000700737c02 */ /* 0x000fe40008000f00 */
[----:B------:R-:W-:Y:S01]  /*3540*/  SEL R110, R110, 0x1, !P2 ;  /* 0x000000016e6e7807 */ /* 0x000fe20005000000 */
[----:B------:R-:W-:Y:S06]  /*3550*/  MEMBAR.ALL.GPU ;  /* 0x0000000000007992 */ /* 0x000fec000000a000 */
[----:B------:R-:W-:-:S00]  /*3560*/  ERRBAR ;  /* 0x00000000000079ab */ /* 0x000fc00000000000 */
[----:B------:R-:W-:Y:S06]  /*3570*/  CGAERRBAR ;  /* 0x00000000000075ab */ /* 0x000fec0000000000 */
[----:B------:R0:W5:Y:S02]  /*3580*/  ATOM.E.ADD.STRONG.GPU PT, R110, desc[UR12][R114.64], R110 ;  /* 0x0000006e726e798a */ /* 0x00016400081ee1cc */
.L_x_815:
        /* <DEDUP_REMOVED lines=8> */
.L_x_814:
[----:B------:R-:W-:Y:S05]  /*3610*/  WARPSYNC.ALL ;  /* 0x0000000000007948 */ /* 0x000fea0003800000 */
[----:B------:R-:W-:Y:S01]  /*3620*/  BAR.SYNC.DEFER_BLOCKING 0x0 ;  /* 0x0000000000007b1d */ /* 0x000fe20000010000 */
[C---:B------:R-:W-:Y:S01]  /*3630*/  @!P1 IADD3 R110, R116.reuse, 0x20, RZ ;  /* 0x00000020746e9810 */ /* 0x040fe20007ffe0ff */
[----:B-1----:R-:W-:-:S04]  /*3640*/  @!P1 IMAD.WIDE.U32 R114, R116, 0x4, R120 ;  /* 0x0000000474729825 */ /* 0x002fc800078e0078 */
[----:B------:R-:W-:Y:S01]  /*3650*/  @!P1 IMAD.WIDE.U32 R116, R110, 0x4, R120 ;  /* 0x000000046e749825 */ /* 0x000fe200078e0078 */
[----:B------:R0:W-:Y:S04]  /*3660*/  STL [R1+0x138], R2 ;  /* 0x0001380201007387 */ /* 0x0001e80000100800 */
[----:B------:R-:W2:Y:S04]  /*3670*/  LDG.E.64.CONSTANT R118, desc[UR12][R118.64] ;  /* 0x0000000c76767981 */ /* 0x000ea8000c1e9b00 */
[----:B------:R-:W3:Y:S04]  /*3680*/  LDG.E.64.CONSTANT R112, desc[UR12][R112.64] ;  /* 0x0000000c70707981 */ /* 0x000ee8000c1e9b00 */
[----:B------:R-:W4:Y:S04]  /*3690*/  @!P1 LDG.E.64 R114, desc[UR12][R114.64] ;  /* 0x0000000c72729981 */ /* 0x000f28000c1e1b00 */
[----:B------:R-:W2:Y:S01]  /*36a0*/  @!P1 LDG.E.64 R116, desc[UR12][R116.64] ;  /* 0x0000000c74749981 */ /* 0x000ea2000c1e1b00 */
[----:B0-----:R-:W0:Y:S01]  /*36b0*/  S2R R2, SR_TID.X ;  /* 0x0000000000027919 */ /* 0x001e220000002100 */
[----:B------:R-:W-:-:S02]  /*36c0*/  MOV R110, RZ ;  /* 0x000000ff006e7202 */ /* 0x000fc40000000f00 */
[----:B------:R1:W-:Y:S02]  /*36d0*/  STL [R1+0x134], R0 ;  /* 0x0001340001007387 */ /* 0x0003e40000100800 */
[----:B-1----:R-:W-:Y:S01]  /*36e0*/  PRMT R0, R106, 0x7632, R0 ;  /* 0x000076326a007816 */ /* 0x002fe20000000000 */
[----:B----4-:R-:W-:Y:S01]  /*36f0*/  @!P1 FADD.FTZ R114, RZ, R114 ;  /* 0x00000072ff729221 */ /* 0x010fe20000010000 */
[----:B------:R-:W-:-:S03]  /*3700*/  @!P1 FADD.FTZ R115, RZ, R115 ;  /* 0x00000073ff739221 */ /* 0x000fc60000010000 */
[----:B--2---:R-:W-:Y:S01]  /*3710*/  @!P1 FADD.FTZ R110, R116, R114 ;  /* 0x00000072746e9221 */ /* 0x004fe20000010000 */
[----:B------:R-:W-:Y:S01]  /*3720*/  MOV R114, RZ ;  /* 0x000000ff00727202 */ /* 0x000fe20000000f00 */
[----:B------:R-:W-:Y:S01]  /*3730*/  @!P1 FADD.FTZ R114, R117, R115 ;  /* 0x0000007375729221 */ /* 0x000fe20000010000 */
[----:B0-----:R-:W-:Y:S02]  /*3740*/  LOP3.LUT P1, RZ, R2, 0xffffff0f, RZ, 0xc0, !PT ;  /* 0xffffff0f02ff7812 */ /* 0x001fe4000782c0ff */
[----:B------:R0:W5:Y:S04]  /*3750*/  LDL.LU R2, [R1+0x138] ;  /* 0x0001380001027983 */ /* 0x0001680000300800 */
[----:B------:R1:W-:Y:S04]  /*3760*/  STL.S16 [R1+0x18], R0 ;  /* 0x0000180001007387 */ /* 0x0003e80000100600 */
[----:B-1----:R0:W5:Y:S04]  /*3770*/  LDL.LU R0, [R1+0x134] ;  /* 0x0001340001007983 */ /* 0x0021680000300800 */
[----:B------:R-:W1:Y:S04]  /*3780*/  SHFL.BFLY PT, R115, R110, 0x8, 0x1f ;  /* 0x0d001f006e737f89 */ /* 0x000e6800000e0000 */
[----:B------:R-:W2:Y:S01]  /*3790*/  SHFL.BFLY PT, R116, R114, 0x8, 0x1f ;  /* 0x0d001f0072747f89 */ /* 0x000ea200000e0000 */
[----:B-1----:R-:W-:Y:S01]  /*37a0*/  FADD.FTZ R115, R115, R110 ;  /* 0x0000006e73737221 */ /* 0x002fe20000010000 */
[----:B--2---:R-:W-:-:S05]  /*37b0*/  FADD.FTZ R110, R116, R114 ;  /* 0x00000072746e7221 */ /* 0x004fca0000010000 */
[----:B------:R-:W1:Y:S04]  /*37c0*/  SHFL.BFLY PT, R116, R110, 0x4, 0x1f ;  /* 0x0c801f006e747f89 */ /* 0x000e6800000e0000 */
[----:B------:R-:W2:Y:S01]  /*37d0*/  SHFL.BFLY PT, R114, R115, 0x4, 0x1f ;  /* 0x0c801f0073727f89 */ /* 0x000ea200000e0000 */
[----:B-1----:R-:W-:-:S05]  /*37e0*/  FADD.FTZ R110, R110, R116 ;  /* 0x000000746e6e7221 */ /* 0x002fca0000010000 */
[----:B------:R-:W1:Y:S01]  /*37f0*/  SHFL.BFLY PT, R116, R110, 0x2, 0x1f ;  /* 0x0c401f006e747f89 */ /* 0x000e6200000e0000 */
[----:B--2---:R-:W-:-:S05]  /*3800*/  FADD.FTZ R114, R115, R114 ;  /* 0x0000007273727221 */ /* 0x004fca0000010000 */
[----:B------:R-:W2:Y:S01]  /*3810*/  SHFL.BFLY PT, R115, R114, 0x2, 0x1f ;  /* 0x0c401f0072737f89 */ /* 0x000ea200000e0000 */
[----:B-1----:R-:W-:-:S05]  /*3820*/  FADD.FTZ R110, R110, R116 ;  /* 0x000000746e6e7221 */ /* 0x002fca0000010000 */
[----:B------:R-:W1:Y:S01]  /*3830*/  SHFL.BFLY PT, R116, R110, 0x1, 0x1f ;  /* 0x0c201f006e747f89 */ /* 0x000e6200000e0000 */
[----:B--2---:R-:W-:-:S05]  /*3840*/  FADD.FTZ R114, R114, R115 ;  /* 0x0000007372727221 */ /* 0x004fca0000010000 */
[----:B------:R-:W2:Y:S01]  /*3850*/  SHFL.BFLY PT, R115, R114, 0x1, 0x1f ;  /* 0x0c201f0072737f89 */ /* 0x000ea200000e0000 */
[----:B-1----:R-:W-:Y:S02]  /*3860*/  FADD.FTZ R110, R110, R116 ;  /* 0x000000746e6e7221 */ /* 0x002fe40000010000 */
[----:B------:R-:W1:Y:S01]  /*3870*/  S2R R116, SR_TID.X ;  /* 0x0000000000747919 */ /* 0x000e620000002100 */
[----:B--2---:R-:W-:-:S04]  /*3880*/  FADD.FTZ R114, R114, R115 ;  /* 0x0000007372727221 */ /* 0x004fc80000010000 */
[----:B------:R-:W-:-:S04]  /*3890*/  @!P1 FMUL.FTZ R114, R114, 1.2207031431898940355e-05 ;  /* 0x374ccccd72729820 */ /* 0x000fc80000410000 */
[----:B------:R-:W-:-:S04]  /*38a0*/  @!P1 FMUL.FTZ R115, R114, R114 ;  /* 0x0000007272739220 */ /* 0x000fc80000410000 */
[----:B------:R-:W-:-:S05]  /*38b0*/  @!P1 FFMA.FTZ R110, R110, 1.2207031431898940355e-05, -R115 ;  /* 0x374ccccd6e6e9823 */ /* 0x000fca0000010873 */
[----:B------:R-:W-:Y:S01]  /*38c0*/  @!P1 FMNMX.FTZ R115, RZ, R110, !PT ;  /* 0x0000006eff739209 */ /* 0x000fe20007810000 */
[----:B------:R-:W-:Y:S01]  /*38d0*/  BSSY B0, `(.L_x_816) ;  /* 0x000005d000007945 */ /* 0x000fe20003800000 */
[----:B-1----:R-:W-:-:S04]  /*38e0*/  @!P1 SHF.R.U32.HI R116, RZ, 0x1, R116 ;  /* 0x00000001ff749819 */ /* 0x002fc80000011674 */
[----:B------:R-:W-:Y:S02]  /*38f0*/  @!P1 LOP3.LUT R116, R116, 0x7ffffff8, RZ, 0xc0, !PT ;  /* 0x7ffffff874749812 */ /* 0x000fe400078ec0ff */
[----:B------:R-:W-:-:S03]  /*3900*/  PRMT R121, R107, 0x7632, R121 ;  /* 0x000076326b797816 */ /* 0x000fc60000000079 */
[----:B------:R1:W-:Y:S01]  /*3910*/  @!P1 STS.64 [R116+UR8], R114 ;  /* 0x0000007274009988 */ /* 0x0003e20008000a08 */
[----:B------:R-:W-:Y:S02]  /*3920*/  PRMT R120, R104, 0x7632, R120 ;  /* 0x0000763268787816 */ /* 0x000fe40000000078 */
[----:B------:R-:W-:Y:S02]  /*3930*/  PRMT R117, R105, 0x7632, R117 ;  /* 0x0000763269757816 */ /* 0x000fe40000000075 */
[----:B------:R-:W-:Y:S02]  /*3940*/  PRMT R110, R103, 0x7632, R110 ;  /* 0x00007632676e7816 */ /* 0x000fe4000000006e */
[----:B------:R-:W-:Y:S02]  /*3950*/  PRMT R107, R98, 0x7632, R107 ;  /* 0x00007632626b7816 */ /* 0x000fe4000000006b */
[----:B------:R-:W-:Y:S02]  /*3960*/  PRMT R99, R99, 0x7632, R99 ;  /* 0x0000763263637816 */ /* 0x000fe40000000063 */
[----:B-1----:R-:W-:-:S02]  /*3970*/  PRMT R114, R108, 0x7632, R114 ;  /* 0x000076326c727816 */ /* 0x002fc40000000072 */
        /* <DEDUP_REMOVED lines=58> */
[----:B---3--:R-:W-:Y:S02]  /*3d20*/  PRMT R105, R112, 0x7632, R105 ;  /* 0x0000763270697816 */ /* 0x008fe40000000069 */
[----:B------:R-:W-:Y:S01]  /*3d30*/  PRMT R106, R113, 0x7632, R106 ;  /* 0x00007632716a7816 */ /* 0x000fe2000000006a */
[----:B------:R-:W-:Y:S06]  /*3d40*/  BAR.SYNC.DEFER_BLOCKING 0x0 ;  /* 0x0000000000007b1d */ /* 0x000fec0000010000 */
[----:B0-----:R-:W-:Y:S05]  /*3d50*/  @P0 BRA `(.L_x_817) ;  /* 0x0000000000500947 */ /* 0x001fea0003800000 */
[----:B------:R-:W0:Y:S01]  /*3d60*/  S2R R49, SR_TID.X ;  /* 0x0000000000317919 */ /* 0x000e220000002100 */
[----:B------:R-:W-:Y:S01]  /*3d70*/  USHF.L.U32 UR16, UR11, 0x4, URZ ;  /* 0x000000040b107899 */ /* 0x000fe2000800063f */
[----:B------:R-:W-:Y:S01]  /*3d80*/  IMAD.U32 R47, RZ, RZ, UR10 ;  /* 0x0000000aff2f7e24 */ /* 0x000fe2000f8e00ff */
[----:B------:R-:W-:Y:S01]  /*3d90*/  USHF.L.U32 UR14, UR11, 0x4, URZ ;  /* 0x000000040b0e7899 */ /* 0x000fe2000800063f */
[----:B------:R-:W-:Y:S01]  /*3da0*/  MOV R46, UR5 ;  /* 0x00000005002e7c02 */ /* 0x000fe20008000f00 */
[----:B------:R-:W-:Y:S02]  /*3db0*/  ULOP3.LUT UR15, UR16, 0x10, URZ, 0xc0, !UPT ;  /* 0x00000010100f7892 */ /* 0x000fe4000f8ec03f */
[----:B------:R-:W-:-:S04]  /*3dc0*/  ULOP3.LUT UR9, UR14, 0x10, URZ, 0xc0, !UPT ;  /* 0x000000100e097892 */ /* 0x000fc8000f8ec03f */
[C---:B0-----:R-:W-:Y:S01]  /*3dd0*/  IADD3 R48, R49.reuse, UR15, RZ ;  /* 0x0000000f31307c10 */ /* 0x041fe2000fffe0ff */
[----:B------:R-:W-:Y:S01]  /*3de0*/  ULDC.64 UR14, c[0x0][0x240] ;  /* 0x00009000000e7ab9 */ /* 0x000fe20000000a00 */
[----:B------:R-:W-:Y:S02]  /*3df0*/  IADD3 R49, R49, UR9, RZ ;  /* 0x0000000931317c10 */ /* 0x000fe4000fffe0ff */
[----:B------:R-:W-:Y:S02]  /*3e00*/  LEA R47, P1, R47, R48, 0x5 ;  /* 0x000000302f2f7211 */ /* 0x000fe400078228ff */
[----:B------:R-:W-:Y:S02]  /*3e10*/  SHF.R.S32.HI R49, RZ, 0x1f, R49 ;  /* 0x0000001fff317819 */ /* 0x000fe40000011431 */
[----:B------:R-:W-:-:S04]  /*3e20*/  MOV R48, UR10 ;  /* 0x0000000a00307c02 */ /* 0x000fc80008000f00 */
[----:B------:R-:W-:Y:S02]  /*3e30*/  LEA.HI.X R48, R48, R49, R46, 0x5, P1 ;  /* 0x0000003130307211 */ /* 0x000fe400008f2c2e */
[----:B------:R-:W0:Y:S01]  /*3e40*/  S2R R49, SR_TID.X ;  /* 0x0000000000317919 */ /* 0x000e220000002100 */
[----:B------:R-:W-:-:S04]  /*3e50*/  LEA R46, P1, R47, UR14, 0x3 ;  /* 0x0000000e2f2e7c11 */ /* 0x000fc8000f8218ff */
[----:B------:R-:W-:Y:S02]  /*3e60*/  LEA.HI.X R47, R47, UR15, R48, 0x3, P1 ;  /* 0x0000000f2f2f7c11 */ /* 0x000fe400088f1c30 */
[----:B0-----:R-:W-:-:S06]  /*3e70*/  LEA R48, R49, UR8, 0x3 ;  /* 0x0000000831307c11 */ /* 0x001fcc000f8e18ff */
[----:B------:R-:W0:Y:S04]  /*3e80*/  LDS.64 R48, [R48] ;  /* 0x0000000030307984 */ /* 0x000e280000000a00 */
[----:B0-----:R0:W-:Y:S02]  /*3e90*/  STG.E.64 desc[UR12][R46.64], R48 ;  /* 0x000000302e007986 */ /* 0x0011e4000c101b0c */
.L_x_817:
[----:B------:R-:W-:Y:S05]  /*3ea0*/  BSYNC B0 ;  /* 0x0000000000007941 */ /* 0x000fea0003800000 */
.L_x_816:
[----:B0-----:R-:W2:Y:S01]  /*3eb0*/  LDL.LU R49, [R1+0x1c] ;  /* 0x00001c0001317983 */ /* 0x001ea20000300800 */
[----:B------:R-:W-:Y:S01]  /*3ec0*/  ULDC.64 UR14, c[0x0][0x210] ;  /* 0x00008400000e7ab9 */ /* 0x000fe20000000a00 */
[----:B------:R-:W-:Y:S02]  /*3ed0*/  ULDC UR9, c[0x0][0x230] ;  /* 0x00008c0000097ab9 */ /* 0x000fe40000000800 */
[----:B------:R-:W3:Y:S01]  /*3ee0*/  LDL R48, [R1+0x12c] ;  /* 0x00012c0001307983 */ /* 0x000ee20000100800 */
[----:B------:R-:W-:-:S03]  /*3ef0*/  LEA R46, P1, R33, UR14, 0x1 ;  /* 0x0000000e212e7c11 */ /* 0x000fc6000f8208ff */
[----:B-----5:R0:W-:Y:S04]  /*3f00*/  STL [R1+0x134], R2 ;  /* 0x0001340201007387 */ /* 0x0201e80000100800 */
[----:B0-----:R-:W4:Y:S01]  /*3f10*/  LDL.LU R2, [R1+0x14] ;  /* 0x0000140001027983 */ /* 0x001f220000300800 */
[----:B------:R-:W-:Y:S01]  /*3f20*/  SHF.L.U32 R114, R114, 0x10, RZ ;  /* 0x0000001072727819 */ /* 0x000fe200000006ff */
[----:B------:R-:W-:Y:S01]  /*3f30*/  IMAD.U32 R112, R112, 0x10000, RZ ;  /* 0x0001000070707824 */ /* 0x000fe200078e00ff */
[----:B------:R-:W-:Y:S02]  /*3f40*/  SHF.L.U32 R118, R118, 0x10, RZ ;  /* 0x0000001076767819 */ /* 0x000fe400000006ff */
[----:B------:R-:W-:Y:S02]  /*3f50*/  SHF.L.U32 R103, R103, 0x10, RZ ;  /* 0x0000001067677819 */ /* 0x000fe400000006ff */
[----:B------:R-:W-:-:S02]  /*3f60*/  SHF.L.U32 R105, R105, 0x10, RZ ;  /* 0x0000001069697819 */ /* 0x000fc400000006ff */
[----:B------:R-:W-:Y:S02]  /*3f70*/  SHF.L.U32 R115, R115, 0x10, RZ ;  /* 0x0000001073737819 */ /* 0x000fe400000006ff */
[----:B--2---:R-:W-:Y:S02]  /*3f80*/  LEA.HI.X R47, R33, UR15, R49, 0x1, P1 ;  /* 0x0000000f212f7c11 */ /* 0x004fe400088f0c31 */
[----:B---3--:R-:W0:Y:S02]  /*3f90*/  LDS.64 R48, [R48] ;  /* 0x0000000030307984 */ /* 0x008e240000000a00 */
[----:B0-----:R-:W-:-:S06]  /*3fa0*/  FADD.FTZ R33, R49, UR9 ;  /* 0x0000000931217e21 */ /* 0x001fcc0008010000 */
[----:B------:R-:W0:Y:S01]  /*3fb0*/  MUFU.RSQ R33, R33 ;  /* 0x0000002100217308 */ /* 0x000e220000001400 */
[----:B------:R-:W-:Y:S01]  /*3fc0*/  FADD.FTZ R0, R0, -R48 ;  /* 0x8000003000007221 */ /* 0x000fe20000010000 */
[C---:B------:R-:W-:Y:S01]  /*3fd0*/  FADD.FTZ R114, -R48.reuse, R114 ;  /* 0x0000007230727221 */ /* 0x040fe20000010100 */
[----:B------:R-:W-:Y:S02]  /*3fe0*/  FADD.FTZ R115, -R48, R115 ;  /* 0x0000007330737221 */ /* 0x000fe40000010100 */
[----:B0-----:R-:W-:Y:S01]  /*3ff0*/  FMUL.FTZ R0, R0, R33 ;  /* 0x0000002100007220 */ /* 0x001fe20000410000 */
[----:B------:R-:W-:-:S03]  /*4000*/  FMUL.FTZ R49, R33, R114 ;  /* 0x0000007221317220 */ /* 0x000fc60000410000 */
[----:B------:R-:W-:Y:S01]  /*4010*/  FFMA.FTZ R0, R0, R118, R112 ;  /* 0x0000007600007223 */ /* 0x000fe20000010070 */
[----:B------:R-:W-:Y:S01]  /*4020*/  FFMA.FTZ R49, R49, R103, R105 ;  /* 0x0000006731317223 */ /* 0x000fe20000010069 */
[----:B------:R-:W-:-:S04]  /*4030*/  FMUL.FTZ R114, R33, R115 ;  /* 0x0000007321727220 */ /* 0x000fc80000410000 */
[----:B------:R-:W-:Y:S01]  /*4040*/  F2FP.BF16.F32.PACK_AB R0, R49, R0 ;  /* 0x000000003100723e */ /* 0x000fe200000010ff */
[----:B----4-:R-:W-:Y:S02]  /*4050*/  FADD.FTZ R49, R2, -R48 ;  /* 0x8000003002317221 */ /* 0x010fe40000010000 */
[----:B------:R-:W2:Y:S04]  /*4060*/  LDL.LU R2, [R1] ;  /* 0x0000000001027983 */ /* 0x000ea80000300800 */
[----:B------:R-:W3:Y:S01]  /*4070*/  LDL.LU R115, [R1+0x8] ;  /* 0x0000080001737983 */ /* 0x000ee20000300800 */
[----:B------:R-:W-:Y:S01]  /*4080*/  SHF.L.U32 R119, R119, 0x10, RZ ;  /* 0x0000001077777819 */ /* 0x000fe200000006ff */
[----:B------:R-:W-:Y:S01]  /*4090*/  IMAD.U32 R106, R106, 0x10000, RZ ;  /* 0x000100006a6a7824 */ /* 0x000fe200078e00ff */
[----:B------:R-:W-:Y:S01]  /*40a0*/  SHF.L.U32 R113, R113, 0x10, RZ ;  /* 0x0000001071717819 */ /* 0x000fe200000006ff */
[----:B------:R-:W-:Y:S01]  /*40b0*/  FMUL.FTZ R49, R33, R49 ;  /* 0x0000003121317220 */ /* 0x000fe20000410000 */
[----:B------:R-:W-:-:S03]  /*40c0*/  SHF.L.U32 R104, R104, 0x10, RZ ;  /* 0x0000001068687819 */ /* 0x000fc600000006ff */
[----:B------:R-:W-:Y:S02]  /*40d0*/  FFMA.FTZ R49, R49, R119, R113 ;  /* 0x0000007731317223 */ /* 0x000fe40000010071 */
[----:B------:R-:W-:-:S05]  /*40e0*/  FFMA.FTZ R114, R114, R104, R106 ;  /* 0x0000006872727223 */ /* 0x000fca000001006a */
[----:B------:R-:W-:Y:S02]  /*40f0*/  F2FP.BF16.F32.PACK_AB R49, R114, R49 ;  /* 0x000000317231723e */ /* 0x000fe400000010ff */
[----:B------:R-:W4:Y:S04]  /*4100*/  LDL.LU R114, [R1+0x10] ;  /* 0x0000100001727983 */ /* 0x000f280000300800 */
[----:B------:R0:W-:Y:S02]  /*4110*/  STG.E.U16 desc[UR12][R46.64], R0 ;  /* 0x000000002e007986 */ /* 0x0001e4000c10150c */
[----:B0-----:R-:W-:-:S05]  /*4120*/  PRMT R0, R0, 0x7632, R0 ;  /* 0x0000763200007816 */ /* 0x001fca0000000000 */
[----:B------:R0:W-:Y:S04]  /*4130*/  STG.E.U16 desc[UR12][R46.64+0x2], R0 ;  /* 0x000002002e007986 */ /* 0x0001e8000c10150c */
[----:B------:R-:W-:Y:S01]  /*4140*/  STG.E.U16 desc[UR12][R46.64+0x4], R49 ;  /* 0x000004312e007986 */ /* 0x000fe2000c10150c */
[----:B0-----:R-:W-:-:S05]  /*4150*/  PRMT R0, R49, 0x7632, R0 ;  /* 0x0000763231007816 */ /* 0x001fca0000000000 */
[----:B------:R3:W-:Y:S01]  /*4160*/  STG.E.U16 desc[UR12][R46.64+0x6], R0 ;  /* 0x000006002e007986 */ /* 0x0007e2000c10150c */
[--C-:B------:R-:W-:Y:S01]  /*4170*/  FADD.FTZ R164, R164, -R48.reuse ;  /* 0x80000030a4a47221 */ /* 0x100fe20000010000 */
[--C-:B------:R-:W-:Y:S01]  /*4180*/  FADD.FTZ R162, R162, -R48.reuse ;  /* 0x80000030a2a27221 */ /* 0x100fe20000010000 */
[--C-:B---3--:R-:W-:Y:S02]  /*4190*/  FADD.FTZ R46, R115, -R48.reuse ;  /* 0x80000030732e7221 */ /* 0x108fe40000010000 */
[----:B------:R-:W3:Y:S01]  /*41a0*/  LDL.LU R115, [R1+0x18] ;  /* 0x0000180001737983 */ /* 0x000ee20000300800 */
[--C-:B--2---:R-:W-:Y:S01]  /*41b0*/  FADD.FTZ R47, R2, -R48.reuse ;  /* 0x80000030022f7221 */ /* 0x104fe20000010000 */
[C---:B------:R-:W-:Y:S01]  /*41c0*/  FMUL.FTZ R46, R33.reuse, R46 ;  /* 0x0000002e212e7220 */ /* 0x040fe20000410000 */
[C---:B------:R-:W-:Y:S02]  /*41d0*/  FMUL.FTZ R164, R33.reuse, R164 ;  /* 0x000000a421a47220 */ /* 0x040fe40000410000 */
[----:B------:R-:W-:Y:S01]  /*41e0*/  FMUL.FTZ R47, R33, R47 ;  /* 0x0000002f212f7220 */ /* 0x000fe20000410000 */
[----:B----4-:R-:W-:-:S04]  /*41f0*/  FADD.FTZ R0, R114, -R48 ;  /* 0x8000003072007221 */ /* 0x010fc80000010000 */
[----:B------:R-:W-:Y:S01]  /*4200*/  FMUL.FTZ R0, R33, R0 ;  /* 0x0000000021007220 */ /* 0x000fe20000410000 */
[----:B------:R-:W-:-:S03]  /*4210*/  FADD.FTZ R160, R160, -R48 ;  /* 0x80000030a0a07221 */ /* 0x000fc60000010000 */
[C-C-:B------:R-:W-:Y:S01]  /*4220*/  FFMA.FTZ R2, R118.reuse, R0, R112.reuse ;  /* 0x0000000076027223 */ /* 0x140fe20000010070 */
[----:B------:R-:W-:Y:S01]  /*4230*/  FFMA.FTZ R0, R118, R46, R112 ;  /* 0x0000002e76007223 */ /* 0x000fe20000010070 */
[C---:B------:R-:W-:Y:S01]  /*4240*/  FMUL.FTZ R162, R33.reuse, R162 ;  /* 0x000000a221a27220 */ /* 0x040fe20000410000 */
[--C-:B------:R-:W-:Y:S01]  /*4250*/  FADD.FTZ R158, R158, -R48.reuse ;  /* 0x800000309e9e7221 */ /* 0x100fe20000010000 */
[----:B------:R-:W-:Y:S01]  /*4260*/  FADD.FTZ R156, R156, -R48 ;  /* 0x800000309c9c7221 */ /* 0x000fe20000010000 */
[C-C-:B------:R-:W-:Y:S01]  /*4270*/  FFMA.FTZ R47, R118.reuse, R47, R112.reuse ;  /* 0x0000002f762f7223 */ /* 0x140fe20000010070 */
[----:B------:R-:W-:Y:S01]  /*4280*/  FFMA.FTZ R46, R118, R164, R112 ;  /* 0x000000a4762e7223 */ /* 0x000fe20000010070 */
[----:B------:R0:W-:Y:S01]  /*4290*/  STL [R1+0xf0], R0 ;  /* 0x0000f00001007387 */ /* 0x0001e20000100800 */
[C---:B------:R-:W-:Y:S01]  /*42a0*/  FMUL.FTZ R160, R33.reuse, R160 ;  /* 0x000000a021a07220 */ /* 0x040fe20000410000 */
[C---:B------:R-:W-:Y:S01]  /*42b0*/  FMUL.FTZ R158, R33.reuse, R158 ;  /* 0x0000009e219e7220 */ /* 0x040fe20000410000 */
[--C-:B------:R-:W-:Y:S01]  /*42c0*/  FADD.FTZ R154, R154, -R48.reuse ;  /* 0x800000309a9a7221 */ /* 0x100fe20000010000 */
[----:B------:R-:W-:Y:S01]  /*42d0*/  FMUL.FTZ R156, R33, R156 ;  /* 0x0000009c219c7220 */ /* 0x000fe20000410000 */
[----:B------:R-:W-:Y:S01]  /*42e0*/  FADD.FTZ R152, R152, -R48 ;  /* 0x8000003098987221 */ /* 0x000fe20000010000 */
[----:B------:R1:W-:Y:S01]  /*42f0*/  STL [R1+0xf8], R47 ;  /* 0x0000f82f01007387 */ /* 0x0003e20000100800 */
[----:B0-----:R-:W-:Y:S01]  /*4300*/  FFMA.FTZ R0, R118, R162, R112 ;  /* 0x000000a276007223 */ /* 0x001fe20000010070 */
[----:B------:R-:W-:-:S02]  /*4310*/  FADD.FTZ R150, R150, -R48 ;  /* 0x8000003096967221 */ /* 0x000fc40000010000 */
[----:B------:R0:W-:Y:S01]  /*4320*/  STL [R1+0x108], R46 ;  /* 0x0001082e01007387 */ /* 0x0001e20000100800 */
[C---:B------:R-:W-:Y:S01]  /*4330*/  FMUL.FTZ R154, R33.reuse, R154 ;  /* 0x0000009a219a7220 */ /* 0x040fe20000410000 */
[----:B-1----:R-:W-:Y:S02]  /*4340*/  FFMA.FTZ R47, R118, R160, R112 ;  /* 0x000000a0762f7223 */ /* 0x002fe40000010070 */
[----:B------:R1:W-:Y:S01]  /*4350*/  STL [R1+0x110], R0 ;  /* 0x0001100001007387 */ /* 0x0003e20000100800 */
[C---:B------:R-:W-:Y:S01]  /*4360*/  FMUL.FTZ R152, R33.reuse, R152 ;  /* 0x0000009821987220 */ /* 0x040fe20000410000 */
[----:B------:R-:W-:Y:S01]  /*4370*/  FADD.FTZ R148, R148, -R48 ;  /* 0x8000003094947221 */ /* 0x000fe20000010000 */
[----:B0-----:R-:W-:Y:S01]  /*4380*/  FFMA.FTZ R46, R118, R158, R112 ;  /* 0x0000009e762e7223 */ /* 0x001fe20000010070 */
[C---:B------:R-:W-:Y:S01]  /*4390*/  FMUL.FTZ R150, R33.reuse, R150 ;  /* 0x0000009621967220 */ /* 0x040fe20000410000 */
[----:B------:R-:W-:Y:S01]  /*43a0*/  FADD.FTZ R146, R146, -R48 ;  /* 0x8000003092927221 */ /* 0x000fe20000010000 */
[----:B-1----:R-:W-:Y:S01]  /*43b0*/  FFMA.FTZ R0, R118, R156, R112 ;  /* 0x0000009c76007223 */ /* 0x002fe20000010070 */
[----:B------:R0:W-:Y:S01]  /*43c0*/  STL [R1+0x114], R47 ;  /* 0x0001142f01007387 */ /* 0x0001e20000100800 */
[----:B------:R-:W-:Y:S01]  /*43d0*/  FADD.FTZ R34, R34, -R48 ;  /* 0x8000003022227221 */ /* 0x000fe20000010000 */
[----:B------:R-:W-:-:S02]  /*43e0*/  FMUL.FTZ R148, R33, R148 ;  /* 0x0000009421947220 */ /* 0x000fc40000410000 */
[----:B------:R1:W-:Y:S01]  /*43f0*/  STL [R1+0x10c], R46 ;  /* 0x00010c2e01007387 */ /* 0x0003e20000100800 */
[----:B------:R-:W-:-:S03]  /*4400*/  FMUL.FTZ R146, R33, R146 ;  /* 0x0000009221927220 */ /* 0x000fc60000410000 */
[----:B------:R2:W-:Y:S01]  /*4410*/  STL [R1+0x104], R0 ;  /* 0x0001040001007387 */ /* 0x0005e20000100800 */
[----:B0-----:R-:W-:Y:S01]  /*4420*/  FFMA.FTZ R47, R118, R154, R112 ;  /* 0x0000009a762f7223 */ /* 0x001fe20000010070 */
[----:B------:R-:W-:Y:S01]  /*4430*/  FADD.FTZ R36, R36, -R48 ;  /* 0x8000003024247221 */ /* 0x000fe20000010000 */
[C-C-:B-1----:R-:W-:Y:S01]  /*4440*/  FFMA.FTZ R46, R118.reuse, R152, R112.reuse ;  /* 0x00000098762e7223 */ /* 0x142fe20000010070 */
[C---:B------:R-:W-:Y:S01]  /*4450*/  FMUL.FTZ R34, R33.reuse, R34 ;  /* 0x0000002221227220 */ /* 0x040fe20000410000 */
[----:B--2---:R-:W-:Y:S01]  /*4460*/  FFMA.FTZ R0, R118, R150, R112 ;  /* 0x0000009676007223 */ /* 0x004fe20000010070 */
[--C-:B------:R-:W-:Y:S01]  /*4470*/  FADD.FTZ R38, R38, -R48.reuse ;  /* 0x8000003026267221 */ /* 0x100fe20000010000 */
[----:B------:R0:W-:Y:S01]  /*4480*/  STL [R1+0x100], R47 ;  /* 0x0001002f01007387 */ /* 0x0001e20000100800 */
[----:B------:R-:W-:Y:S01]  /*4490*/  FADD.FTZ R40, R40, -R48 ;  /* 0x8000003028287221 */ /* 0x000fe20000010000 */
[C---:B------:R-:W-:Y:S02]  /*44a0*/  FMUL.FTZ R36, R33.reuse, R36 ;  /* 0x0000002421247220 */ /* 0x040fe40000410000 */
[----:B------:R1:W-:Y:S01]  /*44b0*/  STL [R1+0xfc], R46 ;  /* 0x0000fc2e01007387 */ /* 0x0003e20000100800 */
[----:B------:R-:W-:-:S03]  /*44c0*/  FMUL.FTZ R38, R33, R38 ;  /* 0x0000002621267220 */ /* 0x000fc60000410000 */
[----:B------:R2:W-:Y:S01]  /*44d0*/  STL [R1+0xf4], R0 ;  /* 0x0000f40001007387 */ /* 0x0005e20000100800 */
[----:B0-----:R-:W-:Y:S01]  /*44e0*/  FFMA.FTZ R47, R118, R148, R112 ;  /* 0x00000094762f7223 */ /* 0x001fe20000010070 */
[----:B------:R-:W-:Y:S01]  /*44f0*/  FADD.FTZ R42, R42, -R48 ;  /* 0x800000302a2a7221 */ /* 0x000fe20000010000 */
[C-C-:B-1----:R-:W-:Y:S01]  /*4500*/  FFMA.FTZ R46, R118.reuse, R146, R112.reuse ;  /* 0x00000092762e7223 */ /* 0x142fe20000010070 */
[----:B------:R-:W-:Y:S01]  /*4510*/  FMUL.FTZ R40, R33, R40 ;  /* 0x0000002821287220 */ /* 0x000fe20000410000 */
[----:B--2---:R-:W-:Y:S01]  /*4520*/  FFMA.FTZ R0, R118, R34, R112 ;  /* 0x0000002276007223 */ /* 0x004fe20000010070 */
[--C-:B------:R-:W-:Y:S01]  /*4530*/  FADD.FTZ R44, R44, -R48.reuse ;  /* 0x800000302c2c7221 */ /* 0x100fe20000010000 */
[----:B------:R-:W-:Y:S01]  /*4540*/  STL [R1+0xec], R47 ;  /* 0x0000ec2f01007387 */ /* 0x000fe20000100800 */
[----:B------:R-:W-:Y:S01]  /*4550*/  FADD.FTZ R111, R111, -R48 ;  /* 0x800000306f6f7221 */ /* 0x000fe20000010000 */
[C-C-:B------:R-:W-:Y:S01]  /*4560*/  FFMA.FTZ R36, R118.reuse, R36, R112.reuse ;  /* 0x0000002476247223 */ /* 0x140fe20000010070 */
[----:B------:R-:W-:Y:S01]  /*4570*/  FFMA.FTZ R34, R118, R38, R112 ;  /* 0x0000002676227223 */ /* 0x000fe20000010070 */
[----:B------:R-:W-:Y:S01]  /*4580*/  STL [R1+0xe8], R46 ;  /* 0x0000e82e01007387 */ /* 0x000fe20000100800 */
[C---:B------:R-:W-:Y:S01]  /*4590*/  FMUL.FTZ R42, R33.reuse, R42 ;  /* 0x0000002a212a7220 */ /* 0x040fe20000410000 */
[----:B------:R-:W-:-:S02]  /*45a0*/  FMUL.FTZ R44, R33, R44 ;  /* 0x0000002c212c7220 */ /* 0x000fc40000410000 */
[----:B------:R0:W-:Y:S01]  /*45b0*/  STL [R1+0xe4], R0 ;  /* 0x0000e40001007387 */ /* 0x0001e20000100800 */
[--C-:B------:R-:W-:Y:S01]  /*45c0*/  FADD.FTZ R123, R123, -R48.reuse ;  /* 0x800000307b7b7221 */ /* 0x100fe20000010000 */
[----:B------:R-:W-:Y:S01]  /*45d0*/  FMUL.FTZ R111, R33, R111 ;  /* 0x0000006f216f7220 */ /* 0x000fe20000410000 */
[--C-:B------:R-:W-:Y:S01]  /*45e0*/  FADD.FTZ R125, R125, -R48.reuse ;  /* 0x800000307d7d7221 */ /* 0x100fe20000010000 */
[----:B------:R1:W-:Y:S01]  /*45f0*/  STL [R1+0xe0], R36 ;  /* 0x0000e02401007387 */ /* 0x0003e20000100800 */
[----:B------:R-:W-:Y:S01]  /*4600*/  FADD.FTZ R127, R127, -R48 ;  /* 0x800000307f7f7221 */ /* 0x000fe20000010000 */
[C-C-:B0-----:R-:W-:Y:S02]  /*4610*/  FFMA.FTZ R0, R118.reuse, R40, R112.reuse ;  /* 0x0000002876007223 */ /* 0x141fe40000010070 */
[----:B------:R0:W-:Y:S01]  /*4620*/  STL [R1+0xdc], R34 ;  /* 0x0000dc2201007387 */ /* 0x0001e20000100800 */
[----:B------:R-:W-:Y:S01]  /*4630*/  FMUL.FTZ R123, R33, R123 ;  /* 0x0000007b217b7220 */ /* 0x000fe20000410000 */
[----:B-1----:R-:W-:-:S02]  /*4640*/  FFMA.FTZ R36, R118, R42, R112 ;  /* 0x0000002a76247223 */ /* 0x002fc40000010070 */
[----:B------:R1:W-:Y:S01]  /*4650*/  STL [R1+0xd8], R0 ;  /* 0x0000d80001007387 */ /* 0x0003e20000100800 */
[----:B------:R-:W-:Y:S01]  /*4660*/  FMUL.FTZ R125, R33, R125 ;  /* 0x0000007d217d7220 */ /* 0x000fe20000410000 */
[----:B------:R-:W-:Y:S01]  /*4670*/  FADD.FTZ R129, R129, -R48 ;  /* 0x8000003081817221 */ /* 0x000fe20000010000 */
[----:B------:R-:W-:Y:S01]  /*4680*/  FMUL.FTZ R127, R33, R127 ;  /* 0x0000007f217f7220 */ /* 0x000fe20000410000 */
[C---:B0-----:R-:W-:Y:S01]  /*4690*/  FFMA.FTZ R34, R118.reuse, R44, R112 ;  /* 0x0000002c76227223 */ /* 0x041fe20000010070 */
[----:B------:R-:W-:Y:S01]  /*46a0*/  FADD.FTZ R131, R131, -R48 ;  /* 0x8000003083837221 */ /* 0x000fe20000010000 */
[----:B-1----:R-:W-:Y:S01]  /*46b0*/  FFMA.FTZ R0, R118, R111, R112 ;  /* 0x0000006f76007223 */ /* 0x002fe20000010070 */
[----:B------:R0:W-:Y:S01]  /*46c0*/  STL [R1+0xd4], R36 ;  /* 0x0000d42401007387 */ /* 0x0001e20000100800 */
[----:B------:R-:W-:Y:S01]  /*46d0*/  FADD.FTZ R133, R133, -R48 ;  /* 0x8000003085857221 */ /* 0x000fe20000010000 */
[C---:B------:R-:W-:Y:S02]  /*46e0*/  FMUL.FTZ R129, R33.reuse, R129 ;  /* 0x0000008121817220 */ /* 0x040fe40000410000 */
[----:B------:R1:W-:Y:S01]  /*46f0*/  STL [R1+0xd0], R34 ;  /* 0x0000d02201007387 */ /* 0x0003e20000100800 */
[----:B------:R-:W-:-:S03]  /*4700*/  FMUL.FTZ R131, R33, R131 ;  /* 0x0000008321837220 */ /* 0x000fc60000410000 */
[----:B------:R2:W-:Y:S01]  /*4710*/  STL [R1+0xcc], R0 ;  /* 0x0000cc0001007387 */ /* 0x0005e20000100800 */
[C---:B0-----:R-:W-:Y:S01]  /*4720*/  FFMA.FTZ R36, R118.reuse, R123, R112 ;  /* 0x0000007b76247223 */ /* 0x041fe20000010070 */
[----:B------:R-:W-:Y:S01]  /*4730*/  FADD.FTZ R135, R135, -R48 ;  /* 0x8000003087877221 */ /* 0x000fe20000010000 */
[C-C-:B-1----:R-:W-:Y:S01]  /*4740*/  FFMA.FTZ R34, R118.reuse, R125, R112.reuse ;  /* 0x0000007d76227223 */ /* 0x142fe20000010070 */
[----:B------:R-:W-:Y:S01]  /*4750*/  FMUL.FTZ R133, R33, R133 ;  /* 0x0000008521857220 */ /* 0x000fe20000410000 */
        /* <DEDUP_REMOVED lines=8> */
[C-C-:B0-----:R-:W-:Y:S01]  /*47e0*/  FFMA.FTZ R36, R118.reuse, R129, R112.reuse ;  /* 0x0000008176247223 */ /* 0x141fe20000010070 */
[----:B------:R-:W-:Y:S01]  /*47f0*/  FMUL.FTZ R139, R33, R139 ;  /* 0x0000008b218b7220 */ /* 0x000fe20000410000 */
[----:B-1----:R-:W-:-:S03]  /*4800*/  FFMA.FTZ R34, R118, R131, R112 ;  /* 0x0000008376227223 */ /* 0x002fc60000010070 */
[----:B------:R0:W-:Y:S01]  /*4810*/  STL [R1+0xbc], R36 ;  /* 0x0000bc2401007387 */ /* 0x0001e20000100800 */
[----:B--2---:R-:W-:-:S03]  /*4820*/  FFMA.FTZ R0, R118, R133, R112 ;  /* 0x0000008576007223 */ /* 0x004fc60000010070 */
[----:B------:R1:W-:Y:S04]  /*4830*/  STL [R1+0xb8], R34 ;  /* 0x0000b82201007387 */ /* 0x0003e80000100800 */
[----:B------:R2:W-:Y:S01]  /*4840*/  STL [R1+0xb0], R0 ;  /* 0x0000b00001007387 */ /* 0x0005e20000100800 */
[C-C-:B0-----:R-:W-:Y:S01]  /*4850*/  FFMA.FTZ R36, R118.reuse, R135, R112.reuse ;  /* 0x0000008776247223 */ /* 0x141fe20000010070 */
[----:B-1----:R-:W-:-:S04]  /*4860*/  FFMA.FTZ R34, R118, R137, R112 ;  /* 0x0000008976227223 */ /* 0x002fc80000010070 */
[----:B------:R0:W-:Y:S01]  /*4870*/  STL [R1+0xac], R36 ;  /* 0x0000ac2401007387 */ /* 0x0001e20000100800 */
[----:B--2---:R-:W-:-:S03]  /*4880*/  FFMA.FTZ R0, R118, R139, R112 ;  /* 0x0000008b76007223 */ /* 0x004fc60000010070 */
[----:B------:R1:W-:Y:S01]  /*4890*/  STL [R1+0xa4], R34 ;  /* 0x0000a42201007387 */ /* 0x0003e20000100800 */
[--C-:B------:R-:W-:Y:S01]  /*48a0*/  FADD.FTZ R141, R141, -R48.reuse ;  /* 0x800000308d8d7221 */ /* 0x100fe20000010000 */
[----:B------:R-:W-:Y:S02]  /*48b0*/  SHF.L.U32 R120, R120, 0x10, RZ ;  /* 0x0000001078787819 */ /* 0x000fe400000006ff */
[----:B------:R-:W-:Y:S01]  /*48c0*/  STL [R1+0xa0], R0 ;  /* 0x0000a00001007387 */ /* 0x000fe20000100800 */
[----:B------:R-:W-:Y:S01]  /*48d0*/  FADD.FTZ R143, R143, -R48 ;  /* 0x800000308f8f7221 */ /* 0x000fe20000010000 */
[C---:B------:R-:W-:Y:S01]  /*48e0*/  FMUL.FTZ R141, R33.reuse, R141 ;  /* 0x0000008d218d7220 */ /* 0x040fe20000410000 */
[----:B------:R-:W-:Y:S01]  /*48f0*/  SHF.L.U32 R116, R116, 0x10, RZ ;  /* 0x0000001074747819 */ /* 0x000fe200000006ff */
[----:B------:R-:W-:Y:S01]  /*4900*/  FADD.FTZ R120, -R48, R120 ;  /* 0x0000007830787221 */ /* 0x000fe20000010100 */
[----:B------:R-:W-:Y:S01]  /*4910*/  FMUL.FTZ R143, R33, R143 ;  /* 0x0000008f218f7220 */ /* 0x000fe20000410000 */
[----:B------:R-:W-:-:S02]  /*4920*/  SHF.L.U32 R109, R109, 0x10, RZ ;  /* 0x000000106d6d7819 */ /* 0x000fc400000006ff */
[----:B------:R-:W-:Y:S01]  /*4930*/  SHF.L.U32 R50, R50, 0x10, RZ ;  /* 0x0000001032327819 */ /* 0x000fe200000006ff */
[----:B------:R-:W-:Y:S01]  /*4940*/  IMAD.U32 R52, R52, 0x10000, RZ ;  /* 0x0001000034347824 */ /* 0x000fe200078e00ff */
[----:B------:R-:W-:Y:S01]  /*4950*/  SHF.L.U32 R107, R107, 0x10, RZ ;  /* 0x000000106b6b7819 */ /* 0x000fe200000006ff */
[--C-:B0-----:R-:W-:Y:S01]  /*4960*/  FFMA.FTZ R36, R118, R141, R112.reuse ;  /* 0x0000008d76247223 */ /* 0x101fe20000010070 */
[----:B------:R-:W-:Y:S01]  /*4970*/  SHF.L.U32 R56, R56, 0x10, RZ ;  /* 0x0000001038387819 */ /* 0x000fe200000006ff */
[----:B-1----:R-:W-:Y:S01]  /*4980*/  FFMA.FTZ R34, R118, R143, R112 ;  /* 0x0000008f76227223 */ /* 0x002fe20000010070 */
[----:B------:R-:W-:Y:S01]  /*4990*/  SHF.L.U32 R54, R54, 0x10, RZ ;  /* 0x0000001036367819 */ /* 0x000fe200000006ff */
[----:B------:R-:W-:Y:S01]  /*49a0*/  FADD.FTZ R116, -R48, R116 ;  /* 0x0000007430747221 */ /* 0x000fe20000010100 */
[C---:B------:R-:W-:Y:S01]  /*49b0*/  FMUL.FTZ R120, R33.reuse, R120 ;  /* 0x0000007821787220 */ /* 0x040fe20000410000 */
[----:B------:R-:W-:Y:S01]  /*49c0*/  SHF.L.U32 R96, R96, 0x10, RZ ;  /* 0x0000001060607819 */ /* 0x000fe200000006ff */
[C---:B------:R-:W-:Y:S01]  /*49d0*/  FADD.FTZ R109, -R48.reuse, R109 ;  /* 0x0000006d306d7221 */ /* 0x040fe20000010100 */
[C---:B------:R-:W-:Y:S01]  /*49e0*/  FADD.FTZ R50, -R48.reuse, R50 ;  /* 0x0000003230327221 */ /* 0x040fe20000010100 */
[C---:B------:R-:W-:Y:S01]  /*49f0*/  FADD.FTZ R107, -R48.reuse, R107 ;  /* 0x0000006b306b7221 */ /* 0x040fe20000010100 */
[----:B------:R-:W-:Y:S01]  /*4a00*/  FADD.FTZ R52, -R48, R52 ;  /* 0x0000003430347221 */ /* 0x000fe20000010100 */
[----:B------:R-:W-:Y:S01]  /*4a10*/  IMAD.U32 R94, R94, 0x10000, RZ ;  /* 0x000100005e5e7824 */ /* 0x000fe200078e00ff */
[----:B------:R-:W-:Y:S01]  /*4a20*/  SHF.L.U32 R92, R92, 0x10, RZ ;  /* 0x000000105c5c7819 */ /* 0x000fe200000006ff */
[C---:B------:R-:W-:Y:S01]  /*4a30*/  FADD.FTZ R56, -R48.reuse, R56 ;  /* 0x0000003830387221 */ /* 0x040fe20000010100 */
[----:B------:R0:W-:Y:S01]  /*4a40*/  STL [R1+0x98], R36 ;  /* 0x0000982401007387 */ /* 0x0001e20000100800 */
[C---:B------:R-:W-:Y:S01]  /*4a50*/  FADD.FTZ R54, -R48.reuse, R54 ;  /* 0x0000003630367221 */ /* 0x040fe20000010100 */
[C---:B------:R-:W-:Y:S01]  /*4a60*/  FMUL.FTZ R116, R33.reuse, R116 ;  /* 0x0000007421747220 */ /* 0x040fe20000410000 */
[C---:B------:R-:W-:Y:S01]  /*4a70*/  FMUL.FTZ R109, R33.reuse, R109 ;  /* 0x0000006d216d7220 */ /* 0x040fe20000410000 */
[----:B------:R1:W-:Y:S01]  /*4a80*/  STL [R1+0x90], R34 ;  /* 0x0000902201007387 */ /* 0x0003e20000100800 */
[C---:B------:R-:W-:Y:S01]  /*4a90*/  FADD.FTZ R96, -R48.reuse, R96 ;  /* 0x0000006030607221 */ /* 0x040fe20000010100 */
[C---:B------:R-:W-:Y:S01]  /*4aa0*/  FMUL.FTZ R107, R33.reuse, R107 ;  /* 0x0000006b216b7220 */ /* 0x040fe20000410000 */
[C---:B------:R-:W-:Y:S01]  /*4ab0*/  FADD.FTZ R94, -R48.reuse, R94 ;  /* 0x0000005e305e7221 */ /* 0x040fe20000010100 */
[C---:B------:R-:W-:Y:S01]  /*4ac0*/  FMUL.FTZ R40, R33.reuse, R56 ;  /* 0x0000003821287220 */ /* 0x040fe20000410000 */
[----:B------:R-:W-:Y:S01]  /*4ad0*/  FADD.FTZ R92, -R48, R92 ;  /* 0x0000005c305c7221 */ /* 0x000fe20000010100 */
[C---:B0-----:R-:W-:Y:S01]  /*4ae0*/  FMUL.FTZ R36, R33.reuse, R52 ;  /* 0x0000003421247220 */ /* 0x041fe20000410000 */
[----:B------:R-:W-:Y:S01]  /*4af0*/  FMUL.FTZ R38, R33, R54 ;  /* 0x0000003621267220 */ /* 0x000fe20000410000 */
[----:B------:R-:W-:Y:S01]  /*4b00*/  FFMA.FTZ R56, R103, R116, R105 ;  /* 0x0000007467387223 */ /* 0x000fe20000010069 */
[----:B-1----:R-:W-:-:S02]  /*4b10*/  FMUL.FTZ R34, R33, R50 ;  /* 0x0000003221227220 */ /* 0x002fc40000410000 */
[----:B------:R-:W2:Y:S01]  /*4b20*/  LDL.LU R50, [R1+0xc] ;  /* 0x00000c0001327983 */ /* 0x000ea20000300800 */
[--C-:B------:R-:W-:Y:S01]  /*4b30*/  FFMA.FTZ R54, R103, R109, R105.reuse ;  /* 0x0000006d67367223 */ /* 0x100fe20000010069 */
[C---:B------:R-:W-:Y:S02]  /*4b40*/  FMUL.FTZ R96, R33.reuse, R96 ;  /* 0x0000006021607220 */ /* 0x040fe40000410000 */
[----:B------:R-:W4:Y:S01]  /*4b50*/  LDL.LU R52, [R1+0x4] ;  /* 0x0000040001347983 */ /* 0x000f220000300800 */
[----:B------:R-:W-:Y:S01]  /*4b60*/  SHF.L.U32 R90, R90, 0x10, RZ ;  /* 0x000000105a5a7819 */ /* 0x000fe200000006ff */
[C---:B------:R-:W-:Y:S01]  /*4b70*/  FMUL.FTZ R94, R33.reuse, R94 ;  /* 0x0000005e215e7220 */ /* 0x040fe20000410000 */
[----:B------:R-:W-:Y:S01]  /*4b80*/  SHF.L.U32 R88, R88, 0x10, RZ ;  /* 0x0000001058587819 */ /* 0x000fe200000006ff */
[----:B------:R-:W-:Y:S01]  /*4b90*/  FMUL.FTZ R92, R33, R92 ;  /* 0x0000005c215c7220 */ /* 0x000fe20000410000 */
[----:B------:R-:W-:Y:S02]  /*4ba0*/  SHF.L.U32 R86, R86, 0x10, RZ ;  /* 0x0000001056567819 */ /* 0x000fe400000006ff */
[----:B------:R-:W-:Y:S01]  /*4bb0*/  SHF.L.U32 R84, R84, 0x10, RZ ;  /* 0x0000001054547819 */ /* 0x000fe200000006ff */
[----:B------:R-:W-:Y:S01]  /*4bc0*/  FADD.FTZ R90, -R48, R90 ;  /* 0x0000005a305a7221 */ /* 0x000fe20000010100 */
[----:B------:R-:W-:Y:S01]  /*4bd0*/  SHF.L.U32 R82, R82, 0x10, RZ ;  /* 0x0000001052527819 */ /* 0x000fe200000006ff */
[C---:B------:R-:W-:Y:S01]  /*4be0*/  FADD.FTZ R88, -R48.reuse, R88 ;  /* 0x0000005830587221 */ /* 0x040fe20000010100 */
[C---:B------:R-:W-:Y:S01]  /*4bf0*/  FADD.FTZ R86, -R48.reuse, R86 ;  /* 0x0000005630567221 */ /* 0x040fe20000010100 */
[C---:B------:R-:W-:Y:S01]  /*4c00*/  FADD.FTZ R84, -R48.reuse, R84 ;  /* 0x0000005430547221 */ /* 0x040fe20000010100 */
[----:B------:R-:W-:Y:S01]  /*4c10*/  FADD.FTZ R165, R165, -R48 ;  /* 0x80000030a5a57221 */ /* 0x000fe20000010000 */
[----:B------:R-:W-:Y:S01]  /*4c20*/  FADD.FTZ R82, -R48, R82 ;  /* 0x0000005230527221 */ /* 0x000fe20000010100 */
[----:B------:R-:W-:Y:S01]  /*4c30*/  FMUL.FTZ R90, R33, R90 ;  /* 0x0000005a215a7220 */ /* 0x000fe20000410000 */
[--C-:B------:R-:W-:Y:S01]  /*4c40*/  FADD.FTZ R163, R163, -R48.reuse ;  /* 0x80000030a3a37221 */ /* 0x100fe20000010000 */
[----:B------:R-:W-:Y:S01]  /*4c50*/  FMUL.FTZ R88, R33, R88 ;  /* 0x0000005821587220 */ /* 0x000fe20000410000 */
[--C-:B------:R-:W-:Y:S01]  /*4c60*/  FADD.FTZ R161, R161, -R48.reuse ;  /* 0x80000030a1a17221 */ /* 0x100fe20000010000 */
[----:B------:R-:W-:Y:S01]  /*4c70*/  FMUL.FTZ R86, R33, R86 ;  /* 0x0000005621567220 */ /* 0x000fe20000410000 */
[--C-:B------:R-:W-:Y:S01]  /*4c80*/  FADD.FTZ R159, R159, -R48.reuse ;  /* 0x800000309f9f7221 */ /* 0x100fe20000010000 */
[----:B------:R-:W-:Y:S01]  /*4c90*/  FMUL.FTZ R84, R33, R84 ;  /* 0x0000005421547220 */ /* 0x000fe20000410000 */
[--C-:B------:R-:W-:Y:S01]  /*4ca0*/  FADD.FTZ R157, R157, -R48.reuse ;  /* 0x800000309d9d7221 */ /* 0x100fe20000010000 */
[----:B------:R-:W-:Y:S01]  /*4cb0*/  FMUL.FTZ R82, R33, R82 ;  /* 0x0000005221527220 */ /* 0x000fe20000410000 */
[--C-:B------:R-:W-:Y:S01]  /*4cc0*/  FFMA.FTZ R164, R103, R90, R105.reuse ;  /* 0x0000005a67a47223 */ /* 0x100fe20000010069 */
[----:B------:R-:W-:Y:S01]  /*4cd0*/  FADD.FTZ R155, R155, -R48 ;  /* 0x800000309b9b7221 */ /* 0x000fe20000010000 */
[--C-:B------:R-:W-:Y:S01]  /*4ce0*/  FFMA.FTZ R162, R103, R88, R105.reuse ;  /* 0x0000005867a27223 */ /* 0x100fe20000010069 */
[----:B------:R-:W-:Y:S01]  /*4cf0*/  FMUL.FTZ R90, R33, R163 ;  /* 0x000000a3215a7220 */ /* 0x000fe20000410000 */
[----:B------:R-:W-:Y:S01]  /*4d00*/  FFMA.FTZ R160, R103, R86, R105 ;  /* 0x0000005667a07223 */ /* 0x000fe20000010069 */
[----:B------:R-:W-:Y:S01]  /*4d10*/  FMUL.FTZ R88, R33, R161 ;  /* 0x000000a121587220 */ /* 0x000fe20000410000 */
[----:B---3--:R-:W-:-:S05]  /*4d20*/  SHF.L.U32 R0, R115, 0x10, RZ ;  /* 0x0000001073007819 */ /* 0x008fca00000006ff */
[----:B------:R-:W-:-:S04]  /*4d30*/  FADD.FTZ R0, -R48, R0 ;  /* 0x0000000030007221 */ /* 0x000fc80000010100 */
[----:B------:R-:W-:-:S04]  /*4d40*/  FMUL.FTZ R0, R33, R0 ;  /* 0x0000000021007220 */ /* 0x000fc80000410000 */
[C-C-:B------:R-:W-:Y:S01]  /*4d50*/  FFMA.FTZ R49, R103.reuse, R0, R105.reuse ;  /* 0x0000000067317223 */ /* 0x140fe20000010069 */
[----:B------:R-:W-:-:S05]  /*4d60*/  FFMA.FTZ R0, R103, R120, R105 ;  /* 0x0000007867007223 */ /* 0x000fca0000010069 */
[----:B------:R0:W-:Y:S04]  /*4d70*/  STL [R1+0x50], R0 ;  /* 0x0000500001007387 */ /* 0x0001e80000100800 */
[----:B------:R1:W-:Y:S01]  /*4d80*/  STL [R1+0x1c], R56 ;  /* 0x00001c3801007387 */ /* 0x0003e20000100800 */
[----:B0-----:R-:W-:-:S03]  /*4d90*/  FFMA.FTZ R0, R103, R107, R105 ;  /* 0x0000006b67007223 */ /* 0x001fc60000010069 */
[----:B------:R0:W-:Y:S01]  /*4da0*/  STL [R1+0x18], R54 ;  /* 0x0000183601007387 */ /* 0x0001e20000100800 */
[----:B-1----:R-:W-:-:S03]  /*4db0*/  FFMA.FTZ R56, R103, R96, R105 ;  /* 0x0000006067387223 */ /* 0x002fc60000010069 */
[----:B------:R1:W-:Y:S01]  /*4dc0*/  STL [R1+0x14], R0 ;  /* 0x0000140001007387 */ /* 0x0003e20000100800 */
[----:B0-----:R-:W-:-:S03]  /*4dd0*/  FFMA.FTZ R54, R103, R94, R105 ;  /* 0x0000005e67367223 */ /* 0x001fc60000010069 */
[----:B------:R0:W-:Y:S01]  /*4de0*/  STL [R1+0x10], R56 ;  /* 0x0000103801007387 */ /* 0x0001e20000100800 */
[----:B-1----:R-:W-:-:S03]  /*4df0*/  FFMA.FTZ R0, R103, R92, R105 ;  /* 0x0000005c67007223 */ /* 0x002fc60000010069 */
[----:B------:R1:W-:Y:S01]  /*4e00*/  STL [R1+0x8], R54 ;  /* 0x0000083601007387 */ /* 0x0003e20000100800 */
[----:B------:R-:W-:-:S03]  /*4e10*/  FMUL.FTZ R92, R33, R165 ;  /* 0x000000a5215c7220 */ /* 0x000fc60000410000 */
[----:B------:R3:W-:Y:S04]  /*4e20*/  STL [R1], R0 ;  /* 0x0000000001007387 */ /* 0x0007e80000100800 */
[----:B------:R-:W3:Y:S04]  /*4e30*/  LDL.LU R133, [R1+0x38] ;  /* 0x0000380001857983 */ /* 0x000ee80000300800 */
[----:B------:R-:W3:Y:S01]  /*4e40*/  LDL.LU R131, [R1+0x3c] ;  /* 0x00003c0001837983 */ /* 0x000ee20000300800 */
[----:B------:R-:W-:-:S03]  /*4e50*/  FFMA.FTZ R158, R103, R84, R105 ;  /* 0x00000054679e7223 */ /* 0x000fc60000010069 */
[----:B------:R-:W3:Y:S01]  /*4e60*/  LDL.LU R129, [R1+0x40] ;  /* 0x0000400001817983 */ /* 0x000ee20000300800 */
[----:B------:R-:W-:-:S03]  /*4e70*/  FMUL.FTZ R86, R33, R159 ;  /* 0x0000009f21567220 */ /* 0x000fc60000410000 */
[----:B------:R-:W3:Y:S01]  /*4e80*/  LDL.LU R165, [R1+0x34] ;  /* 0x0000340001a57983 */ /* 0x000ee20000300800 */
[----:B------:R-:W-:Y:S01]  /*4e90*/  FFMA.FTZ R156, R103, R82, R105 ;  /* 0x00000052679c7223 */ /* 0x000fe20000010069 */
[C---:B------:R-:W-:Y:S02]  /*4ea0*/  FMUL.FTZ R84, R33.reuse, R157 ;  /* 0x0000009d21547220 */ /* 0x040fe40000410000 */
[----:B------:R-:W3:Y:S01]  /*4eb0*/  LDL.LU R163, [R1+0x30] ;  /* 0x0000300001a37983 */ /* 0x000ee20000300800 */
[----:B------:R-:W-:-:S03]  /*4ec0*/  FMUL.FTZ R82, R33, R155 ;  /* 0x0000009b21527220 */ /* 0x000fc60000410000 */
[----:B------:R-:W3:Y:S04]  /*4ed0*/  LDL.LU R161, [R1+0x2c] ;  /* 0x00002c0001a17983 */ /* 0x000ee80000300800 */
[----:B------:R-:W3:Y:S04]  /*4ee0*/  LDL.LU R159, [R1+0x28] ;  /* 0x00002800019f7983 */ /* 0x000ee80000300800 */
[----:B------:R-:W3:Y:S04]  /*4ef0*/  LDL.LU R157, [R1+0x24] ;  /* 0x00002400019d7983 */ /* 0x000ee80000300800 */
[----:B------:R-:W3:Y:S01]  /*4f00*/  LDL.LU R155, [R1+0x20] ;  /* 0x00002000019b7983 */ /* 0x000ee20000300800 */
[----:B------:R-:W-:Y:S01]  /*4f10*/  SHF.L.U32 R78, R78, 0x10, RZ ;  /* 0x000000104e4e7819 */ /* 0x000fe200000006ff */
[----:B------:R-:W-:Y:S01]  /*4f20*/  IMAD.U32 R80, R80, 0x10000, RZ ;  /* 0x0001000050507824 */ /* 0x000fe200078e00ff */
[----:B------:R-:W-:-:S02]  /*4f30*/  SHF.L.U32 R76, R76, 0x10, RZ ;  /* 0x000000104c4c7819 */ /* 0x000fc400000006ff */
[----:B------:R-:W-:Y:S02]  /*4f40*/  SHF.L.U32 R74, R74, 0x10, RZ ;  /* 0x000000104a4a7819 */ /* 0x000fe400000006ff */
[----:B------:R-:W-:Y:S01]  /*4f50*/  SHF.L.U32 R72, R72, 0x10, RZ ;  /* 0x0000001048487819 */ /* 0x000fe200000006ff */
[----:B------:R-:W-:Y:S01]  /*4f60*/  IMAD.U32 R66, R66, 0x10000, RZ ;  /* 0x0001000042427824 */ /* 0x000fe200078e00ff */
[----:B------:R-:W-:Y:S02]  /*4f70*/  SHF.L.U32 R70, R70, 0x10, RZ ;  /* 0x0000001046467819 */ /* 0x000fe400000006ff */
[----:B------:R-:W-:Y:S01]  /*4f80*/  SHF.L.U32 R68, R68, 0x10, RZ ;  /* 0x0000001044447819 */ /* 0x000fe200000006ff */
[----:B------:R-:W-:Y:S01]  /*4f90*/  FADD.FTZ R80, -R48, R80 ;  /* 0x0000005030507221 */ /* 0x000fe20000010100 */
[----:B------:R-:W-:Y:S01]  /*4fa0*/  SHF.L.U32 R58, R58, 0x10, RZ ;  /* 0x000000103a3a7819 */ /* 0x000fe200000006ff */
[C---:B------:R-:W-:Y:S01]  /*4fb0*/  FADD.FTZ R78, -R48.reuse, R78 ;  /* 0x0000004e304e7221 */ /* 0x040fe20000010100 */
[C---:B------:R-:W-:Y:S01]  /*4fc0*/  FADD.FTZ R76, -R48.reuse, R76 ;  /* 0x0000004c304c7221 */ /* 0x040fe20000010100 */
[C---:B------:R-:W-:Y:S01]  /*4fd0*/  FADD.FTZ R74, -R48.reuse, R74 ;  /* 0x0000004a304a7221 */ /* 0x040fe20000010100 */
[C---:B------:R-:W-:Y:S01]  /*4fe0*/  FADD.FTZ R72, -R48.reuse, R72 ;  /* 0x0000004830487221 */ /* 0x040fe20000010100 */
        /* <DEDUP_REMOVED lines=8> */
[----:B------:R-:W-:-:S02]  /*5070*/  SHF.L.U32 R60, R60, 0x10, RZ ;  /* 0x000000103c3c7819 */ /* 0x000fc400000006ff */
[----:B------:R-:W-:Y:S01]  /*5080*/  SHF.L.U32 R98, R98, 0x10, RZ ;  /* 0x0000001062627819 */ /* 0x000fe200000006ff */
[----:B------:R-:W-:Y:S01]  /*5090*/  FADD.FTZ R58, -R48, R58 ;  /* 0x0000003a303a7221 */ /* 0x000fe20000010100 */
[C---:B------:R-:W-:Y:S01]  /*50a0*/  FMUL.FTZ R80, R33.reuse, R80 ;  /* 0x0000005021507220 */ /* 0x040fe20000410000 */
[C---:B------:R-:W-:Y:S01]  /*50b0*/  FMUL.FTZ R78, R33.reuse, R78 ;  /* 0x0000004e214e7220 */ /* 0x040fe20000410000 */
[C---:B------:R-:W-:Y:S01]  /*50c0*/  FMUL.FTZ R76, R33.reuse, R76 ;  /* 0x0000004c214c7220 */ /* 0x040fe20000410000 */
[C---:B------:R-:W-:Y:S01]  /*50d0*/  FMUL.FTZ R74, R33.reuse, R74 ;  /* 0x0000004a214a7220 */ /* 0x040fe20000410000 */
[----:B------:R-:W-:Y:S01]  /*50e0*/  FMUL.FTZ R72, R33, R72 ;  /* 0x0000004821487220 */ /* 0x000fe20000410000 */
[--C-:B------:R-:W-:Y:S01]  /*50f0*/  FADD.FTZ R35, R35, -R48.reuse ;  /* 0x8000003023237221 */ /* 0x100fe20000010000 */
[--C-:B------:R-:W-:Y:S01]  /*5100*/  FADD.FTZ R37, R37, -R48.reuse ;  /* 0x8000003025257221 */ /* 0x100fe20000010000 */
[--C-:B------:R-:W-:Y:S01]  /*5110*/  FADD.FTZ R39, R39, -R48.reuse ;  /* 0x8000003027277221 */ /* 0x100fe20000010000 */
[--C-:B------:R-:W-:Y:S01]  /*5120*/  FADD.FTZ R41, R41, -R48.reuse ;  /* 0x8000003029297221 */ /* 0x100fe20000010000 */
[--C-:B------:R-:W-:Y:S01]  /*5130*/  FADD.FTZ R43, R43, -R48.reuse ;  /* 0x800000302b2b7221 */ /* 0x100fe20000010000 */
[--C-:B------:R-:W-:Y:S01]  /*5140*/  FADD.FTZ R45, R45, -R48.reuse ;  /* 0x800000302d2d7221 */ /* 0x100fe20000010000 */
[----:B------:R-:W-:Y:S01]  /*5150*/  SHF.L.U32 R71, R71, 0x10, RZ ;  /* 0x0000001047477819 */ /* 0x000fe200000006ff */
[--C-:B------:R-:W-:Y:S01]  /*5160*/  FADD.FTZ R153, R153, -R48.reuse ;  /* 0x8000003099997221 */ /* 0x100fe20000010000 */
        /* <DEDUP_REMOVED lines=15> */
[----:B------:R-:W-:Y:S01]  /*5260*/  SHF.L.U32 R77, R77, 0x10, RZ ;  /* 0x000000104d4d7819 */ /* 0x000fe200000006ff */
[C---:B------:R-:W-:Y:S01]  /*5270*/  FADD.FTZ R117, -R48.reuse, R117 ;  /* 0x0000007530757221 */ /* 0x040fe20000010100 */
[----:B------:R-:W-:Y:S01]  /*5280*/  FADD.FTZ R73, -R48, R73 ;  /* 0x0000004930497221 */ /* 0x000fe20000010100 */
[----:B------:R-:W-:Y:S01]  /*5290*/  FADD.FTZ R144, R144, -R48 ;  /* 0x8000003090907221 */ /* 0x000fe20000010000 */
[----:B------:R-:W-:Y:S01]  /*52a0*/  SHF.L.U32 R83, R83, 0x10, RZ ;  /* 0x0000001053537819 */ /* 0x000fe200000006ff */
[C---:B------:R-:W-:Y:S01]  /*52b0*/  FADD.FTZ R79, -R48.reuse, R79 ;  /* 0x0000004f304f7221 */ /* 0x040fe20000010100 */
[C---:B------:R-:W-:Y:S01]  /*52c0*/  FADD.FTZ R64, -R48.reuse, R64 ;  /* 0x0000004030407221 */ /* 0x040fe20000010100 */
[C---:B------:R-:W-:Y:S01]  /*52d0*/  FADD.FTZ R62, -R48.reuse, R62 ;  /* 0x0000003e303e7221 */ /* 0x040fe20000010100 */
[C---:B------:R-:W-:Y:S01]  /*52e0*/  FADD.FTZ R60, -R48.reuse, R60 ;  /* 0x0000003c303c7221 */ /* 0x040fe20000010100 */
[C---:B------:R-:W-:Y:S01]  /*52f0*/  FADD.FTZ R98, -R48.reuse, R98 ;  /* 0x0000006230627221 */ /* 0x040fe20000010100 */
[C---:B------:R-:W-:Y:S01]  /*5300*/  FMUL.FTZ R70, R33.reuse, R70 ;  /* 0x0000004621467220 */ /* 0x040fe20000410000 */
[C---:B------:R-:W-:Y:S01]  /*5310*/  FMUL.FTZ R68, R33.reuse, R68 ;  /* 0x0000004421447220 */ /* 0x040fe20000410000 */
[----:B------:R-:W-:Y:S01]  /*5320*/  FMUL.FTZ R66, R33, R66 ;  /* 0x0000004221427220 */ /* 0x000fe20000410000 */
[----:B------:R-:W-:Y:S01]  /*5330*/  SHF.L.U32 R55, R55, 0x10, RZ ;  /* 0x0000001037377819 */ /* 0x000fe200000006ff */
[----:B------:R-:W-:Y:S01]  /*5340*/  FMUL.FTZ R42, R33, R58 ;  /* 0x0000003a212a7220 */ /* 0x000fe20000410000 */
[C-C-:B------:R-:W-:Y:S01]  /*5350*/  FFMA.FTZ R154, R103.reuse, R80, R105.reuse ;  /* 0x00000050679a7223 */ /* 0x140fe20000010069 */
[C-C-:B------:R-:W-:Y:S01]  /*5360*/  FFMA.FTZ R152, R103.reuse, R78, R105.reuse ;  /* 0x0000004e67987223 */ /* 0x140fe20000010069 */
[C-C-:B------:R-:W-:Y:S01]  /*5370*/  FFMA.FTZ R150, R103.reuse, R76, R105.reuse ;  /* 0x0000004c67967223 */ /* 0x140fe20000010069 */
[C-C-:B------:R-:W-:Y:S01]  /*5380*/  FFMA.FTZ R148, R103.reuse, R74, R105.reuse ;  /* 0x0000004a67947223 */ /* 0x140fe20000010069 */
[----:B------:R-:W-:Y:S01]  /*5390*/  FFMA.FTZ R146, R103, R72, R105 ;  /* 0x0000004867927223 */ /* 0x000fe20000010069 */
        /* <DEDUP_REMOVED lines=12> */
[C---:B0-----:R-:W-:Y:S01]  /*5460*/  FMUL.FTZ R56, R33.reuse, R124 ;  /* 0x0000007c21387220 */ /* 0x041fe20000410000 */
[C---:B-1----:R-:W-:Y:S01]  /*5470*/  FMUL.FTZ R54, R33.reuse, R126 ;  /* 0x0000007e21367220 */ /* 0x042fe20000410000 */
        /* <DEDUP_REMOVED lines=9> */
[C---:B------:R-:W-:Y:S01]  /*5510*/  FADD.FTZ R71, -R48.reuse, R71 ;  /* 0x0000004730477221 */ /* 0x040fe20000010100 */
[----:B------:R-:W-:Y:S01]  /*5520*/  SHF.L.U32 R75, R75, 0x10, RZ ;  /* 0x000000104b4b7819 */ /* 0x000fe200000006ff */
[C---:B------:R-:W-:Y:S01]  /*5530*/  FMUL.FTZ R135, R33.reuse, R117 ;  /* 0x0000007521877220 */ /* 0x040fe20000410000 */
[----:B------:R-:W-:Y:S01]  /*5540*/  FMUL.FTZ R114, R33, R73 ;  /* 0x0000004921727220 */ /* 0x000fe20000410000 */
[----:B------:R-:W-:Y:S01]  /*5550*/  SHF.L.U32 R101, R101, 0x10, RZ ;  /* 0x0000001065657819 */ /* 0x000fe200000006ff */
[----:B------:R-:W-:Y:S01]  /*5560*/  FMUL.FTZ R144, R33, R144 ;  /* 0x0000009021907220 */ /* 0x000fe20000410000 */
[----:B------:R-:W-:Y:S01]  /*5570*/  SHF.L.U32 R121, R121, 0x10, RZ ;  /* 0x0000001079797819 */ /* 0x000fe200000006ff */
[C---:B------:R-:W-:Y:S01]  /*5580*/  FADD.FTZ R77, -R48.reuse, R77 ;  /* 0x0000004d304d7221 */ /* 0x040fe20000010100 */
[----:B------:R-:W-:Y:S01]  /*5590*/  SHF.L.U32 R99, R99, 0x10, RZ ;  /* 0x0000001063637819 */ /* 0x000fe200000006ff */
[----:B------:R-:W-:Y:S01]  /*55a0*/  FMUL.FTZ R117, R33, R79 ;  /* 0x0000004f21757220 */ /* 0x000fe20000410000 */
[----:B------:R-:W-:Y:S01]  /*55b0*/  SHF.L.U32 R81, R81, 0x10, RZ ;  /* 0x0000001051517819 */ /* 0x000fe200000006ff */
[----:B------:R-:W-:Y:S01]  /*55c0*/  FMUL.FTZ R47, R33, R64 ;  /* 0x00000040212f7220 */ /* 0x000fe20000410000 */
[----:B------:R-:W-:Y:S01]  /*55d0*/  SHF.L.U32 R53, R53, 0x10, RZ ;  /* 0x0000001035357819 */ /* 0x000fe200000006ff */
[C---:B------:R-:W-:Y:S01]  /*55e0*/  FMUL.FTZ R46, R33.reuse, R62 ;  /* 0x0000003e212e7220 */ /* 0x040fe20000410000 */
[C---:B------:R-:W-:Y:S01]  /*55f0*/  FMUL.FTZ R44, R33.reuse, R60 ;  /* 0x0000003c212c7220 */ /* 0x040fe20000410000 */
[----:B------:R-:W-:Y:S01]  /*5600*/  FMUL.FTZ R98, R33, R98 ;  /* 0x0000006221627220 */ /* 0x000fe20000410000 */
[C-C-:B------:R-:W-:Y:S01]  /*5610*/  FFMA.FTZ R143, R103.reuse, R70, R105.reuse ;  /* 0x00000046678f7223 */ /* 0x140fe20000010069 */
[C-C-:B------:R-:W-:Y:S01]  /*5620*/  FFMA.FTZ R141, R103.reuse, R68, R105.reuse ;  /* 0x00000044678d7223 */ /* 0x140fe20000010069 */
[----:B------:R-:W-:Y:S01]  /*5630*/  FFMA.FTZ R139, R103, R66, R105 ;  /* 0x00000042678b7223 */ /* 0x000fe20000010069 */
[----:B------:R-:W-:Y:S01]  /*5640*/  SHF.L.U32 R57, R57, 0x10, RZ ;  /* 0x0000001039397819 */ /* 0x000fe200000006ff */
[----:B------:R-:W-:Y:S01]  /*5650*/  FADD.FTZ R83, -R48, R83 ;  /* 0x0000005330537221 */ /* 0x000fe20000010100 */
[C-C-:B------:R-:W-:Y:S01]  /*5660*/  FFMA.FTZ R70, R119.reuse, R35, R113.reuse ;  /* 0x0000002377467223 */ /* 0x140fe20000010071 */
[C-C-:B------:R-:W-:Y:S01]  /*5670*/  FFMA.FTZ R68, R119.reuse, R37, R113.reuse ;  /* 0x0000002577447223 */ /* 0x140fe20000010071 */
[C-C-:B------:R-:W-:Y:S01]  /*5680*/  FFMA.FTZ R66, R119.reuse, R39, R113.reuse ;  /* 0x0000002777427223 */ /* 0x140fe20000010071 */
[C-C-:B------:R-:W-:Y:S01]  /*5690*/  FFMA.FTZ R64, R119.reuse, R41, R113.reuse ;  /* 0x0000002977407223 */ /* 0x140fe20000010071 */
[C-C-:B------:R-:W-:Y:S01]  /*56a0*/  FFMA.FTZ R62, R119.reuse, R43, R113.reuse ;  /* 0x0000002b773e7223 */ /* 0x140fe20000010071 */
[----:B------:R-:W-:Y:S01]  /*56b0*/  FFMA.FTZ R60, R119, R45, R113 ;  /* 0x0000002d773c7223 */ /* 0x000fe20000010071 */
[----:B------:R-:W-:Y:S01]  /*56c0*/  IMAD.U32 R87, R87, 0x10000, RZ ;  /* 0x0001000057577824 */ /* 0x000fe200078e00ff */
[----:B------:R-:W-:Y:S01]  /*56d0*/  SHF.L.U32 R100, R100, 0x10, RZ ;  /* 0x0000001064647819 */ /* 0x000fe200000006ff */
[----:B------:R-:W-:Y:S01]  /*56e0*/  FADD.FTZ R55, -R48, R55 ;  /* 0x0000003730377221 */ /* 0x000fe20000010100 */
[C-C-:B------:R-:W-:Y:S01]  /*56f0*/  FFMA.FTZ R92, R119.reuse, R92, R113.reuse ;  /* 0x0000005c775c7223 */ /* 0x140fe20000010071 */
[C-C-:B------:R-:W-:Y:S01]  /*5700*/  FFMA.FTZ R90, R119.reuse, R90, R113.reuse ;  /* 0x0000005a775a7223 */ /* 0x140fe20000010071 */
[C-C-:B------:R-:W-:Y:S01]  /*5710*/  FFMA.FTZ R88, R119.reuse, R88, R113.reuse ;  /* 0x0000005877587223 */ /* 0x140fe20000010071 */
[C-C-:B------:R-:W-:Y:S01]  /*5720*/  FFMA.FTZ R86, R119.reuse, R86, R113.reuse ;  /* 0x0000005677567223 */ /* 0x140fe20000010071 */
[C-C-:B------:R-:W-:Y:S01]  /*5730*/  FFMA.FTZ R84, R119.reuse, R84, R113.reuse ;  /* 0x0000005477547223 */ /* 0x140fe20000010071 */
[C-C-:B------:R-:W-:Y:S01]  /*5740*/  FFMA.FTZ R82, R119.reuse, R82, R113.reuse ;  /* 0x0000005277527223 */ /* 0x140fe20000010071 */
[----:B------:R-:W-:Y:S01]  /*5750*/  FFMA.FTZ R80, R119, R80, R113 ;  /* 0x0000005077507223 */ /* 0x000fe20000010071 */
[--C-:B--2---:R-:W-:Y:S01]  /*5760*/  FADD.FTZ R50, R50, -R48.reuse ;  /* 0x8000003032327221 */ /* 0x104fe20000010000 */
[----:B----4-:R-:W-:-:S03]  /*5770*/  FADD.FTZ R52, R52, -R48 ;  /* 0x8000003034347221 */ /* 0x010fc60000010000 */
[C---:B------:R-:W-:Y:S01]  /*5780*/  FMUL.FTZ R50, R33.reuse, R50 ;  /* 0x0000003221327220 */ /* 0x040fe20000410000 */
[----:B------:R-:W-:-:S03]  /*5790*/  FMUL.FTZ R52, R33, R52 ;  /* 0x0000003421347220 */ /* 0x000fc60000410000 */
        /* <DEDUP_REMOVED lines=16> */
[--C-:B------:R-:W-:Y:S01]  /*58a0*/  FFMA.FTZ R35, R119, R142, R113.reuse ;  /* 0x0000008e77237223 */ /* 0x100fe20000010071 */
[----:B------:R-:W-:Y:S01]  /*58b0*/  FMUL.FTZ R111, R33, R71 ;  /* 0x00000047216f7220 */ /* 0x000fe20000410000 */
[----:B------:R-:W-:Y:S01]  /*58c0*/  F2FP.BF16.F32.PACK_AB R49, R49, R2 ;  /* 0x000000023131723e */ /* 0x000fe200000010ff */
[----:B------:R-:W-:Y:S01]  /*58d0*/  FFMA.FTZ R113, R119, R144, R113 ;  /* 0x0000009077717223 */ /* 0x000fe20000010071 */
[----:B------:R-:W-:Y:S01]  /*58e0*/  SHF.L.U32 R110, R110, 0x10, RZ ;  /* 0x000000106e6e7819 */ /* 0x000fe200000006ff */
[C---:B------:R-:W-:Y:S01]  /*58f0*/  FADD.FTZ R97, -R48.reuse, R97 ;  /* 0x0000006130617221 */ /* 0x040fe20000010100 */
[----:B------:R-:W-:Y:S01]  /*5900*/  FADD.FTZ R75, -R48, R75 ;  /* 0x0000004b304b7221 */ /* 0x000fe20000010100 */
[----:B------:R-:W-:Y:S01]  /*5910*/  FMUL.FTZ R116, R33, R77 ;  /* 0x0000004d21747220 */ /* 0x000fe20000410000 */
[--C-:B------:R-:W-:Y:S01]  /*5920*/  FFMA.FTZ R71, R104, R114, R106.reuse ;  /* 0x0000007268477223 */ /* 0x100fe2000001006a */
[----:B------:R-:W2:Y:S01]  /*5930*/  LDL.LU R2, [R1+0x134] ;  /* 0x0001340001027983 */ /* 0x000ea20000300800 */
[----:B------:R-:W-:Y:S01]  /*5940*/  FADD.FTZ R101, -R48, R101 ;  /* 0x0000006530657221 */ /* 0x000fe20000010100 */
[----:B---3--:R-:W-:Y:S01]  /*5950*/  FFMA.FTZ R0, R103, R98, R105 ;  /* 0x0000006267007223 */ /* 0x008fe20000010069 */
[----:B------:R-:W-:Y:S01]  /*5960*/  IMAD.U32 R108, R108, 0x10000, RZ ;  /* 0x000100006c6c7824 */ /* 0x000fe200078e00ff */
        /* <DEDUP_REMOVED lines=8> */
[----:B------:R-:W-:Y:S01]  /*59f0*/  SHF.L.U32 R85, R85, 0x10, RZ ;  /* 0x0000001055557819 */ /* 0x000fe200000006ff */
[----:B------:R-:W-:Y:S01]  /*5a00*/  FMUL.FTZ R119, R33, R83 ;  /* 0x0000005321777220 */ /* 0x000fe20000410000 */
[----:B------:R-:W-:Y:S01]  /*5a10*/  SHF.L.U32 R69, R69, 0x10, RZ ;  /* 0x0000001045457819 */ /* 0x000fe200000006ff */
[----:B------:R-:W-:Y:S01]  /*5a20*/  FFMA.FTZ R77, R104, R117, R106 ;  /* 0x00000075684d7223 */ /* 0x000fe2000001006a */
[----:B------:R-:W-:Y:S01]  /*5a30*/  SHF.L.U32 R67, R67, 0x10, RZ ;  /* 0x0000001043437819 */ /* 0x000fe200000006ff */
[----:B------:R-:W3:Y:S01]  /*5a40*/  LDL.LU R114, [R1+0x44] ;  /* 0x0000440001727983 */ /* 0x000ee20000300800 */
[----:B------:R-:W-:Y:S01]  /*5a50*/  SHF.L.U32 R65, R65, 0x10, RZ ;  /* 0x0000001041417819 */ /* 0x000fe200000006ff */
[----:B------:R-:W-:Y:S01]  /*5a60*/  IMAD.U32 R59, R59, 0x10000, RZ ;  /* 0x000100003b3b7824 */ /* 0x000fe200078e00ff */
[----:B------:R-:W-:Y:S01]  /*5a70*/  SHF.L.U32 R63, R63, 0x10, RZ ;  /* 0x000000103f3f7819 */ /* 0x000fe200000006ff */
[C---:B------:R-:W-:Y:S01]  /*5a80*/  FADD.FTZ R87, -R48.reuse, R87 ;  /* 0x0000005730577221 */ /* 0x040fe20000010100 */
[----:B------:R-:W-:Y:S01]  /*5a90*/  SHF.L.U32 R61, R61, 0x10, RZ ;  /* 0x000000103d3d7819 */ /* 0x000fe200000006ff */
[----:B------:R-:W-:Y:S01]  /*5aa0*/  FADD.FTZ R57, -R48, R57 ;  /* 0x0000003930397221 */ /* 0x000fe20000010100 */
[----:B------:R-:W-:Y:S01]  /*5ab0*/  SHF.L.U32 R51, R51, 0x10, RZ ;  /* 0x0000001033337819 */ /* 0x000fe200000006ff */
[C---:B------:R-:W-:Y:S01]  /*5ac0*/  FMUL.FTZ R98, R33.reuse, R55 ;  /* 0x0000003721627220 */ /* 0x040fe20000410000 */
[----:B------:R-:W-:Y:S01]  /*5ad0*/  SHF.L.U32 R102, R102, 0x10, RZ ;  /* 0x0000001066667819 */ /* 0x000fe200000006ff */
[----:B------:R-:W4:Y:S01]  /*5ae0*/  LDL.LU R117, [R1+0x48] ;  /* 0x0000480001757983 */ /* 0x000f220000300800 */
[C---:B------:R-:W-:Y:S01]  /*5af0*/  FADD.FTZ R100, -R48.reuse, R100 ;  /* 0x0000006430647221 */ /* 0x040fe20000010100 */
[C---:B------:R-:W-:Y:S01]  /*5b00*/  FMUL.FTZ R126, R33.reuse, R97 ;  /* 0x00000061217e7220 */ /* 0x040fe20000410000 */
[C---:B------:R-:W-:Y:S01]  /*5b10*/  FMUL.FTZ R115, R33.reuse, R75 ;  /* 0x0000004b21737220 */ /* 0x040fe20000410000 */
[C---:B------:R-:W-:Y:S01]  /*5b20*/  FMUL.FTZ R101, R33.reuse, R101 ;  /* 0x0000006521657220 */ /* 0x040fe20000410000 */
[C---:B------:R-:W-:Y:S01]  /*5b30*/  FADD.FTZ R110, -R48.reuse, R110 ;  /* 0x0000006e306e7221 */ /* 0x040fe20000010100 */
[----:B------:R-:W-:Y:S01]  /*5b40*/  FADD.FTZ R108, -R48, R108 ;  /* 0x0000006c306c7221 */ /* 0x000fe20000010100 */
[C---:B------:R-:W-:Y:S01]  /*5b50*/  FMUL.FTZ R96, R33.reuse, R121 ;  /* 0x0000007921607220 */ /* 0x040fe20000410000 */
[C---:B------:R-:W-:Y:S01]  /*5b60*/  FMUL.FTZ R127, R33.reuse, R99 ;  /* 0x00000063217f7220 */ /* 0x040fe20000410000 */
[C---:B------:R-:W-:Y:S01]  /*5b70*/  FMUL.FTZ R118, R33.reuse, R81 ;  /* 0x0000005121767220 */ /* 0x040fe20000410000 */
[C---:B------:R-:W-:Y:S01]  /*5b80*/  FMUL.FTZ R97, R33.reuse, R53 ;  /* 0x0000003521617220 */ /* 0x040fe20000410000 */
[----:B------:R-:W-:Y:S01]  /*5b90*/  FFMA.FTZ R75, R104, R116, R106 ;  /* 0x00000074684b7223 */ /* 0x000fe2000001006a */
[C---:B------:R-:W-:Y:S01]  /*5ba0*/  FADD.FTZ R95, -R48.reuse, R95 ;  /* 0x0000005f305f7221 */ /* 0x040fe20000010100 */
        /* <DEDUP_REMOVED lines=12> */
[C---:B------:R-:W-:Y:S01]  /*5c70*/  FMUL.FTZ R121, R33.reuse, R87 ;  /* 0x0000005721797220 */ /* 0x040fe20000410000 */
[C---:B------:R-:W-:Y:S01]  /*5c80*/  FMUL.FTZ R99, R33.reuse, R57 ;  /* 0x0000003921637220 */ /* 0x040fe20000410000 */
[C-C-:B------:R-:W-:Y:S01]  /*5c90*/  FFMA.FTZ R81, R104.reuse, R119, R106.reuse ;  /* 0x0000007768517223 */ /* 0x140fe2000001006a */
[--C-:B------:R-:W-:Y:S01]  /*5ca0*/  FFMA.FTZ R53, R104, R98, R106.reuse ;  /* 0x0000006268357223 */ /* 0x100fe2000001006a */
[----:B------:R-:W2:Y:S01]  /*5cb0*/  LDL.LU R116, [R1+0x4c] ;  /* 0x00004c0001747983 */ /* 0x000ea20000300800 */
[----:B------:R-:W-:Y:S01]  /*5cc0*/  FMUL.FTZ R100, R33, R100 ;  /* 0x0000006421647220 */ /* 0x000fe20000410000 */
[----:B------:R-:W-:Y:S01]  /*5cd0*/  LEA R98, P1, R32, UR14, 0x1 ;  /* 0x0000000e20627c11 */ /* 0x000fe2000f8208ff */
[C-C-:B------:R-:W-:Y:S01]  /*5ce0*/  FFMA.FTZ R47, R103.reuse, R47, R105.reuse ;  /* 0x0000002f672f7223 */ /* 0x140fe20000010069 */
[----:B------:R-:W2:Y:S01]  /*5cf0*/  LDL.LU R119, [R1+0x54] ;  /* 0x0000540001777983 */ /* 0x000ea20000300800 */
        /* <DEDUP_REMOVED lines=23> */
[C-C-:B------:R-:W-:Y:S01]  /*5e70*/  FFMA.FTZ R96, R104.reuse, R96, R106.reuse ;  /* 0x0000006068607223 */ /* 0x140fe2000001006a */
[C-C-:B------:R-:W-:Y:S01]  /*5e80*/  FFMA.FTZ R79, R104.reuse, R118, R106.reuse ;  /* 0x00000076684f7223 */ /* 0x140fe2000001006a */
[C-C-:B------:R-:W-:Y:S01]  /*5e90*/  FFMA.FTZ R55, R104.reuse, R99, R106.reuse ;  /* 0x0000006368377223 */ /* 0x140fe2000001006a */
[C-C-:B------:R-:W-:Y:S01]  /*5ea0*/  FFMA.FTZ R85, R104.reuse, R121, R106.reuse ;  /* 0x0000007968557223 */ /* 0x140fe2000001006a */
[C-C-:B------:R-:W-:Y:S01]  /*5eb0*/  FFMA.FTZ R33, R104.reuse, R100, R106.reuse ;  /* 0x0000006468217223 */ /* 0x140fe2000001006a */
[----:B------:R-:W2:Y:S01]  /*5ec0*/  LDL.LU R118, [R1+0x58] ;  /* 0x0000580001767983 */ /* 0x000ea20000300800 */
[----:B------:R-:W-:-:S03]  /*5ed0*/  FFMA.FTZ R83, R104, R120, R106 ;  /* 0x0000007868537223 */ /* 0x000fc6000001006a */
[----:B------:R-:W2:Y:S01]  /*5ee0*/  LDL.LU R121, [R1+0x5c] ;  /* 0x00005c0001797983 */ /* 0x000ea20000300800 */
[--C-:B------:R-:W-:Y:S01]  /*5ef0*/  FFMA.FTZ R57, R104, R101, R106.reuse ;  /* 0x0000006568397223 */ /* 0x100fe2000001006a */
[----:B------:R-:W-:Y:S01]  /*5f00*/  F2FP.BF16.F32.PACK_AB R137, R96, R137 ;  /* 0x000000896089723e */ /* 0x000fe200000010ff */
[C-C-:B------:R-:W-:Y:S01]  /*5f10*/  FFMA.FTZ R89, R104.reuse, R123, R106.reuse ;  /* 0x0000007b68597223 */ /* 0x140fe2000001006a */
[----:B------:R-:W-:Y:S01]  /*5f20*/  LEA R96, P2, R31, UR14, 0x1 ;  /* 0x0000000e1f607c11 */ /* 0x000fe2000f8408ff */
[----:B------:R-:W2:Y:S01]  /*5f30*/  LDL.LU R120, [R1+0x60] ;  /* 0x0000600001787983 */ /* 0x000ea20000300800 */
[----:B------:R-:W-:-:S03]  /*5f40*/  FFMA.FTZ R51, R104, R97, R106 ;  /* 0x0000006168337223 */ /* 0x000fc6000001006a */
        /* <DEDUP_REMOVED lines=14> */
[----:B------:R-:W-:Y:S01]  /*6030*/  LEA.HI.X R99, R32, UR15, R155, 0x1, P1 ;  /* 0x0000000f20637c11 */ /* 0x000fe200088f0c9b */
[--C-:B------:R-:W-:Y:S01]  /*6040*/  FFMA.FTZ R61, R104, R107, R106.reuse ;  /* 0x0000006b683d7223 */ /* 0x100fe2000001006a */
[----:B------:R-:W-:Y:S01]  /*6050*/  LEA R100, P1, R30, UR14, 0x1 ;  /* 0x0000000e1e647c11 */ /* 0x000fe2000f8208ff */
[C-C-:B------:R-:W-:Y:S01]  /*6060*/  FFMA.FTZ R59, R104.reuse, R105, R106.reuse ;  /* 0x00000069683b7223 */ /* 0x140fe2000001006a */
[C-C-:B------:R-:W-:Y:S01]  /*6070*/  FFMA.FTZ R48, R104.reuse, R48, R106.reuse ;  /* 0x0000003068307223 */ /* 0x140fe2000001006a */
[----:B------:R-:W-:Y:S01]  /*6080*/  FFMA.FTZ R136, R104, R136, R106 ;  /* 0x0000008868887223 */ /* 0x000fe2000001006a */
[----:B------:R-:W-:Y:S01]  /*6090*/  LEA.HI.X R101, R30, UR15, R159, 0x1, P1 ;  /* 0x0000000f1e657c11 */ /* 0x000fe200088f0c9f */
[----:B------:R-:W2:Y:S01]  /*60a0*/  LDL.LU R122, [R1+0x68] ;  /* 0x00006800017a7983 */ /* 0x000ea20000300800 */
[----:B------:R-:W-:-:S02]  /*60b0*/  LEA R30, P1, R28, UR14, 0x1 ;  /* 0x0000000e1c1e7c11 */ /* 0x000fc4000f8208ff */
[----:B------:R-:W-:Y:S01]  /*60c0*/  LEA.HI.X R97, R31, UR15, R157, 0x1, P2 ;  /* 0x0000000f1f617c11 */ /* 0x000fe200090f0c9d */
[----:B------:R-:W2:Y:S01]  /*60d0*/  LDL.LU R125, [R1+0x6c] ;  /* 0x00006c00017d7983 */ /* 0x000ea20000300800 */
[C---:B------:R-:W-:Y:S02]  /*60e0*/  LEA R104, P2, R29.reuse, UR14, 0x1 ;  /* 0x0000000e1d687c11 */ /* 0x040fe4000f8408ff */
[----:B------:R-:W-:Y:S01]  /*60f0*/  LEA.HI.X R31, R28, UR15, R163, 0x1, P1 ;  /* 0x0000000f1c1f7c11 */ /* 0x000fe200088f0ca3 */
[----:B------:R-:W2:Y:S01]  /*6100*/  LDL.LU R124, [R1+0x70] ;  /* 0x00007000017c7983 */ /* 0x000ea20000300800 */
[----:B------:R-:W-:Y:S02]  /*6110*/  LEA R28, P1, R26, UR14, 0x1 ;  /* 0x0000000e1a1c7c11 */ /* 0x000fe4000f8208ff */
[----:B------:R-:W-:Y:S01]  /*6120*/  LEA.HI.X R105, R29, UR15, R161, 0x1, P2 ;  /* 0x0000000f1d697c11 */ /* 0x000fe200090f0ca1 */
[----:B------:R-:W2:Y:S01]  /*6130*/  LDL.LU R127, [R1+0x78] ;  /* 0x00007800017f7983 */ /* 0x000ea20000300800 */
[----:B------:R-:W-:-:S02]  /*6140*/  LEA R106, P2, R27, UR14, 0x1 ;  /* 0x0000000e1b6a7c11 */ /* 0x000fc4000f8408ff */
[----:B------:R-:W-:Y:S01]  /*6150*/  LEA.HI.X R29, R26, UR15, R133, 0x1, P1 ;  /* 0x0000000f1a1d7c11 */ /* 0x000fe200088f0c85 */
[----:B------:R-:W2:Y:S01]  /*6160*/  LDL.LU R126, [R1+0x84] ;  /* 0x00008400017e7983 */ /* 0x000ea20000300800 */
[C---:B------:R-:W-:Y:S02]  /*6170*/  LEA R26, P1, R24.reuse, UR14, 0x1 ;  /* 0x0000000e181a7c11 */ /* 0x040fe4000f8208ff */
[----:B------:R-:W-:Y:S02]  /*6180*/  LEA.HI.X R107, R27, UR15, R165, 0x1, P2 ;  /* 0x0000000f1b6b7c11 */ /* 0x000fe400090f0ca5 */
[----:B------:R-:W-:Y:S02]  /*6190*/  LEA.HI.X R27, R24, UR15, R129, 0x1, P1 ;  /* 0x0000000f181b7c11 */ /* 0x000fe400088f0c81 */
[C---:B------:R-:W-:Y:S01]  /*61a0*/  LEA R108, P2, R25.reuse, UR14, 0x1 ;  /* 0x0000000e196c7c11 */ /* 0x040fe2000f8408ff */
[----:B------:R-:W2:Y:S03]  /*61b0*/  LDL.LU R129, [R1+0xb4] ;  /* 0x0000b40001817983 */ /* 0x000ea60000300800 */
[----:B------:R-:W-:Y:S01]  /*61c0*/  LEA.HI.X R109, R25, UR15, R131, 0x1, P2 ;  /* 0x0000000f196d7c11 */ /* 0x000fe200090f0c83 */
[----:B------:R-:W2:Y:S04]  /*61d0*/  LDL.LU R128, [R1+0x88] ;  /* 0x0000880001807983 */ /* 0x000ea80000300800 */
        /* <DEDUP_REMOVED lines=10> */
[----:B------:R-:W2:Y:S01]  /*6280*/  LDL.LU R165, [R1+0xf8] ;  /* 0x0000f80001a57983 */ /* 0x000ea20000300800 */
[----:B------:R-:W-:-:S02]  /*6290*/  LEA R24, P1, R22, UR14, 0x1 ;  /* 0x0000000e16187c11 */ /* 0x000fc4000f8208ff */
[----:B------:R-:W-:Y:S01]  /*62a0*/  LEA R110, P2, R23, UR14, 0x1 ;  /* 0x0000000e176e7c11 */ /* 0x000fe2000f8408ff */
[----:B------:R-:W2:Y:S01]  /*62b0*/  LDL.LU R157, [R1+0x18] ;  /* 0x00001800019d7983 */ /* 0x000ea20000300800 */
[----:B------:R-:W-:-:S03]  /*62c0*/  PRMT R32, R137, 0x7632, R32 ;  /* 0x0000763289207816 */ /* 0x000fc60000000020 */
[----:B------:R-:W2:Y:S04]  /*62d0*/  LDL.LU R161, [R1+0x108] ;  /* 0x0001080001a17983 */ /* 0x000ea80000300800 */
[----:B------:R-:W-:Y:S04]  /*62e0*/  STG.E.U16 desc[UR12][R98.64], R49 ;  /* 0x0000003162007986 */ /* 0x000fe8000c10150c */
[----:B------:R-:W-:Y:S04]  /*62f0*/  STG.E.U16 desc[UR12][R98.64+0x4], R137 ;  /* 0x0000048962007986 */ /* 0x000fe8000c10150c */
[----:B------:R-:W-:Y:S01]  /*6300*/  STG.E.U16 desc[UR12][R98.64+0x6], R32 ;  /* 0x0000062062007986 */ /* 0x000fe2000c10150c */
[----:B---3--:R-:W-:-:S02]  /*6310*/  LEA.HI.X R111, R23, UR15, R114, 0x1, P2 ;  /* 0x0000000f176f7c11 */ /* 0x008fc400090f0c72 */
[C---:B------:R-:W-:Y:S02]  /*6320*/  LEA R114, P2, R21.reuse, UR14, 0x1 ;  /* 0x0000000e15727c11 */ /* 0x040fe4000f8408ff */
[----:B----4-:R-:W-:Y:S02]  /*6330*/  LEA.HI.X R25, R22, UR15, R117, 0x1, P1 ;  /* 0x0000000f16197c11 */ /* 0x010fe400088f0c75 */
[C---:B------:R-:W-:Y:S02]  /*6340*/  LEA R22, P1, R20.reuse, UR14, 0x1 ;  /* 0x0000000e14167c11 */ /* 0x040fe4000f8208ff */
[----:B--2---:R-:W-:Y:S02]  /*6350*/  LEA.HI.X R115, R21, UR15, R116, 0x1, P2 ;  /* 0x0000000f15737c11 */ /* 0x004fe400090f0c74 */
[----:B------:R-:W-:Y:S02]  /*6360*/  LEA R116, P2, R19, UR14, 0x1 ;  /* 0x0000000e13747c11 */ /* 0x000fe4000f8408ff */
[----:B------:R-:W-:-:S02]  /*6370*/  LEA.HI.X R23, R20, UR15, R119, 0x1, P1 ;  /* 0x0000000f14177c11 */ /* 0x000fc400088f0c77 */
[C---:B------:R-:W-:Y:S02]  /*6380*/  LEA R20, P1, R18.reuse, UR14, 0x1 ;  /* 0x0000000e12147c11 */ /* 0x040fe4000f8208ff */
[----:B------:R-:W-:Y:S02]  /*6390*/  LEA.HI.X R117, R19, UR15, R118, 0x1, P2 ;  /* 0x0000000f13757c11 */ /* 0x000fe400090f0c76 */
[C---:B------:R-:W-:Y:S02]  /*63a0*/  LEA R118, P2, R17.reuse, UR14, 0x1 ;  /* 0x0000000e11767c11 */ /* 0x040fe4000f8408ff */
[----:B------:R-:W-:Y:S02]  /*63b0*/  LEA.HI.X R21, R18, UR15, R121, 0x1, P1 ;  /* 0x0000000f12157c11 */ /* 0x000fe400088f0c79 */
        /* <DEDUP_REMOVED lines=30> */
[----:B------:R-:W-:Y:S02]  /*65a0*/  F2FP.BF16.F32.PACK_AB R3, R159, R163 ;  /* 0x000000a39f03723e */ /* 0x000fe400000010ff */
[----:B------:R-:W-:Y:S01]  /*65b0*/  LEA.HI.X R5, R2, UR15, R138, 0x1, P1 ;  /* 0x0000000f02057c11 */ /* 0x000fe200088f0c8a */
[----:B------:R-:W2:Y:S01]  /*65c0*/  LDL.LU R159, [R1+0x14] ;  /* 0x00001400019f7983 */ /* 0x000ea20000300800 */
[----:B------:R-:W-:Y:S01]  /*65d0*/  PRMT R2, R49, 0x7632, R2 ;  /* 0x0000763231027816 */ /* 0x000fe20000000002 */
[----:B------:R-:W-:-:S02]  /*65e0*/  UIADD3 UR10, UP0, UR10, 0x2, URZ ;  /* 0x000000020a0a7890 */ /* 0x000fc4000ff1e03f */
[----:B------:R-:W2:Y:S01]  /*65f0*/  LDL.LU R163, [R1+0x110] ;  /* 0x0001100001a37983 */ /* 0x000ea20000300800 */
[----:B------:R-:W-:Y:S01]  /*6600*/  F2FP.BF16.F32.PACK_AB R94, R135, R94 ;  /* 0x0000005e875e723e */ /* 0x000fe200000010ff */
[----:B------:R-:W-:Y:S02]  /*6610*/  ULDC.64 UR14, c[0x0][0x238] ;  /* 0x00008e00000e7ab9 */ /* 0x000fe40000000a00 */
[----:B------:R0:W-:Y:S04]  /*6620*/  STG.E.U16 desc[UR12][R98.64+0x2], R2 ;  /* 0x0000020262007986 */ /* 0x0001e8000c10150c */
[----:B------:R1:W-:Y:S01]  /*6630*/  STG.E.U16 desc[UR12][R96.64], R3 ;  /* 0x0000000360007986 */ /* 0x0003e2000c10150c */
[----:B0-----:R-:W-:Y:S02]  /*6640*/  PRMT R2, R3, 0x7632, R2 ;  /* 0x0000763203027816 */ /* 0x001fe40000000002 */
[----:B-1----:R-:W-:-:S02]  /*6650*/  F2FP.BF16.F32.PACK_AB R3, R155, R165 ;  /* 0x000000a59b03723e */ /* 0x002fc400000010ff */
[----:B------:R-:W3:Y:S04]  /*6660*/  LDL.LU R155, [R1+0x10] ;  /* 0x00001000019b7983 */ /* 0x000ee80000300800 */
[----:B------:R-:W3:Y:S01]  /*6670*/  LDL.LU R165, [R1+0x114] ;  /* 0x0001140001a57983 */ /* 0x000ee20000300800 */
[----:B------:R-:W-:Y:S02]  /*6680*/  PRMT R32, R94, 0x7632, R32 ;  /* 0x000076325e207816 */ /* 0x000fe40000000020 */
[----:B------:R-:W-:Y:S01]  /*6690*/  F2FP.BF16.F32.PACK_AB R92, R134, R92 ;  /* 0x0000005c865c723e */ /* 0x000fe200000010ff */
[----:B------:R0:W-:Y:S01]  /*66a0*/  STG.E.U16 desc[UR12][R96.64+0x2], R2 ;  /* 0x0000020260007986 */ /* 0x0001e2000c10150c */
[----:B------:R-:W-:-:S03]  /*66b0*/  F2FP.BF16.F32.PACK_AB R90, R112, R90 ;  /* 0x0000005a705a723e */ /* 0x000fc600000010ff */
[----:B------:R-:W-:Y:S04]  /*66c0*/  STG.E.U16 desc[UR12][R96.64+0x4], R94 ;  /* 0x0000045e60007986 */ /* 0x000fe8000c10150c */
[----:B------:R1:W-:Y:S01]  /*66d0*/  STG.E.U16 desc[UR12][R96.64+0x6], R32 ;  /* 0x0000062060007986 */ /* 0x0003e2000c10150c */
[----:B0-----:R-:W-:-:S03]  /*66e0*/  PRMT R2, R3, 0x7632, R2 ;  /* 0x0000763203027816 */ /* 0x001fc60000000002 */
[----:B------:R0:W-:Y:S01]  /*66f0*/  STG.E.U16 desc[UR12][R100.64], R3 ;  /* 0x0000000364007986 */ /* 0x0001e2000c10150c */
[----:B-1----:R-:W-:-:S03]  /*6700*/  PRMT R32, R92, 0x7632, R32 ;  /* 0x000076325c207816 */ /* 0x002fc60000000020 */
[----:B------:R1:W-:Y:S01]  /*6710*/  STG.E.U16 desc[UR12][R100.64+0x2], R2 ;  /* 0x0000020264007986 */ /* 0x0003e2000c10150c */
[----:B0-----:R-:W-:-:S03]  /*6720*/  F2FP.BF16.F32.PACK_AB R3, R157, R161 ;  /* 0x000000a19d03723e */ /* 0x001fc600000010ff */
[----:B------:R-:W-:Y:S04]  /*6730*/  STG.E.U16 desc[UR12][R100.64+0x4], R92 ;  /* 0x0000045c64007986 */ /* 0x000fe8000c10150c */
[----:B------:R0:W-:Y:S01]  /*6740*/  STG.E.U16 desc[UR12][R100.64+0x6], R32 ;  /* 0x0000062064007986 */ /* 0x0001e2000c10150c */
[----:B-1----:R-:W-:-:S03]  /*6750*/  PRMT R2, R3, 0x7632, R2 ;  /* 0x0000763203027816 */ /* 0x002fc60000000002 */
[----:B------:R-:W4:Y:S04]  /*6760*/  LDL.LU R157, [R1+0x8] ;  /* 0x00000800019d7983 */ /* 0x000f280000300800 */
[----:B------:R2:W-:Y:S01]  /*6770*/  STG.E.U16 desc[UR12][R104.64], R3 ;  /* 0x0000000368007986 */ /* 0x0005e2000c10150c */
[----:B0-----:R-:W-:-:S03]  /*6780*/  PRMT R32, R90, 0x7632, R32 ;  /* 0x000076325a207816 */ /* 0x001fc60000000020 */
[----:B------:R-:W4:Y:S04]  /*6790*/  LDL.LU R161, [R1+0x10c] ;  /* 0x00010c0001a17983 */ /* 0x000f280000300800 */
[----:B------:R0:W-:Y:S04]  /*67a0*/  STG.E.U16 desc[UR12][R104.64+0x2], R2 ;  /* 0x0000020268007986 */ /* 0x0001e8000c10150c */
[----:B------:R-:W-:Y:S04]  /*67b0*/  STG.E.U16 desc[UR12][R104.64+0x4], R90 ;  /* 0x0000045a68007986 */ /* 0x000fe8000c10150c */
[----:B------:R-:W-:Y:S01]  /*67c0*/  STG.E.U16 desc[UR12][R104.64+0x6], R32 ;  /* 0x0000062068007986 */ /* 0x000fe2000c10150c */
[----:B--2---:R-:W-:-:S03]  /*67d0*/  F2FP.BF16.F32.PACK_AB R3, R159, R163 ;  /* 0x000000a39f03723e */ /* 0x004fc600000010ff */
[----:B------:R-:W2:Y:S01]  /*67e0*/  LDL.LU R159, [R1] ;  /* 0x00000000019f7983 */ /* 0x000ea20000300800 */
[----:B0-----:R-:W-:-:S03]  /*67f0*/  PRMT R2, R3, 0x7632, R2 ;  /* 0x0000763203027816 */ /* 0x001fc60000000002 */
[----:B------:R-:W2:Y:S04]  /*6800*/  LDL.LU R163, [R1+0x104] ;  /* 0x0001040001a37983 */ /* 0x000ea80000300800 */
[----:B------:R3:W-:Y:S02]  /*6810*/  STG.E.U16 desc[UR12][R30.64], R3 ;  /* 0x000000031e007986 */ /* 0x0007e4000c10150c */
[----:B---3--:R-:W-:Y:S02]  /*6820*/  F2FP.BF16.F32.PACK_AB R3, R155, R165 ;  /* 0x000000a59b03723e */ /* 0x008fe400000010ff */
[----:B------:R-:W3:Y:S04]  /*6830*/  LDL.LU R165, [R1+0x100] ;  /* 0x0001000001a57983 */ /* 0x000ee80000300800 */
[----:B------:R2:W-:Y:S01]  /*6840*/  STG.E.U16 desc[UR12][R30.64+0x2], R2 ;  /* 0x000002021e007986 */ /* 0x0005e2000c10150c */
[----:B----4-:R-:W-:-:S03]  /*6850*/  F2FP.BF16.F32.PACK_AB R49, R157, R161 ;  /* 0x000000a19d31723e */ /* 0x010fc600000010ff */
[----:B------:R-:W4:Y:S01]  /*6860*/  LDL.LU R161, [R1+0xfc] ;  /* 0x0000fc0001a17983 */ /* 0x000f220000300800 */
[----:B--2---:R-:W-:-:S03]  /*6870*/  F2FP.BF16.F32.PACK_AB R2, R159, R163 ;  /* 0x000000a39f02723e */ /* 0x004fc600000010ff */
[----:B------:R-:W2:Y:S01]  /*6880*/  LDL.LU R163, [R1+0xf4] ;  /* 0x0000f40001a37983 */ /* 0x000ea20000300800 */
[----:B---3--:R-:W-:-:S03]  /*6890*/  F2FP.BF16.F32.PACK_AB R164, R164, R165 ;  /* 0x000000a5a4a4723e */ /* 0x008fc600000010ff */
[----:B------:R-:W3:Y:S01]  /*68a0*/  LDL.LU R165, [R1+0xec] ;  /* 0x0000ec0001a57983 */ /* 0x000ee20000300800 */
        /* <DEDUP_REMOVED lines=29> */
[----:B------:R-:W3:Y:S04]  /*6a80*/  LDL.LU R165, [R1+0xac] ;  /* 0x0000ac0001a57983 */ /* 0x000ee80000300800 */
[----:B------:R-:W3:Y:S01]  /*6a90*/  LDL.LU R159, [R1+0xa4] ;  /* 0x0000a400019f7983 */ /* 0x000ee20000300800 */
[----:B----4-:R-:W-:-:S03]  /*6aa0*/  F2FP.BF16.F32.PACK_AB R42, R42, R161 ;  /* 0x000000a12a2a723e */ /* 0x010fc600000010ff */
[----:B------:R-:W4:Y:S01]  /*6ab0*/  LDL.LU R161, [R1+0xa0] ;  /* 0x0000a00001a17983 */ /* 0x000f220000300800 */
[----:B------:R-:W-:Y:S02]  /*6ac0*/  F2FP.BF16.F32.PACK_AB R88, R102, R88 ;  /* 0x000000586658723e */ /* 0x000fe400000010ff */
[----:B------:R-:W-:Y:S02]  /*6ad0*/  F2FP.BF16.F32.PACK_AB R86, R95, R86 ;  /* 0x000000565f56723e */ /* 0x000fe400000010ff */
[----:B------:R-:W-:Y:S02]  /*6ae0*/  PRMT R32, R88, 0x7632, R32 ;  /* 0x0000763258207816 */ /* 0x000fe40000000020 */
[----:B------:R-:W-:Y:S01]  /*6af0*/  F2FP.BF16.F32.PACK_AB R84, R93, R84 ;  /* 0x000000545d54723e */ /* 0x000fe200000010ff */
[----:B------:R-:W-:Y:S01]  /*6b00*/  STG.E.U16 desc[UR12][R30.64+0x4], R88 ;  /* 0x000004581e007986 */ /* 0x000fe2000c10150c */
[----:B------:R-:W-:Y:S02]  /*6b10*/  PRMT R90, R86, 0x7632, R90 ;  /* 0x00007632565a7816 */ /* 0x000fe4000000005a */
[----:B--2---:R-:W-:-:S02]  /*6b20*/  F2FP.BF16.F32.PACK_AB R40, R40, R163 ;  /* 0x000000a32828723e */ /* 0x004fc400000010ff */
[----:B------:R-:W2:Y:S01]  /*6b30*/  LDL.LU R163, [R1+0x98] ;  /* 0x0000980001a37983 */ /* 0x000ea20000300800 */
[----:B---3--:R-:W-:-:S03]  /*6b40*/  F2FP.BF16.F32.PACK_AB R38, R38, R165 ;  /* 0x000000a52626723e */ /* 0x008fc600000010ff */
[----:B------:R-:W3:Y:S04]  /*6b50*/  LDL.LU R165, [R1+0x90] ;  /* 0x0000900001a57983 */ /* 0x000ee80000300800 */
[----:B------:R0:W-:Y:S01]  /*6b60*/  STG.E.U16 desc[UR12][R30.64+0x6], R32 ;  /* 0x000006201e007986 */ /* 0x0001e2000c10150c */
[----:B------:R-:W-:-:S03]  /*6b70*/  F2FP.BF16.F32.PACK_AB R82, R91, R82 ;  /* 0x000000525b52723e */ /* 0x000fc600000010ff */
[----:B------:R1:W-:Y:S01]  /*6b80*/  STG.E.U16 desc[UR12][R106.64], R3 ;  /* 0x000000036a007986 */ /* 0x0003e2000c10150c */
[----:B------:R-:W-:Y:S02]  /*6b90*/  F2FP.BF16.F32.PACK_AB R80, R89, R80 ;  /* 0x000000505950723e */ /* 0x000fe400000010ff */
[----:B0-----:R-:W-:Y:S02]  /*6ba0*/  PRMT R31, R3, 0x7632, R31 ;  /* 0x00007632031f7816 */ /* 0x001fe4000000001f */
[----:B------:R-:W-:Y:S02]  /*6bb0*/  PRMT R30, R49, 0x7632, R30 ;  /* 0x00007632311e7816 */ /* 0x000fe4000000001e */
[----:B-1----:R-:W-:Y:S01]  /*6bc0*/  PRMT R3, R84, 0x7632, R3 ;  /* 0x0000763254037816 */ /* 0x002fe20000000003 */
[----:B------:R0:W-:Y:S04]  /*6bd0*/  STG.E.U16 desc[UR12][R106.64+0x2], R31 ;  /* 0x0000021f6a007986 */ /* 0x0001e8000c10150c */
[----:B------:R-:W-:Y:S04]  /*6be0*/  STG.E.U16 desc[UR12][R106.64+0x4], R86 ;  /* 0x000004566a007986 */ /* 0x000fe8000c10150c */
[----:B------:R-:W-:Y:S04]  /*6bf0*/  STG.E.U16 desc[UR12][R106.64+0x6], R90 ;  /* 0x0000065a6a007986 */ /* 0x000fe8000c10150c */
[----:B------:R-:W-:Y:S01]  /*6c00*/  STG.E.U16 desc[UR12][R28.64], R49 ;  /* 0x000000311c007986 */ /* 0x000fe2000c10150c */
[----:B0-----:R-:W-:-:S03]  /*6c10*/  PRMT R31, R82, 0x7632, R31 ;  /* 0x00007632521f7816 */ /* 0x001fc6000000001f */
[----:B------:R-:W-:Y:S04]  /*6c20*/  STG.E.U16 desc[UR12][R28.64+0x2], R30 ;  /* 0x0000021e1c007986 */ /* 0x000fe8000c10150c */
[----:B------:R-:W-:Y:S04]  /*6c30*/  STG.E.U16 desc[UR12][R28.64+0x4], R84 ;  /* 0x000004541c007986 */ /* 0x000fe8000c10150c */
[----:B------:R0:W-:Y:S01]  /*6c40*/  STG.E.U16 desc[UR12][R28.64+0x6], R3 ;  /* 0x000006031c007986 */ /* 0x0001e2000c10150c */
[----:B------:R-:W-:-:S03]  /*6c50*/  F2FP.BF16.F32.PACK_AB R78, R87, R78 ;  /* 0x0000004e574e723e */ /* 0x000fc600000010ff */
[----:B------:R1:W-:Y:S01]  /*6c60*/  STG.E.U16 desc[UR12][R108.64], R2 ;  /* 0x000000026c007986 */ /* 0x0003e2000c10150c */
[----:B------:R-:W-:Y:S02]  /*6c70*/  F2FP.BF16.F32.PACK_AB R76, R85, R76 ;  /* 0x0000004c554c723e */ /* 0x000fe400000010ff */
[----:B0-----:R-:W-:Y:S02]  /*6c80*/  PRMT R29, R2, 0x7632, R29 ;  /* 0x00007632021d7816 */ /* 0x001fe4000000001d */
[----:B------:R-:W-:Y:S02]  /*6c90*/  PRMT R3, R164, 0x7632, R3 ;  /* 0x00007632a4037816 */ /* 0x000fe40000000003 */
[----:B-1----:R-:W-:Y:S01]  /*6ca0*/  PRMT R2, R80, 0x7632, R2 ;  /* 0x0000763250027816 */ /* 0x002fe20000000002 */
[----:B------:R-:W-:Y:S01]  /*6cb0*/  STG.E.U16 desc[UR12][R108.64+0x2], R29 ;  /* 0x0000021d6c007986 */ /* 0x000fe2000c10150c */
[----:B------:R-:W-:-:S03]  /*6cc0*/  PRMT R28, R78, 0x7632, R28 ;  /* 0x000076324e1c7816 */ /* 0x000fc6000000001c */
[----:B------:R-:W-:Y:S04]  /*6cd0*/  STG.E.U16 desc[UR12][R108.64+0x4], R82 ;  /* 0x000004526c007986 */ /* 0x000fe8000c10150c */
[----:B------:R-:W-:Y:S04]  /*6ce0*/  STG.E.U16 desc[UR12][R108.64+0x6], R31 ;  /* 0x0000061f6c007986 */ /* 0x000fe8000c10150c */
[----:B------:R-:W-:Y:S04]  /*6cf0*/  STG.E.U16 desc[UR12][R26.64], R164 ;  /* 0x000000a41a007986 */ /* 0x000fe8000c10150c */
[----:B------:R0:W-:Y:S04]  /*6d00*/  STG.E.U16 desc[UR12][R26.64+0x2], R3 ;  /* 0x000002031a007986 */ /* 0x0001e8000c10150c */
[----:B------:R-:W-:Y:S04]  /*6d10*/  STG.E.U16 desc[UR12][R26.64+0x4], R80 ;  /* 0x000004501a007986 */ /* 0x000fe8000c10150c */
[----:B------:R1:W-:Y:S01]  /*6d20*/  STG.E.U16 desc[UR12][R26.64+0x6], R2 ;  /* 0x000006021a007986 */ /* 0x0003e2000c10150c */
[----:B------:R-:W-:-:S02]  /*6d30*/  F2FP.BF16.F32.PACK_AB R74, R83, R74 ;  /* 0x0000004a534a723e */ /* 0x000fc400000010ff */
[----:B0-----:R-:W-:Y:S01]  /*6d40*/  PRMT R3, R76, 0x7632, R3 ;  /* 0x000076324c037816 */ /* 0x001fe20000000003 */
[----:B------:R-:W-:Y:S01]  /*6d50*/  STG.E.U16 desc[UR12][R110.64], R162 ;  /* 0x000000a26e007986 */ /* 0x000fe2000c10150c */
[----:B------:R-:W-:Y:S02]  /*6d60*/  F2FP.BF16.F32.PACK_AB R72, R81, R72 ;  /* 0x000000485148723e */ /* 0x000fe400000010ff */
[----:B-1----:R-:W-:Y:S02]  /*6d70*/  PRMT R27, R162, 0x7632, R27 ;  /* 0x00007632a21b7816 */ /* 0x002fe4000000001b */
[----:B------:R-:W-:Y:S01]  /*6d80*/  PRMT R2, R160, 0x7632, R2 ;  /* 0x00007632a0027816 */ /* 0x000fe20000000002 */
        /* <DEDUP_REMOVED lines=107> */
[----:B0-----:R-:W-:Y:S02]  /*7440*/  PRMT R2, R38, 0x7632, R2 ;  /* 0x0000763226027816 */ /* 0x001fe40000000002 */
[----:B------:R-:W-:Y:S01]  /*7450*/  F2FP.BF16.F32.PACK_AB R39, R51, R39 ;  /* 0x000000273327723e */ /* 0x000fe200000010ff */
[----:B------:R-:W-:Y:S01]  /*7460*/  STG.E.U16 desc[UR12][R128.64], R40 ;  /* 0x0000002880007986 */ /* 0x000fe2000c10150c */
[----:B----4-:R-:W-:Y:S02]  /*7470*/  F2FP.BF16.F32.PACK_AB R34, R34, R161 ;  /* 0x000000a12222723e */ /* 0x010fe400000010ff */
[----:B-1----:R-:W-:Y:S02]  /*7480*/  PRMT R11, R43, 0x7632, R11 ;  /* 0x000076322b0b7816 */ /* 0x002fe4000000000b */
[----:B------:R-:W-:Y:S01]  /*7490*/  PRMT R3, R41, 0x7632, R3 ;  /* 0x0000763229037816 */ /* 0x000fe20000000003 */
[----:B------:R-:W-:Y:S01]  /*74a0*/  STG.E.U16 desc[UR12][R128.64+0x2], R64 ;  /* 0x0000024080007986 */ /* 0x000fe2000c10150c */
[----:B------:R-:W-:-:S03]  /*74b0*/  F2FP.BF16.F32.PACK_AB R37, R48, R37 ;  /* 0x000000253025723e */ /* 0x000fc600000010ff */
[----:B------:R-:W-:Y:S01]  /*74c0*/  STG.E.U16 desc[UR12][R128.64+0x4], R43 ;  /* 0x0000042b80007986 */ /* 0x000fe2000c10150c */
[----:B------:R-:W-:-:S03]  /*74d0*/  PRMT R65, R36, 0x7632, R65 ;  /* 0x0000763224417816 */ /* 0x000fc60000000041 */
[----:B------:R-:W-:Y:S01]  /*74e0*/  STG.E.U16 desc[UR12][R128.64+0x6], R11 ;  /* 0x0000060b80007986 */ /* 0x000fe2000c10150c */
[----:B--2---:R-:W-:-:S03]  /*74f0*/  F2FP.BF16.F32.PACK_AB R0, R0, R163 ;  /* 0x000000a30000723e */ /* 0x004fc600000010ff */
[----:B------:R-:W-:Y:S04]  /*7500*/  STG.E.U16 desc[UR12][R8.64], R38 ;  /* 0x0000002608007986 */ /* 0x000fe8000c10150c */
[----:B------:R0:W-:Y:S04]  /*7510*/  STG.E.U16 desc[UR12][R8.64+0x2], R2 ;  /* 0x0000020208007986 */ /* 0x0001e8000c10150c */
[----:B------:R-:W-:Y:S04]  /*7520*/  STG.E.U16 desc[UR12][R8.64+0x4], R41 ;  /* 0x0000042908007986 */ /* 0x000fe8000c10150c */
[----:B------:R1:W-:Y:S01]  /*7530*/  STG.E.U16 desc[UR12][R8.64+0x6], R3 ;  /* 0x0000060308007986 */ /* 0x0003e2000c10150c */
[----:B------:R-:W-:-:S02]  /*7540*/  F2FP.BF16.F32.PACK_AB R33, R33, R35 ;  /* 0x000000232121723e */ /* 0x000fc400000010ff */
[----:B0-----:R-:W-:Y:S01]  /*7550*/  PRMT R2, R37, 0x7632, R2 ;  /* 0x0000763225027816 */ /* 0x001fe20000000002 */
[----:B------:R-:W-:Y:S01]  /*7560*/  STG.E.U16 desc[UR12][R130.64], R36 ;  /* 0x0000002482007986 */ /* 0x000fe2000c10150c */
[----:B---3--:R-:W-:Y:S02]  /*7570*/  F2FP.BF16.F32.PACK_AB R103, R103, R165 ;  /* 0x000000a56767723e */ /* 0x008fe400000010ff */
[----:B------:R-:W-:Y:S02]  /*7580*/  F2FP.BF16.F32.PACK_AB R113, R136, R113 ;  /* 0x000000718871723e */ /* 0x000fe400000010ff */
[----:B-1----:R-:W-:Y:S02]  /*7590*/  PRMT R9, R39, 0x7632, R9 ;  /* 0x0000763227097816 */ /* 0x002fe40000000009 */
[----:B------:R-:W-:Y:S01]  /*75a0*/  PRMT R3, R34, 0x7632, R3 ;  /* 0x0000763222037816 */ /* 0x000fe20000000003 */
[----:B------:R-:W-:Y:S01]  /*75b0*/  STG.E.U16 desc[UR12][R130.64+0x2], R65 ;  /* 0x0000024182007986 */ /* 0x000fe2000c10150c */
[----:B------:R-:W-:Y:S01]  /*75c0*/  PRMT R66, R0, 0x7632, R66 ;  /* 0x0000763200427816 */ /* 0x000fe20000000042 */
[----:B------:R-:W-:-:S02]  /*75d0*/  UIADD3.X UR5, URZ, UR5, URZ, UP0, !UPT ;  /* 0x000000053f057290 */ /* 0x000fc400087fe43f */
[----:B------:R-:W-:Y:S01]  /*75e0*/  STG.E.U16 desc[UR12][R130.64+0x4], R39 ;  /* 0x0000042782007986 */ /* 0x000fe2000c10150c */
[----:B------:R-:W-:-:S03]  /*75f0*/  UISETP.GE.U32.AND UP0, UPT, UR10, UR14, UPT ;  /* 0x0000000e0a00728c */ /* 0x000fc6000bf06070 */
[----:B------:R-:W-:Y:S04]  /*7600*/  STG.E.U16 desc[UR12][R130.64+0x6], R9 ;  /* 0x0000060982007986 */ /* 0x000fe8000c10150c */
[----:B------:R-:W-:Y:S04]  /*7610*/  STG.E.U16 desc[UR12][R6.64], R34 ;  /* 0x0000002206007986 */ /* 0x000fe8000c10150c */
[----:B------:R-:W-:Y:S04]  /*7620*/  STG.E.U16 desc[UR12][R6.64+0x2], R3 ;  /* 0x0000020306007986 */ /* 0x000fe8000c10150c */
[----:B------:R-:W-:Y:S04]  /*7630*/  STG.E.U16 desc[UR12][R6.64+0x4], R37 ;  /* 0x0000042506007986 */ /* 0x000fe8000c10150c */
[----:B------:R0:W-:Y:S04]  /*7640*/  STG.E.U16 desc[UR12][R6.64+0x6], R2 ;  /* 0x0000060206007986 */ /* 0x0001e8000c10150c */
[----:B------:R1:W-:Y:S01]  /*7650*/  STG.E.U16 desc[UR12][R132.64], R0 ;  /* 0x0000000084007986 */ /* 0x0003e2000c10150c */
[----:B------:R-:W-:Y:S01]  /*7660*/  UISETP.GE.AND.EX UP0, UPT, UR5, UR15, UPT, UP0 ;  /* 0x0000000f0500728c */ /* 0x000fe2000bf06300 */
[----:B0-----:R-:W-:-:S02]  /*7670*/  PRMT R7, R33, 0x7632, R7 ;  /* 0x0000763221077816 */ /* 0x001fc40000000007 */
[----:B------:R-:W-:Y:S02]  /*7680*/  PRMT R2, R103, 0x7632, R2 ;  /* 0x0000763267027816 */ /* 0x000fe40000000002 */
[----:B-1----:R-:W-:Y:S01]  /*7690*/  PRMT R0, R113, 0x7632, R0 ;  /* 0x0000763271007816 */ /* 0x002fe20000000000 */
[----:B------:R1:W-:Y:S04]  /*76a0*/  STG.E.U16 desc[UR12][R132.64+0x2], R66 ;  /* 0x0000024284007986 */ /* 0x0003e8000c10150c */
[----:B------:R1:W-:Y:S04]  /*76b0*/  STG.E.U16 desc[UR12][R132.64+0x4], R33 ;  /* 0x0000042184007986 */ /* 0x0003e8000c10150c */
[----:B------:R1:W-:Y:S04]  /*76c0*/  STG.E.U16 desc[UR12][R132.64+0x6], R7 ;  /* 0x0000060784007986 */ /* 0x0003e8000c10150c */
[----:B------:R1:W-:Y:S04]  /*76d0*/  STG.E.U16 desc[UR12][R4.64], R103 ;  /* 0x0000006704007986 */ /* 0x0003e8000c10150c */
[----:B------:R1:W-:Y:S04]  /*76e0*/  STG.E.U16 desc[UR12][R4.64+0x2], R2 ;  /* 0x0000020204007986 */ /* 0x0003e8000c10150c */
[----:B------:R1:W-:Y:S04]  /*76f0*/  STG.E.U16 desc[UR12][R4.64+0x4], R113 ;  /* 0x0000047104007986 */ /* 0x0003e8000c10150c */
[----:B------:R1:W-:Y:S01]  /*7700*/  STG.E.U16 desc[UR12][R4.64+0x6], R0 ;  /* 0x0000060004007986 */ /* 0x0003e2000c10150c */
[----:B------:R-:W-:Y:S01]  /*7710*/  PLOP3.LUT P1, PT, PT, PT, UP0, 0x80, 0x0 ;  /* 0x000000000000781c */ /* 0x000fe20003f2f008 */
[----:B------:R-:W-:-:S12]  /*7720*/  ULOP3.LUT UR4, UR4, 0x1, URZ, 0x3c, !UPT ;  /* 0x0000000104047892 */ /* 0x000fd8000f8e3c3f */
[----:B-1----:R-:W-:Y:S05]  /*7730*/  @!P1 BRA `(.L_x_818) ;  /* 0xffffff8c00689947 */ /* 0x002fea000383ffff */
[----:B------:R-:W-:Y:S05]  /*7740*/  EXIT ;  /* 0x000000000000794d */ /* 0x000fea0003800000 */
.L_x_819:
        /* <DEDUP_REMOVED lines=11> */
.L_x_1822:


//--------------------- .text._ZN13group_norm_v214gn_cuda_kernelI13__nv_bfloat16Li320ELi2ELi32ELi20ELi4096ELb0ELi64ELi320ELi320ELi4ELb1ELi4ELb0ELb0ENS_16CompileConditionILi900EEEEEvPT_PKS4_S7_S7_flPfS8_Pj --------------------------
	.section	.text._ZN13group_norm_v214gn_cuda_kernelI13__nv_bfloat16Li320ELi2ELi32ELi20ELi4096ELb0ELi64ELi320ELi320ELi4ELb1ELi4ELb0ELb0ENS_16CompileConditionILi900EEEEEvPT_PKS4_S7_S7_flPfS8_Pj,"ax",@progbits
	.align	128
        .global         _ZN13group_norm_v214gn_cuda_kernelI13__nv_bfloat16Li320ELi2ELi32ELi20ELi4096ELb0ELi64ELi320ELi320ELi4ELb1ELi4ELb0ELb0ENS_16CompileConditionILi900EEEEEvPT_PKS4_S7_S7_flPfS8_Pj
        .type           _ZN13group_norm_v214gn_cuda_kernelI13__nv_bfloat16Li320ELi2ELi32ELi20ELi4096ELb0ELi64ELi320ELi320ELi4ELb1ELi4ELb0ELb0ENS_16CompileConditionILi900EEEEEvPT_PKS4_S7_S7_flPfS8_Pj,@function
        .size           _ZN13group_norm_v214gn_cuda_kernelI13__nv_bfloat16Li320ELi2ELi32ELi20ELi4096ELb0ELi64ELi320ELi320ELi4ELb1ELi4ELb0ELb0ENS_16CompileConditionILi900EEEEEvPT_PKS4_S7_S7_flPfS8_Pj,(.L_x_1823 - _ZN13group_norm_v214gn_cuda_kernelI13__nv_bfloat16Li320ELi2ELi32ELi20ELi4096ELb0ELi64ELi320ELi320ELi4ELb1ELi4ELb0ELb0ENS_16CompileConditionILi900EEEEEvPT_PKS4_S7_S7_flPfS8_Pj)
        .other          _ZN13group_norm_v214gn_cuda_kernelI13__nv_bfloat16Li320ELi2ELi32ELi20ELi4096ELb0ELi64ELi320ELi320ELi4ELb1ELi4ELb0ELb0ENS_16CompileConditionILi900EEEEEvPT_PKS4_S7_S7_flPfS8_Pj,@"STO_CUDA_ENTRY STV_DEFAULT"
_ZN13group_norm_v214gn_cuda_kernelI13__nv_bfloat16Li320ELi2ELi32ELi20ELi4096ELb0ELi64ELi320ELi320ELi4ELb1ELi4ELb0ELb0ENS_16CompileConditionILi900EEEEEvPT_PKS4_S7_S7_flPfS8_Pj:
.text._ZN13group_norm_v214gn_cuda_kernelI13__nv_bfloat16Li320ELi2ELi32ELi20ELi4096ELb0ELi64ELi320ELi320ELi4ELb1ELi4ELb0ELb0ENS_16CompileConditionILi900EEEEEvPT_PKS4_S7_S7_flPfS8_Pj:
        /* <DEDUP_REMOVED lines=11> */
[----:B------:R-:W-:Y:S01]  /*00b0*/  LOP3.LUT R0, R4, 0x1, RZ, 0xc0, !PT ;  /* 0x0000000104007812 */ /* 0x000fe200078ec0ff */
[----:B------:R-:W-:-:S04]  /*00c0*/  HFMA2.MMA R18, -RZ, RZ, 0, 0 ;  /* 0x00000000ff127435 */ /* 0x000fc800000001ff */
[----:B------:R-:W-:Y:S01]  /*00d0*/  IMAD R0, R0, 0x140, RZ ;  /* 0x0000014000007824 */ /* 0x000fe200078e02ff */
[----:B-1----:R-:W-:Y:S02]  /*00e0*/  ULEA UR6, UR5, UR4, 0x18 ;  /* 0x0000000405067291 */ /* 0x002fe4000f8ec03f */
[----:B------:R-:W-:-:S04]  /*00f0*/  UIADD3 UR4, UR4, 0xc80, URZ ;  /* 0x00000c8004047890 */ /* 0x000fc8000fffe03f */
[----:B------:R-:W-:Y:S01]  /*0100*/  MOV R10, UR6 ;  /* 0x00000006000a7c02 */ /* 0x000fe20008000f00 */
[----:B0-----:R-:W-:Y:S01]  /*0110*/  IMAD.WIDE.U32 R2, R8, -0x33333333, RZ ;  /* 0xcccccccd08027825 */ /* 0x001fe200078e00ff */
[----:B------:R-:W-:Y:S01]  /*0120*/  SHF.L.U32 R2, R4, 0x4, RZ ;  /* 0x0000000404027819 */ /* 0x000fe200000006ff */
[----:B------:R-:W-:Y:S01]  /*0130*/  ULEA UR5, UR5, UR4, 0x18 ;  /* 0x0000000405057291 */ /* 0x000fe2000f8ec03f */
[----:B------:R-:W-:Y:S02]  /*0140*/  ULDC.64 UR6, c[0x0][0x208] ;  /* 0x0000820000067ab9 */ /* 0x000fe40000000a00 */
[----:B------:R-:W-:Y:S01]  /*0150*/  SHF.R.U32.HI R7, RZ, 0x6, R3 ;  /* 0x00000006ff077819 */ /* 0x000fe20000011603 */
[----:B------:R-:W-:Y:S01]  /*0160*/  UMOV UR4, URZ ;  /* 0x0000003f00047c82 */ /* 0x000fe20008000000 */
[----:B------:R-:W-:-:S03]  /*0170*/  LOP3.LUT R4, R2, 0x10, RZ, 0xc0, !PT ;  /* 0x0000001002047812 */ /* 0x000fc600078ec0ff */
[----:B------:R-:W-:Y:S01]  /*0180*/  IMAD R3, R7, -0x50, R8 ;  /* 0xffffffb007037824 */ /* 0x000fe200078e0208 */
[C---:B------:R-:W-:Y:S01]  /*0190*/  LEA.HI R5, R8.reuse, R4, RZ, 0x1e ;  /* 0x0000000408057211 */ /* 0x040fe200078ff0ff */
[----:B------:R-:W-:Y:S02]  /*01a0*/  IMAD.MOV R6, RZ, RZ, -R4 ;  /* 0x000000ffff067224 */ /* 0x000fe400078e0a04 */
[C---:B------:R-:W-:Y:S01]  /*01b0*/  IMAD R4, R3.reuse, 0x28, R10 ;  /* 0x0000002803047824 */ /* 0x040fe200078e020a */
[----:B------:R-:W-:Y:S01]  /*01c0*/  LEA R2, R3, R0, 0x2 ;  /* 0x0000000003027211 */ /* 0x000fe200078e10ff */
[----:B------:R-:W-:Y:S01]  /*01d0*/  IMAD R5, R5, 0x14, -R0 ;  /* 0x0000001405057824 */ /* 0x000fe200078e0a00 */
[----:B------:R-:W-:Y:S02]  /*01e0*/  SHF.L.U32 R0, R8, 0x3, RZ ;  /* 0x0000000308007819 */ /* 0x000fe400000006ff */
[----:B------:R-:W-:Y:S01]  /*01f0*/  LEA R4, R7, R4, 0x3 ;  /* 0x0000000407047211 */ /* 0x000fe200078e18ff */
[----:B------:R-:W-:Y:S01]  /*0200*/  IMAD.WIDE.U32 R2, R2, -0x33333333, RZ ;  /* 0xcccccccd02027825 */ /* 0x000fe200078e00ff */
[----:B------:R-:W-:-:S02]  /*0210*/  MOV R2, R6 ;  /* 0x0000000600027202 */ /* 0x000fc40000000f00 */
[----:B------:R-:W-:Y:S01]  /*0220*/  IADD3 R7, R5, 0xc, RZ ;  /* 0x0000000c05077810 */ /* 0x000fe20007ffe0ff */
[----:B------:R0:W-:Y:S01]  /*0230*/  STL [R1+0x8c], R4 ;  /* 0x00008c0401007387 */ /* 0x0001e20000100800 */
[----:B------:R-:W-:Y:S01]  /*0240*/  LEA.HI R2, R3, R2, RZ, 0x1c ;  /* 0x0000000203027211 */ /* 0x000fe200078fe0ff */
[C---:B------:R-:W-:Y:S01]  /*0250*/  VIADD R6, R5.reuse, 0x8 ;  /* 0x0000000805067836 */ /* 0x040fe20000000000 */
[----:B------:R-:W-:Y:S02]  /*0260*/  LOP3.LUT R3, R0, 0x18, RZ, 0xc0, !PT ;  /* 0x0000001800037812 */ /* 0x000fe400078ec0ff */
[----:B------:R-:W-:Y:S02]  /*0270*/  SHF.R.S32.HI R0, RZ, 0x2, R5 ;  /* 0x00000002ff007819 */ /* 0x000fe40000011405 */
[----:B------:R-:W-:Y:S02]  /*0280*/  SHF.R.S32.HI R7, RZ, 0x2, R7 ;  /* 0x00000002ff077819 */ /* 0x000fe40000011407 */
[----:B------:R-:W-:Y:S01]  /*0290*/  SHF.R.S32.HI R6, RZ, 0x2, R6 ;  /* 0x00000002ff067819 */ /* 0x000fe20000011406 */
[--C-:B------:R-:W-:Y:S01]  /*02a0*/  IMAD R0, R0, 0x28, R10.reuse ;  /* 0x0000002800007824 */ /* 0x100fe200078e020a */
[----:B0-----:R-:W-:Y:S01]  /*02b0*/  IADD3 R4, R5, 0x4, RZ ;  /* 0x0000000405047810 */ /* 0x001fe20007ffe0ff */
[--C-:B------:R-:W-:Y:S01]  /*02c0*/  IMAD R8, R7, 0x28, R10.reuse ;  /* 0x0000002807087824 */ /* 0x100fe200078e020a */
[----:B------:R-:W-:Y:S01]  /*02d0*/  IADD3 R5, R5, 0x10, RZ ;  /* 0x0000001005057810 */ /* 0x000fe20007ffe0ff */
[----:B------:R-:W-:Y:S01]  /*02e0*/  IMAD R6, R6, 0x28, R10 ;  /* 0x0000002806067824 */ /* 0x000fe200078e020a */
[----:B------:R-:W-:-:S02]  /*02f0*/  SHF.R.S32.HI R4, RZ, 0x2, R4 ;  /* 0x00000002ff047819 */ /* 0x000fc40000011404 */
[----:B------:R-:W-:Y:S02]  /*0300*/  SHF.R.S32.HI R5, RZ, 0x2, R5 ;  /* 0x00000002ff057819 */ /* 0x000fe40000011405 */
[----:B------:R-:W-:Y:S01]  /*0310*/  IADD3 R7, R0, R3, RZ ;  /* 0x0000000300077210 */ /* 0x000fe20007ffe0ff */
[--C-:B------:R-:W-:Y:S02]  /*0320*/  IMAD R4, R4, 0x28, R10.reuse ;  /* 0x0000002804047824 */ /* 0x100fe400078e020a */
[----:B------:R-:W-:Y:S02]  /*0330*/  IMAD R10, R5, 0x28, R10 ;  /* 0x00000028050a7824 */ /* 0x000fe400078e020a */
[C---:B------:R-:W-:Y:S01]  /*0340*/  IMAD.IADD R5, R3.reuse, 0x1, R6 ;  /* 0x0000000103057824 */ /* 0x040fe200078e0206 */
[C---:B------:R-:W-:Y:S01]  /*0350*/  IADD3 R0, R3.reuse, R4, RZ ;  /* 0x0000000403007210 */ /* 0x040fe20007ffe0ff */
[----:B------:R-:W-:Y:S01]  /*0360*/  STL [R1+0x84], R7 ;  /* 0x0000840701007387 */ /* 0x000fe20000100800 */
[----:B------:R-:W-:-:S03]  /*0370*/  IADD3 R4, R3, R8, RZ ;  /* 0x0000000803047210 */ /* 0x000fc60007ffe0ff */
[----:B------:R0:W-:Y:S04]  /*0380*/  STL [R1+0x80], R0 ;  /* 0x0000800001007387 */ /* 0x0001e80000100800 */
[----:B------:R-:W-:Y:S04]  /*0390*/  STL [R1+0x7c], R5 ;  /* 0x00007c0501007387 */ /* 0x000fe80000100800 */
[----:B------:R-:W-:Y:S01]  /*03a0*/  STL [R1+0x78], R4 ;  /* 0x0000780401007387 */ /* 0x000fe20000100800 */
[----:B0-----:R-:W-:-:S05]  /*03b0*/  IADD3 R0, R3, R10, RZ ;  /* 0x0000000a03007210 */ /* 0x001fca0007ffe0ff */
[----:B------:R0:W-:Y:S02]  /*03c0*/  STL [R1+0x74], R0 ;  /* 0x0000740001007387 */ /* 0x0001e40000100800 */
[----:B0-----:R-:W-:-:S05]  /*03d0*/  LEA R0, R2, UR5, 0x3 ;  /* 0x0000000502007c11 */ /* 0x001fca000f8e18ff */
[----:B------:R0:W-:Y:S02]  /*03e0*/  STL [R1+0x88], R0 ;  /* 0x0000880001007387 */ /* 0x0001e40000100800 */
.L_x_828:
[----:B0-----:R-:W0:Y:S01]  /*03f0*/  S2R R0, SR_TID.X ;  /* 0x0000000000007919 */ /* 0x001e220000002100 */
[----:B------:R-:W-:Y:S01]  /*0400*/  MOV R21, RZ ;  /* 0x000000ff00157202 */ /* 0x000fe20000000f00 */
[----:B------:R-:W-:Y:S01]  /*0410*/  IMAD R17, R18, 0x280000, RZ ;  /* 0x0028000012117824 */ /* 0x000fe200078e02ff */
[----:B------:R-:W-:Y:S01]  /*0420*/  ULDC.64 UR8, c[0x0][0x218] ;  /* 0x0000860000087ab9 */ /* 0x000fe20000000a00 */
[----:B------:R-:W1:Y:S01]  /*0430*/  S2R R69, SR_CTAID.Y ;  /* 0x0000000000457919 */ /* 0x000e620000002600 */
[----:B------:R-:W-:Y:S01]  /*0440*/  ULDC.64 UR10, c[0x0][0x228] ;  /* 0x00008a00000a7ab9 */ /* 0x000fe20000000a00 */
[----:B0-----:R-:W-:Y:S02]  /*0450*/  IMAD.WIDE.U32 R2, R0, -0x33333333, RZ ;  /* 0xcccccccd00027825 */ /* 0x001fe400078e00ff */
[----:B------:R-:W0:Y:S01]  /*0460*/  S2R R0, SR_CTAID.X ;  /* 0x0000000000007919 */ /* 0x000e220000002500 */
[----:B-1----:R-:W-:Y:S01]  /*0470*/  LOP3.LUT R5, R69, 0x1, RZ, 0xc0, !PT ;  /* 0x0000000145057812 */ /* 0x002fe200078ec0ff */
[----:B------:R1:W-:Y:S01]  /*0480*/  STL [R1+0x90], R69 ;  /* 0x0000904501007387 */ /* 0x0003e20000100800 */
[----:B------:R-:W-:Y:S01]  /*0490*/  SHF.R.U32.HI R3, RZ, 0x6, R3 ;  /* 0x00000006ff037819 */ /* 0x000fe20000011603 */
[----:B-1----:R-:W1:Y:S01]  /*04a0*/  S2R R69, SR_TID.X ;  /* 0x0000000000457919 */ /* 0x002e620000002100 */
[----:B0-----:R-:W-:-:S04]  /*04b0*/  SHF.L.U32 R0, R0, 0x6, RZ ;  /* 0x0000000600007819 */ /* 0x001fc800000006ff */
[----:B------:R-:W-:-:S04]  /*04c0*/  LOP3.LUT R0, R0, 0xfc0, RZ, 0xc0, !PT ;  /* 0x00000fc000007812 */ /* 0x000fc800078ec0ff */
[----:B------:R-:W-:-:S05]  /*04d0*/  IADD3 R2, R0, R3, RZ ;  /* 0x0000000300027210 */ /* 0x000fca0007ffe0ff */
[----:B------:R-:W-:Y:S01]  /*04e0*/  STL [R1+0xc], R2 ;  /* 0x00000c0201007387 */ /* 0x000fe20000100800 */
[----:B-1----:R-:W-:-:S04]  /*04f0*/  IMAD R20, R3, -0x50, R69 ;  /* 0xffffffb003147824 */ /* 0x002fc800078e0245 */
[----:B------:R-:W-:-:S04]  /*0500*/  IMAD R20, R5, 0x50, R20 ;  /* 0x0000005005147824 */ /* 0x000fc800078e0214 */
[----:B------:R-:W-:-:S04]  /*0510*/  IMAD.SHL.U32 R20, R20, 0x4, RZ ;  /* 0x0000000414147824 */ /* 0x000fc800078e00ff */
[----:B------:R-:W-:-:S04]  /*0520*/  IMAD.WIDE.U32 R60, R19, 0x280000, R20 ;  /* 0x00280000133c7825 */ /* 0x000fc800078e0014 */
[----:B------:R-:W-:Y:S01]  /*0530*/  IMAD R21, R2, 0x280, RZ ;  /* 0x0000028002157824 */ /* 0x000fe200078e02ff */
[----:B------:R-:W-:-:S03]  /*0540*/  IADD3 R17, R61, R17, RZ ;  /* 0x000000113d117210 */ /* 0x000fc60007ffe0ff */
[C---:B------:R-:W-:Y:S01]  /*0550*/  VIADD R15, R21.reuse, 0xa00 ;  /* 0x00000a00150f7836 */ /* 0x040fe20000000000 */
[----:B------:R-:W-:-:S04]  /*0560*/  IADD3 R16, P0, R21, R60, RZ ;  /* 0x0000003c15107210 */ /* 0x000fc80007f1e0ff */
[----:B------:R-:W-:Y:S02]  /*0570*/  IADD3.X R0, RZ, R17, RZ, P0, !PT ;  /* 0x00000011ff007210 */ /* 0x000fe400007fe4ff */
[----:B------:R-:W-:-:S03]  /*0580*/  LEA R58, P0, R16, UR8, 0x1 ;  /* 0x00000008103a7c11 */ /* 0x000fc6000f8008ff */
[----:B------:R0:W-:Y:S01]  /*0590*/  STL [R1+0x10], R0 ;  /* 0x0000100001007387 */ /* 0x0001e20000100800 */
[----:B------:R-:W-:Y:S02]  /*05a0*/  LEA.HI.X R59, R16, UR9, R0, 0x1, P0 ;  /* 0x00000009103b7c11 */ /* 0x000fe400080f0c00 */
[----:B------:R-:W-:-:S04]  /*05b0*/  IADD3 R15, P0, R15, R60, RZ ;  /* 0x0000003c0f0f7210 */ /* 0x000fc80007f1e0ff */
[----:B------:R-:W2:Y:S01]  /*05c0*/  LDG.E.64.CONSTANT R58, desc[UR6][R58.64] ;  /* 0x000000063a3a7981 */ /* 0x000ea2000c1e9b00 */
        /* <DEDUP_REMOVED lines=13> */
[----:B------:R-:W4:Y:S01]  /*06a0*/  LDG.E.64.CONSTANT R54, desc[UR6][R54.64] ;  /* 0x0000000636367981 */ /* 0x000f22000c1e9b00 */
[----:B------:R-:W-:Y:S01]  /*06b0*/  IADD3 R3, R21, 0x2800, RZ ;  /* 0x0000280015037810 */ /* 0x000fe20007ffe0ff */
[----:B0-----:R-:W-:Y:S01]  /*06c0*/  IMAD.X R0, RZ, RZ, R17, P0 ;  /* 0x000000ffff007224 */ /* 0x001fe200000e0611 */
[----:B------:R-:W-:-:S04]  /*06d0*/  LEA R52, P0, R13, UR8, 0x1 ;  /* 0x000000080d347c11 */ /* 0x000fc8000f8008ff */
[----:B------:R-:W-:Y:S01]  /*06e0*/  LEA.HI.X R53, R13, UR9, R0, 0x1, P0 ;  /* 0x000000090d357c11 */ /* 0x000fe200080f0c00 */
[----:B------:R0:W-:Y:S01]  /*06f0*/  STL [R1+0x1c], R0 ;  /* 0x00001c0001007387 */ /* 0x0001e20000100800 */
[----:B------:R-:W-:-:S04]  /*0700*/  IADD3 R12, P0, R3, R60, RZ ;  /* 0x0000003c030c7210 */ /* 0x000fc80007f1e0ff */
[----:B------:R-:W4:Y:S01]  /*0710*/  LDG.E.64.CONSTANT R52, desc[UR6][R52.64] ;  /* 0x0000000634347981 */ /* 0x000f22000c1e9b00 */
[----:B------:R-:W-:Y:S02]  /*0720*/  IADD3 R11, R21, 0x3200, RZ ;  /* 0x00003200150b7810 */ /* 0x000fe40007ffe0ff */
[----:B0-----:R-:W-:Y:S02]  /*0730*/  IADD3.X R0, RZ, R17, RZ, P0, !PT ;  /* 0x00000011ff007210 */ /* 0x001fe400007fe4ff */
[----:B------:R-:W-:-:S03]  /*0740*/  LEA R50, P0, R12, UR8, 0x1 ;  /* 0x000000080c327c11 */ /* 0x000fc6000f8008ff */
[----:B------:R0:W-:Y:S01]  /*0750*/  STL [R1+0x28], R0 ;  /* 0x0000280001007387 */ /* 0x0001e20000100800 */
[----:B------:R-:W-:Y:S02]  /*0760*/  LEA.HI.X R51, R12, UR9, R0, 0x1, P0 ;  /* 0x000000090c337c11 */ /* 0x000fe400080f0c00 */
[----:B------:R-:W-:-:S04]  /*0770*/  IADD3 R11, P0, R11, R60, RZ ;  /* 0x0000003c0b0b7210 */ /* 0x000fc80007f1e0ff */
[----:B------:R-:W4:Y:S01]  /*0780*/  LDG.E.64.CONSTANT R50, desc[UR6][R50.64] ;  /* 0x0000000632327981 */ /* 0x000f22000c1e9b00 */
[----:B------:R-:W-:Y:S01]  /*0790*/  VIADD R3, R21, 0x3c00 ;  /* 0x00003c0015037836 */ /* 0x000fe20000000000 */
[----:B0-----:R-:W-:Y:S02]  /*07a0*/  IADD3.X R0, RZ, R17, RZ, P0, !PT ;  /* 0x00000011ff007210 */ /* 0x001fe400007fe4ff */
[----:B------:R-:W-:-:S03]  /*07b0*/  LEA R48, P0, R11, UR8, 0x1 ;  /* 0x000000080b307c11 */ /* 0x000fc6000f8008ff */
[----:B------:R0:W-:Y:S01]  /*07c0*/  STL [R1+0x34], R0 ;  /* 0x0000340001007387 */ /* 0x0001e20000100800 */
[----:B------:R-:W-:Y:S02]  /*07d0*/  LEA.HI.X R49, R11, UR9, R0, 0x1, P0 ;  /* 0x000000090b317c11 */ /* 0x000fe400080f0c00 */
        /* <DEDUP_REMOVED lines=16> */
[----:B0-----:R-:W-:Y:S01]  /*08e0*/  IMAD.X R0, RZ, RZ, R17, P0 ;  /* 0x000000ffff007224 */ /* 0x001fe200000e0611 */
[----:B------:R-:W-:-:S04]  /*08f0*/  LEA R42, P0, R8, UR8, 0x1 ;  /* 0x00000008082a7c11 */ /* 0x000fc8000f8008ff */
[----:B------:R-:W-:Y:S01]  /*0900*/  LEA.HI.X R43, R8, UR9, R0, 0x1, P0 ;  /* 0x00000009082b7c11 */ /* 0x000fe200080f0c00 */
[----:B------:R0:W-:Y:S01]  /*0910*/  STL [R1+0x44], R0 ;  /* 0x0000440001007387 */ /* 0x0001e20000100800 */
[----:B------:R-:W-:-:S04]  /*0920*/  IADD3 R7, R21, 0x5a00, RZ ;  /* 0x00005a0015077810 */ /* 0x000fc80007ffe0ff */
[----:B------:R-:W4:Y:S01]  /*0930*/  LDG.E.64.CONSTANT R42, desc[UR6][R42.64] ;  /* 0x000000062a2a7981 */ /* 0x000f22000c1e9b00 */
[----:B------:R-:W-:Y:S02]  /*0940*/  IADD3 R7, P0, R7, R60, RZ ;  /* 0x0000003c07077210 */ /* 0x000fe40007f1e0ff */
        /* <DEDUP_REMOVED lines=31> */
[----:B------:R0:W-:Y:S05]  /*0b40*/  STL [R1+0x60], R0 ;  /* 0x0000600001007387 */ /* 0x0001ea0000100800 */
[----:B------:R-:W4:Y:S01]  /*0b50*/  LDG.E.64.CONSTANT R32, desc[UR6][R32.64] ;  /* 0x0000000620207981 */ /* 0x000f22000c1e9b00 */
[----:B------:R-:W-:-:S04]  /*0b60*/  IADD3 R23, R21, 0x8c00, RZ ;  /* 0x00008c0015177810 */ /* 0x000fc80007ffe0ff */
        /* <DEDUP_REMOVED lines=8> */
[----:B0-----:R-:W-:Y:S02]  /*0bf0*/  IADD3.X R0, RZ, R17, RZ, P0, !PT ;  /* 0x00000011ff007210 */ /* 0x001fe400007fe4ff */
[----:B------:R-:W-:-:S04]  /*0c00*/  LEA R28, P0, R21, UR8, 0x1 ;  /* 0x00000008151c7c11 */ /* 0x000fc8000f8008ff */
[----:B------:R-:W-:Y:S01]  /*0c10*/  LEA.HI.X R29, R21, UR9, R0, 0x1, P0 ;  /* 0x00000009151d7c11 */ /* 0x000fe200080f0c00 */
[----:B------:R-:W-:-:S05]  /*0c20*/  ULDC.64 UR8, c[0x0][0x220] ;  /* 0x0000880000087ab9 */ /* 0x000fca0000000a00 */
[----:B------:R-:W4:Y:S01]  /*0c30*/  LDG.E.64.CONSTANT R28, desc[UR6][R28.64] ;  /* 0x000000061c1c7981 */ /* 0x000f22000c1e9b00 */
[C---:B--2---:R-:W-:Y:S01]  /*0c40*/  PRMT R21, R58.reuse, 0x7632, R21 ;  /* 0x000076323a157816 */ /* 0x044fe20000000015 */
[----:B------:R-:W-:Y:S01]  /*0c50*/  IMAD.U32 R0, R58, 0x10000, RZ ;  /* 0x000100003a007824 */ /* 0x000fe200078e00ff */
[----:B------:R-:W-:Y:S02]  /*0c60*/  SHF.L.U32 R92, R59, 0x10, RZ ;  /* 0x000000103b5c7819 */ /* 0x000fe400000006ff */
[----:B------:R-:W-:Y:S01]  /*0c70*/  SHF.L.U32 R24, R21, 0x10, RZ ;  /* 0x0000001015187819 */ /* 0x000fe200000006ff */
[----:B------:R-:W-:Y:S01]  /*0c80*/  FADD.FTZ R22, RZ, R0 ;  /* 0x00000000ff167221 */ /* 0x000fe20000010000 */
[----:B------:R-:W-:Y:S01]  /*0c90*/  FFMA.FTZ R23, R0, R0, RZ ;  /* 0x0000000000177223 */ /* 0x000fe200000100ff */
[----:B------:R-:W-:Y:S02]  /*0ca0*/  PRMT R21, R59, 0x7632, R21 ;  /* 0x000076323b157816 */ /* 0x000fe40000000015 */
[----:B------:R-:W-:Y:S01]  /*0cb0*/  FADD.FTZ R25, R22, R24 ;  /* 0x0000001816197221 */ /* 0x000fe20000010000 */
[----:B------:R-:W-:Y:S01]  /*0cc0*/  FFMA.FTZ R23, R24, R24, R23 ;  /* 0x0000001818177223 */ /* 0x000fe20000010017 */
[----:B------:R-:W-:-:S02]  /*0cd0*/  SHF.L.U32 R22, R21, 0x10, RZ ;  /* 0x0000001015167819 */ /* 0x000fc400000006ff */
[----:B------:R-:W-:Y:S01]  /*0ce0*/  FADD.FTZ R25, R25, R92 ;  /* 0x0000005c19197221 */ /* 0x000fe20000010000 */
[----:B------:R-:W-:Y:S01]  /*0cf0*/  FFMA.FTZ R23, R92, R92, R23 ;  /* 0x0000005c5c177223 */ /* 0x000fe20000010017 */
[C---:B---3--:R-:W-:Y:S02]  /*0d00*/  SHF.L.U32 R26, R56.reuse, 0x10, RZ ;  /* 0x00000010381a7819 */ /* 0x048fe400000006ff */
[----:B------:R-:W-:Y:S01]  /*0d10*/  PRMT R21, R56, 0x7632, R21 ;  /* 0x0000763238157816 */ /* 0x000fe20000000015 */
[----:B------:R-:W-:Y:S01]  /*0d20*/  FADD.FTZ R25, R25, R22 ;  /* 0x0000001619197221 */ /* 0x000fe20000010000 */
[----:B------:R-:W-:Y:S01]  /*0d30*/  FFMA.FTZ R23, R22, R22, R23 ;  /* 0x0000001616177223 */ /* 0x000fe20000010017 */
[----:B------:R-:W-:Y:S01]  /*0d40*/  SHF.L.U32 R24, R57, 0x10, RZ ;  /* 0x0000001039187819 */ /* 0x000fe200000006ff */
[----:B------:R4:W-:Y:S01]  /*0d50*/  STL [R1+0x8], R26 ;  /* 0x0000081a01007387 */ /* 0x0009e20000100800 */
[----:B------:R-:W-:Y:S02]  /*0d60*/  IMAD.U32 R22, R21, 0x10000, RZ ;  /* 0x0001000015167824 */ /* 0x000fe400078e00ff */
[----:B------:R-:W-:Y:S01]  /*0d70*/  FADD.FTZ R25, R25, R26 ;  /* 0x0000001a19197221 */ /* 0x000fe20000010000 */
[----:B------:R-:W-:Y:S01]  /*0d80*/  FFMA.FTZ R23, R26, R26, R23 ;  /* 0x0000001a1a177223 */ /* 0x000fe20000010017 */
[----:B------:R-:W-:Y:S01]  /*0d90*/  PRMT R21, R57, 0x7632, R21 ;  /* 0x0000763239157816 */ /* 0x000fe20000000015 */
[----:B------:R0:W-:Y:S01]  /*0da0*/  STL [R1+0x4], R24 ;  /* 0x0000041801007387 */ /* 0x0001e20000100800 */
[----:B------:R-:W-:Y:S01]  /*0db0*/  FADD.FTZ R25, R25, R22 ;  /* 0x0000001619197221 */ /* 0x000fe20000010000 */
[----:B------:R-:W-:Y:S01]  /*0dc0*/  FFMA.FTZ R23, R22, R22, R23 ;  /* 0x0000001616177223 */ /* 0x000fe20000010017 */
[----:B------:R-:W-:-:S02]  /*0dd0*/  SHF.L.U32 R22, R21, 0x10, RZ ;  /* 0x0000001015167819 */ /* 0x000fc400000006ff */
[----:B------:R-:W-:Y:S01]  /*0de0*/  FADD.FTZ R25, R25, R24 ;  /* 0x0000001819197221 */ /* 0x000fe20000010000 */
[----:B------:R-:W-:Y:S01]  /*0df0*/  FFMA.FTZ R23, R24, R24, R23 ;  /* 0x0000001818177223 */ /* 0x000fe20000010017 */
[C---:B----4-:R-:W-:Y:S02]  /*0e00*/  SHF.L.U32 R26, R54.reuse, 0x10, RZ ;  /* 0x00000010361a7819 */ /* 0x050fe400000006ff */
[----:B------:R-:W-:Y:S01]  /*0e10*/  PRMT R21, R54, 0x7632, R21 ;  /* 0x0000763236157816 */ /* 0x000fe20000000015 */
[----:B------:R-:W-:Y:S01]  /*0e20*/  FADD.FTZ R25, R25, R22 ;  /* 0x0000001619197221 */ /* 0x000fe20000010000 */
[----:B------:R-:W-:Y:S01]  /*0e30*/  FFMA.FTZ R23, R22, R22, R23 ;  /* 0x0000001616177223 */ /* 0x000fe20000010017 */
[----:B------:R1:W-:Y:S01]  /*0e40*/  STL [R1], R26 ;  /* 0x0000001a01007387 */ /* 0x0003e20000100800 */
[----:B------:R-:W-:Y:S01]  /*0e50*/  SHF.L.U32 R21, R21, 0x10, RZ ;  /* 0x0000001015157819 */ /* 0x000fe200000006ff */
[----:B0-----:R-:W-:Y:S01]  /*0e60*/  FADD.FTZ R24, R25, R26 ;  /* 0x0000001a19187221 */ /* 0x001fe20000010000 */
[C---:B------:R-:W-:Y:S01]  /*0e70*/  PRMT R22, R55.reuse, 0x7632, R22 ;  /* 0x0000763237167816 */ /* 0x040fe20000000016 */
[----:B------:R-:W-:Y:S01]  /*0e80*/  IMAD.U32 R93, R55, 0x10000, RZ ;  /* 0x00010000375d7824 */ /* 0x000fe200078e00ff */
[----:B------:R-:W2:Y:S01]  /*0e90*/  LDL R67, [R1+0x84] ;  /* 0x0000840001437983 */ /* 0x000ea20000100800 */
[----:B------:R-:W-:Y:S01]  /*0ea0*/  FADD.FTZ R24, R24, R21 ;  /* 0x0000001518187221 */ /* 0x000fe20000010000 */
[----:B------:R-:W-:-:S02]  /*0eb0*/  SHF.L.U32 R91, R52, 0x10, RZ ;  /* 0x00000010345b7819 */ /* 0x000fc400000006ff */
[----:B------:R-:W-:Y:S01]  /*0ec0*/  SHF.L.U32 R90, R53, 0x10, RZ ;  /* 0x00000010355a7819 */ /* 0x000fe200000006ff */
[----:B-1----:R-:W-:Y:S01]  /*0ed0*/  FFMA.FTZ R26, R26, R26, R23 ;  /* 0x0000001a1a1a7223 */ /* 0x002fe20000010017 */
[----:B------:R-:W3:Y:S03]  /*0ee0*/  LDL R66, [R1+0x80] ;  /* 0x0000800001427983 */ /* 0x000ee60000100800 */
[----:B------:R-:W-:Y:S01]  /*0ef0*/  FFMA.FTZ R26, R21, R21, R26 ;  /* 0x00000015151a7223 */ /* 0x000fe2000001001a */
[----:B------:R-:W-:Y:S01]  /*0f00*/  SHF.L.U32 R21, R22, 0x10, RZ ;  /* 0x0000001016157819 */ /* 0x000fe200000006ff */
[----:B------:R-:W-:Y:S01]  /*0f10*/  FADD.FTZ R22, R24, R93 ;  /* 0x0000005d18167221 */ /* 0x000fe20000010000 */
[----:B------:R-:W4:Y:S01]  /*0f20*/  LDL R68, [R1+0x7c] ;  /* 0x00007c0001447983 */ /* 0x000f220000100800 */
[----:B------:R-:W-:Y:S01]  /*0f30*/  FFMA.FTZ R26, R93, R93, R26 ;  /* 0x0000005d5d1a7223 */ /* 0x000fe2000001001a */
[----:B------:R-:W-:Y:S01]  /*0f40*/  PRMT R23, R52, 0x7632, R23 ;  /* 0x0000763234177816 */ /* 0x000fe20000000017 */
[----:B------:R-:W-:-:S02]  /*0f50*/  FADD.FTZ R22, R22, R21 ;  /* 0x0000001516167221 */ /* 0x000fc40000010000 */
[----:B------:R-:W-:Y:S01]  /*0f60*/  FFMA.FTZ R26, R21, R21, R26 ;  /* 0x00000015151a7223 */ /* 0x000fe2000001001a */
[----:B------:R-:W-:Y:S01]  /*0f70*/  SHF.L.U32 R23, R23, 0x10, RZ ;  /* 0x0000001017177819 */ /* 0x000fe200000006ff */
[----:B------:R-:W-:Y:S02]  /*0f80*/  FADD.FTZ R24, R22, R91 ;  /* 0x0000005b16187221 */ /* 0x000fe40000010000 */
[----:B------:R-:W-:Y:S01]  /*0f90*/  FFMA.FTZ R22, R91, R91, R26 ;  /* 0x0000005b5b167223 */ /* 0x000fe2000001001a */
[----:B------:R-:W-:Y:S01]  /*0fa0*/  PRMT R21, R53, 0x7632, R21 ;  /* 0x0000763235157816 */ /* 0x000fe20000000015 */
[----:B------:R-:W-:Y:S02]  /*0fb0*/  FADD.FTZ R25, R24, R23 ;  /* 0x0000001718197221 */ /* 0x000fe40000010000 */
[----:B------:R-:W-:Y:S02]  /*0fc0*/  FFMA.FTZ R23, R23, R23, R22 ;  /* 0x0000001717177223 */ /* 0x000fe40000010016 */
[----:B------:R-:W-:-:S02]  /*0fd0*/  IMAD.U32 R21, R21, 0x10000, RZ ;  /* 0x0001000015157824 */ /* 0x000fc400078e00ff */
        /* <DEDUP_REMOVED lines=12> */
[--C-:B------:R-:W-:Y:S02]  /*10a0*/  FFMA.FTZ R24, R24, R24, R21.reuse ;  /* 0x0000001818187223 */ /* 0x100fe40000010015 */
[----:B------:R-:W-:Y:S01]  /*10b0*/  SHF.L.U32 R23, R23, 0x10, RZ ;  /* 0x0000001017177819 */ /* 0x000fe200000006ff */
[----:B------:R-:W-:Y:S01]  /*10c0*/  FADD.FTZ R22, R22, R88 ;  /* 0x0000005816167221 */ /* 0x000fe20000010000 */
[----:B------:R-:W-:Y:S01]  /*10d0*/  FFMA.FTZ R24, R88, R88, R24 ;  /* 0x0000005858187223 */ /* 0x000fe20000010018 */
[C---:B------:R-:W-:Y:S01]  /*10e0*/  PRMT R21, R48.reuse, 0x7632, R21 ;  /* 0x0000763230157816 */ /* 0x040fe20000000015 */
[----:B------:R-:W-:Y:S02]  /*10f0*/  IMAD.U32 R87, R48, 0x10000, RZ ;  /* 0x0001000030577824 */ /* 0x000fe400078e00ff */
[----:B------:R-:W-:Y:S01]  /*1100*/  FADD.FTZ R22, R22, R23 ;  /* 0x0000001716167221 */ /* 0x000fe20000010000 */
[----:B------:R-:W-:Y:S01]  /*1110*/  FFMA.FTZ R23, R23, R23, R24 ;  /* 0x0000001717177223 */ /* 0x000fe20000010018 */
[----:B------:R-:W-:-:S02]  /*1120*/  SHF.L.U32 R21, R21, 0x10, RZ ;  /* 0x0000001015157819 */ /* 0x000fc400000006ff */
        /* <DEDUP_REMOVED lines=45> */
[----:B------:R-:W-:Y:S01]  /*1400*/  FADD.FTZ R22, R22, R21 ;  /* 0x0000001516167221 */ /* 0x000fe20000010000 */
[--C-:B------:R-:W-:Y:S01]  /*1410*/  FFMA.FTZ R21, R21, R21, R23.reuse ;  /* 0x0000001515157223 */ /* 0x100fe20000010017 */
[----:B------:R-:W-:Y:S02]  /*1420*/  SHF.R.U32.HI R20, RZ, 0x1f, R20 ;  /* 0x0000001fff147819 */ /* 0x000fe40000011614 */
[----:B------:R-:W-:Y:S01]  /*1430*/  IADD3 R26, P0, R24, UR8, RZ ;  /* 0x00000008181a7c10 */ /* 0x000fe2000ff1e0ff */
[C---:B------:R-:W-:Y:S01]  /*1440*/  IMAD.U32 R80, R43.reuse, 0x10000, RZ ;  /* 0x000100002b507824 */ /* 0x040fe200078e00ff */
[----:B------:R-:W-:Y:S02]  /*1450*/  PRMT R23, R43, 0x7632, R23 ;  /* 0x000076322b177816 */ /* 0x000fe40000000017 */
[----:B------:R-:W-:Y:S01]  /*1460*/  IADD3.X R27, R20, UR9, RZ, P0, !PT ;  /* 0x00000009141b7c10 */ /* 0x000fe200087fe4ff */
[----:B------:R-:W-:Y:S01]  /*1470*/  FADD.FTZ R22, R22, R80 ;  /* 0x0000005016167221 */ /* 0x000fe20000010000 */
[----:B------:R-:W-:-:S02]  /*1480*/  IADD3 R24, P0, R24, UR10, RZ ;  /* 0x0000000a18187c10 */ /* 0x000fc4000ff1e0ff */
[----:B------:R-:W-:Y:S01]  /*1490*/  SHF.L.U32 R23, R23, 0x10, RZ ;  /* 0x0000001017177819 */ /* 0x000fe200000006ff */
[----:B------:R-:W-:Y:S01]  /*14a0*/  FFMA.FTZ R21, R80, R80, R21 ;  /* 0x0000005050157223 */ /* 0x000fe20000010015 */
[----:B------:R-:W-:Y:S01]  /*14b0*/  IADD3.X R25, R20, UR11, RZ, P0, !PT ;  /* 0x0000000b14197c10 */ /* 0x000fe200087fe4ff */
[----:B------:R-:W5:Y:S01]  /*14c0*/  LDG.E.64.CONSTANT R26, desc[UR6][R26.64] ;  /* 0x000000061a1a7981 */ /* 0x000f62000c1e9b00 */
[----:B------:R-:W-:Y:S01]  /*14d0*/  SHF.L.U32 R79, R40, 0x10, RZ ;  /* 0x00000010284f7819 */ /* 0x000fe200000006ff */
[----:B------:R-:W-:Y:S01]  /*14e0*/  FADD.FTZ R20, R22, R23 ;  /* 0x0000001716147221 */ /* 0x000fe20000010000 */
[----:B------:R-:W-:Y:S01]  /*14f0*/  PRMT R22, R40, 0x7632, R22 ;  /* 0x0000763228167816 */ /* 0x000fe20000000016 */
[----:B------:R-:W-:Y:S01]  /*1500*/  FFMA.FTZ R21, R23, R23, R21 ;  /* 0x0000001717157223 */ /* 0x000fe20000010015 */
[----:B------:R-:W-:Y:S01]  /*1510*/  SHF.L.U32 R78, R41, 0x10, RZ ;  /* 0x00000010294e7819 */ /* 0x000fe200000006ff */
[----:B------:R-:W-:Y:S01]  /*1520*/  FADD.FTZ R62, R20, R79 ;  /* 0x0000004f143e7221 */ /* 0x000fe20000010000 */
[----:B------:R-:W-:Y:S01]  /*1530*/  SHF.L.U32 R22, R22, 0x10, RZ ;  /* 0x0000001016167819 */ /* 0x000fe200000006ff */
[----:B------:R-:W-:Y:S01]  /*1540*/  FFMA.FTZ R21, R79, R79, R21 ;  /* 0x0000004f4f157223 */ /* 0x000fe20000010015 */
[----:B------:R-:W-:Y:S01]  /*1550*/  PRMT R20, R41, 0x7632, R20 ;  /* 0x0000763229147816 */ /* 0x000fe20000000014 */
[----:B------:R-:W5:Y:S02]  /*1560*/  LDG.E.64.CONSTANT R24, desc[UR6][R24.64] ;  /* 0x0000000618187981 */ /* 0x000f64000c1e9b00 */
[----:B------:R-:W-:Y:S01]  /*1570*/  FADD.FTZ R62, R62, R22 ;  /* 0x000000163e3e7221 */ /* 0x000fe20000010000 */
[----:B------:R-:W-:Y:S01]  /*1580*/  FFMA.FTZ R21, R22, R22, R21 ;  /* 0x0000001616157223 */ /* 0x000fe20000010015 */
[----:B------:R-:W-:-:S02]  /*1590*/  SHF.L.U32 R22, R20, 0x10, RZ ;  /* 0x0000001014167819 */ /* 0x000fc400000006ff */
        /* <DEDUP_REMOVED lines=57> */
[----:B------:R-:W-:-:S03]  /*1930*/  FFMA.FTZ R65, R73, R73, R65 ;  /* 0x0000004949417223 */ /* 0x000fc60000010041 */
[----:B------:R-:W-:Y:S01]  /*1940*/  FADD.FTZ R64, R62, R63 ;  /* 0x0000003f3e407221 */ /* 0x000fe20000010000 */
[----:B------:R-:W-:Y:S02]  /*1950*/  FFMA.FTZ R62, R63, R63, R65 ;  /* 0x0000003f3f3e7223 */ /* 0x000fe40000010041 */
[----:B------:R-:W2:Y:S01]  /*1960*/  LDL R65, [R1+0x8c] ;  /* 0x00008c0001417983 */ /* 0x000ea20000100800 */
[C---:B------:R-:W-:Y:S02]  /*1970*/  SHF.L.U32 R74, R30.reuse, 0x10, RZ ;  /* 0x000000101e4a7819 */ /* 0x040fe400000006ff */
[----:B------:R-:W-:-:S03]  /*1980*/  PRMT R63, R30, 0x7632, R63 ;  /* 0x000076321e3f7816 */ /* 0x000fc6000000003f */
[----:B------:R-:W-:Y:S01]  /*1990*/  FADD.FTZ R64, R64, R74 ;  /* 0x0000004a40407221 */ /* 0x000fe20000010000 */
[----:B------:R-:W-:Y:S01]  /*19a0*/  SHF.L.U32 R63, R63, 0x10, RZ ;  /* 0x000000103f3f7819 */ /* 0x000fe200000006ff */
[----:B------:R-:W-:Y:S01]  /*19b0*/  FFMA.FTZ R62, R74, R74, R62 ;  /* 0x0000004a4a3e7223 */ /* 0x000fe2000001003e */
[----:B------:R-:W-:-:S03]  /*19c0*/  IMAD.U32 R75, R31, 0x10000, RZ ;  /* 0x000100001f4b7824 */ /* 0x000fc600078e00ff */
[----:B------:R-:W-:Y:S01]  /*19d0*/  FADD.FTZ R64, R64, R63 ;  /* 0x0000003f40407221 */ /* 0x000fe20000010000 */
[--C-:B------:R-:W-:Y:S01]  /*19e0*/  FFMA.FTZ R63, R63, R63, R62.reuse ;  /* 0x0000003f3f3f7223 */ /* 0x100fe2000001003e */
[----:B------:R-:W-:Y:S02]  /*19f0*/  PRMT R62, R31, 0x7632, R62 ;  /* 0x000076321f3e7816 */ /* 0x000fe4000000003e */
[----:B------:R-:W-:Y:S02]  /*1a00*/  FADD.FTZ R64, R64, R75 ;  /* 0x0000004b40407221 */ /* 0x000fe40000010000 */
        /* <DEDUP_REMOVED lines=13> */
[----:B------:R-:W-:Y:S01]  /*1ae0*/  FADD.FTZ R64, R64, R77 ;  /* 0x0000004d40407221 */ /* 0x000fe20000010000 */
[----:B------:R-:W-:Y:S01]  /*1af0*/  FFMA.FTZ R63, R77, R77, R63 ;  /* 0x0000004d4d3f7223 */ /* 0x000fe2000001003f */
[----:B------:R-:W-:-:S05]  /*1b00*/  SHF.L.U32 R62, R62, 0x10, RZ ;  /* 0x000000103e3e7819 */ /* 0x000fca00000006ff */
[----:B------:R-:W-:Y:S01]  /*1b10*/  FFMA.FTZ R63, R62, R62, R63 ;  /* 0x0000003e3e3f7223 */ /* 0x000fe2000001003f */
[----:B------:R-:W-:Y:S01]  /*1b20*/  FADD.FTZ R62, R64, R62 ;  /* 0x0000003e403e7221 */ /* 0x000fe20000010000 */
[----:B------:R-:W-:Y:S02]  /*1b30*/  ISETP.GT.U32.AND P0, PT, R69, 0x3f, PT ;  /* 0x0000003f4500780c */ /* 0x000fe40003f04070 */
[----:B------:R0:W5:Y:S04]  /*1b40*/  LDL.LU R69, [R1+0x90] ;  /* 0x0000900001457983 */ /* 0x0001680000300800 */
[----:B--2---:R-:W-:Y:S01]  /*1b50*/  STS.64 [R65], R62 ;  /* 0x0000003e41007388 */ /* 0x004fe20000000a00 */
[----:B------:R-:W-:Y:S06]  /*1b60*/  BAR.SYNC.DEFER_BLOCKING 0x0 ;  /* 0x0000000000007b1d */ /* 0x000fec0000010000 */
[----:B------:R-:W1:Y:S04]  /*1b70*/  @!P0 LDS.64 R64, [R67] ;  /* 0x0000000043408984 */ /* 0x000e680000000a00 */
[----:B---3--:R-:W2:Y:S04]  /*1b80*/  @!P0 LDS.64 R66, [R66] ;  /* 0x0000000042428984 */ /* 0x008ea80000000a00 */
[----:B----4-:R2:W3:Y:S01]  /*1b90*/  @!P0 LDS.64 R62, [R68] ;  /* 0x00000000443e8984 */ /* 0x0104e20000000a00 */
[----:B-1----:R-:W-:Y:S01]  /*1ba0*/  @!P0 FADD.FTZ R65, RZ, R65 ;  /* 0x00000041ff418221 */ /* 0x002fe20000010000 */
[----:B------:R-:W-:-:S03]  /*1bb0*/  @!P0 FADD.FTZ R64, RZ, R64 ;  /* 0x00000040ff408221 */ /* 0x000fc60000010000 */
[----:B--2---:R-:W-:Y:S02]  /*1bc0*/  @!P0 FADD.FTZ R68, R65, R67 ;  /* 0x0000004341448221 */ /* 0x004fe40000010000 */
[----:B------:R-:W2:Y:S01]  /*1bd0*/  LDL R67, [R1+0x78] ;  /* 0x0000780001437983 */ /* 0x000ea20000100800 */
[----:B------:R-:W-:-:S03]  /*1be0*/  @!P0 FADD.FTZ R64, R64, R66 ;  /* 0x0000004240408221 */ /* 0x000fc60000010000 */
[----:B------:R-:W4:Y:S01]  /*1bf0*/  LDL R66, [R1+0x74] ;  /* 0x0000740001427983 */ /* 0x000f220000100800 */
[----:B---3--:R-:W-:Y:S01]  /*1c00*/  @!P0 FADD.FTZ R62, R64, R62 ;  /* 0x0000003e403e8221 */ /* 0x008fe20000010000 */
[----:B------:R-:W-:Y:S01]  /*1c10*/  @!P0 FADD.FTZ R68, R68, R63 ;  /* 0x0000003f44448221 */ /* 0x000fe20000010000 */
[----:B------:R-:W-:Y:S01]  /*1c20*/  IMAD.MOV.U32 R63, RZ, RZ, RZ ;  /* 0x000000ffff3f7224 */ /* 0x000fe200078e00ff */
[----:B------:R-:W-:Y:S01]  /*1c30*/  BSSY B0, `(.L_x_820) ;  /* 0x0000020000007945 */ /* 0x000fe20003800000 */
[----:B--2---:R-:W1:Y:S04]  /*1c40*/  @!P0 LDS.64 R64, [R67] ;  /* 0x0000000043408984 */ /* 0x004e680000000a00 */
[----:B----4-:R-:W2:Y:S01]  /*1c50*/  @!P0 LDS.64 R66, [R66] ;  /* 0x0000000042428984 */ /* 0x010ea20000000a00 */
[----:B-1----:R-:W-:Y:S01]  /*1c60*/  @!P0 FADD.FTZ R62, R62, R64 ;  /* 0x000000403e3e8221 */ /* 0x002fe20000010000 */
[----:B------:R-:W-:-:S03]  /*1c70*/  @!P0 FADD.FTZ R65, R68, R65 ;  /* 0x0000004144418221 */ /* 0x000fc60000010000 */
[----:B--2---:R-:W-:Y:S01]  /*1c80*/  @!P0 FADD.FTZ R63, R62, R66 ;  /* 0x000000423e3f8221 */ /* 0x004fe20000010000 */
[----:B------:R-:W-:Y:S01]  /*1c90*/  MOV R62, RZ ;  /* 0x000000ff003e7202 */ /* 0x000fe20000000f00 */
[----:B------:R-:W-:-:S03]  /*1ca0*/  @!P0 FADD.FTZ R62, R65, R67 ;  /* 0x00000043413e8221 */ /* 0x000fc60000010000 */
[----:B------:R-:W1:Y:S04]  /*1cb0*/  SHFL.BFLY PT, R65, R63, 0x2, 0x1f ;  /* 0x0c401f003f417f89 */ /* 0x000e6800000e0000 */
[----:B------:R-:W2:Y:S01]  /*1cc0*/  SHFL.BFLY PT, R64, R62, 0x2, 0x1f ;  /* 0x0c401f003e407f89 */ /* 0x000ea200000e0000 */
[----:B------:R-:W3:Y:S01]  /*1cd0*/  S2R R66, SR_TID.X ;  /* 0x0000000000427919 */ /* 0x000ee20000002100 */
[----:B------:R-:W4:Y:S01]  /*1ce0*/  S2R R68, SR_CTAID.X ;  /* 0x0000000000447919 */ /* 0x000f220000002500 */
[----:B-1----:R-:W-:Y:S01]  /*1cf0*/  FADD.FTZ R63, R65, R63 ;  /* 0x0000003f413f7221 */ /* 0x002fe20000010000 */
[----:B--2---:R-:W-:-:S04]  /*1d00*/  FADD.FTZ R64, R64, R62 ;  /* 0x0000003e40407221 */ /* 0x004fc80000010000 */
[----:B------:R-:W1:Y:S04]  /*1d10*/  SHFL.BFLY PT, R62, R63, 0x1, 0x1f ;  /* 0x0c201f003f3e7f89 */ /* 0x000e6800000e0000 */
[----:B------:R-:W2:Y:S01]  /*1d20*/  SHFL.BFLY PT, R65, R64, 0x1, 0x1f ;  /* 0x0c201f0040417f89 */ /* 0x000ea200000e0000 */
[C---:B---3--:R-:W-:Y:S02]  /*1d30*/  LOP3.LUT P1, RZ, R66.reuse, 0xffffffc3, RZ, 0xc0, !PT ;  /* 0xffffffc342ff7812 */ /* 0x048fe4000782c0ff */
[C---:B------:R-:W-:Y:S02]  /*1d40*/  ISETP.NE.AND P2, PT, R66.reuse, RZ, PT ;  /* 0x000000ff4200720c */ /* 0x040fe40003f45270 */
[----:B------:R-:W-:Y:S01]  /*1d50*/  ISETP.GT.U32.AND P0, PT, R66, 0xff, PT ;  /* 0x000000ff4200780c */ /* 0x000fe20003f04070 */
[----:B-1----:R-:W-:Y:S01]  /*1d60*/  FADD.FTZ R62, R63, R62 ;  /* 0x0000003e3f3e7221 */ /* 0x002fe20000010000 */
[----:B--2---:R-:W-:-:S07]  /*1d70*/  FADD.FTZ R63, R64, R65 ;  /* 0x00000041403f7221 */ /* 0x004fce0000010000 */
[----:B0---4-:R-:W-:Y:S05]  /*1d80*/  @P1 BRA `(.L_x_821) ;  /* 0x0000000000281947 */ /* 0x011fea0003800000 */
[----:B------:R-:W0:Y:S01]  /*1d90*/  LDC R64, c[0x0][0x10] ;  /* 0x00000400ff407b82 */ /* 0x000e220000000800 */
[----:B------:R-:W-:-:S04]  /*1da0*/  SHF.R.U32.HI R65, RZ, 0x2, R66 ;  /* 0x00000002ff417819 */ /* 0x000fc80000011642 */
[----:B------:R-:W-:-:S03]  /*1db0*/  SHF.L.U32 R65, R65, 0x6, RZ ;  /* 0x0000000641417819 */ /* 0x000fc600000006ff */
[----:B------:R-:W1:Y:S01]  /*1dc0*/  LDC.64 R66, c[0x0][0x248] ;  /* 0x00009200ff427b82 */ /* 0x000e620000000a00 */
[----:B------:R-:W-:Y:S01]  /*1dd0*/  LOP3.LUT R65, R65, 0xffffffc0, R68, 0xe2, !PT ;  /* 0xffffffc041417812 */ /* 0x000fe200078ee244 */
[----:B0----5:R-:W-:-:S05]  /*1de0*/  IMAD R64, R64, UR4, R69 ;  /* 0x0000000440407c24 */ /* 0x021fca000f8e0245 */
[----:B------:R-:W-:-:S04]  /*1df0*/  LEA R64, R64, R65, 0xa ;  /* 0x0000004140407211 */ /* 0x000fc800078e50ff */
[----:B------:R-:W-:-:S05]  /*1e00*/  SHF.L.U32 R64, R64, 0x1, RZ ;  /* 0x0000000140407819 */ /* 0x000fca00000006ff */
[----:B-1----:R-:W-:-:S05]  /*1e10*/  IMAD.WIDE.U32 R64, R64, 0x4, R66 ;  /* 0x0000000440407825 */ /* 0x002fca00078e0042 */
[----:B------:R0:W-:Y:S02]  /*1e20*/  STG.E.64 desc[UR6][R64.64], R62 ;  /* 0x0000003e40007986 */ /* 0x0001e4000c101b06 */
.L_x_821:
[----:B------:R-:W-:Y:S05]  /*1e30*/  BSYNC B0 ;  /* 0x0000000000007941 */ /* 0x000fea0003800000 */
.L_x_820:
[----:B------:R-:W-:Y:S06]  /*1e40*/  BAR.SYNC.DEFER_BLOCKING 0x0 ;  /* 0x0000000000007b1d */ /* 0x000fec0000010000 */
[----:B------:R-:W-:Y:S05]  /*1e50*/  @P2 BRA `(.L_x_822) ;  /* 0x00000000003c2947 */ /* 0x000fea0003800000 */
[----:B0-----:R-:W0:Y:S01]  /*1e60*/  LDC.64 R62, c[0x0][0x250] ;  /* 0x00009400ff3e7b82 */ /* 0x001e220000000a00 */
[----:B------:R-:W-:Y:S02]  /*1e70*/  ISETP.NE.AND P1, PT, R68, RZ, PT ;  /* 0x000000ff4400720c */ /* 0x000fe40003f25270 */
[----:B------:R-:W-:-:S04]  /*1e80*/  MOV R64, 0x7fffffc1 ;  /* 0x7fffffc100407802 */ /* 0x000fc80000000f00 */
[----:B------:R-:W-:Y:S01]  /*1e90*/  SEL R64, R64, 0x1, !P1 ;  /* 0x0000000140407807 */ /* 0x000fe20004800000 */
[----:B0----5:R-:W-:Y:S01]  /*1ea0*/  IMAD.WIDE.U32 R62, R69, 0x4, R62 ;  /* 0x00000004453e7825 */ /* 0x021fe200078e003e */
[----:B------:R-:W-:Y:S06]  /*1eb0*/  MEMBAR.ALL.GPU ;  /* 0x0000000000007992 */ /* 0x000fec000000a000 */
[----:B------:R-:W-:-:S00]  /*1ec0*/  ERRBAR ;  /* 0x00000000000079ab */ /* 0x000fc00000000000 */
[----:B------:R-:W-:Y:S06]  /*1ed0*/  CGAERRBAR ;  /* 0x00000000000075ab */ /* 0x000fec0000000000 */
[----:B------:R0:W5:Y:S02]  /*1ee0*/  ATOM.E.ADD.STRONG.GPU PT, R64, desc[UR6][R62.64], R64 ;  /* 0x000000403e40798a */ /* 0x00016400081ee1c6 */
.L_x_823:
[----:B------:R-:W2:Y:S04]  /*1ef0*/  LD.E.STRONG.GPU R65, desc[UR6][R62.64] ;  /* 0x000000063e417980 */ /* 0x000ea8000c10f900 */
[----:B--2---:R-:W-:Y:S01]  /*1f00*/  CCTL.IVALL ;  /* 0x00000000ff00798f */ /* 0x004fe20002000000 */
[----:B------:R-:W-:Y:S05]  /*1f10*/  YIELD ;  /* 0x0000000000007946 */ /* 0x000fea0003800000 */
[----:B-----5:R-:W-:-:S04]  /*1f20*/  LOP3.LUT R65, R65, R64, RZ, 0x3c, !PT ;  /* 0x0000004041417212 */ /* 0x020fc800078e3cff */
[----:B------:R-:W-:-:S13]  /*1f30*/  ISETP.GT.AND P1, PT, R65, -0x1, PT ;  /* 0xffffffff4100780c */ /* 0x000fda0003f24270 */
[----:B------:R-:W-:Y:S05]  /*1f40*/  @P1 BRA `(.L_x_823) ;  /* 0xfffffffc00e81947 */ /* 0x000fea000383ffff */
.L_x_822:
[----:B------:R-:W-:Y:S05]  /*1f50*/  WARPSYNC.ALL ;  /* 0x0000000000007948 */ /* 0x000fea0003800000 */
[----:B------:R-:W-:Y:S01]  /*1f60*/  BAR.SYNC.DEFER_BLOCKING 0x0 ;  /* 0x0000000000007b1d */ /* 0x000fe20000010000 */
[----:B------:R-:W-:Y:S01]  /*1f70*/  HFMA2.MMA R66, -RZ, RZ, 0, 0 ;  /* 0x00000000ff427435 */ /* 0x000fe200000001ff */
[----:B0-----:R-:W-:-:S04]  /*1f80*/  IMAD.MOV.U32 R65, RZ, RZ, RZ ;  /* 0x000000ffff417224 */ /* 0x001fc800078e00ff */
[----:B------:R-:W-:Y:S04]  /*1f90*/  BSSY B0, `(.L_x_824) ;  /* 0x0000022000007945 */ /* 0x000fe80003800000 */
[----:B------:R-:W-:Y:S05]  /*1fa0*/  @P0 BRA `(.L_x_825) ;  /* 0x0000000000800947 */ /* 0x000fea0003800000 */
[----:B------:R-:W0:Y:S01]  /*1fb0*/  S2R R67, SR_TID.X ;  /* 0x0000000000437919 */ /* 0x000e220000002100 */
[----:B------:R-:W1:Y:S01]  /*1fc0*/  LDC R62, c[0x0][0x10] ;  /* 0x00000400ff3e7b82 */ /* 0x000e620000000800 */
[----:B------:R-:W1:Y:S01]  /*1fd0*/  S2R R68, SR_CTAID.Y ;  /* 0x0000000000447919 */ /* 0x000e620000002600 */
[----:B------:R2:W-:Y:S06]  /*1fe0*/  STL.64 [R1+0x90], R2 ;  /* 0x0000900201007387 */ /* 0x0005ec0000100a00 */
[----:B--2---:R-:W2:Y:S01]  /*1ff0*/  LDC.64 R2, c[0x0][0x248] ;  /* 0x00009200ff027b82 */ /* 0x004ea20000000a00 */
[----:B0-----:R-:W-:Y:S01]  /*2000*/  SHF.L.U32 R63, R67, 0x2, RZ ;  /* 0x00000002433f7819 */ /* 0x001fe200000006ff */
[----:B-1----:R-:W-:-:S03]  /*2010*/  IMAD R62, R62, UR4, R68 ;  /* 0x000000043e3e7c24 */ /* 0x002fc6000f8e0244 */
[----:B------:R-:W-:-:S04]  /*2020*/  LOP3.LUT R63, R63, 0x7fffffc0, RZ, 0xc0, !PT ;  /* 0x7fffffc03f3f7812 */ /* 0x000fc800078ec0ff */
[----:B------:R-:W-:Y:S02]  /*2030*/  LEA R62, R62, R63, 0xa ;  /* 0x0000003f3e3e7211 */ /* 0x000fe400078e50ff */
[----:B------:R-:W-:-:S04]  /*2040*/  LOP3.LUT R63, R67, 0xf, RZ, 0xc0, !PT ;  /* 0x0000000f433f7812 */ /* 0x000fc800078ec0ff */
[----:B------:R-:W-:-:S04]  /*2050*/  IADD3 R62, R62, R63, RZ ;  /* 0x0000003f3e3e7210 */ /* 0x000fc80007ffe0ff */
[----:B------:R-:W-:-:S05]  /*2060*/  SHF.L.U32 R66, R62, 0x1, RZ ;  /* 0x000000013e427819 */ /* 0x000fca00000006ff */
[C---:B------:R-:W-:Y:S02]  /*2070*/  VIADD R64, R66.reuse, 0x20 ;  /* 0x0000002042407836 */ /* 0x040fe40000000000 */
[C---:B--2---:R-:W-:Y:S01]  /*2080*/  IMAD.WIDE.U32 R62, R66.reuse, 0x4, R2 ;  /* 0x00000004423e7825 */ /* 0x044fe200078e0002 */
[----:B------:R-:W-:-:S03]  /*2090*/  IADD3 R67, R66, 0x40, RZ ;  /* 0x0000004042437810 */ /* 0x000fc60007ffe0ff */
[--C-:B------:R-:W-:Y:S01]  /*20a0*/  IMAD.WIDE.U32 R64, R64, 0x4, R2.reuse ;  /* 0x0000000440407825 */ /* 0x100fe200078e0002 */
[----:B------:R-:W-:Y:S01]  /*20b0*/  IADD3 R68, R66, 0x60, RZ ;  /* 0x0000006042447810 */ /* 0x000fe20007ffe0ff */
[----:B------:R-:W2:Y:S02]  /*20c0*/  LDG.E.64 R62, desc[UR6][R62.64] ;  /* 0x000000063e3e7981 */ /* 0x000ea4000c1e1b00 */
[--C-:B------:R-:W-:Y:S02]  /*20d0*/  IMAD.WIDE.U32 R66, R67, 0x4, R2.reuse ;  /* 0x0000000443427825 */ /* 0x100fe400078e0002 */
[----:B------:R-:W3:Y:S02]  /*20e0*/  LDG.E.64 R64, desc[UR6][R64.64] ;  /* 0x0000000640407981 */ /* 0x000ee4000c1e1b00 */
[----:B-----5:R-:W-:Y:S02]  /*20f0*/  IMAD.WIDE.U32 R68, R68, 0x4, R2 ;  /* 0x0000000444447825 */ /* 0x020fe400078e0002 */
        /* <DEDUP_REMOVED lines=11> */
.L_x_825:
[----:B------:R-:W-:Y:S05]  /*21b0*/  BSYNC B0 ;  /* 0x0000000000007941 */ /* 0x000fea0003800000 */
.L_x_824:
[----:B------:R-:W0:Y:S01]  /*21c0*/  SHFL.BFLY PT, R63, R66, 0x8, 0x1f ;  /* 0x0d001f00423f7f89 */ /* 0x000e2200000e0000 */
[----:B------:R-:W-:Y:S01]  /*21d0*/  ULDC.64 UR8, c[0x0][0x240] ;  /* 0x0000900000087ab9 */ /* 0x000fe20000000a00 */
[----:B-----5:R-:W-:Y:S02]  /*21e0*/  PRMT R69, R56, 0x7632, R69 ;  /* 0x0000763238457816 */ /* 0x020fe40000000045 */
[----:B------:R-:W1:Y:S01]  /*21f0*/  SHFL.BFLY PT, R62, R65, 0x8, 0x1f ;  /* 0x0d001f00413e7f89 */ /* 0x000e6200000e0000 */
[----:B------:R-:W-:Y:S02]  /*2200*/  PRMT R68, R57, 0x7632, R68 ;  /* 0x0000763239447816 */ /* 0x000fe40000000044 */
[----:B------:R-:W-:Y:S01]  /*2210*/  PRMT R67, R54, 0x7632, R67 ;  /* 0x0000763236437816 */ /* 0x000fe20000000043 */
[----:B------:R2:W-:Y:S01]  /*2220*/  STL [R1+0x94], R2 ;  /* 0x0000940201007387 */ /* 0x0005e20000100800 */
[----:B------:R-:W-:Y:S02]  /*2230*/  PRMT R58, R58, 0x7632, R58 ;  /* 0x000076323a3a7816 */ /* 0x000fe4000000003a */
[----:B------:R-:W-:Y:S01]  /*2240*/  PRMT R59, R59, 0x7632, R59 ;  /* 0x000076323b3b7816 */ /* 0x000fe2000000003b */
[----:B------:R3:W-:Y:S01]  /*2250*/  STL [R1+0x90], R0 ;  /* 0x0000900001007387 */ /* 0x0007e20000100800 */
[----:B------:R-:W-:-:S02]  /*2260*/  PRMT R53, R53, 0x7632, R53 ;  /* 0x0000763235357816 */ /* 0x000fc40000000035 */
[----:B------:R-:W-:Y:S02]  /*2270*/  PRMT R50, R50, 0x7632, R50 ;  /* 0x0000763232327816 */ /* 0x000fe40000000032 */
[----:B------:R-:W-:Y:S01]  /*2280*/  PRMT R51, R51, 0x7632, R51 ;  /* 0x0000763233337816 */ /* 0x000fe20000000033 */
[----:B--2---:R-:W2:Y:S01]  /*2290*/  S2R R2, SR_CTAID.X ;  /* 0x0000000000027919 */ /* 0x004ea20000002500 */
[----:B------:R-:W-:Y:S02]  /*22a0*/  PRMT R48, R48, 0x7632, R48 ;  /* 0x0000763230307816 */ /* 0x000fe40000000030 */
[----:B------:R-:W-:Y:S01]  /*22b0*/  PRMT R49, R49, 0x7632, R49 ;  /* 0x0000763231317816 */ /* 0x000fe20000000031 */
[----:B---3--:R-:W3:Y:S01]  /*22c0*/  S2R R0, SR_TID.X ;  /* 0x0000000000007919 */ /* 0x008ee20000002100 */
[----:B------:R-:W-:Y:S01]  /*22d0*/  PRMT R46, R46, 0x7632, R46 ;  /* 0x000076322e2e7816 */ /* 0x000fe2000000002e */
[----:B0-----:R-:W-:Y:S01]  /*22e0*/  FADD.FTZ R66, R63, R66 ;  /* 0x000000423f427221 */ /* 0x001fe20000010000 */
[----:B------:R-:W-:-:S02]  /*22f0*/  PRMT R47, R47, 0x7632, R47 ;  /* 0x000076322f2f7816 */ /* 0x000fc4000000002f */
[----:B------:R-:W-:Y:S01]  /*2300*/  PRMT R44, R44, 0x7632, R44 ;  /* 0x000076322c2c7816 */ /* 0x000fe2000000002c */
[--C-:B-1----:R-:W-:Y:S01]  /*2310*/  FADD.FTZ R62, R62, R65.reuse ;  /* 0x000000413e3e7221 */ /* 0x102fe20000010000 */
[----:B------:R-:W0:Y:S01]  /*2320*/  SHFL.BFLY PT, R64, R66, 0x4, 0x1f ;  /* 0x0c801f0042407f89 */ /* 0x000e2200000e0000 */
[----:B------:R-:W-:Y:S01]  /*2330*/  ISETP.EQ.U32.AND P1, PT, RZ, UR8, PT ;  /* 0x00000008ff007c0c */ /* 0x000fe2000bf22070 */
[----:B------:R-:W-:Y:S01]  /*2340*/  BSSY B0, `(.L_x_826) ;  /* 0x000003f000007945 */ /* 0x000fe20003800000 */
[----:B------:R-:W-:Y:S01]  /*2350*/  PRMT R65, R52, 0x7632, R65 ;  /* 0x0000763234417816 */ /* 0x000fe20000000041 */
[----:B------:R-:W1:Y:S01]  /*2360*/  SHFL.BFLY PT, R63, R62, 0x4, 0x1f ;  /* 0x0c801f003e3f7f89 */ /* 0x000e6200000e0000 */
[----:B------:R-:W-:Y:S02]  /*2370*/  PRMT R45, R45, 0x7632, R45 ;  /* 0x000076322d2d7816 */ /* 0x000fe4000000002d */
[----:B------:R-:W-:Y:S02]  /*2380*/  PRMT R42, R42, 0x7632, R42 ;  /* 0x000076322a2a7816 */ /* 0x000fe4000000002a */
[----:B------:R-:W-:-:S02]  /*2390*/  PRMT R43, R43, 0x7632, R43 ;  /* 0x000076322b2b7816 */ /* 0x000fc4000000002b */
[----:B------:R-:W-:Y:S02]  /*23a0*/  PRMT R40, R40, 0x7632, R40 ;  /* 0x0000763228287816 */ /* 0x000fe40000000028 */
[----:B------:R-:W-:Y:S02]  /*23b0*/  PRMT R41, R41, 0x7632, R41 ;  /* 0x0000763229297816 */ /* 0x000fe40000000029 */
[----:B------:R-:W-:Y:S02]  /*23c0*/  PRMT R38, R38, 0x7632, R38 ;  /* 0x0000763226267816 */ /* 0x000fe40000000026 */
[----:B------:R-:W-:Y:S01]  /*23d0*/  PRMT R39, R39, 0x7632, R39 ;  /* 0x0000763227277816 */ /* 0x000fe20000000027 */
[----:B0-----:R-:W-:Y:S01]  /*23e0*/  FADD.FTZ R66, R66, R64 ;  /* 0x0000004042427221 */ /* 0x001fe20000010000 */
[----:B---3--:R-:W-:Y:S01]  /*23f0*/  LOP3.LUT P0, RZ, R0, 0xffffff0f, RZ, 0xc0, !PT ;  /* 0xffffff0f00ff7812 */ /* 0x008fe2000780c0ff */
        /* <DEDUP_REMOVED lines=17> */
[----:B--2---:R-:W-:-:S03]  /*2510*/  LOP3.LUT P0, RZ, R2, 0x3f, RZ, 0xc0, !PT ;  /* 0x0000003f02ff7812 */ /* 0x004fc6000780c0ff */
[----:B------:R1:W5:Y:S01]  /*2520*/  LDL.LU R2, [R1+0x94] ;  /* 0x0000940001027983 */ /* 0x0003620000300800 */
[----:B------:R-:W-:Y:S02]  /*2530*/  ISETP.GT.U32.OR P0, PT, R0, 0xf, P0 ;  /* 0x0000000f0000780c */ /* 0x000fe40000704470 */
[----:B------:R-:W-:Y:S01]  /*2540*/  PRMT R36, R36, 0x7632, R36 ;  /* 0x0000763224247816 */ /* 0x000fe20000000024 */
[----:B------:R1:W5:Y:S01]  /*2550*/  LDL.LU R0, [R1+0x90] ;  /* 0x0000900001007983 */ /* 0x0003620000300800 */
[----:B------:R-:W-:Y:S02]  /*2560*/  ISETP.EQ.OR.EX P0, PT, RZ, UR9, P0, P1 ;  /* 0x00000009ff007c0c */ /* 0x000fe40008702710 */
        /* <DEDUP_REMOVED lines=10> */
[----:B0-----:R-:W-:Y:S02]  /*2610*/  PRMT R62, R27, 0x7632, R62 ;  /* 0x000076321b3e7816 */ /* 0x001fe4000000003e */
[----:B------:R-:W-:Y:S02]  /*2620*/  PRMT R63, R24, 0x7632, R63 ;  /* 0x00007632183f7816 */ /* 0x000fe4000000003f */
[----:B------:R-:W-:Y:S01]  /*2630*/  PRMT R64, R25, 0x7632, R64 ;  /* 0x0000763219407816 */ /* 0x000fe20000000040 */
[----:B------:R-:W-:Y:S06]  /*2640*/  BAR.SYNC.DEFER_BLOCKING 0x0 ;  /* 0x0000000000007b1d */ /* 0x000fec0000010000 */
[----:B-1----:R-:W-:Y:S05]  /*2650*/  @P0 BRA `(.L_x_827) ;  /* 0x0000000000340947 */ /* 0x002fea0003800000 */
[----:B------:R-:W0:Y:S01]  /*2660*/  S2R R30, SR_CTAID.Y ;  /* 0x00000000001e7919 */ /* 0x000e220000002600 */
[----:B------:R-:W1:Y:S01]  /*2670*/  S2R R31, SR_TID.X ;  /* 0x00000000001f7919 */ /* 0x000e620000002100 */
[----:B0-----:R-:W-:-:S04]  /*2680*/  SHF.L.U32 R30, R30, 0x4, RZ ;  /* 0x000000041e1e7819 */ /* 0x001fc800000006ff */
[----:B------:R-:W-:-:S04]  /*2690*/  LOP3.LUT R30, R30, 0x10, RZ, 0xc0, !PT ;  /* 0x000000101e1e7812 */ /* 0x000fc800078ec0ff */
[----:B-1----:R-:W-:-:S04]  /*26a0*/  IADD3 R29, R30, R31, RZ ;  /* 0x0000001f1e1d7210 */ /* 0x002fc80007ffe0ff */
[----:B------:R-:W-:Y:S02]  /*26b0*/  SHF.R.S32.HI R30, RZ, 0x1f, R29 ;  /* 0x0000001fff1e7819 */ /* 0x000fe4000001141d */
[----:B------:R-:W-:-:S04]  /*26c0*/  LEA R29, P0, R19, R29, 0x5 ;  /* 0x0000001d131d7211 */ /* 0x000fc800078028ff */
[----:B------:R-:W-:Y:S02]  /*26d0*/  LEA.HI.X R30, R19, R30, R18, 0x5, P0 ;  /* 0x0000001e131e7211 */ /* 0x000fe400000f2c12 */
[----:B------:R-:W-:-:S04]  /*26e0*/  LEA R28, P0, R29, UR8, 0x3 ;  /* 0x000000081d1c7c11 */ /* 0x000fc8000f8018ff */
[----:B------:R-:W-:Y:S02]  /*26f0*/  LEA.HI.X R29, R29, UR9, R30, 0x3, P0 ;  /* 0x000000091d1d7c11 */ /* 0x000fe400080f1c1e */
[----:B------:R-:W-:-:S06]  /*2700*/  LEA R30, R31, UR5, 0x3 ;  /* 0x000000051f1e7c11 */ /* 0x000fcc000f8e18ff */
[----:B------:R-:W0:Y:S04]  /*2710*/  LDS.64 R30, [R30] ;  /* 0x000000001e1e7984 */ /* 0x000e280000000a00 */
[----:B0-----:R0:W-:Y:S02]  /*2720*/  STG.E.64 desc[UR6][R28.64], R30 ;  /* 0x0000001e1c007986 */ /* 0x0011e4000c101b06 */
.L_x_827:
[----:B------:R-:W-:Y:S05]  /*2730*/  BSYNC B0 ;  /* 0x0000000000007941 */ /* 0x000fea0003800000 */
.L_x_826:
[----:B0-----:R-:W2:Y:S01]  /*2740*/  LDL.LU R30, [R1+0xc] ;  /* 0x00000c00011e7983 */ /* 0x001ea20000300800 */
[----:B------:R-:W-:Y:S01]  /*2750*/  MOV R28, 0x280 ;  /* 0x00000280001c7802 */ /* 0x000fe20000000f00 */
[----:B------:R-:W-:Y:S02]  /*2760*/  ULDC UR8, c[0x0][0x230] ;  /* 0x00008c0000087ab9 */ /* 0x000fe40000000800 */
[----:B------:R-:W3:Y:S04]  /*2770*/  LDL R29, [R1+0x88] ;  /* 0x00008800011d7983 */ /* 0x000ee80000100800 */
[----:B------:R0:W-:Y:S04]  /*2780*/  STL [R1+0x94], R19 ;  /* 0x0000941301007387 */ /* 0x0001e80000100800 */
[----:B------:R1:W-:Y:S04]  /*2790*/  STL [R1+0x90], R18 ;  /* 0x0000901201007387 */ /* 0x0003e80000100800 */
[----:B------:R-:W4:Y:S04]  /*27a0*/  LDL.LU R61, [R1+0x10] ;  /* 0x00001000013d7983 */ /* 0x000f280000300800 */
[----:B0-----:R-:W4:Y:S04]  /*27b0*/  LDL.LU R19, [R1+0x8] ;  /* 0x0000080001137983 */ /* 0x001f280000300800 */
[----:B-1----:R-:W4:Y:S01]  /*27c0*/  LDL.LU R18, [R1] ;  /* 0x0000000001127983 */ /* 0x002f220000300800 */
[----:B------:R-:W-:Y:S01]  /*27d0*/  IMAD.U32 R58, R58, 0x10000, RZ ;  /* 0x000100003a3a7824 */ /* 0x000fe200078e00ff */
[----:B------:R-:W-:-:S02]  /*27e0*/  SHF.L.U32 R59, R59, 0x10, RZ ;  /* 0x000000103b3b7819 */ /* 0x000fc400000006ff */
[----:B------:R-:W-:Y:S02]  /*27f0*/  SHF.L.U32 R26, R26, 0x10, RZ ;  /* 0x000000101a1a7819 */ /* 0x000fe400000006ff */
[----:B------:R-:W-:Y:S02]  /*2800*/  SHF.L.U32 R57, R57, 0x10, RZ ;  /* 0x0000001039397819 */ /* 0x000fe400000006ff */
[----:B------:R-:W-:Y:S01]  /*2810*/  SHF.L.U32 R63, R63, 0x10, RZ ;  /* 0x000000103f3f7819 */ /* 0x000fe200000006ff */
[----:B------:R-:W-:Y:S01]  /*2820*/  IMAD.U32 R27, R27, 0x10000, RZ ;  /* 0x000100001b1b7824 */ /* 0x000fe200078e00ff */
[----:B------:R-:W-:Y:S02]  /*2830*/  SHF.L.U32 R31, R25, 0x10, RZ ;  /* 0x00000010191f7819 */ /* 0x000fe400000006ff */
[----:B------:R-:W-:Y:S02]  /*2840*/  SHF.L.U32 R62, R62, 0x10, RZ ;  /* 0x000000103e3e7819 */ /* 0x000fe400000006ff */
[----:B------:R-:W-:Y:S01]  /*2850*/  SHF.L.U32 R64, R64, 0x10, RZ ;  /* 0x0000001040407819 */ /* 0x000fe200000006ff */
[----:B--2---:R-:W-:-:S05]  /*2860*/  IMAD R28, R30, R28, 0x9600 ;  /* 0x000096001e1c7424 */ /* 0x004fca00078e021c */
[----:B------:R-:W-:Y:S02]  /*2870*/  IADD3 R60, P0, R28, R60, RZ ;  /* 0x0000003c1c3c7210 */ /* 0x000fe40007f1e0ff */
[----:B---3--:R-:W0:Y:S01]  /*2880*/  LDS.64 R28, [R29] ;  /* 0x000000001d1c7984 */ /* 0x008e220000000a00 */
[----:B------:R-:W-:Y:S01]  /*2890*/  SHF.L.U32 R30, R24, 0x10, RZ ;  /* 0x00000010181e7819 */ /* 0x000fe200000006ff */
[----:B0-----:R-:W-:Y:S01]  /*28a0*/  FADD.FTZ R29, R29, UR8 ;  /* 0x000000081d1d7e21 */ /* 0x001fe20008010000 */
[----:B-----5:R-:W-:Y:S01]  /*28b0*/  FADD.FTZ R0, R0, -R28 ;  /* 0x8000001c00007221 */ /* 0x020fe20000010000 */
[----:B------:R-:W-:Y:S01]  /*28c0*/  FADD.FTZ R58, -R28, R58 ;  /* 0x0000003a1c3a7221 */ /* 0x000fe20000010100 */
[----:B------:R-:W-:Y:S01]  /*28d0*/  FADD.FTZ R92, R92, -R28 ;  /* 0x8000001c5c5c7221 */ /* 0x000fe20000010000 */
[----:B------:R-:W-:Y:S01]  /*28e0*/  FADD.FTZ R59, -R28, R59 ;  /* 0x0000003b1c3b7221 */ /* 0x000fe20000010100 */
[----:B------:R-:W-:Y:S01]  /*28f0*/  ULDC.64 UR8, c[0x0][0x210] ;  /* 0x0000840000087ab9 */ /* 0x000fe20000000a00 */
[----:B------:R-:W0:Y:S02]  /*2900*/  MUFU.RSQ R29, R29 ;  /* 0x0000001d001d7308 */ /* 0x000e240000001400 */
[----:B0-----:R-:W-:Y:S01]  /*2910*/  FMUL.FTZ R0, R0, R29 ;  /* 0x0000001d00007220 */ /* 0x001fe20000410000 */
[C---:B------:R-:W-:Y:S01]  /*2920*/  FMUL.FTZ R58, R29.reuse, R58 ;  /* 0x0000003a1d3a7220 */ /* 0x040fe20000410000 */
[----:B------:R-:W-:-:S02]  /*2930*/  FMUL.FTZ R92, R29, R92 ;  /* 0x0000005c1d5c7220 */ /* 0x000fc40000410000 */
[----:B------:R-:W-:Y:S01]  /*2940*/  FFMA.FTZ R0, R0, R26, R30 ;  /* 0x0000001a00007223 */ /* 0x000fe2000001001e */
[----:B------:R-:W-:Y:S01]  /*2950*/  FFMA.FTZ R58, R58, R57, R63 ;  /* 0x000000393a3a7223 */ /* 0x000fe2000001003f */
[----:B------:R-:W-:-:S04]  /*2960*/  FMUL.FTZ R59, R29, R59 ;  /* 0x0000003b1d3b7220 */ /* 0x000fc80000410000 */
[----:B------:R-:W-:Y:S01]  /*2970*/  F2FP.BF16.F32.PACK_AB R0, R58, R0 ;  /* 0x000000003a00723e */ /* 0x000fe200000010ff */
[----:B------:R-:W-:Y:S01]  /*2980*/  FFMA.FTZ R58, R92, R27, R31 ;  /* 0x0000001b5c3a7223 */ /* 0x000fe2000001001f */
[----:B------:R-:W-:Y:S01]  /*2990*/  FFMA.FTZ R59, R59, R62, R64 ;  /* 0x0000003e3b3b7223 */ /* 0x000fe20000010040 */
[--C-:B------:R-:W-:Y:S01]  /*29a0*/  FADD.FTZ R91, R91, -R28.reuse ;  /* 0x8000001c5b5b7221 */ /* 0x100fe20000010000 */
[----:B------:R-:W-:-:S03]  /*29b0*/  FADD.FTZ R89, R89, -R28 ;  /* 0x8000001c59597221 */ /* 0x000fc60000010000 */
[----:B------:R-:W-:Y:S01]  /*29c0*/  F2FP.BF16.F32.PACK_AB R58, R59, R58 ;  /* 0x0000003a3b3a723e */ /* 0x000fe200000010ff */
[--C-:B----4-:R-:W-:Y:S01]  /*29d0*/  FADD.FTZ R59, R18, -R28.reuse ;  /* 0x8000001c123b7221 */ /* 0x110fe20000010000 */
[C---:B------:R-:W-:Y:S01]  /*29e0*/  LEA R24, P1, R16.reuse, UR8, 0x1 ;  /* 0x0000000810187c11 */ /* 0x040fe2000f8208ff */
[C---:B------:R-:W-:Y:S02]  /*29f0*/  FMUL.FTZ R91, R29.reuse, R91 ;  /* 0x0000005b1d5b7220 */ /* 0x040fe40000410000 */
[----:B------:R-:W-:Y:S01]  /*2a00*/  FMUL.FTZ R59, R29, R59 ;  /* 0x0000003b1d3b7220 */ /* 0x000fe20000410000 */
[--C-:B------:R-:W-:Y:S01]  /*2a10*/  FADD.FTZ R87, R87, -R28.reuse ;  /* 0x8000001c57577221 */ /* 0x100fe20000010000 */
[----:B------:R-:W-:Y:S01]  /*2a20*/  FMUL.FTZ R89, R29, R89 ;  /* 0x000000591d597220 */ /* 0x000fe20000410000 */
[----:B------:R-:W-:Y:S01]  /*2a30*/  LEA.HI.X R25, R16, UR9, R61, 0x1, P1 ;  /* 0x0000000910197c11 */ /* 0x000fe200088f0c3d */
[--C-:B------:R-:W-:Y:S01]  /*2a40*/  FADD.FTZ R85, R85, -R28.reuse ;  /* 0x8000001c55557221 */ /* 0x100fe20000010000 */
[--C-:B------:R-:W-:Y:S01]  /*2a50*/  FADD.FTZ R16, R19, -R28.reuse ;  /* 0x8000001c13107221 */ /* 0x100fe20000010000 */
[----:B------:R-:W-:Y:S01]  /*2a60*/  FADD.FTZ R83, R83, -R28 ;  /* 0x8000001c53537221 */ /* 0x000fe20000010000 */
[C-C-:B------:R-:W-:Y:S01]  /*2a70*/  FFMA.FTZ R59, R26.reuse, R59, R30.reuse ;  /* 0x0000003b1a3b7223 */ /* 0x140fe2000001001e */
[C-C-:B------:R-:W-:Y:S01]  /*2a80*/  FFMA.FTZ R19, R26.reuse, R91, R30.reuse ;  /* 0x0000005b1a137223 */ /* 0x140fe2000001001e */
[C---:B------:R-:W-:Y:S01]  /*2a90*/  FMUL.FTZ R87, R29.reuse, R87 ;  /* 0x000000571d577220 */ /* 0x040fe20000410000 */
[----:B------:R-:W-:Y:S01]  /*2aa0*/  FFMA.FTZ R18, R26, R89, R30 ;  /* 0x000000591a127223 */ /* 0x000fe2000001001e */
[----:B------:R-:W-:Y:S01]  /*2ab0*/  FMUL.FTZ R85, R29, R85 ;  /* 0x000000551d557220 */ /* 0x000fe20000410000 */
[--C-:B------:R-:W-:Y:S01]  /*2ac0*/  FADD.FTZ R81, R81, -R28.reuse ;  /* 0x8000001c51517221 */ /* 0x100fe20000010000 */
[----:B------:R-:W-:Y:S01]  /*2ad0*/  FMUL.FTZ R83, R29, R83 ;  /* 0x000000531d537220 */ /* 0x000fe20000410000 */
[--C-:B------:R-:W-:Y:S01]  /*2ae0*/  FADD.FTZ R79, R79, -R28.reuse ;  /* 0x8000001c4f4f7221 */ /* 0x100fe20000010000 */
[----:B------:R0:W-:Y:S01]  /*2af0*/  STL [R1+0x70], R59 ;  /* 0x0000703b01007387 */ /* 0x0001e20000100800 */
[--C-:B------:R-:W-:Y:S01]  /*2b00*/  FADD.FTZ R20, R20, -R28.reuse ;  /* 0x8000001c14147221 */ /* 0x100fe20000010000 */
[----:B------:R-:W-:-:S02]  /*2b10*/  FADD.FTZ R22, R22, -R28 ;  /* 0x8000001c16167221 */ /* 0x000fc40000010000 */
[----:B------:R1:W-:Y:S01]  /*2b20*/  STL [R1+0x6c], R19 ;  /* 0x00006c1301007387 */ /* 0x0003e20000100800 */
[C---:B------:R-:W-:Y:S01]  /*2b30*/  FMUL.FTZ R81, R29.reuse, R81 ;  /* 0x000000511d517220 */ /* 0x040fe20000410000 */
[C---:B------:R-:W-:Y:S02]  /*2b40*/  FMUL.FTZ R79, R29.reuse, R79 ;  /* 0x0000004f1d4f7220 */ /* 0x040fe40000410000 */
[----:B------:R2:W-:Y:S01]  /*2b50*/  STL [R1+0x68], R18 ;  /* 0x0000681201007387 */ /* 0x0005e20000100800 */
[C-C-:B0-----:R-:W-:Y:S01]  /*2b60*/  FFMA.FTZ R59, R26.reuse, R87, R30.reuse ;  /* 0x000000571a3b7223 */ /* 0x141fe2000001001e */
[C---:B------:R-:W-:Y:S01]  /*2b70*/  FMUL.FTZ R20, R29.reuse, R20 ;  /* 0x000000141d147220 */ /* 0x040fe20000410000 */
[C-C-:B-1----:R-:W-:Y:S01]  /*2b80*/  FFMA.FTZ R19, R26.reuse, R85, R30.reuse ;  /* 0x000000551a137223 */ /* 0x142fe2000001001e */
[----:B------:R-:W-:Y:S01]  /*2b90*/  FMUL.FTZ R22, R29, R22 ;  /* 0x000000161d167220 */ /* 0x000fe20000410000 */
[C-C-:B--2---:R-:W-:Y:S01]  /*2ba0*/  FFMA.FTZ R18, R26.reuse, R83, R30.reuse ;  /* 0x000000531a127223 */ /* 0x144fe2000001001e */
[----:B------:R0:W-:Y:S04]  /*2bb0*/  STL [R1+0x5c], R59 ;  /* 0x00005c3b01007387 */ /* 0x0001e80000100800 */
[----:B------:R1:W-:Y:S04]  /*2bc0*/  STL [R1+0x48], R19 ;  /* 0x0000481301007387 */ /* 0x0003e80000100800 */
[----:B------:R2:W-:Y:S01]  /*2bd0*/  STL [R1+0x38], R18 ;  /* 0x0000381201007387 */ /* 0x0005e20000100800 */
[C-C-:B0-----:R-:W-:Y:S01]  /*2be0*/  FFMA.FTZ R59, R26.reuse, R81, R30.reuse ;  /* 0x000000511a3b7223 */ /* 0x141fe2000001001e */
[----:B-1----:R-:W-:-:S04]  /*2bf0*/  FFMA.FTZ R19, R26, R79, R30 ;  /* 0x0000004f1a137223 */ /* 0x002fc8000001001e */
[----:B------:R0:W-:Y:S01]  /*2c00*/  STL [R1+0x30], R59 ;  /* 0x0000303b01007387 */ /* 0x0001e20000100800 */
[C-C-:B--2---:R-:W-:Y:S01]  /*2c10*/  FFMA.FTZ R18, R26.reuse, R20, R30.reuse ;  /* 0x000000141a127223 */ /* 0x144fe2000001001e */
[----:B------:R-:W-:Y:S02]  /*2c20*/  FFMA.FTZ R20, R26, R22, R30 ;  /* 0x000000161a147223 */ /* 0x000fe4000001001e */
[----:B------:R1:W-:Y:S04]  /*2c30*/  STL [R1+0x2c], R19 ;  /* 0x00002c1301007387 */ /* 0x0003e80000100800 */
[----:B------:R2:W-:Y:S04]  /*2c40*/  STL [R1+0x24], R18 ;  /* 0x0000241201007387 */ /* 0x0005e80000100800 */
[----:B------:R-:W-:Y:S04]  /*2c50*/  STL [R1+0x20], R20 ;  /* 0x0000201401007387 */ /* 0x000fe80000100800 */
[----:B0-----:R-:W3:Y:S01]  /*2c60*/  LDL.LU R59, [R1+0x4] ;  /* 0x00000400013b7983 */ /* 0x001ee20000300800 */
[--C-:B------:R-:W-:Y:S01]  /*2c70*/  FADD.FTZ R70, R70, -R28.reuse ;  /* 0x8000001c46467221 */ /* 0x100fe20000010000 */
[--C-:B------:R-:W-:Y:S01]  /*2c80*/  FADD.FTZ R72, R72, -R28.reuse ;  /* 0x8000001c48487221 */ /* 0x100fe20000010000 */
[----:B------:R-:W-:-:S02]  /*2c90*/  FADD.FTZ R74, R74, -R28 ;  /* 0x8000001c4a4a7221 */ /* 0x000fc40000010000 */
[C---:B------:R-:W-:Y:S01]  /*2ca0*/  FMUL.FTZ R70, R29.reuse, R70 ;  /* 0x000000461d467220 */ /* 0x040fe20000410000 */
[C---:B------:R-:W-:Y:S01]  /*2cb0*/  FMUL.FTZ R72, R29.reuse, R72 ;  /* 0x000000481d487220 */ /* 0x040fe20000410000 */
[----:B------:R-:W-:Y:S02]  /*2cc0*/  FMUL.FTZ R74, R29, R74 ;  /* 0x0000004a1d4a7220 */ /* 0x000fe40000410000 */
[C-C-:B-1----:R-:W-:Y:S01]  /*2cd0*/  FFMA.FTZ R19, R26.reuse, R70, R30.reuse ;  /* 0x000000461a137223 */ /* 0x142fe2000001001e */
[----:B--2---:R-:W-:Y:S01]  /*2ce0*/  FFMA.FTZ R18, R26, R72, R30 ;  /* 0x000000481a127223 */ /* 0x004fe2000001001e */
[----:B------:R-:W-:Y:S01]  /*2cf0*/  FADD.FTZ R76, R76, -R28 ;  /* 0x8000001c4c4c7221 */ /* 0x000fe20000010000 */
[----:B------:R-:W-:Y:S02]  /*2d00*/  SHF.L.U32 R69, R69, 0x10, RZ ;  /* 0x0000001045457819 */ /* 0x000fe400000006ff */
[----:B------:R0:W-:Y:S01]  /*2d10*/  STL [R1+0x10], R19 ;  /* 0x0000101301007387 */ /* 0x0001e20000100800 */
[C---:B------:R-:W-:Y:S01]  /*2d20*/  FMUL.FTZ R76, R29.reuse, R76 ;  /* 0x0000004c1d4c7220 */ /* 0x040fe20000410000 */
[----:B------:R-:W-:Y:S01]  /*2d30*/  SHF.L.U32 R34, R34, 0x10, RZ ;  /* 0x0000001022227819 */ /* 0x000fe200000006ff */
[----:B------:R-:W-:Y:S01]  /*2d40*/  FADD.FTZ R69, -R28, R69 ;  /* 0x000000451c457221 */ /* 0x000fe20000010100 */
[----:B------:R1:W-:Y:S01]  /*2d50*/  STL [R1+0xc], R18 ;  /* 0x00000c1201007387 */ /* 0x0003e20000100800 */
[----:B------:R-:W-:Y:S01]  /*2d60*/  FMUL.FTZ R16, R29, R16 ;  /* 0x000000101d107220 */ /* 0x000fe20000410000 */
[----:B------:R-:W-:Y:S01]  /*2d70*/  SHF.L.U32 R36, R36, 0x10, RZ ;  /* 0x0000001024247819 */ /* 0x000fe200000006ff */
[----:B0-----:R-:W-:-:S02]  /*2d80*/  FFMA.FTZ R19, R26, R74, R30 ;  /* 0x0000004a1a137223 */ /* 0x001fc4000001001e */
[----:B------:R-:W2:Y:S01]  /*2d90*/  LDL.LU R74, [R1+0x14] ;  /* 0x00001400014a7983 */ /* 0x000ea20000300800 */
[----:B------:R-:W-:Y:S01]  /*2da0*/  FADD.FTZ R34, -R28, R34 ;  /* 0x000000221c227221 */ /* 0x000fe20000010100 */
[C-C-:B-1----:R-:W-:Y:S01]  /*2db0*/  FFMA.FTZ R18, R26.reuse, R76, R30.reuse ;  /* 0x0000004c1a127223 */ /* 0x142fe2000001001e */
[C---:B------:R-:W-:Y:S01]  /*2dc0*/  FMUL.FTZ R69, R29.reuse, R69 ;  /* 0x000000451d457220 */ /* 0x040fe20000410000 */
[----:B------:R-:W4:Y:S01]  /*2dd0*/  LDL.LU R76, [R1+0x18] ;  /* 0x00001800014c7983 */ /* 0x000f220000300800 */
[----:B------:R-:W-:Y:S01]  /*2de0*/  FFMA.FTZ R16, R26, R16, R30 ;  /* 0x000000101a107223 */ /* 0x000fe2000001001e */
[----:B------:R-:W-:Y:S01]  /*2df0*/  FADD.FTZ R36, -R28, R36 ;  /* 0x000000241c247221 */ /* 0x000fe20000010100 */
[----:B------:R-:W-:Y:S01]  /*2e00*/  FMUL.FTZ R26, R29, R34 ;  /* 0x000000221d1a7220 */ /* 0x000fe20000410000 */
[----:B------:R-:W-:Y:S01]  /*2e10*/  FFMA.FTZ R34, R57, R69, R63 ;  /* 0x0000004539227223 */ /* 0x000fe2000001003f */
[----:B------:R-:W-:Y:S01]  /*2e20*/  FADD.FTZ R93, R93, -R28 ;  /* 0x8000001c5d5d7221 */ /* 0x000fe20000010000 */
[----:B------:R-:W4:Y:S01]  /*2e30*/  LDL.LU R69, [R1+0x1c] ;  /* 0x00001c0001457983 */ /* 0x000f220000300800 */
[----:B------:R-:W-:-:S03]  /*2e40*/  FMUL.FTZ R30, R29, R36 ;  /* 0x000000241d1e7220 */ /* 0x000fc60000410000 */
[----:B------:R-:W4:Y:S04]  /*2e50*/  LDL.LU R70, [R1+0x34] ;  /* 0x0000340001467983 */ /* 0x000f280000300800 */
[----:B------:R-:W4:Y:S04]  /*2e60*/  LDL.LU R79, [R1+0x3c] ;  /* 0x00003c00014f7983 */ /* 0x000f280000300800 */
[----:B------:R-:W4:Y:S01]  /*2e70*/  LDL.LU R72, [R1+0x40] ;  /* 0x0000400001487983 */ /* 0x000f220000300800 */
[----:B---3--:R-:W-:Y:S01]  /*2e80*/  FADD.FTZ R36, R59, -R28 ;  /* 0x8000001c3b247221 */ /* 0x008fe20000010000 */
[----:B------:R-:W-:-:S02]  /*2e90*/  FMUL.FTZ R59, R29, R93 ;  /* 0x0000005d1d3b7220 */ /* 0x000fc40000410000 */
[----:B------:R-:W3:Y:S01]  /*2ea0*/  LDL.LU R93, [R1+0x28] ;  /* 0x00002800015d7983 */ /* 0x000ee20000300800 */
[----:B------:R-:W-:Y:S01]  /*2eb0*/  SHF.L.U32 R67, R67, 0x10, RZ ;  /* 0x0000001043437819 */ /* 0x000fe200000006ff */
[----:B------:R-:W-:Y:S01]  /*2ec0*/  IMAD.U32 R65, R65, 0x10000, RZ ;  /* 0x0001000041417824 */ /* 0x000fe200078e00ff */
[----:B------:R-:W-:Y:S01]  /*2ed0*/  SHF.L.U32 R50, R50, 0x10, RZ ;  /* 0x0000001032327819 */ /* 0x000fe200000006ff */
[----:B------:R-:W-:Y:S01]  /*2ee0*/  IMAD.U32 R40, R40, 0x10000, RZ ;  /* 0x0001000028287824 */ /* 0x000fe200078e00ff */
[----:B------:R-:W-:Y:S02]  /*2ef0*/  SHF.L.U32 R48, R48, 0x10, RZ ;  /* 0x0000001030307819 */ /* 0x000fe400000006ff */
[----:B------:R-:W-:Y:S02]  /*2f00*/  SHF.L.U32 R46, R46, 0x10, RZ ;  /* 0x000000102e2e7819 */ /* 0x000fe400000006ff */
[----:B------:R-:W-:Y:S02]  /*2f10*/  SHF.L.U32 R44, R44, 0x10, RZ ;  /* 0x000000102c2c7819 */ /* 0x000fe400000006ff */
[----:B------:R-:W-:-:S02]  /*2f20*/  SHF.L.U32 R42, R42, 0x10, RZ ;  /* 0x000000102a2a7819 */ /* 0x000fc400000006ff */
[----:B------:R-:W-:Y:S02]  /*2f30*/  SHF.L.U32 R38, R38, 0x10, RZ ;  /* 0x0000001026267819 */ /* 0x000fe400000006ff */
[----:B------:R-:W-:Y:S02]  /*2f40*/  SHF.L.U32 R32, R32, 0x10, RZ ;  /* 0x0000001020207819 */ /* 0x000fe400000006ff */
[----:B------:R-:W-:Y:S01]  /*2f50*/  SHF.L.U32 R52, R52, 0x10, RZ ;  /* 0x0000001034347819 */ /* 0x000fe200000006ff */
[----:B------:R-:W-:Y:S02]  /*2f60*/  IMAD.U32 R55, R55, 0x10000, RZ ;  /* 0x0001000037377824 */ /* 0x000fe400078e00ff */
        /* <DEDUP_REMOVED lines=36> */
[--C-:B------:R-:W-:Y:S01]  /*31b0*/  FFMA.FTZ R91, R57, R65, R63.reuse ;  /* 0x00000041395b7223 */ /* 0x100fe2000001003f */
[----:B------:R-:W-:Y:S01]  /*31c0*/  FADD.FTZ R77, R77, -R28 ;  /* 0x8000001c4d4d7221 */ /* 0x000fe20000010000 */
        /* <DEDUP_REMOVED lines=28> */
[C-C-:B------:R-:W-:Y:S01]  /*3390*/  FFMA.FTZ R61, R27.reuse, R36, R31.reuse ;  /* 0x000000241b3d7223 */ /* 0x140fe2000001001f */
[C-C-:B------:R-:W-:Y:S01]  /*33a0*/  FFMA.FTZ R40, R27.reuse, R21, R31.reuse ;  /* 0x000000151b287223 */ /* 0x140fe2000001001f */
[--C-:B------:R-:W-:Y:S01]  /*33b0*/  FFMA.FTZ R38, R27, R23, R31.reuse ;  /* 0x000000171b267223 */ /* 0x100fe2000001001f */
[----:B------:R-:W-:Y:S01]  /*33c0*/  SHF.L.U32 R51, R51, 0x10, RZ ;  /* 0x0000001033337819 */ /* 0x000fe200000006ff */
        /* <DEDUP_REMOVED lines=11> */
[----:B------:R-:W-:Y:S01]  /*3480*/  SHF.L.U32 R49, R49, 0x10, RZ ;  /* 0x0000001031317819 */ /* 0x000fe200000006ff */
[----:B------:R-:W-:Y:S01]  /*3490*/  FFMA.FTZ R27, R27, R77, R31 ;  /* 0x0000004d1b1b7223 */ /* 0x000fe2000001001f */
[----:B------:R-:W-:Y:S01]  /*34a0*/  IMAD.U32 R47, R47, 0x10000, RZ ;  /* 0x000100002f2f7824 */ /* 0x000fe200078e00ff */
[----:B------:R-:W-:-:S02]  /*34b0*/  SHF.L.U32 R45, R45, 0x10, RZ ;  /* 0x000000102d2d7819 */ /* 0x000fc400000006ff */
[----:B------:R-:W-:Y:S02]  /*34c0*/  SHF.L.U32 R43, R43, 0x10, RZ ;  /* 0x000000102b2b7819 */ /* 0x000fe400000006ff */
[----:B------:R-:W-:Y:S02]  /*34d0*/  SHF.L.U32 R41, R41, 0x10, RZ ;  /* 0x0000001029297819 */ /* 0x000fe400000006ff */
[----:B------:R-:W-:Y:S02]  /*34e0*/  SHF.L.U32 R39, R39, 0x10, RZ ;  /* 0x0000001027277819 */ /* 0x000fe400000006ff */
[----:B------:R-:W-:Y:S01]  /*34f0*/  SHF.L.U32 R37, R37, 0x10, RZ ;  /* 0x0000001025257819 */ /* 0x000fe200000006ff */
[----:B------:R-:W-:Y:S01]  /*3500*/  IMAD.U32 R35, R35, 0x10000, RZ ;  /* 0x0001000023237824 */ /* 0x000fe200078e00ff */
[----:B------:R-:W-:Y:S01]  /*3510*/  SHF.L.U32 R31, R54, 0x10, RZ ;  /* 0x00000010361f7819 */ /* 0x000fe200000006ff */
[C---:B------:R-:W-:Y:S01]  /*3520*/  FADD.FTZ R54, -R28.reuse, R53 ;  /* 0x000000351c367221 */ /* 0x040fe20000010100 */
[C---:B------:R-:W-:Y:S01]  /*3530*/  FADD.FTZ R53, -R28.reuse, R51 ;  /* 0x000000331c357221 */ /* 0x040fe20000010100 */
[C---:B------:R-:W-:Y:S01]  /*3540*/  FADD.FTZ R51, -R28.reuse, R49 ;  /* 0x000000311c337221 */ /* 0x040fe20000010100 */
[C---:B------:R-:W-:Y:S01]  /*3550*/  FADD.FTZ R49, -R28.reuse, R47 ;  /* 0x0000002f1c317221 */ /* 0x040fe20000010100 */
[----:B------:R-:W-:Y:S01]  /*3560*/  FADD.FTZ R47, -R28, R45 ;  /* 0x0000002d1c2f7221 */ /* 0x000fe20000010100 */
[----:B------:R-:W-:Y:S01]  /*3570*/  SHF.L.U32 R66, R66, 0x10, RZ ;  /* 0x0000001042427819 */ /* 0x000fe200000006ff */
[----:B------:R-:W-:Y:S01]  /*3580*/  FADD.FTZ R45, -R28, R43 ;  /* 0x0000002b1c2d7221 */ /* 0x000fe20000010100 */
[----:B------:R-:W-:Y:S01]  /*3590*/  F2FP.BF16.F32.PACK_AB R80, R34, R16 ;  /* 0x000000102250723e */ /* 0x000fe200000010ff */
[C---:B------:R-:W-:Y:S01]  /*35a0*/  FADD.FTZ R43, -R28.reuse, R41 ;  /* 0x000000291c2b7221 */ /* 0x040fe20000010100 */
[----:B------:R-:W-:Y:S01]  /*35b0*/  LEA R34, P1, R15, UR8, 0x1 ;  /* 0x000000080f227c11 */ /* 0x000fe2000f8208ff */
[----:B------:R-:W-:Y:S01]  /*35c0*/  FADD.FTZ R41, -R28, R39 ;  /* 0x000000271c297221 */ /* 0x000fe20000010100 */
[----:B------:R-:W-:Y:S01]  /*35d0*/  SHF.L.U32 R63, R68, 0x10, RZ ;  /* 0x00000010443f7819 */ /* 0x000fe200000006ff */
[C---:B------:R-:W-:Y:S01]  /*35e0*/  FADD.FTZ R39, -R28.reuse, R37 ;  /* 0x000000251c277221 */ /* 0x040fe20000010100 */
[----:B------:R-:W-:Y:S01]  /*35f0*/  SHF.L.U32 R33, R33, 0x10, RZ ;  /* 0x0000001021217819 */ /* 0x000fe200000006ff */
[----:B------:R-:W-:Y:S01]  /*3600*/  FADD.FTZ R37, -R28, R35 ;  /* 0x000000231c257221 */ /* 0x000fe20000010100 */
[----:B------:R-:W-:Y:S01]  /*3610*/  SHF.L.U32 R67, R56, 0x10, RZ ;  /* 0x0000001038437819 */ /* 0x000fe200000006ff */
[----:B------:R-:W-:Y:S01]  /*3620*/  FADD.FTZ R56, -R28, R66 ;  /* 0x000000421c387221 */ /* 0x000fe20000010100 */
[----:B--2---:R-:W-:Y:S01]  /*3630*/  LEA.HI.X R35, R15, UR9, R74, 0x1, P1 ;  /* 0x000000090f237c11 */ /* 0x004fe200088f0c4a */
[----:B------:R-:W2:Y:S01]  /*3640*/  LDL.LU R75, [R1+0x44] ;  /* 0x00004400014b7983 */ /* 0x000ea20000300800 */
[----:B------:R-:W-:Y:S01]  /*3650*/  LEA R66, P1, R14, UR8, 0x1 ;  /* 0x000000080e427c11 */ /* 0x000fe2000f8208ff */
[C---:B------:R-:W-:Y:S01]  /*3660*/  FADD.FTZ R63, -R28.reuse, R63 ;  /* 0x0000003f1c3f7221 */ /* 0x040fe20000010100 */
[C---:B------:R-:W-:Y:S01]  /*3670*/  FADD.FTZ R33, -R28.reuse, R33 ;  /* 0x000000211c217221 */ /* 0x040fe20000010100 */
[C---:B------:R-:W-:Y:S01]  /*3680*/  FADD.FTZ R31, -R28.reuse, R31 ;  /* 0x0000001f1c1f7221 */ /* 0x040fe20000010100 */
[----:B------:R-:W-:Y:S01]  /*3690*/  FADD.FTZ R28, -R28, R67 ;  /* 0x000000431c1c7221 */ /* 0x000fe20000010100 */
[----:B----4-:R-:W-:Y:S01]  /*36a0*/  LEA.HI.X R67, R14, UR9, R76, 0x1, P1 ;  /* 0x000000090e437c11 */ /* 0x010fe200088f0c4c */
[----:B------:R-:W4:Y:S01]  /*36b0*/  LDL.LU R74, [R1+0x4c] ;  /* 0x00004c00014a7983 */ /* 0x000f220000300800 */
[----:B------:R-:W-:-:S03]  /*36c0*/  LEA R14, P1, R13, UR8, 0x1 ;  /* 0x000000080d0e7c11 */ /* 0x000fc6000f8208ff */
[----:B------:R-:W4:Y:S01]  /*36d0*/  LDL.LU R77, [R1+0x50] ;  /* 0x00005000014d7983 */ /* 0x000f220000300800 */
[----:B------:R-:W-:Y:S02]  /*36e0*/  LEA.HI.X R15, R13, UR9, R69, 0x1, P1 ;  /* 0x000000090d0f7c11 */ /* 0x000fe400088f0c45 */
[C---:B------:R-:W-:Y:S01]  /*36f0*/  LEA R68, P1, R12.reuse, UR8, 0x1 ;  /* 0x000000080c447c11 */ /* 0x040fe2000f8208ff */
[----:B------:R-:W4:Y:S04]  /*3700*/  LDL.LU R76, [R1+0x54] ;  /* 0x00005400014c7983 */ /* 0x000f280000300800 */
[----:B------:R-:W4:Y:S04]  /*3710*/  LDL.LU R78, [R1+0x58] ;  /* 0x00005800014e7983 */ /* 0x000f280000300800 */
[----:B------:R-:W4:Y:S04]  /*3720*/  LDL.LU R16, [R1+0x60] ;  /* 0x0000600001107983 */ /* 0x000f280000300800 */
[----:B------:R-:W4:Y:S04]  /*3730*/  LDL.LU R82, [R1+0x64] ;  /* 0x0000640001527983 */ /* 0x000f280000300800 */
[----:B------:R-:W2:Y:S01]  /*3740*/  LDL.LU R90, [R1+0x70] ;  /* 0x00007000015a7983 */ /* 0x000ea20000300800 */
[----:B---3--:R-:W-:-:S03]  /*3750*/  LEA.HI.X R69, R12, UR9, R93, 0x1, P1 ;  /* 0x000000090c457c11 */ /* 0x008fc600088f0c5d */
[----:B------:R-:W3:Y:S04]  /*3760*/  LDL.LU R93, [R1+0x6c] ;  /* 0x00006c00015d7983 */ /* 0x000ee80000300800 */
        /* <DEDUP_REMOVED lines=12> */
[----:B------:R-:W4:Y:S04]  /*3830*/  LDL.LU R86, [R1+0x24] ;  /* 0x0000240001567983 */ /* 0x000f280000300800 */
[----:B------:R-:W4:Y:S01]  /*3840*/  LDL.LU R88, [R1+0x20] ;  /* 0x0000200001587983 */ /* 0x000f220000300800 */
[----:B------:R-:W-:Y:S02]  /*3850*/  F2FP.BF16.F32.PACK_AB R20, R20, R19 ;  /* 0x000000131414723e */ /* 0x000fe400000010ff */
[----:B------:R-:W-:Y:S02]  /*3860*/  F2FP.BF16.F32.PACK_AB R57, R57, R18 ;  /* 0x000000123939723e */ /* 0x000fe400000010ff */
[----:B--2---:R-:W-:Y:S02]  /*3870*/  F2FP.BF16.F32.PACK_AB R81, R81, R90 ;  /* 0x0000005a5151723e */ /* 0x004fe400000010ff */
[----:B------:R-:W2:Y:S01]  /*3880*/  LDL.LU R90, [R1+0x10] ;  /* 0x00001000015a7983 */ /* 0x000ea20000300800 */
[----:B---3--:R-:W-:-:S03]  /*3890*/  F2FP.BF16.F32.PACK_AB R65, R65, R93 ;  /* 0x0000005d4141723e */ /* 0x008fc600000010ff */
[----:B------:R-:W3:Y:S04]  /*38a0*/  LDL.LU R93, [R1+0xc] ;  /* 0x00000c00015d7983 */ /* 0x000ee80000300800 */
[----:B------:R-:W3:Y:S04]  /*38b0*/  LDL.LU R19, [R1+0x94] ;  /* 0x0000940001137983 */ /* 0x000ee80000300800 */
[----:B------:R-:W3:Y:S01]  /*38c0*/  LDL.LU R18, [R1+0x90] ;  /* 0x0000900001127983 */ /* 0x000ee20000300800 */
[----:B------:R-:W-:-:S04]  /*38d0*/  LEA R12, P1, R11, UR8, 0x1 ;  /* 0x000000080b0c7c11 */ /* 0x000fc8000f8208ff */
[----:B------:R-:W-:Y:S02]  /*38e0*/  LEA.HI.X R13, R11, UR9, R70, 0x1, P1 ;  /* 0x000000090b0d7c11 */ /* 0x000fe400088f0c46 */
        /* <DEDUP_REMOVED lines=14> */
[----:B------:R-:W-:Y:S01]  /*39d0*/  LEA R4, P1, R3, UR8, 0x1 ;  /* 0x0000000803047c11 */ /* 0x000fe2000f8208ff */
[----:B------:R-:W-:-:S03]  /*39e0*/  FMUL.FTZ R63, R29, R63 ;  /* 0x0000003f1d3f7220 */ /* 0x000fc60000410000 */
[----:B------:R-:W-:Y:S02]  /*39f0*/  LEA.HI.X R5, R3, UR9, R16, 0x1, P1 ;  /* 0x0000000903057c11 */ /* 0x000fe400088f0c10 */
[----:B------:R-:W-:Y:S02]  /*3a00*/  IADD3.X R3, RZ, R17, RZ, P0, !PT ;  /* 0x00000011ff037210 */ /* 0x000fe400007fe4ff */
[----:B------:R-:W-:Y:S01]  /*3a10*/  LEA R16, P0, R2, UR8, 0x1 ;  /* 0x0000000802107c11 */ /* 0x000fe2000f8008ff */
[----:B------:R-:W-:Y:S01]  /*3a20*/  FFMA.FTZ R63, R62, R63, R64 ;  /* 0x0000003f3e3f7223 */ /* 0x000fe20000010040 */
[----:B------:R-:W-:Y:S01]  /*3a30*/  FMUL.FTZ R56, R29, R56 ;  /* 0x000000381d387220 */ /* 0x000fe20000410000 */
[----:B------:R0:W-:Y:S01]  /*3a40*/  STG.E.U16 desc[UR6][R24.64], R0 ;  /* 0x0000000018007986 */ /* 0x0001e2000c101506 */
[----:B------:R-:W-:Y:S02]  /*3a50*/  LEA.HI.X R17, R2, UR9, R82, 0x1, P0 ;  /* 0x0000000902117c11 */ /* 0x000fe400080f0c52 */
[----:B------:R-:W-:Y:S01]  /*3a60*/  PRMT R2, R0, 0x7632, R2 ;  /* 0x0000763200027816 */ /* 0x000fe20000000002 */
[----:B------:R-:W-:Y:S01]  /*3a70*/  FFMA.FTZ R56, R62, R56, R64 ;  /* 0x000000383e387223 */ /* 0x000fe20000010040 */
[----:B------:R-:W-:Y:S01]  /*3a80*/  F2FP.BF16.F32.PACK_AB R61, R63, R61 ;  /* 0x0000003d3f3d723e */ /* 0x000fe200000010ff */
[C---:B------:R-:W-:Y:S01]  /*3a90*/  FMUL.FTZ R54, R29.reuse, R54 ;  /* 0x000000361d367220 */ /* 0x040fe20000410000 */
[C---:B------:R-:W-:Y:S01]  /*3aa0*/  FMUL.FTZ R53, R29.reuse, R53 ;  /* 0x000000351d357220 */ /* 0x040fe20000410000 */
[----:B0-----:R-:W-:Y:S01]  /*3ab0*/  PRMT R0, R58, 0x7632, R0 ;  /* 0x000076323a007816 */ /* 0x001fe20000000000 */
[----:B------:R0:W-:Y:S01]  /*3ac0*/  STG.E.U16 desc[UR6][R24.64+0x2], R2 ;  /* 0x0000020218007986 */ /* 0x0001e2000c101506 */
[----:B------:R-:W-:-:S03]  /*3ad0*/  FMUL.FTZ R51, R29, R51 ;  /* 0x000000331d337220 */ /* 0x000fc60000410000 */
[----:B------:R1:W-:Y:S01]  /*3ae0*/  STG.E.U16 desc[UR6][R24.64+0x6], R0 ;  /* 0x0000060018007986 */ /* 0x0003e2000c101506 */
[----:B------:R-:W-:Y:S01]  /*3af0*/  LEA R78, P1, R60, UR8, 0x1 ;  /* 0x000000083c4e7c11 */ /* 0x000fe2000f8208ff */
[--C-:B------:R-:W-:Y:S01]  /*3b00*/  FFMA.FTZ R54, R62, R54, R64.reuse ;  /* 0x000000363e367223 */ /* 0x100fe20000010040 */
[----:B------:R-:W-:Y:S01]  /*3b10*/  F2FP.BF16.F32.PACK_AB R56, R56, R59 ;  /* 0x0000003b3838723e */ /* 0x000fe200000010ff */
[----:B------:R-:W-:Y:S01]  /*3b20*/  FFMA.FTZ R53, R62, R53, R64 ;  /* 0x000000353e357223 */ /* 0x000fe20000010040 */
[----:B0-----:R-:W-:Y:S02]  /*3b30*/  PRMT R2, R61, 0x7632, R2 ;  /* 0x000076323d027816 */ /* 0x001fe40000000002 */
[----:B-1----:R-:W-:Y:S01]  /*3b40*/  PRMT R0, R80, 0x7632, R0 ;  /* 0x0000763250007816 */ /* 0x002fe20000000000 */
[----:B------:R-:W-:Y:S01]  /*3b50*/  FFMA.FTZ R51, R62, R51, R64 ;  /* 0x000000333e337223 */ /* 0x000fe20000010040 */
[----:B------:R-:W-:Y:S01]  /*3b60*/  STG.E.U16 desc[UR6][R24.64+0x4], R58 ;  /* 0x0000043a18007986 */ /* 0x000fe2000c101506 */
[C---:B------:R-:W-:Y:S01]  /*3b70*/  FMUL.FTZ R49, R29.reuse, R49 ;  /* 0x000000311d317220 */ /* 0x040fe20000410000 */
[----:B------:R-:W-:Y:S01]  /*3b80*/  LEA.HI.X R79, R60, UR9, R3, 0x1, P1 ;  /* 0x000000093c4f7c11 */ /* 0x000fe200088f0c03 */
[----:B------:R-:W-:Y:S01]  /*3b90*/  FMUL.FTZ R47, R29, R47 ;  /* 0x0000002f1d2f7220 */ /* 0x000fe20000410000 */
[----:B------:R0:W-:Y:S01]  /*3ba0*/  STG.E.U16 desc[UR6][R34.64+0x2], R0 ;  /* 0x0000020022007986 */ /* 0x0001e2000c101506 */
[----:B------:R-:W-:-:S03]  /*3bb0*/  F2FP.BF16.F32.PACK_AB R54, R54, R55 ;  /* 0x000000373636723e */ /* 0x000fc600000010ff */
[----:B------:R1:W-:Y:S01]  /*3bc0*/  STG.E.U16 desc[UR6][R34.64+0x6], R2 ;  /* 0x0000060222007986 */ /* 0x0003e2000c101506 */
[----:B------:R-:W-:Y:S01]  /*3bd0*/  PRMT R3, R91, 0x7632, R3 ;  /* 0x000076325b037816 */ /* 0x000fe20000000003 */
[C-C-:B------:R-:W-:Y:S01]  /*3be0*/  FFMA.FTZ R49, R62.reuse, R49, R64.reuse ;  /* 0x000000313e317223 */ /* 0x140fe20000010040 */
[----:B------:R-:W-:Y:S01]  /*3bf0*/  F2FP.BF16.F32.PACK_AB R52, R53, R52 ;  /* 0x000000343534723e */ /* 0x000fe200000010ff */
[----:B------:R-:W-:Y:S01]  /*3c00*/  FFMA.FTZ R47, R62, R47, R64 ;  /* 0x0000002f3e2f7223 */ /* 0x000fe20000010040 */
[----:B------:R-:W-:Y:S01]  /*3c10*/  F2FP.BF16.F32.PACK_AB R50, R51, R50 ;  /* 0x000000323332723e */ /* 0x000fe200000010ff */
[----:B------:R-:W-:Y:S01]  /*3c20*/  STG.E.U16 desc[UR6][R34.64], R80 ;  /* 0x0000005022007986 */ /* 0x000fe2000c101506 */
[C---:B------:R-:W-:Y:S01]  /*3c30*/  FMUL.FTZ R45, R29.reuse, R45 ;  /* 0x0000002d1d2d7220 */ /* 0x040fe20000410000 */
[----:B0-----:R-:W-:Y:S01]  /*3c40*/  PRMT R0, R92, 0x7632, R0 ;  /* 0x000076325c007816 */ /* 0x001fe20000000000 */
[C---:B------:R-:W-:Y:S01]  /*3c50*/  FMUL.FTZ R43, R29.reuse, R43 ;  /* 0x0000002b1d2b7220 */ /* 0x040fe20000410000 */
[----:B------:R0:W-:Y:S01]  /*3c60*/  STG.E.U16 desc[UR6][R34.64+0x4], R61 ;  /* 0x0000043d22007986 */ /* 0x0001e2000c101506 */
[C---:B------:R-:W-:Y:S01]  /*3c70*/  FMUL.FTZ R41, R29.reuse, R41 ;  /* 0x000000291d297220 */ /* 0x040fe20000410000 */
[----:B-1----:R-:W-:Y:S01]  /*3c80*/  PRMT R2, R56, 0x7632, R2 ;  /* 0x0000763238027816 */ /* 0x002fe20000000002 */
[C---:B------:R-:W-:Y:S01]  /*3c90*/  FMUL.FTZ R39, R29.reuse, R39 ;  /* 0x000000271d277220 */ /* 0x040fe20000410000 */
[----:B------:R-:W-:Y:S01]  /*3ca0*/  STG.E.U16 desc[UR6][R66.64], R92 ;  /* 0x0000005c42007986 */ /* 0x000fe2000c101506 */
[----:B------:R-:W-:Y:S01]  /*3cb0*/  PRMT R24, R54, 0x7632, R24 ;  /* 0x0000763236187816 */ /* 0x000fe20000000018 */
[----:B------:R-:W-:Y:S01]  /*3cc0*/  FMUL.FTZ R37, R29, R37 ;  /* 0x000000251d257220 */ /* 0x000fe20000410000 */
[----:B----4-:R-:W-:Y:S01]  /*3cd0*/  F2FP.BF16.F32.PACK_AB R32, R32, R86 ;  /* 0x000000562020723e */ /* 0x010fe200000010ff */
[----:B------:R1:W-:Y:S01]  /*3ce0*/  STG.E.U16 desc[UR6][R66.64+0x2], R0 ;  /* 0x0000020042007986 */ /* 0x0003e2000c101506 */
[----:B------:R-:W-:Y:S01]  /*3cf0*/  F2FP.BF16.F32.PACK_AB R48, R49, R48 ;  /* 0x000000303130723e */ /* 0x000fe200000010ff */
[----:B------:R-:W-:Y:S01]  /*3d00*/  FMUL.FTZ R33, R29, R33 ;  /* 0x000000211d217220 */ /* 0x000fe20000410000 */
[----:B------:R-:W-:Y:S01]  /*3d10*/  F2FP.BF16.F32.PACK_AB R30, R30, R88 ;  /* 0x000000581e1e723e */ /* 0x000fe200000010ff */
[----:B------:R-:W-:Y:S01]  /*3d20*/  STG.E.U16 desc[UR6][R66.64+0x4], R56 ;  /* 0x0000043842007986 */ /* 0x000fe2000c101506 */
[----:B0-----:R-:W-:Y:S01]  /*3d30*/  PRMT R34, R89, 0x7632, R34 ;  /* 0x0000763259227816 */ /* 0x001fe20000000022 */
[C---:B------:R-:W-:Y:S01]  /*3d40*/  FMUL.FTZ R31, R29.reuse, R31 ;  /* 0x0000001f1d1f7220 */ /* 0x040fe20000410000 */
[----:B------:R-:W-:Y:S01]  /*3d50*/  FMUL.FTZ R28, R29, R28 ;  /* 0x0000001c1d1c7220 */ /* 0x000fe20000410000 */
[----:B------:R0:W-:Y:S01]  /*3d60*/  STG.E.U16 desc[UR6][R66.64+0x6], R2 ;  /* 0x0000060242007986 */ /* 0x0001e2000c101506 */
[----:B------:R-:W-:Y:S01]  /*3d70*/  F2FP.BF16.F32.PACK_AB R46, R47, R46 ;  /* 0x0000002e2f2e723e */ /* 0x000fe200000010ff */
[----:B------:R-:W-:-:S02]  /*3d80*/  ULDC.64 UR8, c[0x0][0x238] ;  /* 0x00008e0000087ab9 */ /* 0x000fc40000000a00 */
[----:B------:R4:W-:Y:S01]  /*3d90*/  STG.E.U16 desc[UR6][R14.64+0x2], R3 ;  /* 0x000002030e007986 */ /* 0x0009e2000c101506 */
[----:B-1----:R-:W-:Y:S01]  /*3da0*/  PRMT R0, R52, 0x7632, R0 ;  /* 0x0000763234007816 */ /* 0x002fe20000000000 */
[C-C-:B------:R-:W-:Y:S01]  /*3db0*/  FFMA.FTZ R45, R62.reuse, R45, R64.reuse ;  /* 0x0000002d3e2d7223 */ /* 0x140fe20000010040 */
[----:B------:R-:W-:Y:S01]  /*3dc0*/  FFMA.FTZ R43, R62, R43, R64 ;  /* 0x0000002b3e2b7223 */ /* 0x000fe20000010040 */
[----:B------:R-:W-:Y:S01]  /*3dd0*/  STG.E.U16 desc[UR6][R14.64], R91 ;  /* 0x0000005b0e007986 */ /* 0x000fe2000c101506 */
[----:B0-----:R-:W-:-:S03]  /*3de0*/  PRMT R2, R87, 0x7632, R2 ;  /* 0x0000763257027816 */ /* 0x001fc60000000002 */
[----:B------:R-:W-:Y:S01]  /*3df0*/  STG.E.U16 desc[UR6][R14.64+0x4], R54 ;  /* 0x000004360e007986 */ /* 0x000fe2000c101506 */
[----:B----4-:R-:W-:-:S03]  /*3e00*/  PRMT R3, R50, 0x7632, R3 ;  /* 0x0000763232037816 */ /* 0x010fc60000000003 */
[----:B------:R-:W-:Y:S01]  /*3e10*/  STG.E.U16 desc[UR6][R14.64+0x6], R24 ;  /* 0x000006180e007986 */ /* 0x000fe2000c101506 */
[----:B------:R-:W-:-:S03]  /*3e20*/  PRMT R35, R85, 0x7632, R35 ;  /* 0x0000763255237816 */ /* 0x000fc60000000023 */
[----:B------:R-:W-:Y:S04]  /*3e30*/  STG.E.U16 desc[UR6][R68.64], R89 ;  /* 0x0000005944007986 */ /* 0x000fe8000c101506 */
[----:B------:R-:W-:Y:S04]  /*3e40*/  STG.E.U16 desc[UR6][R68.64+0x2], R34 ;  /* 0x0000022244007986 */ /* 0x000fe8000c101506 */
[----:B------:R-:W-:Y:S04]  /*3e50*/  STG.E.U16 desc[UR6][R68.64+0x4], R52 ;  /* 0x0000043444007986 */ /* 0x000fe8000c101506 */
[----:B------:R0:W-:Y:S01]  /*3e60*/  STG.E.U16 desc[UR6][R68.64+0x6], R0 ;  /* 0x0000060044007986 */ /* 0x0001e2000c101506 */
[----:B------:R-:W-:-:S03]  /*3e70*/  F2FP.BF16.F32.PACK_AB R44, R45, R44 ;  /* 0x0000002c2d2c723e */ /* 0x000fc600000010ff */
[----:B------:R1:W-:Y:S04]  /*3e80*/  STG.E.U16 desc[UR6][R12.64+0x2], R2 ;  /* 0x000002020c007986 */ /* 0x0003e8000c101506 */
[----:B------:R4:W-:Y:S01]  /*3e90*/  STG.E.U16 desc[UR6][R12.64+0x6], R3 ;  /* 0x000006030c007986 */ /* 0x0009e2000c101506 */
[----:B0-----:R-:W-:-:S03]  /*3ea0*/  PRMT R0, R48, 0x7632, R0 ;  /* 0x0000763230007816 */ /* 0x001fc60000000000 */
[----:B------:R-:W-:Y:S01]  /*3eb0*/  STG.E.U16 desc[UR6][R12.64], R87 ;  /* 0x000000570c007986 */ /* 0x000fe2000c101506 */
[----:B-1----:R-:W-:-:S03]  /*3ec0*/  PRMT R2, R83, 0x7632, R2 ;  /* 0x0000763253027816 */ /* 0x002fc60000000002 */
[----:B------:R-:W-:Y:S01]  /*3ed0*/  STG.E.U16 desc[UR6][R12.64+0x4], R50 ;  /* 0x000004320c007986 */ /* 0x000fe2000c101506 */
[----:B----4-:R-:W-:Y:S01]  /*3ee0*/  PRMT R3, R46, 0x7632, R3 ;  /* 0x000076322e037816 */ /* 0x010fe20000000003 */
[C-C-:B------:R-:W-:Y:S01]  /*3ef0*/  FFMA.FTZ R41, R62.reuse, R41, R64.reuse ;  /* 0x000000293e297223 */ /* 0x140fe20000010040 */
[----:B------:R-:W-:Y:S01]  /*3f00*/  F2FP.BF16.F32.PACK_AB R42, R43, R42 ;  /* 0x0000002a2b2a723e */ /* 0x000fe200000010ff */
[----:B------:R-:W-:Y:S01]  /*3f10*/  STG.E.U16 desc[UR6][R70.64], R85 ;  /* 0x0000005546007986 */ /* 0x000fe2000c101506 */
[----:B------:R-:W-:-:S03]  /*3f20*/  FFMA.FTZ R39, R62, R39, R64 ;  /* 0x000000273e277223 */ /* 0x000fc60000010040 */
[----:B------:R-:W-:Y:S04]  /*3f30*/  STG.E.U16 desc[UR6][R70.64+0x2], R35 ;  /* 0x0000022346007986 */ /* 0x000fe8000c101506 */
[----:B------:R-:W-:Y:S04]  /*3f40*/  STG.E.U16 desc[UR6][R70.64+0x4], R48 ;  /* 0x0000043046007986 */ /* 0x000fe8000c101506 */
[----:B------:R0:W-:Y:S04]  /*3f50*/  STG.E.U16 desc[UR6][R70.64+0x6], R0 ;  /* 0x0000060046007986 */ /* 0x0001e8000c101506 */
[----:B------:R-:W-:Y:S04]  /*3f60*/  STG.E.U16 desc[UR6][R10.64], R83 ;  /* 0x000000530a007986 */ /* 0x000fe8000c101506 */
[----:B------:R1:W-:Y:S04]  /*3f70*/  STG.E.U16 desc[UR6][R10.64+0x2], R2 ;  /* 0x000002020a007986 */ /* 0x0003e8000c101506 */
[----:B------:R-:W-:Y:S01]  /*3f80*/  STG.E.U16 desc[UR6][R10.64+0x4], R46 ;  /* 0x0000042e0a007986 */ /* 0x000fe2000c101506 */
[----:B0-----:R-:W-:-:S03]  /*3f90*/  PRMT R0, R81, 0x7632, R0 ;  /* 0x0000763251007816 */ /* 0x001fc60000000000 */
[----:B------:R0:W-:Y:S01]  /*3fa0*/  STG.E.U16 desc[UR6][R10.64+0x6], R3 ;  /* 0x000006030a007986 */ /* 0x0001e2000c101506 */
[----:B------:R-:W-:Y:S02]  /*3fb0*/  F2FP.BF16.F32.PACK_AB R40, R41, R40 ;  /* 0x000000282928723e */ /* 0x000fe400000010ff */
[----:B-1----:R-:W-:Y:S01]  /*3fc0*/  PRMT R2, R65, 0x7632, R2 ;  /* 0x0000763241027816 */ /* 0x002fe20000000002 */
[----:B------:R-:W-:Y:S01]  /*3fd0*/  FFMA.FTZ R37, R62, R37, R64 ;  /* 0x000000253e257223 */ /* 0x000fe20000010040 */
[----:B------:R-:W-:Y:S01]  /*3fe0*/  F2FP.BF16.F32.PACK_AB R38, R39, R38 ;  /* 0x000000262726723e */ /* 0x000fe200000010ff */
[----:B------:R-:W-:Y:S01]  /*3ff0*/  STG.E.U16 desc[UR6][R72.64], R81 ;  /* 0x0000005148007986 */ /* 0x000fe2000c101506 */
[----:B0-----:R-:W-:Y:S02]  /*4000*/  PRMT R11, R44, 0x7632, R11 ;  /* 0x000076322c0b7816 */ /* 0x001fe4000000000b */
[----:B------:R-:W-:Y:S01]  /*4010*/  PRMT R3, R42, 0x7632, R3 ;  /* 0x000076322a037816 */ /* 0x000fe20000000003 */
        /* <DEDUP_REMOVED lines=8> */
[----:B------:R-:W-:Y:S01]  /*40a0*/  FFMA.FTZ R33, R62, R33, R64 ;  /* 0x000000213e217223 */ /* 0x000fe20000010040 */
[----:B--2---:R-:W-:-:S02]  /*40b0*/  F2FP.BF16.F32.PACK_AB R26, R26, R90 ;  /* 0x0000005a1a1a723e */ /* 0x004fc400000010ff */
[----:B0-----:R-:W-:Y:S01]  /*40c0*/  PRMT R2, R38, 0x7632, R2 ;  /* 0x0000763226027816 */ /* 0x001fe20000000002 */
[C-C-:B------:R-:W-:Y:S01]  /*40d0*/  FFMA.FTZ R31, R62.reuse, R31, R64.reuse ;  /* 0x0000001f3e1f7223 */ /* 0x140fe20000010040 */
[----:B------:R-:W-:Y:S01]  /*40e0*/  F2FP.BF16.F32.PACK_AB R36, R37, R36 ;  /* 0x000000242524723e */ /* 0x000fe200000010ff */
[----:B------:R-:W-:Y:S01]  /*40f0*/  FFMA.FTZ R28, R62, R28, R64 ;  /* 0x0000001c3e1c7223 */ /* 0x000fe20000010040 */
[----:B-1----:R-:W-:Y:S02]  /*4100*/  PRMT R9, R40, 0x7632, R9 ;  /* 0x0000763228097816 */ /* 0x002fe40000000009 */
[----:B------:R-:W-:Y:S01]  /*4110*/  PRMT R3, R30, 0x7632, R3 ;  /* 0x000076321e037816 */ /* 0x000fe20000000003 */
[----:B------:R-:W-:Y:S01]  /*4120*/  STG.E.U16 desc[UR6][R74.64], R32 ;  /* 0x000000204a007986 */ /* 0x000fe2000c101506 */
[----:B------:R-:W-:-:S03]  /*4130*/  F2FP.BF16.F32.PACK_AB R23, R33, R23 ;  /* 0x000000172117723e */ /* 0x000fc600000010ff */
[----:B------:R0:W-:Y:S04]  /*4140*/  STG.E.U16 desc[UR6][R74.64+0x2], R0 ;  /* 0x000002004a007986 */ /* 0x0001e8000c101506 */
[----:B------:R-:W-:Y:S04]  /*4150*/  STG.E.U16 desc[UR6][R74.64+0x4], R40 ;  /* 0x000004284a007986 */ /* 0x000fe8000c101506 */
[----:B------:R-:W-:Y:S01]  /*4160*/  STG.E.U16 desc[UR6][R74.64+0x6], R9 ;  /* 0x000006094a007986 */ /* 0x000fe2000c101506 */
[----:B------:R-:W-:-:S03]  /*4170*/  F2FP.BF16.F32.PACK_AB R21, R31, R21 ;  /* 0x000000151f15723e */ /* 0x000fc600000010ff */
[----:B------:R-:W-:Y:S01]  /*4180*/  STG.E.U16 desc[UR6][R6.64], R30 ;  /* 0x0000001e06007986 */ /* 0x000fe2000c101506 */
[----:B0-----:R-:W-:-:S03]  /*4190*/  PRMT R0, R26, 0x7632, R0 ;  /* 0x000076321a007816 */ /* 0x001fc60000000000 */
[----:B------:R0:W-:Y:S04]  /*41a0*/  STG.E.U16 desc[UR6][R6.64+0x2], R3 ;  /* 0x0000020306007986 */ /* 0x0001e8000c101506 */
[----:B------:R-:W-:Y:S01]  /*41b0*/  STG.E.U16 desc[UR6][R6.64+0x4], R38 ;  /* 0x0000042606007986 */ /* 0x000fe2000c101506 */
[----:B---3--:R-:W-:-:S03]  /*41c0*/  F2FP.BF16.F32.PACK_AB R22, R22, R93 ;  /* 0x0000005d1616723e */ /* 0x008fc600000010ff */
[----:B------:R1:W-:Y:S01]  /*41d0*/  STG.E.U16 desc[UR6][R6.64+0x6], R2 ;  /* 0x0000060206007986 */ /* 0x0003e2000c101506 */
[----:B------:R-:W-:Y:S02]  /*41e0*/  F2FP.BF16.F32.PACK_AB R27, R28, R27 ;  /* 0x0000001b1c1b723e */ /* 0x000fe400000010ff */
[----:B0-----:R-:W-:Y:S01]  /*41f0*/  PRMT R3, R23, 0x7632, R3 ;  /* 0x0000763217037816 */ /* 0x001fe20000000003 */
[----:B------:R-:W-:Y:S01]  /*4200*/  STG.E.U16 desc[UR6][R76.64], R26 ;  /* 0x0000001a4c007986 */ /* 0x000fe2000c101506 */
[----:B------:R-:W-:Y:S02]  /*4210*/  PRMT R8, R20, 0x7632, R8 ;  /* 0x0000763214087816 */ /* 0x000fe40000000008 */
[----:B-1----:R-:W-:Y:S02]  /*4220*/  PRMT R7, R36, 0x7632, R7 ;  /* 0x0000763224077816 */ /* 0x002fe40000000007 */
[----:B------:R-:W-:Y:S01]  /*4230*/  PRMT R2, R22, 0x7632, R2 ;  /* 0x0000763216027816 */ /* 0x000fe20000000002 */
[----:B------:R0:W-:Y:S01]  /*4240*/  STG.E.U16 desc[UR6][R76.64+0x2], R0 ;  /* 0x000002004c007986 */ /* 0x0001e2000c101506 */
[----:B------:R-:W-:-:S03]  /*4250*/  PRMT R39, R57, 0x7632, R39 ;  /* 0x0000763239277816 */ /* 0x000fc60000000027 */
[----:B------:R-:W-:Y:S01]  /*4260*/  STG.E.U16 desc[UR6][R76.64+0x4], R36 ;  /* 0x000004244c007986 */ /* 0x000fe2000c101506 */
[----:B------:R-:W-:-:S03]  /*4270*/  IADD3 R19, P0, R19, 0x2, RZ ;  /* 0x0000000213137810 */ /* 0x000fc60007f1e0ff */
[----:B------:R-:W-:Y:S04]  /*4280*/  STG.E.U16 desc[UR6][R76.64+0x6], R7 ;  /* 0x000006074c007986 */ /* 0x000fe8000c101506 */
[----:B------:R1:W-:Y:S01]  /*4290*/  STG.E.U16 desc[UR6][R4.64+0x2], R2 ;  /* 0x0000020204007986 */ /* 0x0003e2000c101506 */
[----:B0-----:R-:W-:-:S03]  /*42a0*/  PRMT R0, R21, 0x7632, R0 ;  /* 0x0000763215007816 */ /* 0x001fc60000000000 */
[----:B------:R2:W-:Y:S01]  /*42b0*/  STG.E.U16 desc[UR6][R4.64], R22 ;  /* 0x0000001604007986 */ /* 0x0005e2000c101506 */
[----:B------:R-:W-:-:S03]  /*42c0*/  IADD3.X R18, RZ, R18, RZ, P0, !PT ;  /* 0x00000012ff127210 */ /* 0x000fc600007fe4ff */
[----:B------:R2:W-:Y:S01]  /*42d0*/  STG.E.U16 desc[UR6][R4.64+0x4], R23 ;  /* 0x0000041704007986 */ /* 0x0005e2000c101506 */
[----:B-1----:R-:W-:-:S03]  /*42e0*/  PRMT R2, R27, 0x7632, R2 ;  /* 0x000076321b027816 */ /* 0x002fc60000000002 */
        /* <DEDUP_REMOVED lines=10> */
[----:B------:R-:W-:Y:S01]  /*4390*/  ISETP.GE.AND.EX P0, PT, R18, UR9, PT, P0 ;  /* 0x0000000912007c0c */ /* 0x000fe2000bf06300 */
[----:B------:R-:W-:-:S12]  /*43a0*/  ULOP3.LUT UR4, UR4, 0x1, URZ, 0x3c, !UPT ;  /* 0x0000000104047892 */ /* 0x000fd8000f8e3c3f */
[----:B--2---:R-:W-:Y:S05]  /*43b0*/  @!P0 BRA `(.L_x_828) ;  /* 0xffffffc0000c8947 */ /* 0x004fea000383ffff */
[----:B------:R-:W-:Y:S05]  /*43c0*/  EXIT ;  /* 0x000000000000794d */ /* 0x000fea0003800000 */
.L_x_829:
        /* <DEDUP_REMOVED lines=11> */
.L_x_1823:


//--------------------- .text._ZN13group_norm_v214gn_cuda_kernelI13__nv_bfloat16Li320ELi3ELi32ELi20ELi4096ELb0ELi64ELi320ELi320ELi4ELb1ELi5ELb0ELb0ENS_16CompileConditionILi900EEEEEvPT_PKS4_S7_S7_flPfS8_Pj --------------------------
	.section	.text._ZN13group_norm_v214gn_cuda_kernelI13__nv_bfloat16Li320ELi3ELi32ELi20ELi4096ELb0ELi64ELi320ELi320ELi4ELb1ELi5ELb0ELb0ENS_16CompileConditionILi900EEEEEvPT_PKS4_S7_S7_flPfS8_Pj,"ax",@progbits
	.align	128
        .global         _ZN13group_norm_v214gn_cuda_kernelI13__nv_bfloat16Li320ELi3ELi32ELi20ELi4096ELb0ELi64ELi320ELi320ELi4ELb1ELi5ELb0ELb0ENS_16CompileConditionILi900EEEEEvPT_PKS4_S7_S7_flPfS8_Pj
        .type           _ZN13group_norm_v214gn_cuda_kernelI13__nv_bfloat16Li320ELi3ELi32ELi20ELi4096ELb0ELi64ELi320ELi320ELi4ELb1ELi5ELb0ELb0ENS_16CompileConditionILi900EEEEEvPT_PKS4_S7_S7_flPfS8_Pj,@function
        .size           _ZN13group_norm_v214gn_cuda_kernelI13__nv_bfloat16Li320ELi3ELi32ELi20ELi4096ELb0ELi64ELi320ELi320ELi4ELb1ELi5ELb0ELb0ENS_16CompileConditionILi900EEEEEvPT_PKS4_S7_S7_flPfS8_Pj,(.L_x_1824 - _ZN13group_norm_v214gn_cuda_kernelI13__nv_bfloat16Li320ELi3ELi32ELi20ELi4096ELb0ELi64ELi320ELi320ELi4ELb1ELi5ELb0ELb0ENS_16CompileConditionILi900EEEEEvPT_PKS4_S7_S7_flPfS8_Pj)
        .other          _ZN13group_norm_v214gn_cuda_kernelI13__nv_bfloat16Li320ELi3ELi32ELi20ELi4096ELb0ELi64ELi320ELi320ELi4ELb1ELi5ELb0ELb0ENS_16CompileConditionILi900EEEEEvPT_PKS4_S7_S7_flPfS8_Pj,@"STO_CUDA_ENTRY STV_DEFAULT"
_ZN13group_norm_v214gn_cuda_kernelI13__nv_bfloat16Li320ELi3ELi32ELi20ELi4096ELb0ELi64ELi320ELi320ELi4ELb1ELi5ELb0ELb0ENS_16CompileConditionILi900EEEEEvPT_PKS4_S7_S7_flPfS8_Pj:
.text._ZN13group_norm_v214gn_cuda_kernelI13__nv_bfloat16Li320ELi3ELi32ELi20ELi4096ELb0ELi64ELi320ELi320ELi4ELb1ELi5ELb0ELb0ENS_16CompileConditionILi900EEEEEvPT_PKS4_S7_S7_flPfS8_Pj:
[----:B------:R-:W0:Y:S01]  /*0000*/  LDC R1, c[0x0][0x28] ;  /* 0x00000a00ff017b82 */ /* 0x000e220000000800 */
[----:B------:R-:W1:Y:S01]  /*0010*/  S2R R4, SR_CTAID.Y ;  /* 0x0000000000047919 */ /* 0x000e620000002600 */
[----:B------:R-:W-:Y:S01]  /*0020*/  ULDC.64 UR6, c[0x0][0x238] ;  /* 0x00008e0000067ab9 */ /* 0x000fe20000000a00 */
[----:B0-----:R-:W-:Y:S01]  /*0030*/  IADD3 R1, R1, -0x170, RZ ;  /* 0xfffffe9001017810 */ /* 0x001fe20007ffe0ff */
[----:B------:R-:W-:Y:S02]  /*0040*/  USHF.L.U32 UR10, UR6, 0x1, URZ ;  /* 0x00000001060a7899 */ /* 0x000fe4000800063f */
[----:B------:R-:W-:-:S06]  /*0050*/  USHF.L.U64.HI UR6, UR6, 0x1, UR7 ;  /* 0x0000000106067899 */ /* 0x000fcc0008010207 */
[----:B------:R-:W-:Y:S02]  /*0060*/  MOV R0, UR6 ;  /* 0x0000000600007c02 */ /* 0x000fe40008000f00 */
[----:B-1----:R-:W-:-:S04]  /*0070*/  ISETP.LT.U32.AND P0, PT, R4, UR10, PT ;  /* 0x0000000a04007c0c */ /* 0x002fc8000bf01070 */
[----:B------:R-:W-:-:S13]  /*0080*/  ISETP.GT.AND.EX P0, PT, R0, RZ, PT, P0 ;  /* 0x000000ff0000720c */ /* 0x000fda0003f04300 */
[----:B------:R-:W-:Y:S05]  /*0090*/  @!P0 EXIT ;  /* 0x000000000000894d */ /* 0x000fea0003800000 */
[----:B------:R-:W0:Y:S01]  /*00a0*/  S2R R6, SR_TID.X ;  /* 0x0000000000067919 */ /* 0x000e220000002100 */
[----:B------:R-:W-:Y:S01]  /*00b0*/  MOV R0, 0x400 ;  /* 0x0000040000007802 */ /* 0x000fe20000000f00 */
[----:B------:R-:W-:Y:S01]  /*00c0*/  UMOV UR4, URZ ;  /* 0x0000003f00047c82 */ /* 0x000fe20008000000 */
[----:B------:R-:W-:Y:S01]  /*00d0*/  ULDC.64 UR8, c[0x0][0x208] ;  /* 0x0000820000087ab9 */ /* 0x000fe20000000a00 */
[----:B------:R-:W1:Y:S01]  /*00e0*/  S2R R5, SR_CgaCtaId ;  /* 0x0000000000057919 */ /* 0x000e620000008800 */
[----:B0-----:R-:W-:-:S04]  /*00f0*/  IMAD.WIDE.U32 R2, R6, -0x33333333, RZ ;  /* 0xcccccccd06027825 */ /* 0x001fc800078e00ff */
[----:B------:R-:W-:Y:S01]  /*0100*/  IMAD.MOV.U32 R2, RZ, RZ, R4 ;  /* 0x000000ffff027224 */ /* 0x000fe200078e0004 */
[----:B------:R-:W-:Y:S02]  /*0110*/  SHF.R.U32.HI R7, RZ, 0x6, R3 ;  /* 0x00000006ff077819 */ /* 0x000fe40000011603 */
[----:B-1----:R-:W-:-:S03]  /*0120*/  LEA R3, R5, R0, 0x18 ;  /* 0x0000000005037211 */ /* 0x002fc600078ec0ff */
[----:B------:R-:W-:-:S04]  /*0130*/  IMAD R0, R7, -0x50, R6 ;  /* 0xffffffb007007824 */ /* 0x000fc800078e0206 */
[----:B------:R-:W-:Y:S01]  /*0140*/  IMAD R0, R0, 0x28, R3 ;  /* 0x0000002800007824 */ /* 0x000fe200078e0203 */
[----:B------:R-:W-:-:S04]  /*0150*/  HFMA2.MMA R3, -RZ, RZ, 0, 0 ;  /* 0x00000000ff037435 */ /* 0x000fc800000001ff */
[----:B------:R-:W-:-:S05]  /*0160*/  LEA R0, R7, R0, 0x3 ;  /* 0x0000000007007211 */ /* 0x000fca00078e18ff */
[----:B------:R0:W-:Y:S02]  /*0170*/  STL [R1+0x10c], R0 ;  /* 0x00010c0001007387 */ /* 0x0001e40000100800 */
.L_x_842:
[----:B------:R-:W1:Y:S01]  /*0180*/  S2R R50, SR_TID.X ;  /* 0x0000000000327919 */ /* 0x000e620000002100 */
[C---:B0-----:R-:W-:Y:S01]  /*0190*/  LOP3.LUT R0, R2.reuse, 0x1, RZ, 0xc0, !PT ;  /* 0x0000000102007812 */ /* 0x041fe200078ec0ff */
[----:B------:R-:W-:Y:S01]  /*01a0*/  ULDC.64 UR12, c[0x0][0x218] ;  /* 0x00008600000c7ab9 */ /* 0x000fe20000000a00 */
[----:B------:R-:W-:Y:S01]  /*01b0*/  SHF.R.U64 R7, R2, 0x1, R3 ;  /* 0x0000000102077819 */ /* 0x000fe20000001203 */
[----:B------:R-:W0:Y:S02]  /*01c0*/  S2R R53, SR_CTAID.X ;  /* 0x0000000000357919 */ /* 0x000e240000002500 */
[----:B------:R-:W-:Y:S01]  /*01d0*/  IMAD R52, R0, 0x140, RZ ;  /* 0x0000014000347824 */ /* 0x000fe200078e02ff */
[----:B------:R0:W-:Y:S01]  /*01e0*/  STL [R1+0x38], R0 ;  /* 0x0000380001007387 */ /* 0x0001e20000100800 */
[----:B-1----:R-:W-:-:S04]  /*01f0*/  IMAD.WIDE.U32 R4, R50, -0x33333333, RZ ;  /* 0xcccccccd32047825 */ /* 0x002fc800078e00ff */
[----:B0-----:R-:W-:Y:S01]  /*0200*/  IMAD.SHL.U32 R0, R53, 0x40, RZ ;  /* 0x0000004035007824 */ /* 0x001fe200078e00ff */
[----:B------:R-:W-:-:S04]  /*0210*/  SHF.R.U32.HI R5, RZ, 0x6, R5 ;  /* 0x00000006ff057819 */ /* 0x000fc80000011605 */
[----:B------:R-:W-:Y:S01]  /*0220*/  LOP3.LUT R0, R0, 0xfc0, RZ, 0xc0, !PT ;  /* 0x00000fc000007812 */ /* 0x000fe200078ec0ff */
[----:B------:R-:W-:-:S03]  /*0230*/  IMAD R4, R5, -0x50, R50 ;  /* 0xffffffb005047824 */ /* 0x000fc600078e0232 */
[----:B------:R-:W-:Y:S02]  /*0240*/  IADD3 R0, R0, R5, RZ ;  /* 0x0000000500007210 */ /* 0x000fe40007ffe0ff */
[----:B------:R-:W-:Y:S01]  /*0250*/  LEA R10, R4, R52, 0x2 ;  /* 0x00000034040a7211 */ /* 0x000fe200078e10ff */
[----:B------:R0:W-:Y:S03]  /*0260*/  STL [R1+0x50], R4 ;  /* 0x0000500401007387 */ /* 0x0001e60000100800 */
[--C-:B------:R-:W-:Y:S01]  /*0270*/  SHF.R.S32.HI R11, RZ, 0x1f, R10.reuse ;  /* 0x0000001fff0b7819 */ /* 0x100fe2000001140a */
[----:B------:R1:W-:Y:S02]  /*0280*/  STL [R1+0x4], R7 ;  /* 0x0000040701007387 */ /* 0x0003e40000100800 */
[----:B------:R-:W-:Y:S01]  /*0290*/  IMAD.WIDE.U32 R8, R7, 0x280000, R10 ;  /* 0x0028000007087825 */ /* 0x000fe200078e000a */
[----:B0-----:R-:W-:-:S05]  /*02a0*/  SHF.R.U32.HI R4, RZ, 0x1, R3 ;  /* 0x00000001ff047819 */ /* 0x001fca0000011603 */
[----:B------:R-:W-:Y:S02]  /*02b0*/  IMAD R6, R4, 0x280000, RZ ;  /* 0x0028000004067824 */ /* 0x000fe400078e02ff */
[----:B------:R-:W-:Y:S02]  /*02c0*/  IMAD R4, R0, 0x280, RZ ;  /* 0x0000028000047824 */ /* 0x000fe400078e02ff */
[----:B------:R-:W-:Y:S01]  /*02d0*/  IMAD.IADD R0, R9, 0x1, R6 ;  /* 0x0000000109007824 */ /* 0x000fe200078e0206 */
[----:B------:R0:W-:Y:S02]  /*02e0*/  STL [R1+0x44], R6 ;  /* 0x0000440601007387 */ /* 0x0001e40000100800 */
[C---:B------:R-:W-:Y:S02]  /*02f0*/  IADD3 R5, P0, R4.reuse, R8, RZ ;  /* 0x0000000804057210 */ /* 0x040fe40007f1e0ff */
[----:B-1----:R-:W-:Y:S02]  /*0300*/  IADD3 R7, R4, 0xa00, RZ ;  /* 0x00000a0004077810 */ /* 0x002fe40007ffe0ff */
[----:B0-----:R-:W-:-:S02]  /*0310*/  IADD3.X R6, RZ, R0, RZ, P0, !PT ;  /* 0x00000000ff067210 */ /* 0x001fc400007fe4ff */
[----:B------:R-:W-:-:S04]  /*0320*/  LEA R44, P0, R5, UR12, 0x1 ;  /* 0x0000000c052c7c11 */ /* 0x000fc8000f8008ff */
[----:B------:R-:W-:Y:S02]  /*0330*/  LEA.HI.X R45, R5, UR13, R6, 0x1, P0 ;  /* 0x0000000d052d7c11 */ /* 0x000fe400080f0c06 */
[----:B------:R-:W-:-:S04]  /*0340*/  IADD3 R5, P0, R7, R8, RZ ;  /* 0x0000000807057210 */ /* 0x000fc80007f1e0ff */
[----:B------:R-:W2:Y:S01]  /*0350*/  LDG.E.64.CONSTANT R44, desc[UR8][R44.64] ;  /* 0x000000082c2c7981 */ /* 0x000ea2000c1e9b00 */
[----:B------:R-:W-:Y:S01]  /*0360*/  IMAD.X R6, RZ, RZ, R0, P0 ;  /* 0x000000ffff067224 */ /* 0x000fe200000e0600 */
[C---:B------:R-:W-:Y:S02]  /*0370*/  LEA R42, P0, R5.reuse, UR12, 0x1 ;  /* 0x0000000c052a7c11 */ /* 0x040fe4000f8008ff */
[----:B------:R0:W-:Y:S02]  /*0380*/  STL [R1+0xd0], R7 ;  /* 0x0000d00701007387 */ /* 0x0001e40000100800 */
[----:B------:R-:W-:-:S06]  /*0390*/  LEA.HI.X R43, R5, UR13, R6, 0x1, P0 ;  /* 0x0000000d052b7c11 */ /* 0x000fcc00080f0c06 */
[----:B------:R-:W3:Y:S01]  /*03a0*/  LDG.E.64.CONSTANT R42, desc[UR8][R42.64] ;  /* 0x000000082a2a7981 */ /* 0x000ee2000c1e9b00 */
[----:B0-----:R-:W-:-:S04]  /*03b0*/  IADD3 R7, R4, 0x1400, RZ ;  /* 0x0000140004077810 */ /* 0x001fc80007ffe0ff */
[----:B------:R-:W-:-:S04]  /*03c0*/  IADD3 R5, P0, R7, R8, RZ ;  /* 0x0000000807057210 */ /* 0x000fc80007f1e0ff */
[----:B------:R-:W-:Y:S02]  /*03d0*/  IADD3.X R6, RZ, R0, RZ, P0, !PT ;  /* 0x00000000ff067210 */ /* 0x000fe400007fe4ff */
[C---:B------:R-:W-:Y:S01]  /*03e0*/  LEA R40, P0, R5.reuse, UR12, 0x1 ;  /* 0x0000000c05287c11 */ /* 0x040fe2000f8008ff */
[----:B------:R0:W-:Y:S03]  /*03f0*/  STL [R1+0x88], R7 ;  /* 0x0000880701007387 */ /* 0x0001e60000100800 */
[----:B------:R-:W-:-:S06]  /*0400*/  LEA.HI.X R41, R5, UR13, R6, 0x1, P0 ;  /* 0x0000000d05297c11 */ /* 0x000fcc00080f0c06 */
[----:B------:R-:W4:Y:S01]  /*0410*/  LDG.E.64.CONSTANT R40, desc[UR8][R40.64] ;  /* 0x0000000828287981 */ /* 0x000f22000c1e9b00 */
[----:B0-----:R-:W-:-:S05]  /*0420*/  VIADD R7, R4, 0x1e00 ;  /* 0x00001e0004077836 */ /* 0x001fca0000000000 */
[----:B------:R-:W-:-:S04]  /*0430*/  IADD3 R5, P0, R7, R8, RZ ;  /* 0x0000000807057210 */ /* 0x000fc80007f1e0ff */
[----:B------:R-:W-:Y:S02]  /*0440*/  IADD3.X R6, RZ, R0, RZ, P0, !PT ;  /* 0x00000000ff067210 */ /* 0x000fe400007fe4ff */
[C---:B------:R-:W-:Y:S01]  /*0450*/  LEA R38, P0, R5.reuse, UR12, 0x1 ;  /* 0x0000000c05267c11 */ /* 0x040fe2000f8008ff */
[----:B------:R0:W-:Y:S03]  /*0460*/  STL [R1+0x6c], R7 ;  /* 0x00006c0701007387 */ /* 0x0001e60000100800 */
[----:B------:R-:W-:-:S06]  /*0470*/  LEA.HI.X R39, R5, UR13, R6, 0x1, P0 ;  /* 0x0000000d05277c11 */ /* 0x000fcc00080f0c06 */
[----:B------:R-:W4:Y:S01]  /*0480*/  LDG.E.64.CONSTANT R38, desc[UR8][R38.64] ;  /* 0x0000000826267981 */ /* 0x000f22000c1e9b00 */
[----:B0-----:R-:W-:-:S04]  /*0490*/  IADD3 R7, R4, 0x2800, RZ ;  /* 0x0000280004077810 */ /* 0x001fc80007ffe0ff */
[----:B------:R-:W-:-:S05]  /*04a0*/  IADD3 R5, P0, R7, R8, RZ ;  /* 0x0000000807057210 */ /* 0x000fca0007f1e0ff */
[----:B------:R-:W-:Y:S01]  /*04b0*/  IMAD.X R6, RZ, RZ, R0, P0 ;  /* 0x000000ffff067224 */ /* 0x000fe200000e0600 */
[C---:B------:R-:W-:Y:S01]  /*04c0*/  LEA R36, P0, R5.reuse, UR12, 0x1 ;  /* 0x0000000c05247c11 */ /* 0x040fe2000f8008ff */
[----:B------:R0:W-:Y:S03]  /*04d0*/  STL [R1+0x68], R7 ;  /* 0x0000680701007387 */ /* 0x0001e60000100800 */
[----:B------:R-:W-:-:S06]  /*04e0*/  LEA.HI.X R37, R5, UR13, R6, 0x1, P0 ;  /* 0x0000000d05257c11 */ /* 0x000fcc00080f0c06 */
[----:B------:R-:W4:Y:S01]  /*04f0*/  LDG.E.64.CONSTANT R36, desc[UR8][R36.64] ;  /* 0x0000000824247981 */ /* 0x000f22000c1e9b00 */
        /* <DEDUP_REMOVED lines=45> */
[----:B------:R-:W-:-:S04]  /*07d0*/  LEA R22, P0, R5, UR12, 0x1 ;  /* 0x0000000c05167c11 */ /* 0x000fc8000f8008ff */
[----:B------:R-:W-:Y:S01]  /*07e0*/  LEA.HI.X R23, R5, UR13, R6, 0x1, P0 ;  /* 0x0000000d05177c11 */ /* 0x000fe200080f0c06 */
[----:B------:R-:W-:Y:S01]  /*07f0*/  VIADD R5, R4, 0x7800 ;  /* 0x0000780004057836 */ /* 0x000fe20000000000 */
[----:B------:R0:W-:Y:S04]  /*0800*/  STL [R1+0x54], R7 ;  /* 0x0000540701007387 */ /* 0x0001e80000100800 */
[----:B------:R-:W4:Y:S01]  /*0810*/  LDG.E.64.CONSTANT R22, desc[UR8][R22.64] ;  /* 0x0000000816167981 */ /* 0x000f22000c1e9b00 */
[----:B------:R-:W-:-:S04]  /*0820*/  IADD3 R5, P0, R5, R8, RZ ;  /* 0x0000000805057210 */ /* 0x000fc80007f1e0ff */
[----:B0-----:R-:W-:Y:S02]  /*0830*/  IADD3.X R7, RZ, R0, RZ, P0, !PT ;  /* 0x00000000ff077210 */ /* 0x001fe400007fe4ff */
[----:B------:R-:W-:-:S03]  /*0840*/  LEA R20, P0, R5, UR12, 0x1 ;  /* 0x0000000c05147c11 */ /* 0x000fc6000f8008ff */
[----:B------:R0:W-:Y:S01]  /*0850*/  STL [R1+0x48], R7 ;  /* 0x0000480701007387 */ /* 0x0001e20000100800 */
[----:B------:R-:W-:-:S06]  /*0860*/  LEA.HI.X R21, R5, UR13, R7, 0x1, P0 ;  /* 0x0000000d05157c11 */ /* 0x000fcc00080f0c07 */
[----:B------:R-:W4:Y:S01]  /*0870*/  LDG.E.64.CONSTANT R20, desc[UR8][R20.64] ;  /* 0x0000000814147981 */ /* 0x000f22000c1e9b00 */
[----:B0-----:R-:W-:-:S04]  /*0880*/  IADD3 R7, R4, 0x8200, RZ ;  /* 0x0000820004077810 */ /* 0x001fc80007ffe0ff */
[----:B------:R-:W-:-:S05]  /*0890*/  IADD3 R6, P0, R7, R8, RZ ;  /* 0x0000000807067210 */ /* 0x000fca0007f1e0ff */
[----:B------:R-:W-:Y:S01]  /*08a0*/  IMAD.X R12, RZ, RZ, R0, P0 ;  /* 0x000000ffff0c7224 */ /* 0x000fe200000e0600 */
[----:B------:R-:W-:-:S04]  /*08b0*/  LEA R18, P0, R6, UR12, 0x1 ;  /* 0x0000000c06127c11 */ /* 0x000fc8000f8008ff */
[----:B------:R-:W-:Y:S02]  /*08c0*/  LEA.HI.X R19, R6, UR13, R12, 0x1, P0 ;  /* 0x0000000d06137c11 */ /* 0x000fe400080f0c0c */
[----:B------:R-:W-:Y:S01]  /*08d0*/  IADD3 R7, R4, 0x8c00, RZ ;  /* 0x00008c0004077810 */ /* 0x000fe20007ffe0ff */
[----:B------:R0:W-:Y:S04]  /*08e0*/  STL [R1+0x4c], R12 ;  /* 0x00004c0c01007387 */ /* 0x0001e80000100800 */
[----:B------:R-:W4:Y:S01]  /*08f0*/  LDG.E.64.CONSTANT R18, desc[UR8][R18.64] ;  /* 0x0000000812127981 */ /* 0x000f22000c1e9b00 */
[----:B0-----:R-:W-:-:S04]  /*0900*/  IADD3 R12, P0, R7, R8, RZ ;  /* 0x00000008070c7210 */ /* 0x001fc80007f1e0ff */
[----:B------:R-:W-:Y:S02]  /*0910*/  IADD3.X R13, RZ, R0, RZ, P0, !PT ;  /* 0x00000000ff0d7210 */ /* 0x000fe400007fe4ff */
[----:B------:R-:W-:-:S04]  /*0920*/  LEA R16, P0, R12, UR12, 0x1 ;  /* 0x0000000c0c107c11 */ /* 0x000fc8000f8008ff */
[----:B------:R-:W-:-:S06]  /*0930*/  LEA.HI.X R17, R12, UR13, R13, 0x1, P0 ;  /* 0x0000000d0c117c11 */ /* 0x000fcc00080f0c0d */
[----:B------:R-:W4:Y:S01]  /*0940*/  LDG.E.64.CONSTANT R16, desc[UR8][R16.64] ;  /* 0x0000000810107981 */ /* 0x000f22000c1e9b00 */
[----:B------:R-:W-:-:S05]  /*0950*/  VIADD R7, R4, 0x9600 ;  /* 0x0000960004077836 */ /* 0x000fca0000000000 */
[----:B------:R-:W-:Y:S01]  /*0960*/  IADD3 R8, P0, R7, R8, RZ ;  /* 0x0000000807087210 */ /* 0x000fe20007f1e0ff */
[----:B------:R-:W-:Y:S03]  /*0970*/  STL [R1+0x24], R12 ;  /* 0x0000240c01007387 */ /* 0x000fe60000100800 */
[----:B------:R-:W-:Y:S02]  /*0980*/  IADD3.X R0, RZ, R0, RZ, P0, !PT ;  /* 0x00000000ff007210 */ /* 0x000fe400007fe4ff */
[C---:B------:R-:W-:Y:S01]  /*0990*/  LEA R14, P0, R8.reuse, UR12, 0x1 ;  /* 0x0000000c080e7c11 */ /* 0x040fe2000f8008ff */
[----:B------:R0:W-:Y:S03]  /*09a0*/  STL [R1+0x104], R13 ;  /* 0x0001040d01007387 */ /* 0x0001e60000100800 */
[----:B------:R-:W-:Y:S01]  /*09b0*/  LEA.HI.X R15, R8, UR13, R0, 0x1, P0 ;  /* 0x0000000d080f7c11 */ /* 0x000fe200080f0c00 */
[----:B------:R1:W-:Y:S01]  /*09c0*/  STL [R1+0x28], R8 ;  /* 0x0000280801007387 */ /* 0x0003e20000100800 */
[----:B--2---:R-:W-:-:S04]  /*09d0*/  SHF.L.U32 R51, R45, 0x10, RZ ;  /* 0x000000102d337819 */ /* 0x004fc800000006ff */
[----:B------:R-:W2:Y:S01]  /*09e0*/  LDG.E.64.CONSTANT R14, desc[UR8][R14.64] ;  /* 0x000000080e0e7981 */ /* 0x000ea2000c1e9b00 */
[----:B0-----:R-:W0:Y:S08]  /*09f0*/  LDC.64 R12, c[0x0][0x220] ;  /* 0x00008800ff0c7b82 */ /* 0x001e300000000a00 */
[----:B-1----:R-:W1:Y:S01]  /*0a00*/  LDC.64 R8, c[0x0][0x228] ;  /* 0x00008a00ff087b82 */ /* 0x002e620000000a00 */
[----:B------:R3:W-:Y:S02]  /*0a10*/  STL [R1+0x108], R0 ;  /* 0x0001080001007387 */ /* 0x0007e40000100800 */
[----:B---3--:R-:W-:Y:S01]  /*0a20*/  SHF.L.U32 R0, R44, 0x10, RZ ;  /* 0x000000102c007819 */ /* 0x008fe200000006ff */
[----:B0-----:R-:W-:-:S04]  /*0a30*/  IMAD.WIDE R12, R10, 0x2, R12 ;  /* 0x000000020a0c7825 */ /* 0x001fc800078e020c */
[----:B------:R-:W-:Y:S01]  /*0a40*/  FADD.FTZ R49, RZ, R0 ;  /* 0x00000000ff317221 */ /* 0x000fe20000010000 */
[----:B------:R-:W-:Y:S01]  /*0a50*/  FFMA.FTZ R7, R0, R0, RZ ;  /* 0x0000000000077223 */ /* 0x000fe200000100ff */
[----:B------:R0:W-:Y:S04]  /*0a60*/  STL [R1], R51 ;  /* 0x0000003301007387 */ /* 0x0001e80000100800 */
[----:B------:R-:W5:Y:S01]  /*0a70*/  LDG.E.64.CONSTANT R12, desc[UR8][R12.64] ;  /* 0x000000080c0c7981 */ /* 0x000f62000c1e9b00 */
[--C-:B-1----:R-:W-:Y:S01]  /*0a80*/  IMAD.WIDE R10, R10, 0x2, R8.reuse ;  /* 0x000000020a0a7825 */ /* 0x102fe200078e0208 */
[----:B------:R-:W-:Y:S02]  /*0a90*/  PRMT R9, R44, 0x7632, R9 ;  /* 0x000076322c097816 */ /* 0x000fe40000000009 */
[----:B------:R-:W-:-:S03]  /*0aa0*/  PRMT R8, R45, 0x7632, R8 ;  /* 0x000076322d087816 */ /* 0x000fc60000000008 */
[----:B------:R-:W-:Y:S01]  /*0ab0*/  IMAD.U32 R9, R9, 0x10000, RZ ;  /* 0x0001000009097824 */ /* 0x000fe200078e00ff */
[----:B------:R-:W-:Y:S01]  /*0ac0*/  SHF.L.U32 R8, R8, 0x10, RZ ;  /* 0x0000001008087819 */ /* 0x000fe200000006ff */
[----:B------:R-:W5:Y:S02]  /*0ad0*/  LDG.E.64.CONSTANT R10, desc[UR8][R10.64] ;  /* 0x000000080a0a7981 */ /* 0x000f64000c1e9b00 */
[----:B------:R-:W-:Y:S01]  /*0ae0*/  FADD.FTZ R49, R49, R9 ;  /* 0x0000000931317221 */ /* 0x000fe20000010000 */
[----:B------:R-:W-:-:S03]  /*0af0*/  FFMA.FTZ R9, R9, R9, R7 ;  /* 0x0000000909097223 */ /* 0x000fc60000010007 */
[----:B------:R-:W-:Y:S01]  /*0b00*/  FADD.FTZ R49, R49, R51 ;  /* 0x0000003331317221 */ /* 0x000fe20000010000 */
[----:B------:R-:W-:Y:S01]  /*0b10*/  FFMA.FTZ R9, R51, R51, R9 ;  /* 0x0000003333097223 */ /* 0x000fe20000010009 */
[C---:B------:R-:W-:Y:S01]  /*0b20*/  PRMT R7, R42.reuse, 0x7632, R7 ;  /* 0x000076322a077816 */ /* 0x040fe20000000007 */
[----:B0-----:R-:W-:Y:S02]  /*0b30*/  IMAD.U32 R51, R42, 0x10000, RZ ;  /* 0x000100002a337824 */ /* 0x001fe400078e00ff */
[----:B------:R-:W-:Y:S01]  /*0b40*/  FADD.FTZ R49, R49, R8 ;  /* 0x0000000831317221 */ /* 0x000fe20000010000 */
[----:B------:R-:W-:Y:S01]  /*0b50*/  FFMA.FTZ R8, R8, R8, R9 ;  /* 0x0000000808087223 */ /* 0x000fe20000010009 */
[----:B------:R-:W-:Y:S02]  /*0b60*/  SHF.L.U32 R7, R7, 0x10, RZ ;  /* 0x0000001007077819 */ /* 0x000fe400000006ff */
[----:B------:R-:W-:Y:S01]  /*0b70*/  FADD.FTZ R49, R49, R51 ;  /* 0x0000003331317221 */ /* 0x000fe20000010000 */
[----:B------:R-:W-:Y:S01]  /*0b80*/  FFMA.FTZ R8, R51, R51, R8 ;  /* 0x0000003333087223 */ /* 0x000fe20000010008 */
[----:B------:R0:W-:Y:S01]  /*0b90*/  STL [R1+0x10], R51 ;  /* 0x0000103301007387 */ /* 0x0001e20000100800 */
[----:B------:R-:W-:Y:S01]  /*0ba0*/  PRMT R9, R43, 0x7632, R9 ;  /* 0x000076322b097816 */ /* 0x000fe20000000009 */
[----:B------:R-:W-:Y:S01]  /*0bb0*/  FADD.FTZ R49, R49, R7 ;  /* 0x0000000731317221 */ /* 0x000fe20000010000 */
[----:B------:R-:W-:Y:S01]  /*0bc0*/  FFMA.FTZ R7, R7, R7, R8 ;  /* 0x0000000707077223 */ /* 0x000fe20000010008 */
[----:B0-----:R-:W-:-:S02]  /*0bd0*/  SHF.L.U32 R51, R43, 0x10, RZ ;  /* 0x000000102b337819 */ /* 0x001fc400000006ff */
[----:B------:R-:W-:Y:S01]  /*0be0*/  IMAD.U32 R9, R9, 0x10000, RZ ;  /* 0x0001000009097824 */ /* 0x000fe200078e00ff */
[----:B----4-:R-:W-:Y:S02]  /*0bf0*/  PRMT R8, R40, 0x7632, R8 ;  /* 0x0000763228087816 */ /* 0x010fe40000000008 */
[----:B------:R-:W-:Y:S01]  /*0c00*/  FADD.FTZ R49, R49, R51 ;  /* 0x0000003331317221 */ /* 0x000fe20000010000 */
[----:B------:R-:W-:Y:S01]  /*0c10*/  FFMA.FTZ R7, R51, R51, R7 ;  /* 0x0000003333077223 */ /* 0x000fe20000010007 */
[----:B------:R0:W-:Y:S02]  /*0c20*/  STL [R1+0x20], R51 ;  /* 0x0000203301007387 */ /* 0x0001e40000100800 */
[----:B------:R-:W-:Y:S01]  /*0c30*/  FADD.FTZ R49, R49, R9 ;  /* 0x0000000931317221 */ /* 0x000fe20000010000 */
[----:B------:R-:W-:Y:S01]  /*0c40*/  FFMA.FTZ R9, R9, R9, R7 ;  /* 0x0000000909097223 */ /* 0x000fe20000010007 */
[----:B------:R-:W-:Y:S02]  /*0c50*/  SHF.L.U32 R8, R8, 0x10, RZ ;  /* 0x0000001008087819 */ /* 0x000fe400000006ff */
[----:B0-----:R-:W-:-:S02]  /*0c60*/  SHF.L.U32 R51, R40, 0x10, RZ ;  /* 0x0000001028337819 */ /* 0x001fc400000006ff */
[----:B------:R-:W-:-:S03]  /*0c70*/  PRMT R7, R41, 0x7632, R7 ;  /* 0x0000763229077816 */ /* 0x000fc60000000007 */
[----:B------:R-:W-:Y:S01]  /*0c80*/  FADD.FTZ R49, R49, R51 ;  /* 0x0000003331317221 */ /* 0x000fe20000010000 */
[----:B------:R-:W-:Y:S01]  /*0c90*/  FFMA.FTZ R9, R51, R51, R9 ;  /* 0x0000003333097223 */ /* 0x000fe20000010009 */
[----:B------:R0:W-:Y:S02]  /*0ca0*/  STL [R1+0xc], R51 ;  /* 0x00000c3301007387 */ /* 0x0001e40000100800 */
[----:B------:R-:W-:Y:S01]  /*0cb0*/  FADD.FTZ R49, R49, R8 ;  /* 0x0000000831317221 */ /* 0x000fe20000010000 */
[--C-:B------:R-:W-:Y:S01]  /*0cc0*/  FFMA.FTZ R8, R8, R8, R9.reuse ;  /* 0x0000000808087223 */ /* 0x100fe20000010009 */
[----:B------:R-:W-:Y:S01]  /*0cd0*/  SHF.L.U32 R7, R7, 0x10, RZ ;  /* 0x0000001007077819 */ /* 0x000fe200000006ff */
[----:B0-----:R-:W-:Y:S01]  /*0ce0*/  IMAD.U32 R51, R41, 0x10000, RZ ;  /* 0x0001000029337824 */ /* 0x001fe200078e00ff */
[----:B------:R-:W-:-:S03]  /*0cf0*/  PRMT R9, R38, 0x7632, R9 ;  /* 0x0000763226097816 */ /* 0x000fc60000000009 */
[----:B------:R-:W-:Y:S01]  /*0d00*/  FADD.FTZ R49, R49, R51 ;  /* 0x0000003331317221 */ /* 0x000fe20000010000 */
[----:B------:R-:W-:Y:S01]  /*0d10*/  FFMA.FTZ R8, R51, R51, R8 ;  /* 0x0000003333087223 */ /* 0x000fe20000010008 */
[----:B------:R0:W-:Y:S02]  /*0d20*/  STL [R1+0x94], R51 ;  /* 0x0000943301007387 */ /* 0x0001e40000100800 */
[----:B------:R-:W-:Y:S01]  /*0d30*/  FADD.FTZ R49, R49, R7 ;  /* 0x0000000731317221 */ /* 0x000fe20000010000 */
[--C-:B------:R-:W-:Y:S01]  /*0d40*/  FFMA.FTZ R7, R7, R7, R8.reuse ;  /* 0x0000000707077223 */ /* 0x100fe20000010008 */
[----:B------:R-:W-:Y:S01]  /*0d50*/  IMAD.U32 R9, R9, 0x10000, RZ ;  /* 0x0001000009097824 */ /* 0x000fe200078e00ff */
[----:B0-----:R-:W-:Y:S02]  /*0d60*/  SHF.L.U32 R51, R38, 0x10, RZ ;  /* 0x0000001026337819 */ /* 0x001fe400000006ff */
[----:B------:R-:W-:-:S03]  /*0d70*/  PRMT R8, R39, 0x7632, R8 ;  /* 0x0000763227087816 */ /* 0x000fc60000000008 */
[----:B------:R-:W-:Y:S01]  /*0d80*/  FADD.FTZ R49, R49, R51 ;  /* 0x0000003331317221 */ /* 0x000fe20000010000 */
[----:B------:R-:W-:Y:S01]  /*0d90*/  FFMA.FTZ R7, R51, R51, R7 ;  /* 0x0000003333077223 */ /* 0x000fe20000010007 */
[----:B------:R0:W-:Y:S02]  /*0da0*/  STL [R1+0x8], R51 ;  /* 0x0000083301007387 */ /* 0x0001e40000100800 */
[----:B------:R-:W-:Y:S01]  /*0db0*/  FADD.FTZ R49, R49, R9 ;  /* 0x0000000931317221 */ /* 0x000fe20000010000 */
[--C-:B------:R-:W-:Y:S01]  /*0dc0*/  FFMA.FTZ R9, R9, R9, R7.reuse ;  /* 0x0000000909097223 */ /* 0x100fe20000010007 */
[----:B------:R-:W-:Y:S02]  /*0dd0*/  SHF.L.U32 R8, R8, 0x10, RZ ;  /* 0x0000001008087819 */ /* 0x000fe400000006ff */
[----:B0-----:R-:W-:Y:S01]  /*0de0*/  SHF.L.U32 R51, R39, 0x10, RZ ;  /* 0x0000001027337819 */ /* 0x001fe200000006ff */
[C---:B------:R-:W-:Y:S01]  /*0df0*/  IMAD.U32 R61, R36.reuse, 0x10000, RZ ;  /* 0x00010000243d7824 */ /* 0x040fe200078e00ff */
[----:B------:R-:W-:-:S03]  /*0e00*/  PRMT R7, R36, 0x7632, R7 ;  /* 0x0000763224077816 */ /* 0x000fc60000000007 */
[----:B------:R-:W-:Y:S01]  /*0e10*/  FADD.FTZ R49, R49, R51 ;  /* 0x0000003331317221 */ /* 0x000fe20000010000 */
[----:B------:R-:W-:-:S03]  /*0e20*/  FFMA.FTZ R9, R51, R51, R9 ;  /* 0x0000003333097223 */ /* 0x000fc60000010009 */
        /* <DEDUP_REMOVED lines=11> */
[C---:B------:R-:W-:Y:S02]  /*0ee0*/  SHF.L.U32 R60, R34.reuse, 0x10, RZ ;  /* 0x00000010223c7819 */ /* 0x040fe400000006ff */
        /* <DEDUP_REMOVED lines=11> */
[----:B------:R-:W-:-:S02]  /*0fa0*/  FFMA.FTZ R8, R8, R8, R9 ;  /* 0x0000000808087223 */ /* 0x000fc40000010009 */
[----:B------:R-:W-:Y:S01]  /*0fb0*/  SHF.L.U32 R7, R7, 0x10, RZ ;  /* 0x0000001007077819 */ /* 0x000fe200000006ff */
[----:B0-----:R-:W-:Y:S01]  /*0fc0*/  IMAD.U32 R51, R35, 0x10000, RZ ;  /* 0x0001000023337824 */ /* 0x001fe200078e00ff */
[----:B------:R-:W-:-:S03]  /*0fd0*/  SHF.L.U32 R59, R32, 0x10, RZ ;  /* 0x00000010203b7819 */ /* 0x000fc600000006ff */
[----:B------:R-:W-:Y:S01]  /*0fe0*/  FADD.FTZ R49, R49, R51 ;  /* 0x0000003331317221 */ /* 0x000fe20000010000 */
[----:B------:R-:W-:Y:S01]  /*0ff0*/  FFMA.FTZ R8, R51, R51, R8 ;  /* 0x0000003333087223 */ /* 0x000fe20000010008 */
[----:B------:R-:W-:Y:S02]  /*1000*/  PRMT R9, R32, 0x7632, R9 ;  /* 0x0000763220097816 */ /* 0x000fe40000000009 */
[----:B------:R-:W-:Y:S01]  /*1010*/  FADD.FTZ R49, R49, R7 ;  /* 0x0000000731317221 */ /* 0x000fe20000010000 */
[--C-:B------:R-:W-:Y:S02]  /*1020*/  FFMA.FTZ R7, R7, R7, R8.reuse ;  /* 0x0000000707077223 */ /* 0x100fe40000010008 */
[----:B------:R-:W-:Y:S02]  /*1030*/  IMAD.U32 R9, R9, 0x10000, RZ ;  /* 0x0001000009097824 */ /* 0x000fe400078e00ff */
[----:B------:R-:W-:Y:S01]  /*1040*/  FADD.FTZ R49, R49, R59 ;  /* 0x0000003b31317221 */ /* 0x000fe20000010000 */
[----:B------:R-:W-:Y:S01]  /*1050*/  FFMA.FTZ R7, R59, R59, R7 ;  /* 0x0000003b3b077223 */ /* 0x000fe20000010007 */
[----:B------:R0:W-:Y:S01]  /*1060*/  STL [R1+0xc0], R51 ;  /* 0x0000c03301007387 */ /* 0x0001e20000100800 */
[----:B------:R-:W-:Y:S01]  /*1070*/  PRMT R8, R33, 0x7632, R8 ;  /* 0x0000763221087816 */ /* 0x000fe20000000008 */
[----:B------:R-:W-:Y:S01]  /*1080*/  FADD.FTZ R49, R49, R9 ;  /* 0x0000000931317221 */ /* 0x000fe20000010000 */
[----:B------:R-:W-:-:S02]  /*1090*/  FFMA.FTZ R9, R9, R9, R7 ;  /* 0x0000000909097223 */ /* 0x000fc40000010007 */
[----:B------:R-:W-:Y:S02]  /*10a0*/  SHF.L.U32 R8, R8, 0x10, RZ ;  /* 0x0000001008087819 */ /* 0x000fe400000006ff */
[----:B0-----:R-:W-:Y:S01]  /*10b0*/  SHF.L.U32 R51, R33, 0x10, RZ ;  /* 0x0000001021337819 */ /* 0x001fe200000006ff */
[C---:B------:R-:W-:Y:S01]  /*10c0*/  IMAD.U32 R58, R30.reuse, 0x10000, RZ ;  /* 0x000100001e3a7824 */ /* 0x040fe200078e00ff */
[----:B------:R-:W-:-:S03]  /*10d0*/  PRMT R7, R30, 0x7632, R7 ;  /* 0x000076321e077816 */ /* 0x000fc60000000007 */
[----:B------:R-:W-:Y:S01]  /*10e0*/  FADD.FTZ R49, R49, R51 ;  /* 0x0000003331317221 */ /* 0x000fe20000010000 */
[----:B------:R-:W-:-:S03]  /*10f0*/  FFMA.FTZ R9, R51, R51, R9 ;  /* 0x0000003333097223 */ /* 0x000fc60000010009 */
[----:B------:R-:W-:Y:S01]  /*1100*/  FADD.FTZ R49, R49, R8 ;  /* 0x0000000831317221 */ /* 0x000fe20000010000 */
[--C-:B------:R-:W-:Y:S01]  /*1110*/  FFMA.FTZ R8, R8, R8, R9.reuse ;  /* 0x0000000808087223 */ /* 0x100fe20000010009 */
        /* <DEDUP_REMOVED lines=29> */
[----:B------:R-:W-:Y:S02]  /*12f0*/  FFMA.FTZ R7, R7, R7, R8 ;  /* 0x0000000707077223 */ /* 0x000fe40000010008 */
        /* <DEDUP_REMOVED lines=53> */
[----:B0-----:R-:W-:Y:S02]  /*1650*/  SHF.L.U32 R51, R21, 0x10, RZ ;  /* 0x0000001015337819 */ /* 0x001fe400000006ff */
        /* <DEDUP_REMOVED lines=13> */
[----:B------:R-:W-:Y:S01]  /*1730*/  FFMA.FTZ R47, R47, R47, R48 ;  /* 0x0000002f2f2f7223 */ /* 0x000fe20000010030 */
[----:B------:R-:W-:Y:S01]  /*1740*/  IMAD.U32 R46, R46, 0x10000, RZ ;  /* 0x000100002e2e7824 */ /* 0x000fe200078e00ff */
[----:B0-----:R-:W-:Y:S02]  /*1750*/  SHF.L.U32 R51, R19, 0x10, RZ ;  /* 0x0000001013337819 */ /* 0x001fe400000006ff */
[----:B------:R-:W-:-:S03]  /*1760*/  SHF.L.U32 R54, R16, 0x10, RZ ;  /* 0x0000001010367819 */ /* 0x000fc600000006ff */
        /* <DEDUP_REMOVED lines=8> */
[----:B------:R0:W-:Y:S02]  /*17f0*/  STL [R1+0x34], R51 ;  /* 0x0000343301007387 */ /* 0x0001e40000100800 */
[----:B------:R-:W-:Y:S01]  /*1800*/  FADD.FTZ R49, R49, R48 ;  /* 0x0000003031317221 */ /* 0x000fe20000010000 */
[----:B------:R-:W-:Y:S01]  /*1810*/  FFMA.FTZ R48, R48, R48, R47 ;  /* 0x0000003030307223 */ /* 0x000fe2000001002f */
[----:B0-----:R-:W-:-:S04]  /*1820*/  IMAD.U32 R51, R17, 0x10000, RZ ;  /* 0x0001000011337824 */ /* 0x001fc800078e00ff */
[----:B------:R-:W-:Y:S01]  /*1830*/  FADD.FTZ R49, R49, R51 ;  /* 0x0000003331317221 */ /* 0x000fe20000010000 */
[----:B------:R0:W-:Y:S01]  /*1840*/  STL [R1+0x30], R51 ;  /* 0x0000303301007387 */ /* 0x0001e20000100800 */
[----:B------:R-:W-:-:S03]  /*1850*/  FFMA.FTZ R46, R51, R51, R48 ;  /* 0x00000033332e7223 */ /* 0x000fc60000010030 */
[----:B0-----:R-:W3:Y:S01]  /*1860*/  LDL R51, [R1+0x10c] ;  /* 0x00010c0001337983 */ /* 0x001ee20000100800 */
[----:B------:R-:W-:-:S04]  /*1870*/  PRMT R47, R17, 0x7632, R47 ;  /* 0x00007632112f7816 */ /* 0x000fc8000000002f */
[----:B------:R-:W-:Y:S02]  /*1880*/  SHF.L.U32 R47, R47, 0x10, RZ ;  /* 0x000000102f2f7819 */ /* 0x000fe400000006ff */
[----:B--2---:R-:W-:-:S03]  /*1890*/  SHF.L.U32 R55, R14, 0x10, RZ ;  /* 0x000000100e377819 */ /* 0x004fc600000006ff */
[----:B------:R-:W-:Y:S01]  /*18a0*/  FADD.FTZ R48, R49, R47 ;  /* 0x0000002f31307221 */ /* 0x000fe20000010000 */
[--C-:B------:R-:W-:Y:S01]  /*18b0*/  FFMA.FTZ R47, R47, R47, R46.reuse ;  /* 0x0000002f2f2f7223 */ /* 0x100fe2000001002e */
[----:B------:R-:W-:Y:S02]  /*18c0*/  PRMT R46, R14, 0x7632, R46 ;  /* 0x000076320e2e7816 */ /* 0x000fe4000000002e */
[----:B------:R-:W-:Y:S01]  /*18d0*/  SHF.L.U32 R49, R15, 0x10, RZ ;  /* 0x000000100f317819 */ /* 0x000fe200000006ff */
[----:B------:R-:W-:Y:S01]  /*18e0*/  FADD.FTZ R48, R48, R55 ;  /* 0x0000003730307221 */ /* 0x000fe20000010000 */
[----:B------:R-:W-:Y:S01]  /*18f0*/  FFMA.FTZ R47, R55, R55, R47 ;  /* 0x00000037372f7223 */ /* 0x000fe2000001002f */
[----:B------:R-:W-:Y:S02]  /*1900*/  IMAD.U32 R46, R46, 0x10000, RZ ;  /* 0x000100002e2e7824 */ /* 0x000fe400078e00ff */
[----:B------:R-:W-:Y:S02]  /*1910*/  STL [R1+0x2c], R49 ;  /* 0x00002c3101007387 */ /* 0x000fe40000100800 */
[--C-:B------:R-:W-:Y:S01]  /*1920*/  FADD.FTZ R48, R48, R46.reuse ;  /* 0x0000002e30307221 */ /* 0x100fe20000010000 */
[----:B------:R-:W-:Y:S01]  /*1930*/  FFMA.FTZ R47, R46, R46, R47 ;  /* 0x0000002e2e2f7223 */ /* 0x000fe2000001002f */
[----:B------:R-:W-:-:S02]  /*1940*/  PRMT R46, R15, 0x7632, R46 ;  /* 0x000076320f2e7816 */ /* 0x000fc4000000002e */
[----:B------:R-:W-:Y:S01]  /*1950*/  ISETP.GT.U32.AND P0, PT, R50, 0x3f, PT ;  /* 0x0000003f3200780c */ /* 0x000fe20003f04070 */
[----:B------:R-:W-:Y:S01]  /*1960*/  FFMA.FTZ R47, R49, R49, R47 ;  /* 0x00000031312f7223 */ /* 0x000fe2000001002f */
[----:B------:R-:W-:Y:S01]  /*1970*/  SHF.L.U32 R46, R46, 0x10, RZ ;  /* 0x000000102e2e7819 */ /* 0x000fe200000006ff */
[----:B------:R-:W-:-:S04]  /*1980*/  FADD.FTZ R48, R48, R49 ;  /* 0x0000003130307221 */ /* 0x000fc80000010000 */
[----:B------:R-:W-:Y:S01]  /*1990*/  FFMA.FTZ R47, R46, R46, R47 ;  /* 0x0000002e2e2f7223 */ /* 0x000fe2000001002f */
[----:B------:R-:W-:Y:S01]  /*19a0*/  FADD.FTZ R46, R48, R46 ;  /* 0x0000002e302e7221 */ /* 0x000fe20000010000 */
[----:B------:R-:W-:Y:S04]  /*19b0*/  BSSY B0, `(.L_x_830) ;  /* 0x000003b000007945 */ /* 0x000fe80003800000 */
[----:B---3--:R0:W-:Y:S02]  /*19c0*/  STS.64 [R51], R46 ;  /* 0x0000002e33007388 */ /* 0x0081e40000000a00 */
[----:B0-----:R-:W-:Y:S01]  /*19d0*/  CS2R R46, SRZ ;  /* 0x00000000002e7805 */ /* 0x001fe2000001ff00 */
[----:B------:R-:W-:Y:S06]  /*19e0*/  BAR.SYNC.DEFER_BLOCKING 0x0 ;  /* 0x0000000000007b1d */ /* 0x000fec0000010000 */
[----:B------:R-:W-:Y:S05]  /*19f0*/  @P0 BRA `(.L_x_831) ;  /* 0x0000000000d80947 */ /* 0x000fea0003800000 */
[----:B------:R-:W-:Y:S01]  /*1a00*/  IMAD.SHL.U32 R46, R2, 0x10, RZ ;  /* 0x00000010022e7824 */ /* 0x000fe200078e00ff */
[----:B------:R-:W0:Y:S01]  /*1a10*/  S2R R47, SR_CgaCtaId ;  /* 0x00000000002f7919 */ /* 0x000e220000008800 */
[----:B------:R-:W-:-:S03]  /*1a20*/  MOV R49, 0x400 ;  /* 0x0000040000317802 */ /* 0x000fc60000000f00 */
[----:B------:R-:W-:-:S04]  /*1a30*/  LOP3.LUT R46, R46, 0x10, RZ, 0xc0, !PT ;  /* 0x000000102e2e7812 */ /* 0x000fc800078ec0ff */
[----:B------:R-:W-:-:S05]  /*1a40*/  LEA.HI R46, R50, R46, RZ, 0x1e ;  /* 0x0000002e322e7211 */ /* 0x000fca00078ff0ff */
[----:B------:R-:W-:-:S04]  /*1a50*/  IMAD R52, R46, 0x14, -R52 ;  /* 0x000000142e347824 */ /* 0x000fc800078e0a34 */
[C---:B------:R-:W-:Y:S01]  /*1a60*/  VIADD R51, R52.reuse, 0xc ;  /* 0x0000000c34337836 */ /* 0x040fe20000000000 */
[C---:B------:R-:W-:Y:S02]  /*1a70*/  IADD3 R48, R52.reuse, 0x4, RZ ;  /* 0x0000000434307810 */ /* 0x040fe40007ffe0ff */
[----:B------:R-:W-:Y:S02]  /*1a80*/  IADD3 R50, R52, 0x8, RZ ;  /* 0x0000000834327810 */ /* 0x000fe40007ffe0ff */
[----:B------:R-:W-:-:S04]  /*1a90*/  SHF.R.S32.HI R46, RZ, 0x1f, R48 ;  /* 0x0000001fff2e7819 */ /* 0x000fc80000011430 */
[----:B------:R-:W-:Y:S02]  /*1aa0*/  LEA.HI R48, R46, R48, RZ, 0x2 ;  /* 0x000000302e307211 */ /* 0x000fe400078f10ff */
[----:B------:R-:W-:Y:S02]  /*1ab0*/  SHF.R.S32.HI R46, RZ, 0x1f, R50 ;  /* 0x0000001fff2e7819 */ /* 0x000fe40000011432 */
[----:B------:R-:W-:Y:S02]  /*1ac0*/  SHF.R.S32.HI R48, RZ, 0x2, R48 ;  /* 0x00000002ff307819 */ /* 0x000fe40000011430 */
[----:B------:R-:W-:Y:S02]  /*1ad0*/  LEA.HI R50, R46, R50, RZ, 0x2 ;  /* 0x000000322e327211 */ /* 0x000fe400078f10ff */
[----:B------:R-:W-:Y:S02]  /*1ae0*/  SHF.R.S32.HI R46, RZ, 0x1f, R51 ;  /* 0x0000001fff2e7819 */ /* 0x000fe40000011433 */
[----:B0-----:R-:W-:-:S02]  /*1af0*/  LEA R49, R47, R49, 0x18 ;  /* 0x000000312f317211 */ /* 0x001fc400078ec0ff */
[----:B------:R-:W-:Y:S02]  /*1b00*/  LEA.HI R51, R46, R51, RZ, 0x2 ;  /* 0x000000332e337211 */ /* 0x000fe400078f10ff */
[----:B------:R-:W-:Y:S01]  /*1b10*/  SHF.R.S32.HI R46, RZ, 0x1f, R52 ;  /* 0x0000001fff2e7819 */ /* 0x000fe20000011434 */
[--C-:B------:R-:W-:Y:S01]  /*1b20*/  IMAD R48, R48, 0x28, R49.reuse ;  /* 0x0000002830307824 */ /* 0x100fe200078e0231 */
[----:B------:R-:W-:Y:S02]  /*1b30*/  SHF.R.S32.HI R50, RZ, 0x2, R50 ;  /* 0x00000002ff327819 */ /* 0x000fe40000011432 */
[----:B------:R-:W-:Y:S02]  /*1b40*/  LEA.HI R46, R46, R52, RZ, 0x2 ;  /* 0x000000342e2e7211 */ /* 0x000fe400078f10ff */
[----:B------:R-:W-:Y:S01]  /*1b50*/  IADD3 R52, R52, 0x10, RZ ;  /* 0x0000001034347810 */ /* 0x000fe20007ffe0ff */
[----:B------:R-:W-:Y:S01]  /*1b60*/  IMAD R50, R50, 0x28, R49 ;  /* 0x0000002832327824 */ /* 0x000fe200078e0231 */
[----:B------:R-:W-:-:S02]  /*1b70*/  SHF.R.S32.HI R46, RZ, 0x2, R46 ;  /* 0x00000002ff2e7819 */ /* 0x000fc4000001142e */
[----:B------:R-:W-:Y:S02]  /*1b80*/  SHF.R.S32.HI R47, RZ, 0x1f, R52 ;  /* 0x0000001fff2f7819 */ /* 0x000fe40000011434 */
[----:B------:R-:W-:Y:S01]  /*1b90*/  SHF.R.S32.HI R51, RZ, 0x2, R51 ;  /* 0x00000002ff337819 */ /* 0x000fe20000011433 */
[--C-:B------:R-:W-:Y:S01]  /*1ba0*/  IMAD R46, R46, 0x28, R49.reuse ;  /* 0x000000282e2e7824 */ /* 0x100fe200078e0231 */
[----:B------:R-:W-:Y:S02]  /*1bb0*/  LEA.HI R52, R47, R52, RZ, 0x2 ;  /* 0x000000342f347211 */ /* 0x000fe400078f10ff */
[----:B------:R-:W0:Y:S01]  /*1bc0*/  S2R R47, SR_TID.X ;  /* 0x00000000002f7919 */ /* 0x000e220000002100 */
[----:B------:R-:W-:Y:S01]  /*1bd0*/  IMAD R51, R51, 0x28, R49 ;  /* 0x0000002833337824 */ /* 0x000fe200078e0231 */
[----:B------:R-:W-:-:S05]  /*1be0*/  SHF.R.S32.HI R52, RZ, 0x2, R52 ;  /* 0x00000002ff347819 */ /* 0x000fca0000011434 */
[----:B------:R-:W-:Y:S01]  /*1bf0*/  IMAD R52, R52, 0x28, R49 ;  /* 0x0000002834347824 */ /* 0x000fe200078e0231 */
[----:B0-----:R-:W-:-:S04]  /*1c00*/  SHF.L.U32 R47, R47, 0x3, RZ ;  /* 0x000000032f2f7819 */ /* 0x001fc800000006ff */
[----:B------:R-:W-:-:S04]  /*1c10*/  LOP3.LUT R47, R47, 0x18, RZ, 0xc0, !PT ;  /* 0x000000182f2f7812 */ /* 0x000fc800078ec0ff */
[C---:B------:R-:W-:Y:S01]  /*1c20*/  IADD3 R48, R47.reuse, R48, RZ ;  /* 0x000000302f307210 */ /* 0x040fe20007ffe0ff */
[----:B------:R-:W-:Y:S01]  /*1c30*/  IMAD.IADD R46, R46, 0x1, R47 ;  /* 0x000000012e2e7824 */ /* 0x000fe200078e022f */
[C---:B------:R-:W-:Y:S01]  /*1c40*/  IADD3 R50, R47.reuse, R50, RZ ;  /* 0x000000322f327210 */ /* 0x040fe20007ffe0ff */
[C---:B------:R-:W-:Y:S01]  /*1c50*/  IMAD.IADD R51, R47.reuse, 0x1, R51 ;  /* 0x000000012f337824 */ /* 0x040fe200078e0233 */
[----:B------:R-:W-:Y:S02]  /*1c60*/  IADD3 R52, R47, R52, RZ ;  /* 0x000000342f347210 */ /* 0x000fe40007ffe0ff */
[----:B------:R-:W-:Y:S04]  /*1c70*/  LDS.64 R48, [R48] ;  /* 0x0000000030307984 */ /* 0x000fe80000000a00 */
[----:B------:R-:W0:Y:S02]  /*1c80*/  LDS.64 R46, [R46] ;  /* 0x000000002e2e7984 */ /* 0x000e240000000a00 */
[----:B0-----:R-:W-:Y:S01]  /*1c90*/  FADD.FTZ R46, RZ, R46 ;  /* 0x0000002eff2e7221 */ /* 0x001fe20000010000 */
[----:B------:R-:W-:-:S03]  /*1ca0*/  FADD.FTZ R47, RZ, R47 ;  /* 0x0000002fff2f7221 */ /* 0x000fc60000010000 */
[----:B------:R-:W-:Y:S01]  /*1cb0*/  FADD.FTZ R48, R46, R48 ;  /* 0x000000302e307221 */ /* 0x000fe20000010000 */
[----:B------:R-:W-:Y:S02]  /*1cc0*/  FADD.FTZ R49, R47, R49 ;  /* 0x000000312f317221 */ /* 0x000fe40000010000 */
[----:B------:R-:W0:Y:S02]  /*1cd0*/  LDS.64 R46, [R50] ;  /* 0x00000000322e7984 */ /* 0x000e240000000a00 */
[----:B0-----:R-:W-:Y:S01]  /*1ce0*/  FADD.FTZ R48, R48, R46 ;  /* 0x0000002e30307221 */ /* 0x001fe20000010000 */
[----:B------:R-:W-:Y:S02]  /*1cf0*/  FADD.FTZ R49, R49, R47 ;  /* 0x0000002f31317221 */ /* 0x000fe40000010000 */
[----:B------:R-:W0:Y:S02]  /*1d00*/  LDS.64 R46, [R51] ;  /* 0x00000000332e7984 */ /* 0x000e240000000a00 */
[----:B0-----:R-:W-:Y:S01]  /*1d10*/  FADD.FTZ R48, R48, R46 ;  /* 0x0000002e30307221 */ /* 0x001fe20000010000 */
[----:B------:R-:W-:-:S02]  /*1d20*/  FADD.FTZ R49, R49, R47 ;  /* 0x0000002f31317221 */ /* 0x000fc40000010000 */
[----:B------:R-:W0:Y:S02]  /*1d30*/  LDS.64 R46, [R52] ;  /* 0x00000000342e7984 */ /* 0x000e240000000a00 */
[----:B0-----:R-:W-:Y:S01]  /*1d40*/  FADD.FTZ R46, R48, R46 ;  /* 0x0000002e302e7221 */ /* 0x001fe20000010000 */
[----:B------:R-:W-:-:S07]  /*1d50*/  FADD.FTZ R47, R49, R47 ;  /* 0x0000002f312f7221 */ /* 0x000fce0000010000 */
.L_x_831:
[----:B------:R-:W-:Y:S05]  /*1d60*/  BSYNC B0 ;  /* 0x0000000000007941 */ /* 0x000fea0003800000 */
.L_x_830:
[----:B------:R-:W0:Y:S01]  /*1d70*/  SHFL.BFLY PT, R49, R46, 0x2, 0x1f ;  /* 0x0c401f002e317f89 */ /* 0x000e2200000e0000 */
[----:B------:R-:W-:Y:S03]  /*1d80*/  BSSY B0, `(.L_x_832) ;  /* 0x0000018000007945 */ /* 0x000fe60003800000 */
[----:B------:R-:W1:Y:S01]  /*1d90*/  SHFL.BFLY PT, R48, R47, 0x2, 0x1f ;  /* 0x0c401f002f307f89 */ /* 0x000e6200000e0000 */
[----:B------:R-:W2:Y:S01]  /*1da0*/  S2R R50, SR_TID.X ;  /* 0x0000000000327919 */ /* 0x000ea20000002100 */
[----:B------:R-:W3:Y:S01]  /*1db0*/  S2R R52, SR_CTAID.Y ;  /* 0x0000000000347919 */ /* 0x000ee20000002600 */
[----:B0-----:R-:W-:Y:S01]  /*1dc0*/  FADD.FTZ R46, R49, R46 ;  /* 0x0000002e312e7221 */ /* 0x001fe20000010000 */
[----:B-1----:R-:W-:-:S04]  /*1dd0*/  FADD.FTZ R47, R48, R47 ;  /* 0x0000002f302f7221 */ /* 0x002fc80000010000 */
[----:B------:R-:W0:Y:S04]  /*1de0*/  SHFL.BFLY PT, R49, R46, 0x1, 0x1f ;  /* 0x0c201f002e317f89 */ /* 0x000e2800000e0000 */
[----:B------:R-:W1:Y:S01]  /*1df0*/  SHFL.BFLY PT, R48, R47, 0x1, 0x1f ;  /* 0x0c201f002f307f89 */ /* 0x000e6200000e0000 */
[C---:B--2---:R-:W-:Y:S02]  /*1e00*/  LOP3.LUT P0, RZ, R50.reuse, 0xffffffc3, RZ, 0xc0, !PT ;  /* 0xffffffc332ff7812 */ /* 0x044fe4000780c0ff */
[C---:B------:R-:W-:Y:S02]  /*1e10*/  ISETP.NE.AND P1, PT, R50.reuse, RZ, PT ;  /* 0x000000ff3200720c */ /* 0x040fe40003f25270 */
[----:B------:R-:W-:Y:S01]  /*1e20*/  ISETP.GT.U32.AND P2, PT, R50, 0xff, PT ;  /* 0x000000ff3200780c */ /* 0x000fe20003f44070 */
[----:B0-----:R-:W-:Y:S01]  /*1e30*/  FADD.FTZ R46, R46, R49 ;  /* 0x000000312e2e7221 */ /* 0x001fe20000010000 */
[----:B-1----:R-:W-:-:S07]  /*1e40*/  FADD.FTZ R47, R47, R48 ;  /* 0x000000302f2f7221 */ /* 0x002fce0000010000 */
[----:B---3--:R-:W-:Y:S05]  /*1e50*/  @P0 BRA `(.L_x_833) ;  /* 0x0000000000280947 */ /* 0x008fea0003800000 */
[----:B------:R-:W0:Y:S01]  /*1e60*/  LDC R48, c[0x0][0x10] ;  /* 0x00000400ff307b82 */ /* 0x000e220000000800 */
[----:B------:R-:W-:-:S04]  /*1e70*/  SHF.R.U32.HI R49, RZ, 0x2, R50 ;  /* 0x00000002ff317819 */ /* 0x000fc80000011632 */
[----:B------:R-:W-:-:S03]  /*1e80*/  SHF.L.U32 R49, R49, 0x6, RZ ;  /* 0x0000000631317819 */ /* 0x000fc600000006ff */
[----:B------:R-:W1:Y:S01]  /*1e90*/  LDC.64 R50, c[0x0][0x248] ;  /* 0x00009200ff327b82 */ /* 0x000e620000000a00 */
[----:B------:R-:W-:Y:S01]  /*1ea0*/  LOP3.LUT R49, R49, 0xffffffc0, R53, 0xe2, !PT ;  /* 0xffffffc031317812 */ /* 0x000fe200078ee235 */
[----:B0-----:R-:W-:-:S04]  /*1eb0*/  IMAD R48, R48, UR4, R52 ;  /* 0x0000000430307c24 */ /* 0x001fc8000f8e0234 */
[----:B------:R-:W-:-:S05]  /*1ec0*/  IMAD R48, R48, 0x400, R49 ;  /* 0x0000040030307824 */ /* 0x000fca00078e0231 */
[----:B------:R-:W-:-:S05]  /*1ed0*/  SHF.L.U32 R48, R48, 0x1, RZ ;  /* 0x0000000130307819 */ /* 0x000fca00000006ff */
[----:B-1----:R-:W-:-:S05]  /*1ee0*/  IMAD.WIDE.U32 R48, R48, 0x4, R50 ;  /* 0x0000000430307825 */ /* 0x002fca00078e0032 */
[----:B------:R0:W-:Y:S02]  /*1ef0*/  STG.E.64 desc[UR8][R48.64], R46 ;  /* 0x0000002e30007986 */ /* 0x0001e4000c101b08 */
.L_x_833:
[----:B------:R-:W-:Y:S05]  /*1f00*/  BSYNC B0 ;  /* 0x0000000000007941 */ /* 0x000fea0003800000 */
.L_x_832:
[----:B------:R-:W-:Y:S01]  /*1f10*/  BAR.SYNC.DEFER_BLOCKING 0x0 ;  /* 0x0000000000007b1d */ /* 0x000fe20000010000 */
[----:B------:R-:W-:-:S05]  /*1f20*/  HFMA2.MMA R53, -RZ, RZ, 0, 0 ;  /* 0x00000000ff357435 */ /* 0x000fca00000001ff */
[----:B------:R-:W-:Y:S06]  /*1f30*/  @P1 BRA `(.L_x_834) ;  /* 0x0000000000401947 */ /* 0x000fec0003800000 */
[----:B0-----:R-:W0:Y:S01]  /*1f40*/  S2R R48, SR_CTAID.X ;  /* 0x0000000000307919 */ /* 0x001e220000002500 */
[----:B------:R-:W1:Y:S02]  /*1f50*/  LDC.64 R46, c[0x0][0x250] ;  /* 0x00009400ff2e7b82 */ /* 0x000e640000000a00 */
[----:B-1----:R-:W-:Y:S01]  /*1f60*/  IMAD.WIDE.U32 R46, R52, 0x4, R46 ;  /* 0x00000004342e7825 */ /* 0x002fe200078e002e */
[----:B0-----:R-:W-:-:S03]  /*1f70*/  ISETP.NE.AND P0, PT, R48, RZ, PT ;  /* 0x000000ff3000720c */ /* 0x001fc60003f05270 */
[----:B------:R-:W-:-:S05]  /*1f80*/  IMAD.MOV.U32 R48, RZ, RZ, 0x7fffffc1 ;  /* 0x7fffffc1ff307424 */ /* 0x000fca00078e00ff */
[----:B------:R-:W-:Y:S01]  /*1f90*/  SEL R48, R48, 0x1, !P0 ;  /* 0x0000000130307807 */ /* 0x000fe20004000000 */
[----:B------:R-:W-:Y:S06]  /*1fa0*/  MEMBAR.ALL.GPU ;  /* 0x0000000000007992 */ /* 0x000fec000000a000 */
[----:B------:R-:W-:-:S00]  /*1fb0*/  ERRBAR ;  /* 0x00000000000079ab */ /* 0x000fc00000000000 */
[----:B------:R-:W-:Y:S06]  /*1fc0*/  CGAERRBAR ;  /* 0x00000000000075ab */ /* 0x000fec0000000000 */
[----:B------:R0:W5:Y:S02]  /*1fd0*/  ATOM.E.ADD.STRONG.GPU PT, R48, desc[UR8][R46.64], R48 ;  /* 0x000000302e30798a */ /* 0x00016400081ee1c8 */
.L_x_835:
[----:B------:R-:W2:Y:S04]  /*1fe0*/  LD.E.STRONG.GPU R49, desc[UR8][R46.64] ;  /* 0x000000082e317980 */ /* 0x000ea8000c10f900 */
[----:B--2---:R-:W-:Y:S01]  /*1ff0*/  CCTL.IVALL ;  /* 0x00000000ff00798f */ /* 0x004fe20002000000 */
[----:B------:R-:W-:Y:S05]  /*2000*/  YIELD ;  /* 0x0000000000007946 */ /* 0x000fea0003800000 */
[----:B-----5:R-:W-:-:S04]  /*2010*/  LOP3.LUT R49, R49, R48, RZ, 0x3c, !PT ;  /* 0x0000003031317212 */ /* 0x020fc800078e3cff */
[----:B------:R-:W-:-:S13]  /*2020*/  ISETP.GT.AND P0, PT, R49, -0x1, PT ;  /* 0xffffffff3100780c */ /* 0x000fda0003f04270 */
[----:B------:R-:W-:Y:S05]  /*2030*/  @P0 BRA `(.L_x_835) ;  /* 0xfffffffc00e80947 */ /* 0x000fea000383ffff */
.L_x_834:
[----:B------:R-:W-:Y:S05]  /*2040*/  WARPSYNC.ALL ;  /* 0x0000000000007948 */ /* 0x000fea0003800000 */
[----:B------:R-:W-:Y:S01]  /*2050*/  BAR.SYNC.DEFER_BLOCKING 0x0 ;  /* 0x0000000000007b1d */ /* 0x000fe20000010000 */
[----:B------:R-:W-:-:S05]  /*2060*/  MOV R50, RZ ;  /* 0x000000ff00327202 */ /* 0x000fca0000000f00 */
[----:B------:R-:W-:Y:S04]  /*2070*/  BSSY B0, `(.L_x_836) ;  /* 0x0000022000007945 */ /* 0x000fe80003800000 */
[----:B------:R-:W-:Y:S05]  /*2080*/  @P2 BRA `(.L_x_837) ;  /* 0x0000000000802947 */ /* 0x000fea0003800000 */
[----:B0-----:R-:W0:Y:S01]  /*2090*/  S2R R49, SR_TID.X ;  /* 0x0000000000317919 */ /* 0x001e220000002100 */
[----:B------:R-:W1:Y:S01]  /*20a0*/  LDC R46, c[0x0][0x10] ;  /* 0x00000400ff2e7b82 */ /* 0x000e620000000800 */
[----:B------:R-:W1:Y:S01]  /*20b0*/  S2R R51, SR_CTAID.Y ;  /* 0x0000000000337919 */ /* 0x000e620000002600 */
[----:B------:R2:W-:Y:S06]  /*20c0*/  STL.64 [R1+0x110], R2 ;  /* 0x0001100201007387 */ /* 0x0005ec0000100a00 */
[----:B--2---:R-:W2:Y:S01]  /*20d0*/  LDC.64 R2, c[0x0][0x248] ;  /* 0x00009200ff027b82 */ /* 0x004ea20000000a00 */
[----:B0-----:R-:W-:-:S04]  /*20e0*/  SHF.L.U32 R47, R49, 0x2, RZ ;  /* 0x00000002312f7819 */ /* 0x001fc800000006ff */
[----:B------:R-:W-:Y:S01]  /*20f0*/  LOP3.LUT R47, R47, 0x7fffffc0, RZ, 0xc0, !PT ;  /* 0x7fffffc02f2f7812 */ /* 0x000fe200078ec0ff */
[----:B-1----:R-:W-:-:S04]  /*2100*/  IMAD R46, R46, UR4, R51 ;  /* 0x000000042e2e7c24 */ /* 0x002fc8000f8e0233 */
[----:B------:R-:W-:Y:S01]  /*2110*/  IMAD R46, R46, 0x400, R47 ;  /* 0x000004002e2e7824 */ /* 0x000fe200078e022f */
        /* <DEDUP_REMOVED lines=22> */
[----:B-1----:R-:W-:-:S07]  /*2280*/  FADD.FTZ R53, R53, R49 ;  /* 0x0000003135357221 */ /* 0x002fce0000010000 */
.L_x_837:
[----:B------:R-:W-:Y:S05]  /*2290*/  BSYNC B0 ;  /* 0x0000000000007941 */ /* 0x000fea0003800000 */
.L_x_836:
[----:B0-----:R-:W0:Y:S01]  /*22a0*/  SHFL.BFLY PT, R47, R50, 0x8, 0x1f ;  /* 0x0d001f00322f7f89 */ /* 0x001e2200000e0000 */
[----:B------:R-:W-:Y:S03]  /*22b0*/  BSSY B0, `(.L_x_838) ;  /* 0x000001e000007945 */ /* 0x000fe60003800000 */
[----:B------:R-:W1:Y:S01]  /*22c0*/  SHFL.BFLY PT, R46, R53, 0x8, 0x1f ;  /* 0x0d001f00352e7f89 */ /* 0x000e6200000e0000 */
[----:B0-----:R-:W-:Y:S01]  /*22d0*/  FADD.FTZ R47, R47, R50 ;  /* 0x000000322f2f7221 */ /* 0x001fe20000010000 */
[----:B-1----:R-:W-:-:S04]  /*22e0*/  FADD.FTZ R46, R46, R53 ;  /* 0x000000352e2e7221 */ /* 0x002fc80000010000 */
[----:B------:R-:W0:Y:S04]  /*22f0*/  SHFL.BFLY PT, R49, R47, 0x4, 0x1f ;  /* 0x0c801f002f317f89 */ /* 0x000e2800000e0000 */
[----:B------:R-:W1:Y:S01]  /*2300*/  SHFL.BFLY PT, R48, R46, 0x4, 0x1f ;  /* 0x0c801f002e307f89 */ /* 0x000e6200000e0000 */
[----:B------:R-:W2:Y:S01]  /*2310*/  S2R R53, SR_TID.X ;  /* 0x0000000000357919 */ /* 0x000ea20000002100 */
[----:B0-----:R-:W-:Y:S01]  /*2320*/  FADD.FTZ R49, R47, R49 ;  /* 0x000000312f317221 */ /* 0x001fe20000010000 */
[----:B-1----:R-:W-:-:S04]  /*2330*/  FADD.FTZ R48, R46, R48 ;  /* 0x000000302e307221 */ /* 0x002fc80000010000 */
[----:B------:R-:W0:Y:S04]  /*2340*/  SHFL.BFLY PT, R47, R49, 0x2, 0x1f ;  /* 0x0c401f00312f7f89 */ /* 0x000e2800000e0000 */
[----:B------:R-:W1:Y:S01]  /*2350*/  SHFL.BFLY PT, R46, R48, 0x2, 0x1f ;  /* 0x0c401f00302e7f89 */ /* 0x000e6200000e0000 */
[----:B--2---:R-:W-:Y:S01]  /*2360*/  LOP3.LUT P0, RZ, R53, 0xffffff0f, RZ, 0xc0, !PT ;  /* 0xffffff0f35ff7812 */ /* 0x004fe2000780c0ff */
[----:B0-----:R-:W-:Y:S01]  /*2370*/  FADD.FTZ R47, R49, R47 ;  /* 0x0000002f312f7221 */ /* 0x001fe20000010000 */
[----:B-1----:R-:W-:-:S04]  /*2380*/  FADD.FTZ R46, R48, R46 ;  /* 0x0000002e302e7221 */ /* 0x002fc80000010000 */
[----:B------:R-:W0:Y:S04]  /*2390*/  SHFL.BFLY PT, R48, R47, 0x1, 0x1f ;  /* 0x0c201f002f307f89 */ /* 0x000e2800000e0000 */
[----:B------:R-:W1:Y:S01]  /*23a0*/  SHFL.BFLY PT, R49, R46, 0x1, 0x1f ;  /* 0x0c201f002e317f89 */ /* 0x000e6200000e0000 */
[----:B0-----:R-:W-:Y:S01]  /*23b0*/  FADD.FTZ R48, R47, R48 ;  /* 0x000000302f307221 */ /* 0x001fe20000010000 */
[----:B-1----:R-:W-:Y:S01]  /*23c0*/  FADD.FTZ R49, R46, R49 ;  /* 0x000000312e317221 */ /* 0x002fe20000010000 */
[----:B------:R-:W-:Y:S06]  /*23d0*/  @P0 BRA `(.L_x_839) ;  /* 0x00000000002c0947 */ /* 0x000fec0003800000 */
[----:B------:R-:W0:Y:S01]  /*23e0*/  S2UR UR7, SR_CgaCtaId ;  /* 0x00000000000779c3 */ /* 0x000e220000008800 */
[----:B------:R-:W-:Y:S01]  /*23f0*/  FMUL.FTZ R46, R48, 1.2207031431898940355e-05 ;  /* 0x374ccccd302e7820 */ /* 0x000fe20000410000 */
[----:B------:R-:W-:Y:S01]  /*2400*/  UMOV UR5, 0x400 ;  /* 0x0000040000057882 */ /* 0x000fe20000000000 */
[----:B------:R-:W-:Y:S01]  /*2410*/  SHF.R.U32.HI R48, RZ, 0x1, R53 ;  /* 0x00000001ff307819 */ /* 0x000fe20000011635 */
[----:B------:R-:W-:Y:S01]  /*2420*/  UIADD3 UR5, UR5, 0xc80, URZ ;  /* 0x00000c8005057890 */ /* 0x000fe2000fffe03f */
[----:B------:R-:W-:Y:S02]  /*2430*/  FMUL.FTZ R47, R46, R46 ;  /* 0x0000002e2e2f7220 */ /* 0x000fe40000410000 */
[----:B------:R-:W-:Y:S02]  /*2440*/  LOP3.LUT R48, R48, 0x7ffffff8, RZ, 0xc0, !PT ;  /* 0x7ffffff830307812 */ /* 0x000fe400078ec0ff */
[----:B------:R-:W-:-:S05]  /*2450*/  FFMA.FTZ R47, R49, 1.2207031431898940355e-05, -R47 ;  /* 0x374ccccd312f7823 */ /* 0x000fca000001082f */
[----:B------:R-:W-:Y:S01]  /*2460*/  FMNMX.FTZ R47, RZ, R47, !PT ;  /* 0x0000002fff2f7209 */ /* 0x000fe20007810000 */
[----:B0-----:R-:W-:-:S09]  /*2470*/  ULEA UR5, UR7, UR5, 0x18 ;  /* 0x0000000507057291 */ /* 0x001fd2000f8ec03f */
[----:B------:R0:W-:Y:S03]  /*2480*/  STS.64 [R48+UR5], R46 ;  /* 0x0000002e30007988 */ /* 0x0001e60008000a05 */
.L_x_839:
[----:B------:R-:W-:Y:S05]  /*2490*/  BSYNC B0 ;  /* 0x0000000000007941 */ /* 0x000fea0003800000 */
.L_x_838:
[----:B------:R-:W-:Y:S01]  /*24a0*/  PRMT R52, R40, 0x7632, R52 ;  /* 0x0000763228347816 */ /* 0x000fe20000000034 */
[----:B------:R-:W-:Y:S01]  /*24b0*/  ULDC.64 UR12, c[0x0][0x240] ;  /* 0x00009000000c7ab9 */ /* 0x000fe20000000a00 */
[----:B------:R-:W-:Y:S01]  /*24c0*/  PRMT R40, R41, 0x7632, R40 ;  /* 0x0000763229287816 */ /* 0x000fe20000000028 */
[----:B------:R-:W-:Y:S01]  /*24d0*/  BSSY B0, `(.L_x_840) ;  /* 0x0000049000007945 */ /* 0x000fe20003800000 */
[----:B------:R-:W-:Y:S02]  /*24e0*/  PRMT R51, R38, 0x7632, R51 ;  /* 0x0000763226337816 */ /* 0x000fe40000000033 */
[----:B------:R-:W-:Y:S01]  /*24f0*/  PRMT R38, R39, 0x7632, R38 ;  /* 0x0000763227267816 */ /* 0x000fe20000000026 */
[----:B------:R1:W-:Y:S01]  /*2500*/  STL.S16 [R1+0x18], R40 ;  /* 0x0000182801007387 */ /* 0x0003e20000100600 */
[----:B------:R-:W-:Y:S02]  /*2510*/  PRMT R50, R36, 0x7632, R50 ;  /* 0x0000763224327816 */ /* 0x000fe40000000032 */
[----:B------:R-:W-:Y:S01]  /*2520*/  PRMT R36, R37, 0x7632, R36 ;  /* 0x0000763225247816 */ /* 0x000fe20000000024 */
[----:B------:R2:W-:Y:S01]  /*2530*/  STL.S16 [R1+0x14], R38 ;  /* 0x0000142601007387 */ /* 0x0005e20000100600 */
[----:B------:R-:W-:-:S02]  /*2540*/  PRMT R49, R34, 0x7632, R49 ;  /* 0x0000763222317816 */ /* 0x000fc40000000031 */
[----:B------:R-:W-:Y:S01]  /*2550*/  PRMT R35, R35, 0x7632, R35 ;  /* 0x0000763223237816 */ /* 0x000fe20000000023 */
[----:B------:R2:W-:Y:S01]  /*2560*/  STL.S16 [R1+0x70], R36 ;  /* 0x0000702401007387 */ /* 0x0005e20000100600 */
[----:B------:R-:W-:Y:S02]  /*2570*/  PRMT R34, R33, 0x7632, R34 ;  /* 0x0000763221227816 */ /* 0x000fe40000000022 */
[----:B0-----:R-:W-:Y:S01]  /*2580*/  PRMT R48, R32, 0x7632, R48 ;  /* 0x0000763220307816 */ /* 0x001fe20000000030 */
[----:B-1----:R-:W0:Y:S01]  /*2590*/  S2R R40, SR_CTAID.X ;  /* 0x0000000000287919 */ /* 0x002e220000002500 */
[----:B------:R-:W-:Y:S02]  /*25a0*/  PRMT R33, R31, 0x7632, R33 ;  /* 0x000076321f217816 */ /* 0x000fe40000000021 */
[----:B------:R-:W-:Y:S01]  /*25b0*/  PRMT R32, R29, 0x7632, R32 ;  /* 0x000076321d207816 */ /* 0x000fe20000000020 */
[----:B------:R2:W-:Y:S01]  /*25c0*/  STL.S16 [R1+0x78], R35 ;  /* 0x0000782301007387 */ /* 0x0005e20000100600 */
[----:B------:R-:W-:-:S02]  /*25d0*/  PRMT R19, R45, 0x7632, R19 ;  /* 0x000076322d137816 */ /* 0x000fc40000000013 */
[----:B------:R-:W-:Y:S01]  /*25e0*/  PRMT R47, R30, 0x7632, R47 ;  /* 0x000076321e2f7816 */ /* 0x000fe2000000002f */
[----:B------:R2:W-:Y:S01]  /*25f0*/  STL.S16 [R1+0x7c], R34 ;  /* 0x00007c2201007387 */ /* 0x0005e20000100600 */
        /* <DEDUP_REMOVED lines=15> */
[----:B------:R-:W-:-:S02]  /*26f0*/  ISETP.EQ.U32.AND P1, PT, RZ, UR12, PT ;  /* 0x0000000cff007c0c */ /* 0x000fc4000bf22070 */
[----:B------:R-:W-:Y:S01]  /*2700*/  PRMT R42, R42, 0x7632, R42 ;  /* 0x000076322a2a7816 */ /* 0x000fe2000000002a */
[----:B------:R2:W-:Y:S01]  /*2710*/  STL.S16 [R1+0xa8], R26 ;  /* 0x0000a81a01007387 */ /* 0x0005e20000100600 */
[----:B0-----:R-:W-:Y:S02]  /*2720*/  LOP3.LUT P0, RZ, R40, 0x3f, RZ, 0xc0, !PT ;  /* 0x0000003f28ff7812 */ /* 0x001fe4000780c0ff */
[----:B------:R-:W-:Y:S01]  /*2730*/  PRMT R43, R43, 0x7632, R43 ;  /* 0x000076322b2b7816 */ /* 0x000fe2000000002b */
[----:B------:R2:W-:Y:S01]  /*2740*/  STL.S16 [R1+0xb4], R25 ;  /* 0x0000b41901007387 */ /* 0x0005e20000100600 */
[----:B------:R-:W-:Y:S02]  /*2750*/  ISETP.GT.U32.OR P0, PT, R53, 0xf, P0 ;  /* 0x0000000f3500780c */ /* 0x000fe40000704470 */
[----:B------:R-:W-:Y:S01]  /*2760*/  PRMT R46, R28, 0x7632, R46 ;  /* 0x000076321c2e7816 */ /* 0x000fe2000000002e */
[----:B------:R2:W-:Y:S01]  /*2770*/  STL.S16 [R1+0xb8], R24 ;  /* 0x0000b81801007387 */ /* 0x0005e20000100600 */
[----:B------:R-:W-:-:S02]  /*2780*/  ISETP.EQ.OR.EX P0, PT, RZ, UR13, P0, P1 ;  /* 0x0000000dff007c0c */ /* 0x000fc40008702710 */
[----:B------:R-:W-:Y:S01]  /*2790*/  PRMT R22, R22, 0x7632, R22 ;  /* 0x0000763216167816 */ /* 0x000fe20000000016 */
[----:B------:R2:W-:Y:S01]  /*27a0*/  STL.S16 [R1+0xbc], R15 ;  /* 0x0000bc0f01007387 */ /* 0x0005e20000100600 */
[----:B------:R-:W-:Y:S02]  /*27b0*/  PRMT R20, R20, 0x7632, R20 ;  /* 0x0000763214147816 */ /* 0x000fe40000000014 */
[----:B------:R-:W-:Y:S02]  /*27c0*/  PRMT R18, R18, 0x7632, R18 ;  /* 0x0000763212127816 */ /* 0x000fe40000000012 */
[----:B------:R-:W-:Y:S02]  /*27d0*/  PRMT R16, R16, 0x7632, R16 ;  /* 0x0000763210107816 */ /* 0x000fe40000000010 */
[----:B------:R-:W-:Y:S02]  /*27e0*/  PRMT R14, R14, 0x7632, R14 ;  /* 0x000076320e0e7816 */ /* 0x000fe4000000000e */
[----:B-----5:R-:W-:-:S02]  /*27f0*/  PRMT R29, R12, 0x7632, R29 ;  /* 0x000076320c1d7816 */ /* 0x020fc4000000001d */
[----:B------:R-:W-:Y:S02]  /*2800*/  PRMT R21, R13, 0x7632, R21 ;  /* 0x000076320d157816 */ /* 0x000fe40000000015 */
[----:B------:R-:W-:Y:S02]  /*2810*/  PRMT R23, R10, 0x7632, R23 ;  /* 0x000076320a177816 */ /* 0x000fe40000000017 */
[----:B------:R-:W-:Y:S01]  /*2820*/  PRMT R17, R11, 0x7632, R17 ;  /* 0x000076320b117816 */ /* 0x000fe20000000011 */
[----:B------:R-:W-:Y:S06]  /*2830*/  BAR.SYNC.DEFER_BLOCKING 0x0 ;  /* 0x0000000000007b1d */ /* 0x000fec0000010000 */
[----:B--2---:R-:W-:Y:S05]  /*2840*/  @P0 BRA `(.L_x_841) ;  /* 0x0000000000440947 */ /* 0x004fea0003800000 */
[----:B------:R-:W0:Y:S01]  /*2850*/  S2UR UR7, SR_CgaCtaId ;  /* 0x00000000000779c3 */ /* 0x000e220000008800 */
[----:B------:R-:W-:Y:S01]  /*2860*/  UMOV UR5, 0x400 ;  /* 0x0000040000057882 */ /* 0x000fe20000000000 */
[C---:B------:R-:W-:Y:S01]  /*2870*/  IMAD.SHL.U32 R15, R2.reuse, 0x10, RZ ;  /* 0x00000010020f7824 */ /* 0x040fe200078e00ff */
[----:B------:R-:W-:Y:S01]  /*2880*/  UIADD3 UR5, UR5, 0xc80, URZ ;  /* 0x00000c8005057890 */ /* 0x000fe2000fffe03f */
[----:B------:R-:W-:-:S03]  /*2890*/  SHF.L.U64.HI R24, R2, 0x4, R3 ;  /* 0x0000000402187819 */ /* 0x000fc60000010203 */
[C---:B------:R-:W-:Y:S02]  /*28a0*/  LOP3.LUT R25, R15.reuse, 0x10, RZ, 0xc0, !PT ;  /* 0x000000100f197812 */ /* 0x040fe400078ec0ff */
[----:B------:R-:W-:Y:S02]  /*28b0*/  LOP3.LUT R15, R15, 0xffffffe0, RZ, 0xc0, !PT ;  /* 0xffffffe00f0f7812 */ /* 0x000fe400078ec0ff */
[----:B------:R-:W-:Y:S02]  /*28c0*/  IADD3 R25, R25, R53, RZ ;  /* 0x0000003519197210 */ /* 0x000fe40007ffe0ff */
[----:B------:R-:W-:Y:S02]  /*28d0*/  LOP3.LUT R24, R24, 0x1fffffff, RZ, 0xc0, !PT ;  /* 0x1fffffff18187812 */ /* 0x000fe400078ec0ff */
[----:B------:R-:W-:-:S04]  /*28e0*/  IADD3 R15, P0, R25, R15, RZ ;  /* 0x0000000f190f7210 */ /* 0x000fc80007f1e0ff */
[----:B------:R-:W-:Y:S02]  /*28f0*/  LEA.HI.X.SX32 R25, R25, R24, 0x1, P0 ;  /* 0x0000001819197211 */ /* 0x000fe400000f0eff */
[----:B------:R-:W-:Y:S01]  /*2900*/  LEA R24, P0, R15, UR12, 0x3 ;  /* 0x0000000c0f187c11 */ /* 0x000fe2000f8018ff */
[----:B0-----:R-:W-:-:S03]  /*2910*/  ULEA UR5, UR7, UR5, 0x18 ;  /* 0x0000000507057291 */ /* 0x001fc6000f8ec03f */
[----:B------:R-:W-:-:S03]  /*2920*/  LEA.HI.X R25, R15, UR13, R25, 0x3, P0 ;  /* 0x0000000d0f197c11 */ /* 0x000fc600080f1c19 */
[----:B------:R-:W-:-:S06]  /*2930*/  LEA R26, R53, UR5, 0x3 ;  /* 0x00000005351a7c11 */ /* 0x000fcc000f8e18ff */
[----:B------:R-:W0:Y:S04]  /*2940*/  LDS.64 R26, [R26] ;  /* 0x000000001a1a7984 */ /* 0x000e280000000a00 */
[----:B0-----:R0:W-:Y:S02]  /*2950*/  STG.E.64 desc[UR8][R24.64], R26 ;  /* 0x0000001a18007986 */ /* 0x0011e4000c101b08 */
.L_x_841:
[----:B------:R-:W-:Y:S05]  /*2960*/  BSYNC B0 ;  /* 0x0000000000007941 */ /* 0x000fea0003800000 */
.L_x_840:
[----:B0-----:R-:W2:Y:S01]  /*2970*/  LDL.LU R24, [R1+0x50] ;  /* 0x0000500001187983 */ /* 0x001ea20000300800 */
[----:B------:R-:W0:Y:S01]  /*2980*/  S2UR UR7, SR_CgaCtaId ;  /* 0x00000000000779c3 */ /* 0x000e220000008800 */
[----:B------:R-:W-:Y:S01]  /*2990*/  UMOV UR5, 0x400 ;  /* 0x0000040000057882 */ /* 0x000fe20000000000 */
[----:B------:R-:W-:Y:S01]  /*29a0*/  SHF.L.U32 R32, R10, 0x10, RZ ;  /* 0x000000100a207819 */ /* 0x000fe200000006ff */
[----:B------:R-:W2:Y:S01]  /*29b0*/  LDL.LU R15, [R1+0x38] ;  /* 0x00003800010f7983 */ /* 0x000ea20000300800 */
[----:B------:R-:W-:Y:S01]  /*29c0*/  IMAD.U32 R28, R28, 0x10000, RZ ;  /* 0x000100001c1c7824 */ /* 0x000fe200078e00ff */
[----:B------:R-:W-:Y:S01]  /*29d0*/  SHF.L.U32 R23, R23, 0x10, RZ ;  /* 0x0000001017177819 */ /* 0x000fe200000006ff */
[----:B------:R-:W-:Y:S01]  /*29e0*/  IMAD.U32 R19, R19, 0x10000, RZ ;  /* 0x0001000013137824 */ /* 0x000fe200078e00ff */
[----:B------:R-:W3:Y:S01]  /*29f0*/  LDL.LU R30, [R1+0x4] ;  /* 0x00000400011e7983 */ /* 0x000ee20000300800 */
[----:B------:R-:W-:Y:S01]  /*2a00*/  SHF.L.U32 R11, R11, 0x10, RZ ;  /* 0x000000100b0b7819 */ /* 0x000fe200000006ff */
[----:B------:R-:W-:Y:S01]  /*2a10*/  IMAD.U32 R13, R13, 0x10000, RZ ;  /* 0x000100000d0d7824 */ /* 0x000fe200078e00ff */
[----:B------:R-:W-:Y:S01]  /*2a20*/  ULDC.64 UR12, c[0x0][0x210] ;  /* 0x00008400000c7ab9 */ /* 0x000fe20000000a00 */
[----:B------:R-:W-:Y:S04]  /*2a30*/  STL [R1+0x16c], R16 ;  /* 0x00016c1001007387 */ /* 0x000fe80000100800 */
[----:B------:R-:W-:Y:S04]  /*2a40*/  STL [R1+0x168], R14 ;  /* 0x0001680e01007387 */ /* 0x000fe80000100800 */
[----:B------:R1:W-:Y:S04]  /*2a50*/  STL [R1+0x110], R3 ;  /* 0x0001100301007387 */ /* 0x0003e80000100800 */
[----:B-1----:R-:W4:Y:S04]  /*2a60*/  LDL.LU R3, [R1] ;  /* 0x0000000001037983 */ /* 0x002f280000300800 */
[----:B------:R1:W-:Y:S01]  /*2a70*/  STL [R1+0x114], R2 ;  /* 0x0001140201007387 */ /* 0x0003e20000100800 */
[----:B------:R-:W-:-:S04]  /*2a80*/  UIADD3 UR5, UR5, 0xc80, URZ ;  /* 0x00000c8005057890 */ /* 0x000fc8000fffe03f */
[----:B0-----:R-:W-:Y:S01]  /*2a90*/  ULEA UR5, UR7, UR5, 0x18 ;  /* 0x0000000507057291 */ /* 0x001fe2000f8ec03f */
[----:B--2---:R-:W-:Y:S01]  /*2aa0*/  IMAD R26, R15, 0x50, R24 ;  /* 0x000000500f1a7824 */ /* 0x004fe200078e0218 */
[----:B------:R-:W-:Y:S02]  /*2ab0*/  SHF.L.U32 R15, R2, 0x4, RZ ;  /* 0x00000004020f7819 */ /* 0x000fe400000006ff */
[----:B-1----:R-:W2:Y:S01]  /*2ac0*/  LDL.LU R2, [R1+0x44] ;  /* 0x0000440001027983 */ /* 0x002ea20000300800 */
[----:B------:R-:W-:Y:S01]  /*2ad0*/  IMAD.SHL.U32 R26, R26, 0x4, RZ ;  /* 0x000000041a1a7824 */ /* 0x000fe200078e00ff */
[----:B------:R-:W-:Y:S02]  /*2ae0*/  LOP3.LUT R15, R15, 0x10, RZ, 0xc0, !PT ;  /* 0x000000100f0f7812 */ /* 0x000fe400078ec0ff */
[----:B------:R-:W5:Y:S01]  /*2af0*/  LDL.LU R39, [R1+0x54] ;  /* 0x0000540001277983 */ /* 0x000f620000300800 */
[----:B------:R-:W-:Y:S01]  /*2b00*/  IMAD.WIDE.U32 R24, R26, -0x33333333, RZ ;  /* 0xcccccccd1a187825 */ /* 0x000fe200078e00ff */
[----:B------:R-:W-:-:S02]  /*2b10*/  IADD3 R15, RZ, -R15, RZ ;  /* 0x8000000fff0f7210 */ /* 0x000fc40007ffe0ff */
[----:B------:R-:W-:Y:S01]  /*2b20*/  SHF.R.S32.HI R27, RZ, 0x1f, R26 ;  /* 0x0000001fff1b7819 */ /* 0x000fe2000001141a */
[----:B------:R-:W5:Y:S01]  /*2b30*/  LDL.LU R38, [R1+0x58] ;  /* 0x0000580001267983 */ /* 0x000f620000300800 */
[----:B------:R-:W-:-:S03]  /*2b40*/  LEA.HI R15, R25, R15, RZ, 0x1c ;  /* 0x0000000f190f7211 */ /* 0x000fc600078fe0ff */
[----:B------:R-:W5:Y:S01]  /*2b50*/  LDL.LU R37, [R1+0x5c] ;  /* 0x00005c0001257983 */ /* 0x000f620000300800 */
[----:B------:R-:W-:Y:S01]  /*2b60*/  LEA R15, R15, UR5, 0x3 ;  /* 0x000000050f0f7c11 */ /* 0x000fe2000f8e18ff */
[----:B------:R-:W-:Y:S02]  /*2b70*/  ULDC UR5, c[0x0][0x230] ;  /* 0x00008c0000057ab9 */ /* 0x000fe40000000800 */
[----:B------:R-:W5:Y:S04]  /*2b80*/  LDL.LU R36, [R1+0x64] ;  /* 0x0000640001247983 */ /* 0x000f680000300800 */
[----:B------:R-:W0:Y:S01]  /*2b90*/  LDS.64 R24, [R15] ;  /* 0x000000000f187984 */ /* 0x000e220000000a00 */
[----:B---3--:R-:W-:Y:S01]  /*2ba0*/  IMAD.WIDE.U32 R26, R30, 0x280000, R26 ;  /* 0x002800001e1a7825 */ /* 0x008fe200078e001a */
[----:B------:R-:W-:-:S02]  /*2bb0*/  SHF.L.U32 R30, R12, 0x10, RZ ;  /* 0x000000100c1e7819 */ /* 0x000fc400000006ff */
[----:B------:R-:W3:Y:S01]  /*2bc0*/  LDL.LU R31, [R1+0x68] ;  /* 0x00006800011f7983 */ /* 0x000ee20000300800 */
[----:B------:R-:W-:-:S03]  /*2bd0*/  SHF.L.U32 R10, R17, 0x10, RZ ;  /* 0x00000010110a7819 */ /* 0x000fc600000006ff */
[----:B------:R-:W3:Y:S04]  /*2be0*/  LDL.LU R14, [R1+0x6c] ;  /* 0x00006c00010e7983 */ /* 0x000ee80000300800 */
[----:B------:R-:W3:Y:S01]  /*2bf0*/  LDL.LU R33, [R1+0x88] ;  /* 0x0000880001217983 */ /* 0x000ee20000300800 */
[----:B------:R-:W-:Y:S01]  /*2c00*/  SHF.L.U32 R12, R21, 0x10, RZ ;  /* 0x00000010150c7819 */ /* 0x000fe200000006ff */
[----:B0-----:R-:W-:-:S06]  /*2c10*/  FADD.FTZ R15, R25, UR5 ;  /* 0x00000005190f7e21 */ /* 0x001fcc0008010000 */
[----:B------:R-:W0:Y:S01]  /*2c20*/  MUFU.RSQ R15, R15 ;  /* 0x0000000f000f7308 */ /* 0x000e220000001400 */
[--C-:B------:R-:W-:Y:S01]  /*2c30*/  FADD.FTZ R0, R0, -R24.reuse ;  /* 0x8000001800007221 */ /* 0x100fe20000010000 */
[----:B----4-:R-:W-:Y:S02]  /*2c40*/  FADD.FTZ R17, R3, -R24 ;  /* 0x8000001803117221 */ /* 0x010fe40000010000 */
[----:B------:R-:W4:Y:S04]  /*2c50*/  LDL.LU R3, [R1+0xa4] ;  /* 0x0000a40001037983 */ /* 0x000f280000300800 */
[----:B------:R-:W4:Y:S04]  /*2c60*/  LDL.LU R40, [R1+0xc8] ;  /* 0x0000c80001287983 */ /* 0x000f280000300800 */
[----:B------:R-:W4:Y:S01]  /*2c70*/  LDL.LU R21, [R1+0xcc] ;  /* 0x0000cc0001157983 */ /* 0x000f220000300800 */
[----:B0-----:R-:W-:-:S04]  /*2c80*/  FMUL.FTZ R0, R0, R15 ;  /* 0x0000000f00007220 */ /* 0x001fc80000410000 */
[----:B------:R-:W-:Y:S01]  /*2c90*/  FFMA.FTZ R35, R0, R30, R32 ;  /* 0x0000001e00237223 */ /* 0x000fe20000010020 */
[----:B--2---:R-:W-:Y:S02]  /*2ca0*/  IMAD.IADD R0, R2, 0x1, R27 ;  /* 0x0000000102007824 */ /* 0x004fe400078e021b */
[----:B------:R-:W2:Y:S01]  /*2cb0*/  LDL.LU R2, [R1+0xd0] ;  /* 0x0000d00001027983 */ /* 0x000ea20000300800 */
[C---:B------:R-:W-:Y:S01]  /*2cc0*/  FADD.FTZ R28, -R24.reuse, R28 ;  /* 0x0000001c181c7221 */ /* 0x040fe20000010100 */
[----:B------:R-:W-:Y:S01]  /*2cd0*/  SHF.L.U32 R25, R29, 0x10, RZ ;  /* 0x000000101d197819 */ /* 0x000fe200000006ff */
[----:B------:R-:W-:Y:S02]  /*2ce0*/  FADD.FTZ R19, -R24, R19 ;  /* 0x0000001318137221 */ /* 0x000fe40000010100 */
[C---:B------:R-:W-:Y:S01]  /*2cf0*/  FMUL.FTZ R28, R15.reuse, R28 ;  /* 0x0000001c0f1c7220 */ /* 0x040fe20000410000 */
[C---:B------:R-:W-:Y:S01]  /*2d00*/  FMUL.FTZ R17, R15.reuse, R17 ;  /* 0x000000110f117220 */ /* 0x040fe20000410000 */
[----:B------:R-:W-:Y:S01]  /*2d10*/  FMUL.FTZ R19, R15, R19 ;  /* 0x000000130f137220 */ /* 0x000fe20000410000 */
[----:B------:R-:W-:Y:S01]  /*2d20*/  IADD3 R4, P0, R4, R26, RZ ;  /* 0x0000001a04047210 */ /* 0x000fe20007f1e0ff */
[----:B------:R-:W-:Y:S01]  /*2d30*/  FFMA.FTZ R28, R28, R25, R23 ;  /* 0x000000191c1c7223 */ /* 0x000fe20000010017 */
[----:B------:R-:W-:Y:S01]  /*2d40*/  FFMA.FTZ R34, R17, R13, R11 ;  /* 0x0000000d11227223 */ /* 0x000fe2000001000b */
[----:B------:R-:W-:Y:S01]  /*2d50*/  FFMA.FTZ R19, R19, R12, R10 ;  /* 0x0000000c13137223 */ /* 0x000fe2000001000a */
[----:B------:R-:W-:-:S02]  /*2d60*/  IADD3.X R17, RZ, R0, RZ, P0, !PT ;  /* 0x00000000ff117210 */ /* 0x000fc400007fe4ff */
[----:B------:R-:W-:Y:S02]  /*2d70*/  F2FP.BF16.F32.PACK_AB R35, R28, R35 ;  /* 0x000000231c23723e */ /* 0x000fe400000010ff */
[C---:B------:R-:W-:Y:S02]  /*2d80*/  LEA R28, P0, R4.reuse, UR12, 0x1 ;  /* 0x0000000c041c7c11 */ /* 0x040fe4000f8008ff */
[----:B-----5:R-:W-:Y:S02]  /*2d90*/  IADD3 R27, P3, R37, R26, RZ ;  /* 0x0000001a251b7210 */ /* 0x020fe40007f7e0ff */
[----:B------:R-:W-:Y:S02]  /*2da0*/  F2FP.BF16.F32.PACK_AB R34, R19, R34 ;  /* 0x000000221322723e */ /* 0x000fe400000010ff */
[----:B---3--:R-:W-:Y:S02]  /*2db0*/  IADD3 R37, P6, R31, R26, RZ ;  /* 0x0000001a1f257210 */ /* 0x008fe40007fde0ff */
[----:B------:R-:W-:-:S02]  /*2dc0*/  LEA.HI.X R29, R4, UR13, R17, 0x1, P0 ;  /* 0x0000000d041d7c11 */ /* 0x000fc400080f0c11 */
[-C--:B------:R-:W-:Y:S02]  /*2dd0*/  IADD3 R31, P4, R14, R26.reuse, RZ ;  /* 0x0000001a0e1f7210 */ /* 0x080fe40007f9e0ff */
[-C--:B------:R-:W-:Y:S02]  /*2de0*/  IADD3 R4, P1, R38, R26.reuse, RZ ;  /* 0x0000001a26047210 */ /* 0x080fe40007f3e0ff */
[----:B------:R-:W-:Y:S02]  /*2df0*/  IADD3 R33, P5, R33, R26, RZ ;  /* 0x0000001a21217210 */ /* 0x000fe40007fbe0ff */
[----:B------:R-:W-:Y:S02]  /*2e00*/  IADD3.X R38, RZ, R0, RZ, P4, !PT ;  /* 0x00000000ff267210 */ /* 0x000fe400027fe4ff */
[C---:B------:R-:W-:Y:S02]  /*2e10*/  PRMT R16, R35.reuse, 0x7610, R16 ;  /* 0x0000761023107816 */ /* 0x040fe40000000010 */
[----:B------:R-:W-:-:S02]  /*2e20*/  PRMT R53, R35, 0x7632, R53 ;  /* 0x0000763223357816 */ /* 0x000fc40000000035 */
[-C--:B------:R-:W-:Y:S02]  /*2e30*/  IADD3 R17, P0, R39, R26.reuse, RZ ;  /* 0x0000001a27117210 */ /* 0x080fe40007f1e0ff */
[----:B------:R-:W-:Y:S01]  /*2e40*/  IADD3 R19, P2, R36, R26, RZ ;  /* 0x0000001a24137210 */ /* 0x000fe20007f5e0ff */
[----:B------:R-:W-:Y:S01]  /*2e50*/  IMAD.X R36, RZ, RZ, R0, P6 ;  /* 0x000000ffff247224 */ /* 0x000fe200030e0600 */
[----:B------:R-:W-:Y:S02]  /*2e60*/  IADD3.X R14, RZ, R0, RZ, P3, !PT ;  /* 0x00000000ff0e7210 */ /* 0x000fe40001ffe4ff */
[----:B------:R-:W-:Y:S01]  /*2e70*/  PRMT R35, R34, 0x7610, R35 ;  /* 0x0000761022237816 */ /* 0x000fe20000000023 */
[----:B------:R0:W-:Y:S04]  /*2e80*/  STG.E.U16 desc[UR8][R28.64], R16 ;  /* 0x000000101c007986 */ /* 0x0001e8000c101508 */
[----:B------:R1:W-:Y:S04]  /*2e90*/  STG.E.U16 desc[UR8][R28.64+0x2], R53 ;  /* 0x000002351c007986 */ /* 0x0003e8000c101508 */
[----:B------:R3:W-:Y:S01]  /*2ea0*/  STG.E.U16 desc[UR8][R28.64+0x4], R35 ;  /* 0x000004231c007986 */ /* 0x0007e2000c101508 */
[----:B----4-:R-:W-:-:S03]  /*2eb0*/  IADD3 R39, P3, R3, R26, RZ ;  /* 0x0000001a03277210 */ /* 0x010fc60007f7e0ff */
[----:B------:R-:W4:Y:S01]  /*2ec0*/  LDL.LU R3, [R1+0x8] ;  /* 0x0000080001037983 */ /* 0x000f220000300800 */
[----:B------:R-:W-:Y:S02]  /*2ed0*/  IADD3 R41, P4, R40, R26, RZ ;  /* 0x0000001a28297210 */ /* 0x000fe40007f9e0ff */
[----:B------:R-:W-:Y:S02]  /*2ee0*/  IADD3.X R40, RZ, R0, RZ, P5, !PT ;  /* 0x00000000ff287210 */ /* 0x000fe40002ffe4ff */
[-C--:B------:R-:W-:Y:S02]  /*2ef0*/  IADD3 R21, P5, R21, R26.reuse, RZ ;  /* 0x0000001a15157210 */ /* 0x080fe40007fbe0ff */
[----:B--2---:R-:W-:Y:S02]  /*2f00*/  IADD3 R26, P6, R2, R26, RZ ;  /* 0x0000001a021a7210 */ /* 0x004fe40007fde0ff */
[----:B------:R-:W2:Y:S04]  /*2f10*/  LDL.LU R2, [R1+0x1c] ;  /* 0x00001c0001027983 */ /* 0x000ea80000300800 */
[----:B0-----:R-:W5:Y:S04]  /*2f20*/  LDL.LU R16, [R1+0x16c] ;  /* 0x00016c0001107983 */ /* 0x001f680000300800 */
[----:B-1----:R-:W2:Y:S04]  /*2f30*/  LDL.LU R53, [R1+0xc] ;  /* 0x00000c0001357983 */ /* 0x002ea80000300800 */
[----:B---3--:R-:W3:Y:S01]  /*2f40*/  LDL.LU R35, [R1+0x10] ;  /* 0x0000100001237983 */ /* 0x008ee20000300800 */
[----:B------:R-:W-:Y:S01]  /*2f50*/  PRMT R34, R34, 0x7632, R34 ;  /* 0x0000763222227816 */ /* 0x000fe20000000022 */
[----:B------:R-:W-:-:S04]  /*2f60*/  FADD.FTZ R61, R61, -R24 ;  /* 0x800000183d3d7221 */ /* 0x000fc80000010000 */
[----:B------:R4:W-:Y:S01]  /*2f70*/  STG.E.U16 desc[UR8][R28.64+0x6], R34 ;  /* 0x000006221c007986 */ /* 0x0009e2000c101508 */
[--C-:B------:R-:W-:Y:S01]  /*2f80*/  FADD.FTZ R7, R7, -R24.reuse ;  /* 0x8000001807077221 */ /* 0x100fe20000010000 */
[--C-:B------:R-:W-:Y:S01]  /*2f90*/  FADD.FTZ R60, R60, -R24.reuse ;  /* 0x800000183c3c7221 */ /* 0x100fe20000010000 */
[----:B------:R-:W-:Y:S01]  /*2fa0*/  FMUL.FTZ R61, R15, R61 ;  /* 0x0000003d0f3d7220 */ /* 0x000fe20000410000 */
[--C-:B------:R-:W-:Y:S01]  /*2fb0*/  FADD.FTZ R59, R59, -R24.reuse ;  /* 0x800000183b3b7221 */ /* 0x100fe20000010000 */
[--C-:B------:R-:W-:Y:S01]  /*2fc0*/  FADD.FTZ R58, R58, -R24.reuse ;  /* 0x800000183a3a7221 */ /* 0x100fe20000010000 */
[----:B------:R-:W-:Y:S01]  /*2fd0*/  FMUL.FTZ R60, R15, R60 ;  /* 0x0000003c0f3c7220 */ /* 0x000fe20000410000 */
[--C-:B------:R-:W-:Y:S01]  /*2fe0*/  FADD.FTZ R57, R57, -R24.reuse ;  /* 0x8000001839397221 */ /* 0x100fe20000010000 */
[C---:B------:R-:W-:Y:S01]  /*2ff0*/  FMUL.FTZ R59, R15.reuse, R59 ;  /* 0x0000003b0f3b7220 */ /* 0x040fe20000410000 */
[C---:B------:R-:W-:Y:S01]  /*3000*/  FMUL.FTZ R58, R15.reuse, R58 ;  /* 0x0000003a0f3a7220 */ /* 0x040fe20000410000 */
[--C-:B------:R-:W-:Y:S01]  /*3010*/  FADD.FTZ R56, R56, -R24.reuse ;  /* 0x8000001838387221 */ /* 0x100fe20000010000 */
[----:B------:R-:W-:Y:S01]  /*3020*/  FMUL.FTZ R57, R15, R57 ;  /* 0x000000390f397220 */ /* 0x000fe20000410000 */
[----:B------:R-:W-:-:S02]  /*3030*/  FADD.FTZ R8, R8, -R24 ;  /* 0x8000001808087221 */ /* 0x000fc40000010000 */
[C---:B------:R-:W-:Y:S02]  /*3040*/  FMUL.FTZ R56, R15.reuse, R56 ;  /* 0x000000380f387220 */ /* 0x040fe40000410000 */
[----:B------:R-:W-:-:S04]  /*3050*/  FMUL.FTZ R8, R15, R8 ;  /* 0x000000080f087220 */ /* 0x000fc80000410000 */
[----:B------:R-:W-:Y:S01]  /*3060*/  FFMA.FTZ R8, R30, R8, R32 ;  /* 0x000000081e087223 */ /* 0x000fe20000010020 */
[----:B----4-:R-:W-:-:S04]  /*3070*/  FADD.FTZ R34, R3, -R24 ;  /* 0x8000001803227221 */ /* 0x010fc80000010000 */
[----:B------:R-:W-:-:S04]  /*3080*/  FMUL.FTZ R34, R15, R34 ;  /* 0x000000220f227220 */ /* 0x000fc80000410000 */
[----:B------:R-:W-:Y:S01]  /*3090*/  FFMA.FTZ R3, R30, R34, R32 ;  /* 0x000000221e037223 */ /* 0x000fe20000010020 */
[--C-:B--2---:R-:W-:Y:S01]  /*30a0*/  FADD.FTZ R29, R53, -R24.reuse ;  /* 0x80000018351d7221 */ /* 0x104fe20000010000 */
[----:B---3--:R-:W-:-:S03]  /*30b0*/  FADD.FTZ R28, R35, -R24 ;  /* 0x80000018231c7221 */ /* 0x008fc60000010000 */
[C---:B------:R-:W-:Y:S01]  /*30c0*/  FMUL.FTZ R29, R15.reuse, R29 ;  /* 0x0000001d0f1d7220 */ /* 0x040fe20000410000 */
[C---:B------:R-:W-:Y:S01]  /*30d0*/  FMUL.FTZ R28, R15.reuse, R28 ;  /* 0x0000001c0f1c7220 */ /* 0x040fe20000410000 */
[----:B------:R-:W-:Y:S01]  /*30e0*/  FMUL.FTZ R53, R15, R7 ;  /* 0x000000070f357220 */ /* 0x000fe20000410000 */
[----:B------:R-:W-:Y:S02]  /*30f0*/  FADD.FTZ R35, R9, -R24 ;  /* 0x8000001809237221 */ /* 0x000fe40000010000 */
[C-C-:B------:R-:W-:Y:S01]  /*3100*/  FFMA.FTZ R7, R30.reuse, R28, R32.reuse ;  /* 0x0000001c1e077223 */ /* 0x140fe20000010020 */
[----:B------:R-:W-:Y:S01]  /*3110*/  FFMA.FTZ R28, R30, R29, R32 ;  /* 0x0000001d1e1c7223 */ /* 0x000fe20000010020 */
[----:B------:R-:W-:Y:S01]  /*3120*/  FADD.FTZ R9, R2, -R24 ;  /* 0x8000001802097221 */ /* 0x000fe20000010000 */
[----:B------:R-:W-:-:S03]  /*3130*/  FFMA.FTZ R2, R30, R61, R32 ;  /* 0x0000003d1e027223 */ /* 0x000fc60000010020 */
[----:B------:R0:W-:Y:S04]  /*3140*/  STL [R1+0xd0], R28 ;  /* 0x0000d01c01007387 */ /* 0x0001e80000100800 */
[----:B------:R1:W-:Y:S04]  /*3150*/  STL [R1+0xd4], R3 ;  /* 0x0000d40301007387 */ /* 0x0003e80000100800 */
[----:B------:R2:W-:Y:S01]  /*3160*/  STL [R1+0xdc], R2 ;  /* 0x0000dc0201007387 */ /* 0x0005e20000100800 */
[C-C-:B0-----:R-:W-:Y:S01]  /*3170*/  FFMA.FTZ R28, R30.reuse, R60, R32.reuse ;  /* 0x0000003c1e1c7223 */ /* 0x141fe20000010020 */
[----:B-1----:R-:W-:-:S04]  /*3180*/  FFMA.FTZ R3, R30, R59, R32 ;  /* 0x0000003b1e037223 */ /* 0x002fc80000010020 */
[----:B------:R0:W-:Y:S01]  /*3190*/  STL [R1+0xe8], R28 ;  /* 0x0000e81c01007387 */ /* 0x0001e20000100800 */
[----:B--2---:R-:W-:-:S03]  /*31a0*/  FFMA.FTZ R2, R30, R58, R32 ;  /* 0x0000003a1e027223 */ /* 0x004fc60000010020 */
[----:B------:R1:W-:Y:S01]  /*31b0*/  STL [R1+0xf8], R3 ;  /* 0x0000f80301007387 */ /* 0x0003e20000100800 */
[----:B------:R-:W-:-:S03]  /*31c0*/  FMUL.FTZ R35, R15, R35 ;  /* 0x000000230f237220 */ /* 0x000fc60000410000 */
[----:B------:R2:W-:Y:S01]  /*31d0*/  STL [R1+0x100], R2 ;  /* 0x0001000201007387 */ /* 0x0005e20000100800 */
[C-C-:B0-----:R-:W-:Y:S01]  /*31e0*/  FFMA.FTZ R28, R30.reuse, R57, R32.reuse ;  /* 0x000000391e1c7223 */ /* 0x141fe20000010020 */
[----:B------:R-:W-:Y:S01]  /*31f0*/  FMUL.FTZ R9, R15, R9 ;  /* 0x000000090f097220 */ /* 0x000fe20000410000 */
[----:B-1----:R-:W-:-:S03]  /*3200*/  FFMA.FTZ R3, R30, R56, R32 ;  /* 0x000000381e037223 */ /* 0x002fc60000010020 */
[----:B------:R-:W-:Y:S01]  /*3210*/  STL [R1+0xfc], R28 ;  /* 0x0000fc1c01007387 */ /* 0x000fe20000100800 */
[----:B--2---:R-:W-:-:S03]  /*3220*/  FFMA.FTZ R2, R30, R53, R32 ;  /* 0x000000351e027223 */ /* 0x004fc60000010020 */
[----:B------:R0:W-:Y:S04]  /*3230*/  STL [R1+0xf4], R3 ;  /* 0x0000f40301007387 */ /* 0x0001e80000100800 */
[----:B------:R1:W-:Y:S01]  /*3240*/  STL [R1+0xf0], R2 ;  /* 0x0000f00201007387 */ /* 0x0003e20000100800 */
[----:B0-----:R-:W-:-:S03]  /*3250*/  FFMA.FTZ R3, R30, R35, R32 ;  /* 0x000000231e037223 */ /* 0x001fc60000010020 */
[----:B------:R0:W-:Y:S01]  /*3260*/  STL [R1+0xec], R8 ;  /* 0x0000ec0801007387 */ /* 0x0001e20000100800 */
[----:B-1----:R-:W-:-:S03]  /*3270*/  FFMA.FTZ R2, R30, R9, R32 ;  /* 0x000000091e027223 */ /* 0x002fc60000010020 */
[----:B------:R-:W2:Y:S04]  /*3280*/  LDL.LU R56, [R1+0x20] ;  /* 0x0000200001387983 */ /* 0x000ea80000300800 */
[----:B------:R-:W-:Y:S04]  /*3290*/  STL [R1+0xe4], R3 ;  /* 0x0000e40301007387 */ /* 0x000fe80000100800 */
[----:B------:R1:W-:Y:S04]  /*32a0*/  STL [R1+0xe0], R2 ;  /* 0x0000e00201007387 */ /* 0x0003e80000100800 */
[----:B------:R-:W3:Y:S01]  /*32b0*/  LDL.LU R53, [R1+0x48] ;  /* 0x0000480001357983 */ /* 0x000ee20000300800 */
[--C-:B------:R-:W-:Y:S01]  /*32c0*/  FADD.FTZ R54, R54, -R24.reuse ;  /* 0x8000001836367221 */ /* 0x100fe20000010000 */
[----:B------:R-:W-:-:S03]  /*32d0*/  FADD.FTZ R55, R55, -R24 ;  /* 0x8000001837377221 */ /* 0x000fc60000010000 */
[C---:B------:R-:W-:Y:S01]  /*32e0*/  FMUL.FTZ R54, R15.reuse, R54 ;  /* 0x000000360f367220 */ /* 0x040fe20000410000 */
[----:B0-----:R-:W-:Y:S02]  /*32f0*/  IMAD.X R8, RZ, RZ, R0, P6 ;  /* 0x000000ffff087224 */ /* 0x001fe400030e0600 */
[----:B------:R-:W-:Y:S01]  /*3300*/  FMUL.FTZ R55, R15, R55 ;  /* 0x000000370f377220 */ /* 0x000fe20000410000 */
[----:B-1----:R-:W4:Y:S01]  /*3310*/  LDL.LU R2, [R1+0x4c] ;  /* 0x00004c0001027983 */ /* 0x002f220000300800 */
[----:B------:R-:W-:Y:S01]  /*3320*/  FFMA.FTZ R3, R30, R54, R32 ;  /* 0x000000361e037223 */ /* 0x000fe20000010020 */
[----:B------:R-:W-:-:S04]  /*3330*/  LEA R34, P6, R26, UR12, 0x1 ;  /* 0x0000000c1a227c11 */ /* 0x000fc8000f8c08ff */
[----:B------:R0:W-:Y:S01]  /*3340*/  STL [R1+0xd8], R3 ;  /* 0x0000d80301007387 */ /* 0x0001e20000100800 */
[----:B------:R-:W-:Y:S01]  /*3350*/  LEA.HI.X R35, R26, UR13, R8, 0x1, P6 ;  /* 0x0000000d1a237c11 */ /* 0x000fe2000b0f0c08 */
[----:B0-----:R-:W-:Y:S01]  /*3360*/  FFMA.FTZ R3, R30, R55, R32 ;  /* 0x000000371e037223 */ /* 0x001fe20000010020 */
[----:B------:R-:W-:-:S04]  /*3370*/  LEA R32, P6, R33, UR12, 0x1 ;  /* 0x0000000c21207c11 */ /* 0x000fc8000f8c08ff */
[----:B------:R-:W-:Y:S02]  /*3380*/  LEA.HI.X R33, R33, UR13, R40, 0x1, P6 ;  /* 0x0000000d21217c11 */ /* 0x000fe4000b0f0c28 */
[C---:B------:R-:W-:Y:S01]  /*3390*/  LEA R30, P6, R31.reuse, UR12, 0x1 ;  /* 0x0000000c1f1e7c11 */ /* 0x040fe2000f8c08ff */
[----:B------:R-:W-:Y:S03]  /*33a0*/  STL [R1+0x118], R3 ;  /* 0x0001180301007387 */ /* 0x000fe60000100800 */
[----:B------:R-:W-:Y:S01]  /*33b0*/  LEA.HI.X R31, R31, UR13, R38, 0x1, P6 ;  /* 0x0000000d1f1f7c11 */ /* 0x000fe2000b0f0c26 */
[----:B------:R-:W-:Y:S01]  /*33c0*/  STL [R1+0x15c], R34 ;  /* 0x00015c2201007387 */ /* 0x000fe20000100800 */
[----:B------:R-:W-:-:S03]  /*33d0*/  LEA R28, P6, R37, UR12, 0x1 ;  /* 0x0000000c251c7c11 */ /* 0x000fc6000f8c08ff */
[----:B------:R-:W-:Y:S01]  /*33e0*/  STL [R1+0x150], R35 ;  /* 0x0001502301007387 */ /* 0x000fe20000100800 */
[----:B------:R-:W-:-:S03]  /*33f0*/  LEA.HI.X R29, R37, UR13, R36, 0x1, P6 ;  /* 0x0000000d251d7c11 */ /* 0x000fc6000b0f0c24 */
[----:B------:R-:W-:Y:S01]  /*3400*/  STL [R1+0x144], R32 ;  /* 0x0001442001007387 */ /* 0x000fe20000100800 */
[----:B------:R-:W-:-:S03]  /*3410*/  LEA R26, P6, R27, UR12, 0x1 ;  /* 0x0000000c1b1a7c11 */ /* 0x000fc6000f8c08ff */
[----:B------:R-:W-:Y:S01]  /*3420*/  STL [R1+0x160], R32 ;  /* 0x0001602001007387 */ /* 0x000fe20000100800 */
[----:B------:R-:W-:-:S03]  /*3430*/  SHF.L.U32 R9, R42, 0x10, RZ ;  /* 0x000000102a097819 */ /* 0x000fc600000006ff */
[----:B------:R-:W-:Y:S01]  /*3440*/  STL [R1+0x140], R33 ;  /* 0x0001402101007387 */ /* 0x000fe20000100800 */
[----:B------:R-:W-:-:S03]  /*3450*/  LEA.HI.X R27, R27, UR13, R14, 0x1, P6 ;  /* 0x0000000d1b1b7c11 */ /* 0x000fc6000b0f0c0e */
[----:B------:R-:W-:Y:S04]  /*3460*/  STL [R1+0x13c], R30 ;  /* 0x00013c1e01007387 */ /* 0x000fe80000100800 */
[----:B------:R0:W-:Y:S04]  /*3470*/  STL [R1+0x138], R31 ;  /* 0x0001381f01007387 */ /* 0x0001e80000100800 */
[----:B------:R-:W-:Y:S04]  /*3480*/  STL [R1+0x148], R28 ;  /* 0x0001481c01007387 */ /* 0x000fe80000100800 */
[----:B------:R-:W-:Y:S01]  /*3490*/  STL [R1+0x134], R29 ;  /* 0x0001341d01007387 */ /* 0x000fe20000100800 */
[----:B------:R-:W-:-:S03]  /*34a0*/  FADD.FTZ R9, -R24, R9 ;  /* 0x0000000918097221 */ /* 0x000fc60000010100 */
[----:B------:R-:W5:Y:S01]  /*34b0*/  LDL.LU R14, [R1+0x168] ;  /* 0x00016800010e7983 */ /* 0x000f620000300800 */
[----:B------:R-:W-:Y:S01]  /*34c0*/  LEA R8, P6, R5, UR12, 0x1 ;  /* 0x0000000c05087c11 */ /* 0x000fe2000f8c08ff */
[----:B------:R-:W-:Y:S02]  /*34d0*/  FMUL.FTZ R38, R15, R9 ;  /* 0x000000090f267220 */ /* 0x000fe40000410000 */
[----:B------:R-:W-:Y:S04]  /*34e0*/  STL [R1+0x14c], R26 ;  /* 0x00014c1a01007387 */ /* 0x000fe80000100800 */
[----:B------:R-:W-:Y:S04]  /*34f0*/  STL [R1+0x130], R27 ;  /* 0x0001301b01007387 */ /* 0x000fe80000100800 */
[----:B------:R-:W-:Y:S01]  /*3500*/  STL [R1+0x124], R8 ;  /* 0x0001240801007387 */ /* 0x000fe20000100800 */
[----:B---3--:R-:W-:-:S05]  /*3510*/  LEA.HI.X R9, R5, UR13, R53, 0x1, P6 ;  /* 0x0000000d05097c11 */ /* 0x008fca000b0f0c35 */
[----:B------:R-:W-:Y:S04]  /*3520*/  STL [R1+0x120], R9 ;  /* 0x0001200901007387 */ /* 0x000fe80000100800 */
[----:B------:R-:W-:Y:S04]  /*3530*/  STL [R1+0x164], R11 ;  /* 0x0001640b01007387 */ /* 0x000fe80000100800 */
[----:B0-----:R-:W3:Y:S04]  /*3540*/  LDL.LU R31, [R1+0x18] ;  /* 0x00001800011f7983 */ /* 0x001ee80000300800 */
[----:B------:R-:W3:Y:S04]  /*3550*/  LDL.LU R33, [R1+0x14] ;  /* 0x0000140001217983 */ /* 0x000ee80000300800 */
[----:B------:R-:W3:Y:S04]  /*3560*/  LDL.LU R32, [R1+0x70] ;  /* 0x0000700001207983 */ /* 0x000ee80000300800 */
[----:B------:R-:W3:Y:S01]  /*3570*/  LDL.LU R35, [R1+0x78] ;  /* 0x0000780001237983 */ /* 0x000ee20000300800 */
[----:B------:R-:W-:Y:S01]  /*3580*/  SHF.L.U32 R43, R43, 0x10, RZ ;  /* 0x000000102b2b7819 */ /* 0x000fe200000006ff */
[----:B--2---:R-:W-:Y:S01]  /*3590*/  FADD.FTZ R36, R56, -R24 ;  /* 0x8000001838247221 */ /* 0x004fe20000010000 */
[----:B------:R-:W-:Y:S01]  /*35a0*/  FFMA.FTZ R38, R25, R38, R23 ;  /* 0x0000002619267223 */ /* 0x000fe20000010017 */
[----:B------:R-:W-:Y:S01]  /*35b0*/  SHF.L.U32 R47, R47, 0x10, RZ ;  /* 0x000000102f2f7819 */ /* 0x000fe200000006ff */
[----:B------:R-:W-:-:S02]  /*35c0*/  IMAD.U32 R46, R46, 0x10000, RZ ;  /* 0x000100002e2e7824 */ /* 0x000fc400078e00ff */
[----:B------:R-:W-:Y:S01]  /*35d0*/  FADD.FTZ R37, -R24, R43 ;  /* 0x0000002b18257221 */ /* 0x000fe20000010100 */
[C---:B------:R-:W-:Y:S01]  /*35e0*/  FMUL.FTZ R36, R15.reuse, R36 ;  /* 0x000000240f247220 */ /* 0x040fe20000410000 */
[----:B------:R-:W-:Y:S01]  /*35f0*/  IADD3.X R42, RZ, R0, RZ, P4, !PT ;  /* 0x00000000ff2a7210 */ /* 0x000fe200027fe4ff */
[----:B------:R-:W2:Y:S01]  /*3600*/  LDL.LU R59, [R1+0x7c] ;  /* 0x00007c00013b7983 */ /* 0x000ea20000300800 */
[----:B------:R-:W-:Y:S01]  /*3610*/  FMUL.FTZ R37, R15, R37 ;  /* 0x000000250f257220 */ /* 0x000fe20000410000 */
[----:B------:R-:W-:Y:S01]  /*3620*/  FFMA.FTZ R5, R13, R36, R11 ;  /* 0x000000240d057223 */ /* 0x000fe2000001000b */
[----:B------:R-:W-:Y:S02]  /*3630*/  LEA R36, P6, R6, UR12, 0x1 ;  /* 0x0000000c06247c11 */ /* 0x000fe4000f8c08ff */
[----:B------:R-:W-:Y:S02]  /*3640*/  FFMA.FTZ R40, R12, R37, R10 ;  /* 0x000000250c287223 */ /* 0x000fe4000001000a */
[----:B----4-:R-:W-:-:S02]  /*3650*/  LEA.HI.X R37, R6, UR13, R2, 0x1, P6 ;  /* 0x0000000d06257c11 */ /* 0x010fc4000b0f0c02 */
[----:B------:R-:W-:Y:S01]  /*3660*/  F2FP.BF16.F32.PACK_AB R6, R38, R7 ;  /* 0x000000072606723e */ /* 0x000fe200000010ff */
[----:B------:R-:W-:Y:S01]  /*3670*/  IMAD.X R7, RZ, RZ, R0, P3 ;  /* 0x000000ffff077224 */ /* 0x000fe200018e0600 */
[----:B------:R-:W-:Y:S01]  /*3680*/  F2FP.BF16.F32.PACK_AB R5, R40, R5 ;  /* 0x000000052805723e */ /* 0x000fe200000010ff */
[C---:B------:R-:W-:Y:S01]  /*3690*/  FADD.FTZ R47, -R24.reuse, R47 ;  /* 0x0000002f182f7221 */ /* 0x040fe20000010100 */
[----:B------:R-:W-:Y:S02]  /*36a0*/  LEA R40, P3, R41, UR12, 0x1 ;  /* 0x0000000c29287c11 */ /* 0x000fe4000f8608ff */
[----:B------:R-:W-:Y:S01]  /*36b0*/  LEA R38, P4, R39, UR12, 0x1 ;  /* 0x0000000c27267c11 */ /* 0x000fe2000f8808ff */
[----:B------:R-:W-:Y:S01]  /*36c0*/  FMUL.FTZ R47, R15, R47 ;  /* 0x0000002f0f2f7220 */ /* 0x000fe20000410000 */
[----:B------:R-:W-:Y:S01]  /*36d0*/  LEA.HI.X R41, R41, UR13, R42, 0x1, P3 ;  /* 0x0000000d29297c11 */ /* 0x000fe200098f0c2a */
[----:B------:R-:W-:Y:S01]  /*36e0*/  STL [R1+0x128], R36 ;  /* 0x0001282401007387 */ /* 0x000fe20000100800 */
[----:B------:R-:W-:Y:S01]  /*36f0*/  LEA.HI.X R39, R39, UR13, R7, 0x1, P4 ;  /* 0x0000000d27277c11 */ /* 0x000fe2000a0f0c07 */
[----:B------:R-:W-:Y:S01]  /*3700*/  FADD.FTZ R46, -R24, R46 ;  /* 0x0000002e182e7221 */ /* 0x000fe20000010100 */
[----:B------:R-:W-:Y:S01]  /*3710*/  SHF.L.U32 R18, R18, 0x10, RZ ;  /* 0x0000001012127819 */ /* 0x000fe200000006ff */
[----:B------:R-:W-:Y:S01]  /*3720*/  STL [R1+0x11c], R37 ;  /* 0x00011c2501007387 */ /* 0x000fe20000100800 */
[----:B------:R-:W-:Y:S01]  /*3730*/  FFMA.FTZ R2, R25, R47, R23 ;  /* 0x0000002f19027223 */ /* 0x000fe20000010017 */
[----:B------:R-:W-:-:S02]  /*3740*/  FMUL.FTZ R46, R15, R46 ;  /* 0x0000002e0f2e7220 */ /* 0x000fc40000410000 */
[----:B------:R-:W-:Y:S01]  /*3750*/  STL [R1+0x158], R40 ;  /* 0x0001582801007387 */ /* 0x000fe20000100800 */
[----:B------:R-:W-:-:S03]  /*3760*/  FADD.FTZ R18, -R24, R18 ;  /* 0x0000001218127221 */ /* 0x000fc60000010100 */
[----:B------:R-:W-:Y:S04]  /*3770*/  STL [R1+0x154], R41 ;  /* 0x0001542901007387 */ /* 0x000fe80000100800 */
[----:B------:R-:W-:Y:S01]  /*3780*/  STL [R1+0x12c], R39 ;  /* 0x00012c2701007387 */ /* 0x000fe20000100800 */
[----:B------:R-:W-:-:S03]  /*3790*/  IMAD.U32 R20, R20, 0x10000, RZ ;  /* 0x0001000014147824 */ /* 0x000fc600078e00ff */
[----:B------:R-:W4:Y:S01]  /*37a0*/  LDL.LU R57, [R1+0x80] ;  /* 0x0000800001397983 */ /* 0x000f220000300800 */
[----:B-----5:R-:W-:-:S03]  /*37b0*/  SHF.L.U32 R14, R14, 0x10, RZ ;  /* 0x000000100e0e7819 */ /* 0x020fc600000006ff */
[----:B------:R-:W5:Y:S01]  /*37c0*/  LDL.LU R55, [R1+0x8c] ;  /* 0x00008c0001377983 */ /* 0x000f620000300800 */
[----:B------:R-:W-:-:S03]  /*37d0*/  FMUL.FTZ R18, R15, R18 ;  /* 0x000000120f127220 */ /* 0x000fc60000410000 */
[----:B------:R0:W-:Y:S01]  /*37e0*/  STL [R1+0xa4], R2 ;  /* 0x0000a40201007387 */ /* 0x0001e20000100800 */
[C---:B------:R-:W-:Y:S01]  /*37f0*/  FADD.FTZ R20, -R24.reuse, R20 ;  /* 0x0000001418147221 */ /* 0x040fe20000010100 */
[----:B------:R-:W-:Y:S02]  /*3800*/  FADD.FTZ R14, -R24, R14 ;  /* 0x0000000e180e7221 */ /* 0x000fe40000010100 */
[----:B------:R-:W4:Y:S01]  /*3810*/  LDL.LU R53, [R1+0x90] ;  /* 0x0000900001357983 */ /* 0x000f220000300800 */
[----:B------:R-:W-:-:S03]  /*3820*/  SHF.L.U32 R44, R44, 0x10, RZ ;  /* 0x000000102c2c7819 */ /* 0x000fc600000006ff */
[----:B------:R-:W2:Y:S01]  /*3830*/  LDL.LU R34, [R1+0x98] ;  /* 0x0000980001227983 */ /* 0x000ea20000300800 */
[----:B0-----:R-:W-:-:S03]  /*3840*/  FFMA.FTZ R2, R25, R46, R23 ;  /* 0x0000002e19027223 */ /* 0x001fc60000010017 */
[----:B------:R-:W4:Y:S01]  /*3850*/  LDL.LU R54, [R1+0xa0] ;  /* 0x0000a00001367983 */ /* 0x000f220000300800 */
[----:B------:R-:W-:-:S03]  /*3860*/  FMUL.FTZ R20, R15, R20 ;  /* 0x000000140f147220 */ /* 0x000fc60000410000 */
[----:B------:R0:W-:Y:S01]  /*3870*/  STL [R1+0x6c], R2 ;  /* 0x00006c0201007387 */ /* 0x0001e20000100800 */
[----:B------:R-:W-:-:S03]  /*3880*/  FMUL.FTZ R14, R15, R14 ;  /* 0x0000000e0f0e7220 */ /* 0x000fc60000410000 */
[----:B------:R-:W5:Y:S01]  /*3890*/  LDL.LU R56, [R1+0xa8] ;  /* 0x0000a80001387983 */ /* 0x000f620000300800 */
[----:B------:R-:W-:-:S03]  /*38a0*/  SHF.L.U32 R45, R45, 0x10, RZ ;  /* 0x000000102d2d7819 */ /* 0x000fc600000006ff */
[----:B------:R-:W4:Y:S01]  /*38b0*/  LDL.LU R58, [R1+0xb4] ;  /* 0x0000b400013a7983 */ /* 0x000f220000300800 */
[----:B0-----:R-:W-:-:S03]  /*38c0*/  FFMA.FTZ R2, R25, R18, R23 ;  /* 0x0000001219027223 */ /* 0x001fc60000010017 */
[----:B------:R-:W4:Y:S01]  /*38d0*/  LDL.LU R60, [R1+0xb8] ;  /* 0x0000b800013c7983 */ /* 0x000f220000300800 */
[----:B------:R-:W-:-:S03]  /*38e0*/  FADD.FTZ R44, -R24, R44 ;  /* 0x0000002c182c7221 */ /* 0x000fc60000010100 */
[----:B------:R-:W4:Y:S01]  /*38f0*/  LDL.LU R61, [R1+0xbc] ;  /* 0x0000bc00013d7983 */ /* 0x000f220000300800 */
[----:B------:R-:W-:-:S03]  /*3900*/  FFMA.FTZ R37, R25, R20, R23 ;  /* 0x0000001419257223 */ /* 0x000fc60000010017 */
[----:B------:R-:W4:Y:S01]  /*3910*/  LDL.LU R11, [R1+0x94] ;  /* 0x00009400010b7983 */ /* 0x000f220000300800 */
[----:B------:R-:W-:-:S03]  /*3920*/  LEA R20, P3, R21, UR12, 0x1 ;  /* 0x0000000c15147c11 */ /* 0x000fc6000f8608ff */
[----:B------:R0:W-:Y:S01]  /*3930*/  STL [R1+0x50], R2 ;  /* 0x0000500201007387 */ /* 0x0001e20000100800 */
[----:B------:R-:W-:Y:S01]  /*3940*/  FADD.FTZ R45, -R24, R45 ;  /* 0x0000002d182d7221 */ /* 0x000fe20000010100 */
[----:B------:R-:W-:Y:S02]  /*3950*/  FMUL.FTZ R44, R15, R44 ;  /* 0x0000002c0f2c7220 */ /* 0x000fe40000410000 */
[----:B------:R-:W4:Y:S01]  /*3960*/  LDL.LU R28, [R1+0xb0] ;  /* 0x0000b000011c7983 */ /* 0x000f220000300800 */
[----:B0-----:R-:W-:Y:S01]  /*3970*/  FFMA.FTZ R2, R25, R14, R23 ;  /* 0x0000000e19027223 */ /* 0x001fe20000010017 */
[----:B------:R-:W-:Y:S01]  /*3980*/  IADD3.X R14, RZ, R0, RZ, P5, !PT ;  /* 0x00000000ff0e7210 */ /* 0x000fe20002ffe4ff */
[----:B------:R-:W-:-:S03]  /*3990*/  FMUL.FTZ R45, R15, R45 ;  /* 0x0000002d0f2d7220 */ /* 0x000fc60000410000 */
[----:B------:R-:W-:Y:S01]  /*39a0*/  LEA.HI.X R21, R21, UR13, R14, 0x1, P3 ;  /* 0x0000000d15157c11 */ /* 0x000fe200098f0c0e */
[C-C-:B------:R-:W-:Y:S01]  /*39b0*/  FFMA.FTZ R8, R25.reuse, R44, R23.reuse ;  /* 0x0000002c19087223 */ /* 0x140fe20000010017 */
[----:B------:R-:W-:Y:S01]  /*39c0*/  FFMA.FTZ R36, R25, R45, R23 ;  /* 0x0000002d19247223 */ /* 0x000fe20000010017 */
[----:B---3--:R-:W-:Y:S02]  /*39d0*/  IMAD.U32 R18, R32, 0x10000, RZ ;  /* 0x0001000020127824 */ /* 0x008fe400078e00ff */
[----:B------:R-:W3:Y:S01]  /*39e0*/  LDL.LU R32, [R1+0xc4] ;  /* 0x0000c40001207983 */ /* 0x000ee20000300800 */
[----:B------:R-:W-:-:S03]  /*39f0*/  SHF.L.U32 R14, R35, 0x10, RZ ;  /* 0x00000010230e7819 */ /* 0x000fc600000006ff */
[----:B------:R-:W3:Y:S04]  /*3a00*/  LDL.LU R40, [R1+0xc0] ;  /* 0x0000c00001287983 */ /* 0x000ee80000300800 */
[----:B------:R-:W3:Y:S04]  /*3a10*/  LDL.LU R35, [R1+0xac] ;  /* 0x0000ac0001237983 */ /* 0x000ee80000300800 */
[----:B------:R-:W3:Y:S04]  /*3a20*/  LDL.LU R47, [R1+0x9c] ;  /* 0x00009c00012f7983 */ /* 0x000ee80000300800 */
[----:B------:R-:W3:Y:S04]  /*3a30*/  LDL.LU R44, [R1+0x84] ;  /* 0x00008400012c7983 */ /* 0x000ee80000300800 */
[----:B------:R-:W3:Y:S01]  /*3a40*/  LDL.LU R45, [R1+0x74] ;  /* 0x00007400012d7983 */ /* 0x000ee20000300800 */
[----:B------:R-:W-:Y:S01]  /*3a50*/  SHF.L.U32 R52, R52, 0x10, RZ ;  /* 0x0000001034347819 */ /* 0x000fe200000006ff */
[----:B------:R-:W-:Y:S01]  /*3a60*/  IMAD.U32 R50, R50, 0x10000, RZ ;  /* 0x0001000032327824 */ /* 0x000fe200078e00ff */
[----:B------:R-:W-:Y:S01]  /*3a70*/  SHF.L.U32 R51, R51, 0x10, RZ ;  /* 0x0000001033337819 */ /* 0x000fe200000006ff */
[----:B------:R-:W3:Y:S01]  /*3a80*/  LDL.LU R46, [R1+0x60] ;  /* 0x00006000012e7983 */ /* 0x000ee20000300800 */
[----:B------:R-:W-:-:S02]  /*3a90*/  SHF.L.U32 R49, R49, 0x10, RZ ;  /* 0x0000001031317819 */ /* 0x000fc400000006ff */
[----:B------:R-:W-:Y:S02]  /*3aa0*/  SHF.L.U32 R48, R48, 0x10, RZ ;  /* 0x0000001030307819 */ /* 0x000fe400000006ff */
[----:B------:R-:W-:Y:S02]  /*3ab0*/  SHF.L.U32 R22, R22, 0x10, RZ ;  /* 0x0000001016167819 */ /* 0x000fe400000006ff */
[----:B------:R-:W-:Y:S01]  /*3ac0*/  SHF.L.U32 R16, R16, 0x10, RZ ;  /* 0x0000001010107819 */ /* 0x000fe200000006ff */
[C---:B------:R-:W-:Y:S01]  /*3ad0*/  FADD.FTZ R52, -R24.reuse, R52 ;  /* 0x0000003418347221 */ /* 0x040fe20000010100 */
[C---:B------:R-:W-:Y:S01]  /*3ae0*/  FADD.FTZ R51, -R24.reuse, R51 ;  /* 0x0000003318337221 */ /* 0x040fe20000010100 */
[C---:B------:R-:W-:Y:S01]  /*3af0*/  FADD.FTZ R50, -R24.reuse, R50 ;  /* 0x0000003218327221 */ /* 0x040fe20000010100 */
[C---:B------:R-:W-:Y:S01]  /*3b00*/  FADD.FTZ R49, -R24.reuse, R49 ;  /* 0x0000003118317221 */ /* 0x040fe20000010100 */
[C---:B------:R-:W-:Y:S01]  /*3b10*/  FADD.FTZ R48, -R24.reuse, R48 ;  /* 0x0000003018307221 */ /* 0x040fe20000010100 */
[C---:B------:R-:W-:Y:S01]  /*3b20*/  FADD.FTZ R22, -R24.reuse, R22 ;  /* 0x0000001618167221 */ /* 0x040fe20000010100 */
[C---:B------:R-:W-:Y:S01]  /*3b30*/  FADD.FTZ R16, -R24.reuse, R16 ;  /* 0x0000001018107221 */ /* 0x040fe20000010100 */
        /* <DEDUP_REMOVED lines=10> */
[C-C-:B------:R-:W-:Y:S01]  /*3be0*/  FFMA.FTZ R29, R25.reuse, R50, R23.reuse ;  /* 0x00000032191d7223 */ /* 0x140fe20000010017 */
[C-C-:B------:R-:W-:Y:S01]  /*3bf0*/  FFMA.FTZ R27, R25.reuse, R49, R23.reuse ;  /* 0x00000031191b7223 */ /* 0x140fe20000010017 */
[C-C-:B------:R-:W-:Y:S01]  /*3c00*/  FFMA.FTZ R39, R25.reuse, R48, R23.reuse ;  /* 0x0000003019277223 */ /* 0x140fe20000010017 */
[C-C-:B------:R-:W-:Y:S01]  /*3c10*/  FFMA.FTZ R9, R25.reuse, R22, R23.reuse ;  /* 0x0000001619097223 */ /* 0x140fe20000010017 */
[----:B------:R-:W-:Y:S01]  /*3c20*/  FFMA.FTZ R3, R25, R16, R23 ;  /* 0x0000001019037223 */ /* 0x000fe20000010017 */
[----:B------:R-:W-:Y:S01]  /*3c30*/  SHF.L.U32 R25, R33, 0x10, RZ ;  /* 0x0000001021197819 */ /* 0x000fe200000006ff */
[C---:B------:R-:W-:Y:S01]  /*3c40*/  FADD.FTZ R33, -R24.reuse, R42 ;  /* 0x0000002a18217221 */ /* 0x040fe20000010100 */
[----:B------:R-:W3:Y:S01]  /*3c50*/  LDL.LU R43, [R1+0x40] ;  /* 0x00004000012b7983 */ /* 0x000ee20000300800 */
[----:B------:R-:W-:Y:S01]  /*3c60*/  IMAD.X R7, RZ, RZ, R0, P2 ;  /* 0x000000ffff077224 */ /* 0x000fe200010e0600 */
[----:B------:R-:W-:Y:S01]  /*3c70*/  LEA R22, P2, R19, UR12, 0x1 ;  /* 0x0000000c13167c11 */ /* 0x000fe2000f8408ff */
[C---:B------:R-:W-:Y:S01]  /*3c80*/  FADD.FTZ R31, -R24.reuse, R25 ;  /* 0x00000019181f7221 */ /* 0x040fe20000010100 */
[----:B------:R-:W3:Y:S01]  /*3c90*/  LDL.LU R42, [R1+0x3c] ;  /* 0x00003c00012a7983 */ /* 0x000ee20000300800 */
[----:B------:R-:W-:-:S03]  /*3ca0*/  FADD.FTZ R41, -R24, R14 ;  /* 0x0000000e18297221 */ /* 0x000fc60000010100 */
[----:B------:R-:W3:Y:S01]  /*3cb0*/  LDL.LU R25, [R1+0x34] ;  /* 0x0000340001197983 */ /* 0x000ee20000300800 */
[----:B--2---:R-:W-:Y:S01]  /*3cc0*/  SHF.L.U32 R51, R34, 0x10, RZ ;  /* 0x0000001022337819 */ /* 0x004fe200000006ff */
[----:B------:R-:W-:Y:S02]  /*3cd0*/  FADD.FTZ R34, -R24, R18 ;  /* 0x0000001218227221 */ /* 0x000fe40000010100 */
[----:B------:R-:W2:Y:S01]  /*3ce0*/  LDL.LU R18, [R1+0x30] ;  /* 0x0000300001127983 */ /* 0x000ea20000300800 */
[----:B------:R-:W-:-:S03]  /*3cf0*/  LEA.HI.X R23, R19, UR13, R7, 0x1, P2 ;  /* 0x0000000d13177c11 */ /* 0x000fc600090f0c07 */
[----:B------:R-:W2:Y:S01]  /*3d00*/  LDL.LU R14, [R1+0x2c] ;  /* 0x00002c00010e7983 */ /* 0x000ea20000300800 */
[----:B-----5:R-:W-:Y:S01]  /*3d10*/  IMAD.U32 R19, R56, 0x10000, RZ ;  /* 0x0001000038137824 */ /* 0x020fe200078e00ff */
[----:B----4-:R-:W-:Y:S01]  /*3d20*/  SHF.L.U32 R16, R58, 0x10, RZ ;  /* 0x000000103a107819 */ /* 0x010fe200000006ff */
[--C-:B---3--:R-:W-:Y:S02]  /*3d30*/  FADD.FTZ R58, R44, -R24.reuse ;  /* 0x800000182c3a7221 */ /* 0x108fe40000010000 */
[----:B------:R-:W3:Y:S01]  /*3d40*/  LDL.LU R44, [R1+0x24] ;  /* 0x00002400012c7983 */ /* 0x000ee20000300800 */
[----:B------:R-:W-:-:S03]  /*3d50*/  FADD.FTZ R56, R45, -R24 ;  /* 0x800000182d387221 */ /* 0x000fc60000010000 */
[----:B------:R-:W4:Y:S01]  /*3d60*/  LDL.LU R45, [R1+0x104] ;  /* 0x00010400012d7983 */ /* 0x000f220000300800 */
[----:B------:R-:W-:Y:S01]  /*3d70*/  SHF.L.U32 R59, R59, 0x10, RZ ;  /* 0x000000103b3b7819 */ /* 0x000fe200000006ff */
[----:B------:R-:W-:Y:S01]  /*3d80*/  IMAD.U32 R55, R55, 0x10000, RZ ;  /* 0x0001000037377824 */ /* 0x000fe200078e00ff */
[----:B------:R-:W-:Y:S02]  /*3d90*/  SHF.L.U32 R57, R57, 0x10, RZ ;  /* 0x0000001039397819 */ /* 0x000fe400000006ff */
[----:B------:R-:W-:Y:S02]  /*3da0*/  SHF.L.U32 R53, R53, 0x10, RZ ;  /* 0x0000001035357819 */ /* 0x000fe400000006ff */
[----:B------:R-:W-:Y:S02]  /*3db0*/  SHF.L.U32 R49, R54, 0x10, RZ ;  /* 0x0000001036317819 */ /* 0x000fe400000006ff */
[----:B------:R-:W-:Y:S02]  /*3dc0*/  SHF.L.U32 R7, R60, 0x10, RZ ;  /* 0x000000103c077819 */ /* 0x000fe400000006ff */
[----:B------:R-:W-:Y:S01]  /*3dd0*/  SHF.L.U32 R61, R61, 0x10, RZ ;  /* 0x000000103d3d7819 */ /* 0x000fe200000006ff */
[--C-:B------:R-:W-:Y:S01]  /*3de0*/  FADD.FTZ R11, R11, -R24.reuse ;  /* 0x800000180b0b7221 */ /* 0x100fe20000010000 */
[--C-:B------:R-:W-:Y:S01]  /*3df0*/  FADD.FTZ R28, R28, -R24.reuse ;  /* 0x800000181c1c7221 */ /* 0x100fe20000010000 */
[--C-:B------:R-:W-:Y:S01]  /*3e00*/  FADD.FTZ R32, R32, -R24.reuse ;  /* 0x8000001820207221 */ /* 0x100fe20000010000 */
[--C-:B------:R-:W-:Y:S01]  /*3e10*/  FADD.FTZ R40, R40, -R24.reuse ;  /* 0x8000001828287221 */ /* 0x100fe20000010000 */
[--C-:B------:R-:W-:Y:S01]  /*3e20*/  FADD.FTZ R35, R35, -R24.reuse ;  /* 0x8000001823237221 */ /* 0x100fe20000010000 */
[C---:B------:R-:W-:Y:S01]  /*3e30*/  FADD.FTZ R59, -R24.reuse, R59 ;  /* 0x0000003b183b7221 */ /* 0x040fe20000010100 */
[--C-:B------:R-:W-:Y:S01]  /*3e40*/  FADD.FTZ R60, R47, -R24.reuse ;  /* 0x800000182f3c7221 */ /* 0x100fe20000010000 */
[C---:B------:R-:W-:Y:S01]  /*3e50*/  FADD.FTZ R57, -R24.reuse, R57 ;  /* 0x0000003918397221 */ /* 0x040fe20000010100 */
[C---:B------:R-:W-:Y:S01]  /*3e60*/  FADD.FTZ R55, -R24.reuse, R55 ;  /* 0x0000003718377221 */ /* 0x040fe20000010100 */
[----:B------:R-:W-:Y:S01]  /*3e70*/  FADD.FTZ R53, -R24, R53 ;  /* 0x0000003518357221 */ /* 0x000fe20000010100 */
[----:B------:R-:W-:Y:S01]  /*3e80*/  FADD.FTZ R54, R46, -R24 ;  /* 0x800000182e367221 */ /* 0x000fe20000010000 */
[C---:B------:R-:W-:Y:S01]  /*3e90*/  FADD.FTZ R51, -R24.reuse, R51 ;  /* 0x0000003318337221 */ /* 0x040fe20000010100 */
[C---:B------:R-:W-:Y:S01]  /*3ea0*/  FADD.FTZ R49, -R24.reuse, R49 ;  /* 0x0000003118317221 */ /* 0x040fe20000010100 */
[C---:B------:R-:W-:Y:S01]  /*3eb0*/  FADD.FTZ R19, -R24.reuse, R19 ;  /* 0x0000001318137221 */ /* 0x040fe20000010100 */
[C---:B------:R-:W-:Y:S01]  /*3ec0*/  FADD.FTZ R16, -R24.reuse, R16 ;  /* 0x0000001018107221 */ /* 0x040fe20000010100 */
[C---:B------:R-:W-:Y:S01]  /*3ed0*/  FADD.FTZ R7, -R24.reuse, R7 ;  /* 0x0000000718077221 */ /* 0x040fe20000010100 */
[----:B------:R-:W-:Y:S01]  /*3ee0*/  FADD.FTZ R61, -R24, R61 ;  /* 0x0000003d183d7221 */ /* 0x000fe20000010100 */
[----:B------:R-:W-:Y:S01]  /*3ef0*/  FADD.FTZ R52, R43, -R24 ;  /* 0x800000182b347221 */ /* 0x000fe20000010000 */
[----:B------:R-:W-:-:S02]  /*3f00*/  IMAD.X R43, RZ, RZ, R0, P1 ;  /* 0x000000ffff2b7224 */ /* 0x000fc400008e0600 */
[--C-:B------:R-:W-:Y:S01]  /*3f10*/  FADD.FTZ R50, R42, -R24.reuse ;  /* 0x800000182a327221 */ /* 0x100fe20000010000 */
[----:B------:R-:W-:Y:S01]  /*3f20*/  LEA R42, P1, R4, UR12, 0x1 ;  /* 0x0000000c042a7c11 */ /* 0x000fe2000f8208ff */
[----:B------:R-:W-:-:S03]  /*3f30*/  FADD.FTZ R48, R25, -R24 ;  /* 0x8000001819307221 */ /* 0x000fc60000010000 */
[----:B------:R-:W-:Y:S02]  /*3f40*/  LEA.HI.X R43, R4, UR13, R43, 0x1, P1 ;  /* 0x0000000d042b7c11 */ /* 0x000fe400088f0c2b */
[----:B------:R-:W5:Y:S01]  /*3f50*/  LDL.LU R4, [R1+0x28] ;  /* 0x0000280001047983 */ /* 0x000f620000300800 */
[--C-:B--2---:R-:W-:Y:S01]  /*3f60*/  FADD.FTZ R18, R18, -R24.reuse ;  /* 0x8000001812127221 */ /* 0x104fe20000010000 */
[----:B------:R-:W-:Y:S01]  /*3f70*/  FADD.FTZ R14, R14, -R24 ;  /* 0x800000180e0e7221 */ /* 0x000fe20000010000 */
[----:B------:R-:W-:Y:S02]  /*3f80*/  IADD3.X R0, RZ, R0, RZ, P0, !PT ;  /* 0x00000000ff007210 */ /* 0x000fe400007fe4ff */
[----:B------:R-:W-:-:S04]  /*3f90*/  LEA R46, P0, R17, UR12, 0x1 ;  /* 0x0000000c112e7c11 */ /* 0x000fc8000f8008ff */
[----:B------:R-:W-:Y:S01]  /*3fa0*/  LEA.HI.X R47, R17, UR13, R0, 0x1, P0 ;  /* 0x0000000d112f7c11 */ /* 0x000fe200080f0c00 */
[----:B------:R-:W-:Y:S01]  /*3fb0*/  FMUL.FTZ R17, R15, R11 ;  /* 0x0000000b0f117220 */ /* 0x000fe20000410000 */
[----:B---3--:R-:W-:-:S04]  /*3fc0*/  LEA R24, P2, R44, UR12, 0x1 ;  /* 0x0000000c2c187c11 */ /* 0x008fc8000f8408ff */
[----:B----4-:R-:W-:Y:S02]  /*3fd0*/  LEA.HI.X R25, R44, UR13, R45, 0x1, P2 ;  /* 0x0000000d2c197c11 */ /* 0x010fe400090f0c2d */
[----:B------:R-:W2:Y:S04]  /*3fe0*/  LDL.LU R45, [R1+0x108] ;  /* 0x00010800012d7983 */ /* 0x000ea80000300800 */
        /* <DEDUP_REMOVED lines=13> */
[----:B-----5:R-:W-:Y:S01]  /*40c0*/  LEA R44, P1, R4, UR12, 0x1 ;  /* 0x0000000c042c7c11 */ /* 0x020fe2000f8208ff */
[C-C-:B------:R-:W-:Y:S01]  /*40d0*/  FFMA.FTZ R33, R12.reuse, R33, R10.reuse ;  /* 0x000000210c217223 */ /* 0x140fe2000001000a */
[----:B------:R-:W-:-:S02]  /*40e0*/  FFMA.FTZ R31, R12, R31, R10 ;  /* 0x0000001f0c1f7223 */ /* 0x000fc4000001000a */
[----:B--2---:R-:W-:Y:S01]  /*40f0*/  LEA.HI.X R45, R4, UR13, R45, 0x1, P1 ;  /* 0x0000000d042d7c11 */ /* 0x004fe200088f0c2d */
[C---:B------:R-:W-:Y:S01]  /*4100*/  FMUL.FTZ R4, R15.reuse, R35 ;  /* 0x000000230f047220 */ /* 0x040fe20000410000 */
[C---:B------:R-:W-:Y:S01]  /*4110*/  FMUL.FTZ R35, R15.reuse, R59 ;  /* 0x0000003b0f237220 */ /* 0x040fe20000410000 */
[----:B------:R-:W-:Y:S01]  /*4120*/  MOV R59, R41 ;  /* 0x00000029003b7202 */ /* 0x000fe20000000f00 */
[C---:B------:R-:W-:Y:S01]  /*4130*/  FMUL.FTZ R41, R15.reuse, R57 ;  /* 0x000000390f297220 */ /* 0x040fe20000410000 */
[----:B------:R-:W-:Y:S01]  /*4140*/  MOV R57, R17 ;  /* 0x0000001100397202 */ /* 0x000fe20000000f00 */
[----:B------:R-:W-:-:S04]  /*4150*/  FMUL.FTZ R17, R15, R58 ;  /* 0x0000003a0f117220 */ /* 0x000fc80000410000 */
[----:B------:R-:W-:Y:S02]  /*4160*/  IMAD.MOV.U32 R58, RZ, RZ, R57 ;  /* 0x000000ffff3a7224 */ /* 0x000fe400078e0039 */
[C---:B------:R-:W-:Y:S01]  /*4170*/  FMUL.FTZ R57, R15.reuse, R55 ;  /* 0x000000370f397220 */ /* 0x040fe20000410000 */
[----:B------:R-:W-:Y:S01]  /*4180*/  MOV R55, R59 ;  /* 0x0000003b00377202 */ /* 0x000fe20000000f00 */
[----:B------:R-:W-:-:S03]  /*4190*/  FMUL.FTZ R59, R15, R53 ;  /* 0x000000350f3b7220 */ /* 0x000fc60000410000 */
[----:B------:R-:W-:Y:S01]  /*41a0*/  MOV R53, R57 ;  /* 0x0000003900357202 */ /* 0x000fe20000000f00 */
[C---:B------:R-:W-:Y:S01]  /*41b0*/  FMUL.FTZ R57, R15.reuse, R51 ;  /* 0x000000330f397220 */ /* 0x040fe20000410000 */
[----:B------:R-:W-:Y:S01]  /*41c0*/  MOV R51, R58 ;  /* 0x0000003a00337202 */ /* 0x000fe20000000f00 */
[C---:B------:R-:W-:Y:S01]  /*41d0*/  FMUL.FTZ R58, R15.reuse, R49 ;  /* 0x000000310f3a7220 */ /* 0x040fe20000410000 */
[----:B------:R-:W-:Y:S02]  /*41e0*/  IMAD.MOV.U32 R49, RZ, RZ, R0 ;  /* 0x000000ffff317224 */ /* 0x000fe400078e0000 */
[C---:B------:R-:W-:Y:S01]  /*41f0*/  FMUL.FTZ R0, R15.reuse, R50 ;  /* 0x000000320f007220 */ /* 0x040fe20000410000 */
[----:B------:R-:W-:Y:S01]  /*4200*/  MOV R50, R59 ;  /* 0x0000003b00327202 */ /* 0x000fe20000000f00 */
[C---:B------:R-:W-:Y:S01]  /*4210*/  FMUL.FTZ R59, R15.reuse, R19 ;  /* 0x000000130f3b7220 */ /* 0x040fe20000410000 */
[----:B------:R-:W-:Y:S01]  /*4220*/  MOV R19, R4 ;  /* 0x0000000400137202 */ /* 0x000fe20000000f00 */
[C---:B------:R-:W-:Y:S01]  /*4230*/  FMUL.FTZ R4, R15.reuse, R48 ;  /* 0x000000300f047220 */ /* 0x040fe20000410000 */
[----:B------:R-:W-:Y:S01]  /*4240*/  MOV R48, R40 ;  /* 0x0000002800307202 */ /* 0x000fe20000000f00 */
[----:B------:R-:W-:Y:S01]  /*4250*/  FMUL.FTZ R40, R15, R16 ;  /* 0x000000100f287220 */ /* 0x000fe20000410000 */
[----:B------:R-:W-:-:S02]  /*4260*/  IMAD.MOV.U32 R16, RZ, RZ, R53 ;  /* 0x000000ffff107224 */ /* 0x000fc400078e0035 */
[C---:B------:R-:W-:Y:S01]  /*4270*/  FMUL.FTZ R53, R15.reuse, R18 ;  /* 0x000000120f357220 */ /* 0x040fe20000410000 */
[----:B------:R-:W-:Y:S01]  /*4280*/  MOV R18, R41 ;  /* 0x0000002900127202 */ /* 0x000fe20000000f00 */
[C---:B------:R-:W-:Y:S01]  /*4290*/  FMUL.FTZ R41, R15.reuse, R7 ;  /* 0x000000070f297220 */ /* 0x040fe20000410000 */
[----:B------:R-:W-:Y:S01]  /*42a0*/  MOV R7, R55 ;  /* 0x0000003700077202 */ /* 0x000fe20000000f00 */
[C---:B------:R-:W-:Y:S01]  /*42b0*/  FMUL.FTZ R55, R15.reuse, R14 ;  /* 0x0000000e0f377220 */ /* 0x040fe20000410000 */
[----:B------:R-:W-:Y:S01]  /*42c0*/  MOV R14, R35 ;  /* 0x00000023000e7202 */ /* 0x000fe20000000f00 */
[----:B------:R-:W-:Y:S01]  /*42d0*/  FMUL.FTZ R35, R15, R61 ;  /* 0x0000003d0f237220 */ /* 0x000fe20000410000 */
[----:B------:R-:W-:Y:S02]  /*42e0*/  IMAD.MOV.U32 R15, RZ, RZ, R18 ;  /* 0x000000ffff0f7224 */ /* 0x000fe400078e0012 */
[C-C-:B---3--:R-:W-:Y:S01]  /*42f0*/  FFMA.FTZ R18, R13.reuse, R60, R11.reuse ;  /* 0x0000003c0d127223 */ /* 0x148fe2000001000b */
[----:B------:R-:W-:Y:S01]  /*4300*/  MOV R60, R16 ;  /* 0x00000010003c7202 */ /* 0x000fe20000000f00 */
[C-C-:B------:R-:W-:Y:S01]  /*4310*/  FFMA.FTZ R16, R13.reuse, R56, R11.reuse ;  /* 0x000000380d107223 */ /* 0x140fe2000001000b */
[----:B------:R-:W-:Y:S01]  /*4320*/  MOV R56, R15 ;  /* 0x0000000f00387202 */ /* 0x000fe20000000f00 */
[----:B------:R-:W-:Y:S01]  /*4330*/  FFMA.FTZ R15, R13, R54, R11 ;  /* 0x000000360d0f7223 */ /* 0x000fe2000001000b */
[----:B------:R-:W-:-:S02]  /*4340*/  IMAD.MOV.U32 R54, RZ, RZ, R14 ;  /* 0x000000ffff367224 */ /* 0x000fc400078e000e */
[C-C-:B------:R-:W-:Y:S01]  /*4350*/  FFMA.FTZ R14, R13.reuse, R52, R11.reuse ;  /* 0x000000340d0e7223 */ /* 0x140fe2000001000b */
[----:B------:R-:W-:Y:S01]  /*4360*/  MOV R52, R7 ;  /* 0x0000000700347202 */ /* 0x000fe20000000f00 */
[C-C-:B------:R-:W-:Y:S01]  /*4370*/  FFMA.FTZ R7, R13.reuse, R0, R11.reuse ;  /* 0x000000000d077223 */ /* 0x140fe2000001000b */
[C-C-:B------:R-:W-:Y:S01]  /*4380*/  FFMA.FTZ R0, R13.reuse, R53, R11.reuse ;  /* 0x000000350d007223 */ /* 0x140fe2000001000b */
[----:B------:R-:W-:Y:S01]  /*4390*/  MOV R53, R34 ;  /* 0x0000002200357202 */ /* 0x000fe20000000f00 */
[C-C-:B------:R-:W-:Y:S01]  /*43a0*/  FFMA.FTZ R51, R13.reuse, R51, R11.reuse ;  /* 0x000000330d337223 */ /* 0x140fe2000001000b */
[----:B------:R-:W-:Y:S01]  /*43b0*/  MOV R61, R50 ;  /* 0x00000032003d7202 */ /* 0x000fe20000000f00 */
[C-C-:B------:R-:W-:Y:S01]  /*43c0*/  FFMA.FTZ R50, R13.reuse, R28, R11.reuse ;  /* 0x0000001c0d327223 */ /* 0x140fe2000001000b */
[C-C-:B------:R-:W-:Y:S01]  /*43d0*/  FFMA.FTZ R49, R13.reuse, R49, R11.reuse ;  /* 0x000000310d317223 */ /* 0x140fe2000001000b */
[C-C-:B------:R-:W-:Y:S01]  /*43e0*/  FFMA.FTZ R48, R13.reuse, R48, R11.reuse ;  /* 0x000000300d307223 */ /* 0x140fe2000001000b */
[C-C-:B------:R-:W-:Y:S01]  /*43f0*/  FFMA.FTZ R19, R13.reuse, R19, R11.reuse ;  /* 0x000000130d137223 */ /* 0x140fe2000001000b */
[C-C-:B------:R-:W-:Y:S01]  /*4400*/  FFMA.FTZ R17, R13.reuse, R17, R11.reuse ;  /* 0x000000110d117223 */ /* 0x140fe2000001000b */
[C-C-:B------:R-:W-:Y:S01]  /*4410*/  FFMA.FTZ R4, R13.reuse, R4, R11.reuse ;  /* 0x000000040d047223 */ /* 0x140fe2000001000b */
[----:B------:R-:W-:Y:S01]  /*4420*/  FFMA.FTZ R11, R13, R55, R11 ;  /* 0x000000370d0b7223 */ /* 0x000fe2000001000b */
[C-C-:B------:R-:W-:Y:S01]  /*4430*/  FFMA.FTZ R13, R12.reuse, R53, R10.reuse ;  /* 0x000000350c0d7223 */ /* 0x140fe2000001000a */
[C-C-:B------:R-:W-:Y:S01]  /*4440*/  FFMA.FTZ R53, R12.reuse, R54, R10.reuse ;  /* 0x000000360c357223 */ /* 0x140fe2000001000a */
[----:B------:R-:W2:Y:S01]  /*4450*/  LDL.LU R28, [R1+0xd0] ;  /* 0x0000d000011c7983 */ /* 0x000ea20000300800 */
[C-C-:B------:R-:W-:Y:S01]  /*4460*/  FFMA.FTZ R54, R12.reuse, R56, R10.reuse ;  /* 0x000000380c367223 */ /* 0x140fe2000001000a */
[C-C-:B------:R-:W-:Y:S01]  /*4470*/  FFMA.FTZ R55, R12.reuse, R60, R10.reuse ;  /* 0x0000003c0c377223 */ /* 0x140fe2000001000a */
[C-C-:B------:R-:W-:Y:S01]  /*4480*/  FFMA.FTZ R56, R12.reuse, R61, R10.reuse ;  /* 0x0000003d0c387223 */ /* 0x140fe2000001000a */
[----:B------:R-:W3:Y:S01]  /*4490*/  LDL.LU R34, [R1+0x15c] ;  /* 0x00015c0001227983 */ /* 0x000ee20000300800 */
[C-C-:B------:R-:W-:Y:S01]  /*44a0*/  FFMA.FTZ R60, R12.reuse, R40, R10.reuse ;  /* 0x000000280c3c7223 */ /* 0x140fe2000001000a */
[C-C-:B------:R-:W-:Y:S01]  /*44b0*/  FFMA.FTZ R52, R12.reuse, R52, R10.reuse ;  /* 0x000000340c347223 */ /* 0x140fe2000001000a */
[C-C-:B------:R-:W-:Y:S01]  /*44c0*/  FFMA.FTZ R57, R12.reuse, R57, R10.reuse ;  /* 0x000000390c397223 */ /* 0x140fe2000001000a */
[C-C-:B------:R-:W-:Y:S01]  /*44d0*/  FFMA.FTZ R58, R12.reuse, R58, R10.reuse ;  /* 0x0000003a0c3a7223 */ /* 0x140fe2000001000a */
[C-C-:B------:R-:W-:Y:S01]  /*44e0*/  FFMA.FTZ R59, R12.reuse, R59, R10.reuse ;  /* 0x0000003b0c3b7223 */ /* 0x140fe2000001000a */
[----:B------:R-:W5:Y:S01]  /*44f0*/  LDL.LU R40, [R1+0x158] ;  /* 0x0001580001287983 */ /* 0x000f620000300800 */
[C-C-:B------:R-:W-:Y:S01]  /*4500*/  FFMA.FTZ R61, R12.reuse, R41, R10.reuse ;  /* 0x000000290c3d7223 */ /* 0x140fe2000001000a */
[----:B------:R-:W-:-:S02]  /*4510*/  FFMA.FTZ R10, R12, R35, R10 ;  /* 0x000000230c0a7223 */ /* 0x000fc4000001000a */
[----:B------:R-:W5:Y:S04]  /*4520*/  LDL.LU R41, [R1+0x154] ;  /* 0x0001540001297983 */ /* 0x000f680000300800 */
[----:B------:R-:W3:Y:S01]  /*4530*/  LDL.LU R35, [R1+0x150] ;  /* 0x0001500001237983 */ /* 0x000ee20000300800 */
[----:B----4-:R-:W-:Y:S02]  /*4540*/  PRMT R32, R6, 0x7632, R32 ;  /* 0x0000763206207816 */ /* 0x010fe40000000020 */
[C---:B------:R-:W-:Y:S02]  /*4550*/  PRMT R12, R5.reuse, 0x7610, R12 ;  /* 0x00007610050c7816 */ /* 0x040fe4000000000c */
[----:B------:R-:W-:Y:S02]  /*4560*/  PRMT R5, R5, 0x7632, R5 ;  /* 0x0000763205057816 */ /* 0x000fe40000000005 */
[----:B------:R-:W-:Y:S01]  /*4570*/  F2FP.BF16.F32.PACK_AB R51, R33, R51 ;  /* 0x000000332133723e */ /* 0x000fe200000010ff */
[----:B---3--:R2:W-:Y:S04]  /*4580*/  STG.E.U16 desc[UR8][R34.64], R6 ;  /* 0x0000000622007986 */ /* 0x0085e8000c101508 */
[----:B------:R0:W-:Y:S04]  /*4590*/  STG.E.U16 desc[UR8][R34.64+0x2], R32 ;  /* 0x0000022022007986 */ /* 0x0001e8000c101508 */
[----:B------:R-:W-:Y:S01]  /*45a0*/  STG.E.U16 desc[UR8][R34.64+0x4], R12 ;  /* 0x0000040c22007986 */ /* 0x000fe2000c101508 */
[----:B--2---:R-:W-:-:S03]  /*45b0*/  F2FP.BF16.F32.PACK_AB R6, R26, R28 ;  /* 0x0000001c1a06723e */ /* 0x004fc600000010ff */
[----:B------:R-:W2:Y:S04]  /*45c0*/  LDL.LU R26, [R1+0x14c] ;  /* 0x00014c00011a7983 */ /* 0x000ea80000300800 */
[----:B------:R-:W3:Y:S04]  /*45d0*/  LDL.LU R28, [R1+0x148] ;  /* 0x00014800011c7983 */ /* 0x000ee80000300800 */
[----:B0-----:R-:W4:Y:S04]  /*45e0*/  LDL.LU R32, [R1+0x144] ;  /* 0x0001440001207983 */ /* 0x001f280000300800 */
[----:B------:R-:W4:Y:S04]  /*45f0*/  LDL.LU R33, [R1+0x140] ;  /* 0x0001400001217983 */ /* 0x000f280000300800 */
[----:B------:R0:W-:Y:S04]  /*4600*/  STG.E.U16 desc[UR8][R34.64+0x6], R5 ;  /* 0x0000060522007986 */ /* 0x0001e8000c101508 */
[----:B0-----:R-:W5:Y:S01]  /*4610*/  LDL.LU R34, [R1+0xd4] ;  /* 0x0000d40001227983 */ /* 0x001f620000300800 */
[----:B------:R-:W-:-:S03]  /*4620*/  PRMT R5, R6, 0x7632, R5 ;  /* 0x0000763206057816 */ /* 0x000fc60000000005 */
[----:B------:R-:W2:Y:S01]  /*4630*/  LDL.LU R35, [R1+0xdc] ;  /* 0x0000dc0001237983 */ /* 0x000ea20000300800 */
[----:B------:R-:W-:Y:S02]  /*4640*/  PRMT R12, R51, 0x7632, R12 ;  /* 0x00007632330c7816 */ /* 0x000fe4000000000c */
[----:B------:R-:W-:Y:S01]  /*4650*/  F2FP.BF16.F32.PACK_AB R50, R31, R50 ;  /* 0x000000321f32723e */ /* 0x000fe200000010ff */
[----:B----4-:R5:W-:Y:S04]  /*4660*/  STG.E.U16 desc[UR8][R32.64], R6 ;  /* 0x0000000620007986 */ /* 0x010be8000c101508 */
[----:B------:R0:W-:Y:S01]  /*4670*/  STG.E.U16 desc[UR8][R32.64+0x4], R51 ;  /* 0x0000043320007986 */ /* 0x0001e2000c101508 */
[----:B-----5:R-:W-:-:S03]  /*4680*/  F2FP.BF16.F32.PACK_AB R6, R30, R34 ;  /* 0x000000221e06723e */ /* 0x020fc600000010ff */
[----:B------:R-:W4:Y:S04]  /*4690*/  LDL.LU R30, [R1+0x13c] ;  /* 0x00013c00011e7983 */ /* 0x000f280000300800 */
[----:B------:R-:W5:Y:S04]  /*46a0*/  LDL.LU R34, [R1+0xf8] ;  /* 0x0000f80001227983 */ /* 0x000f680000300800 */
[----:B0-----:R-:W5:Y:S04]  /*46b0*/  LDL.LU R51, [R1+0xe8] ;  /* 0x0000e80001337983 */ /* 0x001f680000300800 */
[----:B------:R-:W4:Y:S04]  /*46c0*/  LDL.LU R31, [R1+0x138] ;  /* 0x00013800011f7983 */ /* 0x000f280000300800 */
[----:B------:R0:W-:Y:S04]  /*46d0*/  STG.E.U16 desc[UR8][R32.64+0x2], R5 ;  /* 0x0000020520007986 */ /* 0x0001e8000c101508 */
[----:B------:R-:W-:Y:S01]  /*46e0*/  STG.E.U16 desc[UR8][R32.64+0x6], R12 ;  /* 0x0000060c20007986 */ /* 0x000fe2000c101508 */
[----:B0-----:R-:W-:-:S03]  /*46f0*/  PRMT R5, R6, 0x7632, R5 ;  /* 0x0000763206057816 */ /* 0x001fc60000000005 */
[----:B----4-:R2:W-:Y:S02]  /*4700*/  STG.E.U16 desc[UR8][R30.64], R6 ;  /* 0x000000061e007986 */ /* 0x0105e4000c101508 */
[----:B--2---:R-:W-:Y:S02]  /*4710*/  F2FP.BF16.F32.PACK_AB R6, R29, R35 ;  /* 0x000000231d06723e */ /* 0x004fe400000010ff */
[----:B------:R-:W3:Y:S01]  /*4720*/  LDL.LU R29, [R1+0x134] ;  /* 0x00013400011d7983 */ /* 0x000ee20000300800 */
[----:B------:R-:W-:-:S03]  /*4730*/  PRMT R12, R50, 0x7632, R12 ;  /* 0x00007632320c7816 */ /* 0x000fc6000000000c */
[----:B------:R0:W-:Y:S04]  /*4740*/  STG.E.U16 desc[UR8][R30.64+0x2], R5 ;  /* 0x000002051e007986 */ /* 0x0001e8000c101508 */
[----:B------:R-:W-:Y:S04]  /*4750*/  STG.E.U16 desc[UR8][R30.64+0x4], R50 ;  /* 0x000004321e007986 */ /* 0x000fe8000c101508 */
[----:B------:R-:W-:Y:S04]  /*4760*/  STG.E.U16 desc[UR8][R30.64+0x6], R12 ;  /* 0x0000060c1e007986 */ /* 0x000fe8000c101508 */
[----:B------:R-:W2:Y:S01]  /*4770*/  LDL.LU R32, [R1+0xa4] ;  /* 0x0000a40001207983 */ /* 0x000ea20000300800 */
[----:B0-----:R-:W-:-:S03]  /*4780*/  PRMT R5, R6, 0x7632, R5 ;  /* 0x0000763206057816 */ /* 0x001fc60000000005 */
[----:B------:R-:W2:Y:S04]  /*4790*/  LDL.LU R35, [R1+0x100] ;  /* 0x0001000001237983 */ /* 0x000ea80000300800 */
[----:B---3--:R5:W-:Y:S02]  /*47a0*/  STG.E.U16 desc[UR8][R28.64], R6 ;  /* 0x000000061c007986 */ /* 0x008be4000c101508 */
[----:B-----5:R-:W-:Y:S02]  /*47b0*/  F2FP.BF16.F32.PACK_AB R6, R27, R51 ;  /* 0x000000331b06723e */ /* 0x020fe400000010ff */
[----:B------:R-:W3:Y:S01]  /*47c0*/  LDL.LU R27, [R1+0x130] ;  /* 0x00013000011b7983 */ /* 0x000ee20000300800 */
[----:B------:R-:W-:Y:S02]  /*47d0*/  F2FP.BF16.F32.PACK_AB R13, R13, R49 ;  /* 0x000000310d0d723e */ /* 0x000fe400000010ff */
[----:B------:R-:W-:Y:S01]  /*47e0*/  F2FP.BF16.F32.PACK_AB R48, R52, R48 ;  /* 0x000000303430723e */ /* 0x000fe200000010ff */
[----:B------:R0:W-:Y:S01]  /*47f0*/  STG.E.U16 desc[UR8][R28.64+0x2], R5 ;  /* 0x000002051c007986 */ /* 0x0001e2000c101508 */
[----:B------:R-:W-:-:S03]  /*4800*/  PRMT R12, R13, 0x7632, R12 ;  /* 0x000076320d0c7816 */ /* 0x000fc6000000000c */
[----:B------:R-:W-:Y:S04]  /*4810*/  STG.E.U16 desc[UR8][R28.64+0x4], R13 ;  /* 0x0000040d1c007986 */ /* 0x000fe8000c101508 */
[----:B------:R1:W-:Y:S04]  /*4820*/  STG.E.U16 desc[UR8][R28.64+0x6], R12 ;  /* 0x0000060c1c007986 */ /* 0x0003e8000c101508 */
[----:B------:R-:W4:Y:S01]  /*4830*/  LDL.LU R33, [R1+0x6c] ;  /* 0x00006c0001217983 */ /* 0x000f220000300800 */
[----:B0-----:R-:W-:-:S03]  /*4840*/  PRMT R5, R6, 0x7632, R5 ;  /* 0x0000763206057816 */ /* 0x001fc60000000005 */
[----:B------:R-:W4:Y:S01]  /*4850*/  LDL.LU R51, [R1+0xfc] ;  /* 0x0000fc0001337983 */ /* 0x000f220000300800 */
[----:B-1----:R-:W-:-:S03]  /*4860*/  PRMT R12, R48, 0x7632, R12 ;  /* 0x00007632300c7816 */ /* 0x002fc6000000000c */
[----:B---3--:R0:W-:Y:S04]  /*4870*/  STG.E.U16 desc[UR8][R26.64], R6 ;  /* 0x000000061a007986 */ /* 0x0081e8000c101508 */
[----:B------:R1:W-:Y:S04]  /*4880*/  STG.E.U16 desc[UR8][R26.64+0x2], R5 ;  /* 0x000002051a007986 */ /* 0x0003e8000c101508 */
[----:B------:R-:W-:Y:S01]  /*4890*/  STG.E.U16 desc[UR8][R26.64+0x4], R48 ;  /* 0x000004301a007986 */ /* 0x000fe2000c101508 */
[----:B0-----:R-:W-:-:S03]  /*48a0*/  F2FP.BF16.F32.PACK_AB R6, R39, R34 ;  /* 0x000000222706723e */ /* 0x001fc600000010ff */
[----:B------:R-:W3:Y:S04]  /*48b0*/  LDL.LU R39, [R1+0x12c] ;  /* 0x00012c0001277983 */ /* 0x000ee80000300800 */
[----:B------:R-:W5:Y:S01]  /*48c0*/  LDL.LU R34, [R1+0xf4] ;  /* 0x0000f40001227983 */ /* 0x000f620000300800 */
[----:B-1----:R-:W-:-:S03]  /*48d0*/  PRMT R5, R6, 0x7632, R5 ;  /* 0x0000763206057816 */ /* 0x002fc60000000005 */
[----:B------:R-:W-:Y:S04]  /*48e0*/  STG.E.U16 desc[UR8][R26.64+0x6], R12 ;  /* 0x0000060c1a007986 */ /* 0x000fe8000c101508 */
[----:B------:R2:W-:Y:S02]  /*48f0*/  STG.E.U16 desc[UR8][R40.64], R6 ;  /* 0x0000000628007986 */ /* 0x0005e4000c101508 */
[----:B--2---:R-:W-:Y:S02]  /*4900*/  F2FP.BF16.F32.PACK_AB R6, R32, R35 ;  /* 0x000000232006723e */ /* 0x004fe400000010ff */
[----:B------:R-:W2:Y:S01]  /*4910*/  LDL.LU R35, [R1+0xf0] ;  /* 0x0000f00001237983 */ /* 0x000ea20000300800 */
[----:B------:R-:W-:Y:S02]  /*4920*/  F2FP.BF16.F32.PACK_AB R19, R53, R19 ;  /* 0x000000133513723e */ /* 0x000fe400000010ff */
[----:B------:R-:W-:Y:S01]  /*4930*/  F2FP.BF16.F32.PACK_AB R18, R54, R18 ;  /* 0x000000123612723e */ /* 0x000fe200000010ff */
[----:B------:R-:W2:Y:S01]  /*4940*/  LDL.LU R32, [R1+0xec] ;  /* 0x0000ec0001207983 */ /* 0x000ea20000300800 */
[----:B------:R-:W-:-:S03]  /*4950*/  PRMT R12, R19, 0x7632, R12 ;  /* 0x00007632130c7816 */ /* 0x000fc6000000000c */
[----:B------:R5:W-:Y:S01]  /*4960*/  STG.E.U16 desc[UR8][R40.64+0x2], R5 ;  /* 0x0000020528007986 */ /* 0x000be2000c101508 */
[C---:B------:R-:W-:Y:S02]  /*4970*/  PRMT R13, R6.reuse, 0x7610, R13 ;  /* 0x00007610060d7816 */ /* 0x040fe4000000000d */
[----:B------:R-:W-:Y:S01]  /*4980*/  PRMT R26, R6, 0x7632, R26 ;  /* 0x00007632061a7816 */ /* 0x000fe2000000001a */
[----:B------:R0:W-:Y:S01]  /*4990*/  STG.E.U16 desc[UR8][R40.64+0x4], R19 ;  /* 0x0000041328007986 */ /* 0x0001e2000c101508 */
[----:B----4-:R-:W-:Y:S02]  /*49a0*/  F2FP.BF16.F32.PACK_AB R6, R33, R51 ;  /* 0x000000332106723e */ /* 0x010fe400000010ff */
[----:B------:R-:W-:Y:S01]  /*49b0*/  PRMT R27, R18, 0x7632, R27 ;  /* 0x00007632121b7816 */ /* 0x000fe2000000001b */
[----:B------:R-:W-:Y:S04]  /*49c0*/  STG.E.U16 desc[UR8][R40.64+0x6], R12 ;  /* 0x0000060c28007986 */ /* 0x000fe8000c101508 */
[----:B---3--:R1:W-:Y:S01]  /*49d0*/  STG.E.U16 desc[UR8][R38.64+0x4], R18 ;  /* 0x0000041226007986 */ /* 0x0083e2000c101508 */
[----:B-----5:R-:W-:-:S03]  /*49e0*/  F2FP.BF16.F32.PACK_AB R5, R36, R34 ;  /* 0x000000222405723e */ /* 0x020fc600000010ff */
[----:B------:R-:W3:Y:S01]  /*49f0*/  LDL.LU R36, [R1+0x128] ;  /* 0x0001280001247983 */ /* 0x000ee20000300800 */
[----:B0-----:R-:W-:-:S03]  /*4a00*/  PRMT R19, R5, 0x7632, R19 ;  /* 0x0000763205137816 */ /* 0x001fc60000000013 */
[----:B------:R-:W4:Y:S01]  /*4a10*/  LDL.LU R33, [R1+0xe4] ;  /* 0x0000e40001217983 */ /* 0x000f220000300800 */
[----:B-1----:R-:W-:Y:S02]  /*4a20*/  PRMT R18, R5, 0x7610, R18 ;  /* 0x0000761005127816 */ /* 0x002fe40000000012 */
[----:B--2---:R-:W-:Y:S02]  /*4a30*/  F2FP.BF16.F32.PACK_AB R5, R8, R35 ;  /* 0x000000230805723e */ /* 0x004fe400000010ff */
[----:B------:R-:W2:Y:S04]  /*4a40*/  LDL.LU R8, [R1+0x124] ;  /* 0x0001240001087983 */ /* 0x000ea80000300800 */
[----:B------:R-:W5:Y:S04]  /*4a50*/  LDL.LU R51, [R1+0x50] ;  /* 0x0000500001337983 */ /* 0x000f680000300800 */
[----:B------:R-:W5:Y:S04]  /*4a60*/  LDL.LU R34, [R1+0xe0] ;  /* 0x0000e00001227983 */ /* 0x000f680000300800 */
[----:B------:R-:W3:Y:S01]  /*4a70*/  LDL.LU R35, [R1+0xd8] ;  /* 0x0000d80001237983 */ /* 0x000ee20000300800 */
[----:B------:R-:W-:-:S02]  /*4a80*/  F2FP.BF16.F32.PACK_AB R17, R55, R17 ;  /* 0x000000113711723e */ /* 0x000fc400000010ff */
[----:B------:R-:W-:Y:S01]  /*4a90*/  F2FP.BF16.F32.PACK_AB R16, R56, R16 ;  /* 0x000000103810723e */ /* 0x000fe200000010ff */
[----:B------:R0:W-:Y:S01]  /*4aa0*/  STG.E.U16 desc[UR8][R38.64], R13 ;  /* 0x0000000d26007986 */ /* 0x0001e2000c101508 */
[----:B------:R-:W-:-:S03]  /*4ab0*/  PRMT R12, R6, 0x7632, R12 ;  /* 0x00007632060c7816 */ /* 0x000fc6000000000c */
[----:B------:R-:W-:Y:S04]  /*4ac0*/  STG.E.U16 desc[UR8][R38.64+0x2], R26 ;  /* 0x0000021a26007986 */ /* 0x000fe8000c101508 */
[----:B------:R-:W-:Y:S04]  /*4ad0*/  STG.E.U16 desc[UR8][R38.64+0x6], R27 ;  /* 0x0000061b26007986 */ /* 0x000fe8000c101508 */
[----:B------:R1:W-:Y:S01]  /*4ae0*/  STG.E.U16 desc[UR8][R22.64], R6 ;  /* 0x0000000616007986 */ /* 0x0003e2000c101508 */
[----:B0-----:R-:W-:-:S03]  /*4af0*/  PRMT R13, R17, 0x7632, R13 ;  /* 0x00007632110d7816 */ /* 0x001fc6000000000d */
[----:B------:R0:W-:Y:S01]  /*4b00*/  STG.E.U16 desc[UR8][R22.64+0x2], R12 ;  /* 0x0000020c16007986 */ /* 0x0001e2000c101508 */
[----:B------:R-:W-:-:S03]  /*4b10*/  F2FP.BF16.F32.PACK_AB R15, R57, R15 ;  /* 0x0000000f390f723e */ /* 0x000fc600000010ff */
[----:B------:R-:W-:Y:S01]  /*4b20*/  STG.E.U16 desc[UR8][R22.64+0x4], R17 ;  /* 0x0000041116007986 */ /* 0x000fe2000c101508 */
[----:B-1----:R-:W-:-:S03]  /*4b30*/  PRMT R6, R16, 0x7632, R6 ;  /* 0x0000763210067816 */ /* 0x002fc60000000006 */
[----:B------:R1:W-:Y:S01]  /*4b40*/  STG.E.U16 desc[UR8][R22.64+0x6], R13 ;  /* 0x0000060d16007986 */ /* 0x0003e2000c101508 */
[----:B0-----:R-:W-:-:S03]  /*4b50*/  PRMT R12, R5, 0x7610, R12 ;  /* 0x00007610050c7816 */ /* 0x001fc6000000000c */
[----:B------:R-:W-:Y:S04]  /*4b60*/  STG.E.U16 desc[UR8][R20.64], R18 ;  /* 0x0000001214007986 */ /* 0x000fe8000c101508 */
[----:B------:R-:W-:Y:S04]  /*4b70*/  STG.E.U16 desc[UR8][R20.64+0x2], R19 ;  /* 0x0000021314007986 */ /* 0x000fe8000c101508 */
[----:B------:R-:W-:Y:S04]  /*4b80*/  STG.E.U16 desc[UR8][R20.64+0x4], R16 ;  /* 0x0000041014007986 */ /* 0x000fe8000c101508 */
[----:B------:R0:W-:Y:S01]  /*4b90*/  STG.E.U16 desc[UR8][R20.64+0x6], R6 ;  /* 0x0000060614007986 */ /* 0x0001e2000c101508 */
[----:B-1----:R-:W-:-:S02]  /*4ba0*/  PRMT R13, R15, 0x7632, R13 ;  /* 0x000076320f0d7816 */ /* 0x002fc4000000000d */
[----:B0-----:R-:W-:Y:S02]  /*4bb0*/  PRMT R21, R5, 0x7632, R21 ;  /* 0x0000763205157816 */ /* 0x001fe40000000015 */
[----:B------:R-:W-:Y:S01]  /*4bc0*/  F2FP.BF16.F32.PACK_AB R5, R9, R32 ;  /* 0x000000200905723e */ /* 0x000fe200000010ff */
[----:B------:R0:W-:Y:S03]  /*4bd0*/  STG.E.U16 desc[UR8][R42.64+0x4], R15 ;  /* 0x0000040f2a007986 */ /* 0x0001e6000c101508 */
[C---:B------:R-:W-:Y:S01]  /*4be0*/  PRMT R23, R5.reuse, 0x7610, R23 ;  /* 0x0000761005177816 */ /* 0x040fe20000000017 */
[----:B------:R1:W-:Y:S01]  /*4bf0*/  STG.E.U16 desc[UR8][R42.64+0x6], R13 ;  /* 0x0000060d2a007986 */ /* 0x0003e2000c101508 */
[----:B------:R-:W-:-:S03]  /*4c00*/  PRMT R6, R5, 0x7632, R6 ;  /* 0x0000763205067816 */ /* 0x000fc60000000006 */
[----:B------:R-:W-:Y:S04]  /*4c10*/  STG.E.U16 desc[UR8][R42.64], R12 ;  /* 0x0000000c2a007986 */ /* 0x000fe8000c101508 */
[----:B------:R-:W-:Y:S04]  /*4c20*/  STG.E.U16 desc[UR8][R42.64+0x2], R21 ;  /* 0x000002152a007986 */ /* 0x000fe8000c101508 */
[----:B------:R5:W-:Y:S04]  /*4c30*/  STG.E.U16 desc[UR8][R46.64+0x2], R6 ;  /* 0x000002062e007986 */ /* 0x000be8000c101508 */
[----:B------:R-:W2:Y:S01]  /*4c40*/  LDL.LU R9, [R1+0x120] ;  /* 0x0001200001097983 */ /* 0x000ea20000300800 */
[----:B----4-:R-:W-:-:S03]  /*4c50*/  F2FP.BF16.F32.PACK_AB R5, R37, R33 ;  /* 0x000000212505723e */ /* 0x010fc600000010ff */
[----:B------:R-:W4:Y:S01]  /*4c60*/  LDL.LU R37, [R1+0x11c] ;  /* 0x00011c0001257983 */ /* 0x000f220000300800 */
[C---:B0-----:R-:W-:Y:S02]  /*4c70*/  PRMT R15, R5.reuse, 0x7610, R15 ;  /* 0x00007610050f7816 */ /* 0x041fe4000000000f */
[----:B-1----:R-:W-:Y:S02]  /*4c80*/  PRMT R13, R5, 0x7632, R13 ;  /* 0x00007632050d7816 */ /* 0x002fe4000000000d */
[----:B-----5:R-:W-:-:S04]  /*4c90*/  F2FP.BF16.F32.PACK_AB R5, R51, R34 ;  /* 0x000000223305723e */ /* 0x020fc800000010ff */
[C---:B------:R-:W-:Y:S02]  /*4ca0*/  PRMT R18, R5.reuse, 0x7610, R18 ;  /* 0x0000761005127816 */ /* 0x040fe40000000012 */
[----:B------:R-:W-:Y:S02]  /*4cb0*/  PRMT R6, R5, 0x7632, R6 ;  /* 0x0000763205067816 */ /* 0x000fe40000000006 */
[----:B---3--:R-:W-:Y:S02]  /*4cc0*/  F2FP.BF16.F32.PACK_AB R5, R3, R35 ;  /* 0x000000230305723e */ /* 0x008fe400000010ff */
[----:B------:R-:W3:Y:S01]  /*4cd0*/  LDL.LU R3, [R1+0x118] ;  /* 0x0001180001037983 */ /* 0x000ee20000300800 */
[----:B------:R-:W-:Y:S02]  /*4ce0*/  F2FP.BF16.F32.PACK_AB R14, R58, R14 ;  /* 0x0000000e3a0e723e */ /* 0x000fe400000010ff */
[----:B------:R-:W-:Y:S02]  /*4cf0*/  F2FP.BF16.F32.PACK_AB R7, R59, R7 ;  /* 0x000000073b07723e */ /* 0x000fe400000010ff */
[----:B------:R-:W-:-:S02]  /*4d00*/  PRMT R12, R14, 0x7632, R12 ;  /* 0x000076320e0c7816 */ /* 0x000fc4000000000c */
[----:B------:R-:W-:Y:S02]  /*4d10*/  PRMT R16, R7, 0x7632, R16 ;  /* 0x0000763207107816 */ /* 0x000fe40000000010 */
[----:B------:R-:W-:Y:S01]  /*4d20*/  F2FP.BF16.F32.PACK_AB R0, R61, R0 ;  /* 0x000000003d00723e */ /* 0x000fe200000010ff */
[----:B------:R-:W-:Y:S04]  /*4d30*/  STG.E.U16 desc[UR8][R46.64], R23 ;  /* 0x000000172e007986 */ /* 0x000fe8000c101508 */
[----:B------:R-:W-:Y:S04]  /*4d40*/  STG.E.U16 desc[UR8][R46.64+0x4], R14 ;  /* 0x0000040e2e007986 */ /* 0x000fe8000c101508 */
[----:B------:R-:W-:Y:S04]  /*4d50*/  STG.E.U16 desc[UR8][R46.64+0x6], R12 ;  /* 0x0000060c2e007986 */ /* 0x000fe8000c101508 */
[----:B--2---:R-:W-:Y:S04]  /*4d60*/  STG.E.U16 desc[UR8][R8.64], R15 ;  /* 0x0000000f08007986 */ /* 0x004fe8000c101508 */
[----:B------:R-:W-:Y:S04]  /*4d70*/  STG.E.U16 desc[UR8][R8.64+0x2], R13 ;  /* 0x0000020d08007986 */ /* 0x000fe8000c101508 */
[----:B------:R0:W-:Y:S04]  /*4d80*/  STG.E.U16 desc[UR8][R8.64+0x4], R7 ;  /* 0x0000040708007986 */ /* 0x0001e8000c101508 */
[----:B------:R1:W-:Y:S01]  /*4d90*/  STG.E.U16 desc[UR8][R8.64+0x6], R16 ;  /* 0x0000061008007986 */ /* 0x0003e2000c101508 */
[----:B0-----:R-:W-:-:S02]  /*4da0*/  PRMT R7, R0, 0x7610, R7 ;  /* 0x0000761000077816 */ /* 0x001fc40000000007 */
[----:B-1----:R-:W-:Y:S02]  /*4db0*/  PRMT R8, R0, 0x7632, R8 ;  /* 0x0000763200087816 */ /* 0x002fe40000000008 */
[----:B---3--:R-:W-:Y:S02]  /*4dc0*/  F2FP.BF16.F32.PACK_AB R0, R2, R3 ;  /* 0x000000030200723e */ /* 0x008fe400000010ff */
[----:B------:R-:W2:Y:S04]  /*4dd0*/  LDL.LU R2, [R1+0x114] ;  /* 0x0001140001027983 */ /* 0x000ea80000300800 */
[----:B------:R-:W3:Y:S01]  /*4de0*/  LDL.LU R3, [R1+0x110] ;  /* 0x0001100001037983 */ /* 0x000ee20000300800 */
[----:B------:R-:W-:Y:S02]  /*4df0*/  F2FP.BF16.F32.PACK_AB R4, R60, R4 ;  /* 0x000000043c04723e */ /* 0x000fe400000010ff */
[----:B------:R-:W-:-:S02]  /*4e00*/  F2FP.BF16.F32.PACK_AB R10, R10, R11 ;  /* 0x0000000b0a0a723e */ /* 0x000fc400000010ff */
[----:B------:R-:W-:Y:S01]  /*4e10*/  PRMT R9, R4, 0x7632, R9 ;  /* 0x0000763204097816 */ /* 0x000fe20000000009 */
[----:B----4-:R0:W-:Y:S01]  /*4e20*/  STG.E.U16 desc[UR8][R36.64+0x4], R4 ;  /* 0x0000040424007986 */ /* 0x0101e2000c101508 */
[----:B------:R-:W-:Y:S02]  /*4e30*/  PRMT R12, R5, 0x7632, R12 ;  /* 0x00007632050c7816 */ /* 0x000fe4000000000c */
[----:B------:R-:W-:Y:S01]  /*4e40*/  PRMT R22, R0, 0x7632, R22 ;  /* 0x0000763200167816 */ /* 0x000fe20000000016 */
[----:B------:R1:W-:Y:S04]  /*4e50*/  STG.E.U16 desc[UR8][R36.64], R18 ;  /* 0x0000001224007986 */ /* 0x0003e8000c101508 */
[----:B------:R1:W-:Y:S01]  /*4e60*/  STG.E.U16 desc[UR8][R36.64+0x2], R6 ;  /* 0x0000020624007986 */ /* 0x0003e2000c101508 */
[----:B0-----:R-:W-:-:S03]  /*4e70*/  PRMT R4, R10, 0x7632, R4 ;  /* 0x000076320a047816 */ /* 0x001fc60000000004 */
        /* <DEDUP_REMOVED lines=10> */
[----:B--2---:R-:W-:-:S04]  /*4f20*/  IADD3 R2, P0, R2, 0x5, RZ ;  /* 0x0000000502027810 */ /* 0x004fc80007f1e0ff */
[----:B---3--:R-:W-:Y:S02]  /*4f30*/  IADD3.X R3, RZ, R3, RZ, P0, !PT ;  /* 0x00000003ff037210 */ /* 0x008fe400007fe4ff */
[----:B------:R-:W-:-:S04]  /*4f40*/  ISETP.GE.U32.AND P0, PT, R2, UR10, PT ;  /* 0x0000000a02007c0c */ /* 0x000fc8000bf06070 */
[----:B------:R-:W-:-:S13]  /*4f50*/  ISETP.GE.AND.EX P0, PT, R3, UR6, PT, P0 ;  /* 0x0000000603007c0c */ /* 0x000fda000bf06300 */
[----:B-1----:R-:W-:Y:S05]  /*4f60*/  @!P0 BRA `(.L_x_842) ;  /* 0xffffffb000848947 */ /* 0x002fea000383ffff */
[----:B------:R-:W-:Y:S05]  /*4f70*/  EXIT ;  /* 0x000000000000794d */ /* 0x000fea0003800000 */
.L_x_843:
        /* <DEDUP_REMOVED lines=16> */
.L_x_1824:


//--------------------- .text._ZN13group_norm_v214gn_cuda_kernelI13__nv_bfloat16Li320ELi3ELi32ELi20ELi4096ELb0ELi64ELi320ELi320ELi4ELb1ELi6ELb0ELb0ENS_16CompileConditionILi900EEEEEvPT_PKS4_S7_S7_flPfS8_Pj --------------------------
	.section	.text._ZN13group_norm_v214gn_cuda_kernelI13__nv_bfloat16Li320ELi3ELi32ELi20ELi4096ELb0ELi64ELi320ELi320ELi4ELb1ELi6ELb0ELb0ENS_16CompileConditionILi900EEEEEvPT_PKS4_S7_S7_flPfS8_Pj,"ax",@progbits
	.align	128
        .global         _ZN13group_norm_v214gn_cuda_kernelI13__nv_bfloat16Li320ELi3ELi32ELi20ELi4096ELb0ELi64ELi320ELi320ELi4ELb1ELi6ELb0ELb0ENS_16CompileConditionILi900EEEEEvPT_PKS4_S7_S7_flPfS8_Pj
        .type           _ZN13group_norm_v214gn_cuda_kernelI13__nv_bfloat16Li320ELi3ELi32ELi20ELi4096ELb0ELi64ELi320ELi320ELi4ELb1ELi6ELb0ELb0ENS_16CompileConditionILi900EEEEEvPT_PKS4_S7_S7_flPfS8_Pj,@function
        .size           _ZN13group_norm_v214gn_cuda_kernelI13__nv_bfloat16Li320ELi3ELi32ELi20ELi4096ELb0ELi64ELi320ELi320ELi4ELb1ELi6ELb0ELb0ENS_16CompileConditionILi900EEEEEvPT_PKS4_S7_S7_flPfS8_Pj,(.L_x_1825 - _ZN13group_norm_v214gn_cuda_kernelI13__nv_bfloat16Li320ELi3ELi32ELi20ELi4096ELb0ELi64ELi320ELi320ELi4ELb1ELi6ELb0ELb0ENS_16CompileConditionILi900EEEEEvPT_PKS4_S7_S7_flPfS8_Pj)
        .other          _ZN13group_norm_v214gn_cuda_kernelI13__nv_bfloat16Li320ELi3ELi32ELi20ELi4096ELb0ELi64ELi320ELi320ELi4ELb1ELi6ELb0ELb0ENS_16CompileConditionILi900EEEEEvPT_PKS4_S7_S7_flPfS8_Pj,@"STO_CUDA_ENTRY STV_DEFAULT"
_ZN13group_norm_v214gn_cuda_kernelI13__nv_bfloat16Li320ELi3ELi32ELi20ELi4096ELb0ELi64ELi320ELi320ELi4ELb1ELi6ELb0ELb0ENS_16CompileConditionILi900EEEEEvPT_PKS4_S7_S7_flPfS8_Pj:
.text._ZN13group_norm_v214gn_cuda_kernelI13__nv_bfloat16Li320ELi3ELi32ELi20ELi4096ELb0ELi64ELi320ELi320ELi4ELb1ELi6ELb0ELb0ENS_16CompileConditionILi900EEEEEvPT_PKS4_S7_S7_flPfS8_Pj:
        /* <DEDUP_REMOVED lines=29> */
[----:B------:R-:W-:Y:S02]  /*01d0*/  SHF.L.U32 R4, R9, 0x3, RZ ;  /* 0x0000000309047819 */ /* 0x000fe400000006ff */
[----:B------:R-:W-:Y:S01]  /*01e0*/  LEA R5, R6, R5, 0x3 ;  /* 0x0000000506057211 */ /* 0x000fe200078e18ff */
[----:B------:R-:W-:Y:S01]  /*01f0*/  IMAD.WIDE.U32 R2, R2, -0x33333333, RZ ;  /* 0xcccccccd02027825 */ /* 0x000fe200078e00ff */
[----:B------:R-:W-:-:S02]  /*0200*/  MOV R2, R8 ;  /* 0x0000000800027202 */ /* 0x000fc40000000f00 */
[----:B------:R-:W-:Y:S01]  /*0210*/  IADD3 R8, R7, 0xc, RZ ;  /* 0x0000000c07087810 */ /* 0x000fe20007ffe0ff */
[----:B------:R0:W-:Y:S01]  /*0220*/  STL [R1+0x15c], R5 ;  /* 0x00015c0501007387 */ /* 0x0001e20000100800 */
[----:B------:R-:W-:Y:S01]  /*0230*/  LEA.HI R2, R3, R2, RZ, 0x1c ;  /* 0x0000000203027211 */ /* 0x000fe200078fe0ff */
[----:B------:R-:W-:Y:S01]  /*0240*/  VIADD R6, R7, 0x8 ;  /* 0x0000000807067836 */ /* 0x000fe20000000000 */
[----:B------:R-:W-:Y:S02]  /*0250*/  SHF.R.S32.HI R3, RZ, 0x2, R7 ;  /* 0x00000002ff037819 */ /* 0x000fe40000011407 */
[----:B------:R-:W-:Y:S02]  /*0260*/  SHF.R.S32.HI R8, RZ, 0x2, R8 ;  /* 0x00000002ff087819 */ /* 0x000fe40000011408 */
[----:B------:R-:W-:Y:S01]  /*0270*/  LOP3.LUT R4, R4, 0x18, RZ, 0xc0, !PT ;  /* 0x0000001804047812 */ /* 0x000fe200078ec0ff */
[--C-:B------:R-:W-:Y:S01]  /*0280*/  IMAD R3, R3, 0x28, R11.reuse ;  /* 0x0000002803037824 */ /* 0x100fe200078e020b */
[----:B------:R-:W-:Y:S01]  /*0290*/  SHF.R.S32.HI R6, RZ, 0x2, R6 ;  /* 0x00000002ff067819 */ /* 0x000fe20000011406 */
[----:B------:R-:W-:Y:S01]  /*02a0*/  IMAD R9, R8, 0x28, R11 ;  /* 0x0000002808097824 */ /* 0x000fe200078e020b */
[----:B0-----:R-:W-:-:S02]  /*02b0*/  IADD3 R5, R7, 0x4, RZ ;  /* 0x0000000407057810 */ /* 0x001fc40007ffe0ff */
[----:B------:R-:W-:Y:S02]  /*02c0*/  IADD3 R7, R7, 0x10, RZ ;  /* 0x0000001007077810 */ /* 0x000fe40007ffe0ff */
[----:B------:R-:W-:Y:S02]  /*02d0*/  SHF.R.S32.HI R5, RZ, 0x2, R5 ;  /* 0x00000002ff057819 */ /* 0x000fe40000011405 */
[----:B------:R-:W-:Y:S01]  /*02e0*/  SHF.R.S32.HI R10, RZ, 0x2, R7 ;  /* 0x00000002ff0a7819 */ /* 0x000fe20000011407 */
[--C-:B------:R-:W-:Y:S01]  /*02f0*/  IMAD R7, R6, 0x28, R11.reuse ;  /* 0x0000002806077824 */ /* 0x100fe200078e020b */
[----:B------:R-:W-:Y:S01]  /*0300*/  IADD3 R8, R3, R4, RZ ;  /* 0x0000000403087210 */ /* 0x000fe20007ffe0ff */
[--C-:B------:R-:W-:Y:S01]  /*0310*/  IMAD R5, R5, 0x28, R11.reuse ;  /* 0x0000002805057824 */ /* 0x100fe200078e020b */
[----:B------:R-:W-:Y:S01]  /*0320*/  LEA R2, R2, UR5, 0x3 ;  /* 0x0000000502027c11 */ /* 0x000fe2000f8e18ff */
[----:B------:R-:W-:Y:S02]  /*0330*/  IMAD R11, R10, 0x28, R11 ;  /* 0x000000280a0b7824 */ /* 0x000fe400078e020b */
[C---:B------:R-:W-:Y:S01]  /*0340*/  IMAD.IADD R6, R4.reuse, 0x1, R7 ;  /* 0x0000000104067824 */ /* 0x040fe200078e0207 */
[C---:B------:R-:W-:Y:S01]  /*0350*/  IADD3 R3, R4.reuse, R5, RZ ;  /* 0x0000000504037210 */ /* 0x040fe20007ffe0ff */
[----:B------:R-:W-:Y:S01]  /*0360*/  STL [R1+0x154], R8 ;  /* 0x0001540801007387 */ /* 0x000fe20000100800 */
[----:B------:R-:W-:-:S03]  /*0370*/  IADD3 R5, R4, R9, RZ ;  /* 0x0000000904057210 */ /* 0x000fc60007ffe0ff */
[----:B------:R0:W-:Y:S04]  /*0380*/  STL [R1+0x150], R3 ;  /* 0x0001500301007387 */ /* 0x0001e80000100800 */
[----:B------:R1:W-:Y:S04]  /*0390*/  STL [R1+0x14c], R6 ;  /* 0x00014c0601007387 */ /* 0x0003e80000100800 */
[----:B------:R1:W-:Y:S01]  /*03a0*/  STL [R1+0x148], R5 ;  /* 0x0001480501007387 */ /* 0x0003e20000100800 */
[----:B0-----:R-:W-:-:S05]  /*03b0*/  IADD3 R3, R4, R11, RZ ;  /* 0x0000000b04037210 */ /* 0x001fca0007ffe0ff */
[----:B------:R1:W-:Y:S04]  /*03c0*/  STL [R1+0x144], R3 ;  /* 0x0001440301007387 */ /* 0x0003e80000100800 */
[----:B------:R1:W-:Y:S04]  /*03d0*/  STL [R1+0xac], RZ ;  /* 0x0000acff01007387 */ /* 0x0003e80000100800 */
[----:B------:R1:W-:Y:S02]  /*03e0*/  STL [R1+0x158], R2 ;  /* 0x0001580201007387 */ /* 0x0003e40000100800 */
.L_x_852:
[----:B-1----:R-:W2:Y:S01]  /*03f0*/  LDL R6, [R1+0xac] ;  /* 0x0000ac0001067983 */ /* 0x002ea20000100800 */
[----:B------:R-:W0:Y:S01]  /*0400*/  S2R R7, SR_TID.X ;  /* 0x0000000000077919 */ /* 0x000e220000002100 */
[----:B------:R-:W1:Y:S01]  /*0410*/  S2R R53, SR_CTAID.Y ;  /* 0x0000000000357919 */ /* 0x000e620000002600 */
[----:B------:R-:W3:Y:S01]  /*0420*/  S2R R4, SR_CTAID.X ;  /* 0x0000000000047919 */ /* 0x000ee20000002500 */
[----:B------:R-:W-:Y:S01]  /*0430*/  HFMA2.MMA R43, -RZ, RZ, 0, 0 ;  /* 0x00000000ff2b7435 */ /* 0x000fe200000001ff */
[----:B------:R-:W-:Y:S01]  /*0440*/  ULDC.64 UR8, c[0x0][0x218] ;  /* 0x0000860000087ab9 */ /* 0x000fe20000000a00 */
[----:B------:R-:W-:Y:S01]  /*0450*/  ULDC.64 UR10, c[0x0][0x228] ;  /* 0x00008a00000a7ab9 */ /* 0x000fe20000000a00 */
[----:B0-----:R-:W-:-:S05]  /*0460*/  IMAD.WIDE.U32 R2, R7, -0x33333333, RZ ;  /* 0xcccccccd07027825 */ /* 0x001fca00078e00ff */
[----:B------:R-:W-:Y:S02]  /*0470*/  SHF.R.U32.HI R3, RZ, 0x6, R3 ;  /* 0x00000006ff037819 */ /* 0x000fe40000011603 */
[----:B-1----:R-:W-:-:S03]  /*0480*/  LOP3.LUT R5, R53, 0x1, RZ, 0xc0, !PT ;  /* 0x0000000135057812 */ /* 0x002fc600078ec0ff */
[----:B------:R-:W-:Y:S01]  /*0490*/  IMAD R42, R3, -0x50, R7 ;  /* 0xffffffb0032a7824 */ /* 0x000fe200078e0207 */
[----:B---3--:R-:W-:-:S03]  /*04a0*/  SHF.L.U32 R2, R4, 0x6, RZ ;  /* 0x0000000604027819 */ /* 0x008fc600000006ff */
[----:B------:R-:W-:Y:S01]  /*04b0*/  IMAD R42, R5, 0x50, R42 ;  /* 0x00000050052a7824 */ /* 0x000fe200078e022a */
[----:B------:R-:W-:-:S04]  /*04c0*/  LOP3.LUT R2, R2, 0xfc0, RZ, 0xc0, !PT ;  /* 0x00000fc002027812 */ /* 0x000fc800078ec0ff */
[----:B------:R-:W-:Y:S01]  /*04d0*/  SHF.L.U32 R42, R42, 0x2, RZ ;  /* 0x000000022a2a7819 */ /* 0x000fe200000006ff */
[----:B------:R-:W-:-:S04]  /*04e0*/  IMAD.IADD R4, R2, 0x1, R3 ;  /* 0x0000000102047824 */ /* 0x000fc800078e0203 */
[----:B------:R-:W-:-:S04]  /*04f0*/  IMAD.WIDE.U32 R18, R0, 0x280000, R42 ;  /* 0x0028000000127825 */ /* 0x000fc800078e002a */
[----:B------:R-:W-:Y:S01]  /*0500*/  IMAD R40, R4, 0x280, RZ ;  /* 0x0000028004287824 */ /* 0x000fe200078e02ff */
[----:B------:R-:W-:Y:S04]  /*0510*/  STL [R1+0x160], R53 ;  /* 0x0001603501007387 */ /* 0x000fe80000100800 */
[----:B------:R-:W-:Y:S04]  /*0520*/  STL [R1+0x80], R4 ;  /* 0x0000800401007387 */ /* 0x000fe80000100800 */
[----:B------:R0:W-:Y:S01]  /*0530*/  STL [R1+0x168], R0 ;  /* 0x0001680001007387 */ /* 0x0001e20000100800 */
[----:B------:R-:W-:-:S02]  /*0540*/  IADD3 R5, R40, 0xa00, RZ ;  /* 0x00000a0028057810 */ /* 0x000fc40007ffe0ff */
[C---:B------:R-:W-:Y:S02]  /*0550*/  IADD3 R7, R40.reuse, 0x1e00, RZ ;  /* 0x00001e0028077810 */ /* 0x040fe40007ffe0ff */
[C---:B------:R-:W-:Y:S02]  /*0560*/  IADD3 R21, R40.reuse, 0x3200, RZ ;  /* 0x0000320028157810 */ /* 0x040fe40007ffe0ff */
[C---:B------:R-:W-:Y:S02]  /*0570*/  IADD3 R55, R40.reuse, 0x3c00, RZ ;  /* 0x00003c0028377810 */ /* 0x040fe40007ffe0ff */
[C---:B------:R-:W-:Y:S02]  /*0580*/  IADD3 R25, R40.reuse, 0x4600, RZ ;  /* 0x0000460028197810 */ /* 0x040fe40007ffe0ff */
[C---:B------:R-:W-:Y:S01]  /*0590*/  IADD3 R57, R40.reuse, 0x5000, RZ ;  /* 0x0000500028397810 */ /* 0x040fe20007ffe0ff */
[----:B------:R-:W-:Y:S02]  /*05a0*/  VIADD R29, R40, 0x5a00 ;  /* 0x00005a00281d7836 */ /* 0x000fe40000000000 */
[----:B--2---:R-:W-:-:S05]  /*05b0*/  IMAD R3, R6, 0x280000, RZ ;  /* 0x0028000006037824 */ /* 0x004fca00078e02ff */
[----:B------:R-:W-:Y:S02]  /*05c0*/  IADD3 R2, R19, R3, RZ ;  /* 0x0000000313027210 */ /* 0x000fe40007ffe0ff */
[----:B------:R-:W-:-:S04]  /*05d0*/  IADD3 R3, P0, R40, R18, RZ ;  /* 0x0000001228037210 */ /* 0x000fc80007f1e0ff */
[----:B0-----:R-:W-:Y:S02]  /*05e0*/  IADD3.X R0, RZ, R2, RZ, P0, !PT ;  /* 0x00000002ff007210 */ /* 0x001fe400007fe4ff */
[----:B------:R-:W-:-:S04]  /*05f0*/  LEA R16, P0, R3, UR8, 0x1 ;  /* 0x0000000803107c11 */ /* 0x000fc8000f8008ff */
[----:B------:R-:W-:Y:S02]  /*0600*/  LEA.HI.X R17, R3, UR9, R0, 0x1, P0 ;  /* 0x0000000903117c11 */ /* 0x000fe400080f0c00 */
[----:B------:R-:W-:-:S04]  /*0610*/  IADD3 R4, P0, R5, R18, RZ ;  /* 0x0000001205047210 */ /* 0x000fc80007f1e0ff */
[----:B------:R-:W2:Y:S04]  /*0620*/  LDG.E.64.CONSTANT R16, desc[UR6][R16.64] ;  /* 0x0000000610107981 */ /* 0x000ea8000c1e9b00 */
[----:B------:R0:W-:Y:S01]  /*0630*/  STL [R1+0xb4], R0 ;  /* 0x0000b40001007387 */ /* 0x0001e20000100800 */
[----:B------:R-:W-:Y:S01]  /*0640*/  IADD3 R5, R40, 0x1400, RZ ;  /* 0x0000140028057810 */ /* 0x000fe20007ffe0ff */
[----:B0-----:R-:W-:Y:S01]  /*0650*/  IMAD.X R0, RZ, RZ, R2, P0 ;  /* 0x000000ffff007224 */ /* 0x001fe200000e0602 */
[----:B------:R-:W-:-:S04]  /*0660*/  LEA R14, P0, R4, UR8, 0x1 ;  /* 0x00000008040e7c11 */ /* 0x000fc8000f8008ff */
[----:B------:R-:W-:Y:S02]  /*0670*/  LEA.HI.X R15, R4, UR9, R0, 0x1, P0 ;  /* 0x00000009040f7c11 */ /* 0x000fe400080f0c00 */
[----:B------:R-:W-:-:S04]  /*0680*/  IADD3 R5, P0, R5, R18, RZ ;  /* 0x0000001205057210 */ /* 0x000fc80007f1e0ff */
[----:B------:R-:W3:Y:S04]  /*0690*/  LDG.E.64.CONSTANT R14, desc[UR6][R14.64] ;  /* 0x000000060e0e7981 */ /* 0x000ee8000c1e9b00 */
[----:B------:R0:W-:Y:S02]  /*06a0*/  STL [R1+0x10c], R0 ;  /* 0x00010c0001007387 */ /* 0x0001e40000100800 */
[----:B0-----:R-:W-:Y:S02]  /*06b0*/  IADD3.X R0, RZ, R2, RZ, P0, !PT ;  /* 0x00000002ff007210 */ /* 0x001fe400007fe4ff */
[----:B------:R-:W-:-:S04]  /*06c0*/  LEA R12, P0, R5, UR8, 0x1 ;  /* 0x00000008050c7c11 */ /* 0x000fc8000f8008ff */
[----:B------:R-:W-:Y:S02]  /*06d0*/  LEA.HI.X R13, R5, UR9, R0, 0x1, P0 ;  /* 0x00000009050d7c11 */ /* 0x000fe400080f0c00 */
[----:B------:R-:W-:-:S04]  /*06e0*/  IADD3 R6, P0, R7, R18, RZ ;  /* 0x0000001207067210 */ /* 0x000fc80007f1e0ff */
[----:B------:R-:W4:Y:S04]  /*06f0*/  LDG.E.64.CONSTANT R12, desc[UR6][R12.64] ;  /* 0x000000060c0c7981 */ /* 0x000f28000c1e9b00 */
[----:B------:R0:W-:Y:S01]  /*0700*/  STL [R1+0x110], R0 ;  /* 0x0001100001007387 */ /* 0x0001e20000100800 */
[----:B------:R-:W-:Y:S01]  /*0710*/  VIADD R7, R40, 0x2800 ;  /* 0x0000280028077836 */ /* 0x000fe20000000000 */
[----:B0-----:R-:W-:Y:S02]  /*0720*/  IADD3.X R0, RZ, R2, RZ, P0, !PT ;  /* 0x00000002ff007210 */ /* 0x001fe400007fe4ff */
[----:B------:R-:W-:-:S04]  /*0730*/  LEA R10, P0, R6, UR8, 0x1 ;  /* 0x00000008060a7c11 */ /* 0x000fc8000f8008ff */
[----:B------:R-:W-:Y:S02]  /*0740*/  LEA.HI.X R11, R6, UR9, R0, 0x1, P0 ;  /* 0x00000009060b7c11 */ /* 0x000fe400080f0c00 */
[----:B------:R-:W-:-:S04]  /*0750*/  IADD3 R7, P0, R7, R18, RZ ;  /* 0x0000001207077210 */ /* 0x000fc80007f1e0ff */
[----:B------:R-:W4:Y:S04]  /*0760*/  LDG.E.64.CONSTANT R10, desc[UR6][R10.64] ;  /* 0x000000060a0a7981 */ /* 0x000f28000c1e9b00 */
[----:B------:R0:W-:Y:S02]  /*0770*/  STL [R1+0x114], R0 ;  /* 0x0001140001007387 */ /* 0x0001e40000100800 */
        /* <DEDUP_REMOVED lines=12> */
[----:B0-----:R-:W-:Y:S01]  /*0840*/  IMAD.X R0, RZ, RZ, R2, P0 ;  /* 0x000000ffff007224 */ /* 0x001fe200000e0602 */
        /* <DEDUP_REMOVED lines=13> */
[----:B------:R-:W-:Y:S01]  /*0920*/  LEA.HI.X R27, R57, UR9, R0, 0x1, P0 ;  /* 0x00000009391b7c11 */ /* 0x000fe200080f0c00 */
[----:B------:R0:W-:Y:S05]  /*0930*/  STL [R1+0x128], R0 ;  /* 0x0001280001007387 */ /* 0x0001ea0000100800 */
[----:B------:R-:W4:Y:S01]  /*0940*/  LDG.E.64.CONSTANT R26, desc[UR6][R26.64] ;  /* 0x000000061a1a7981 */ /* 0x000f22000c1e9b00 */
[----:B0-----:R-:W-:-:S04]  /*0950*/  IADD3 R0, P0, R29, R18, RZ ;  /* 0x000000121d007210 */ /* 0x001fc80007f1e0ff */
[----:B------:R-:W-:Y:S02]  /*0960*/  IADD3.X R30, RZ, R2, RZ, P0, !PT ;  /* 0x00000002ff1e7210 */ /* 0x000fe400007fe4ff */
[C---:B------:R-:W-:Y:S01]  /*0970*/  LEA R28, P0, R0.reuse, UR8, 0x1 ;  /* 0x00000008001c7c11 */ /* 0x040fe2000f8008ff */
[----:B------:R-:W-:Y:S03]  /*0980*/  STL [R1+0x20], R0 ;  /* 0x0000200001007387 */ /* 0x000fe60000100800 */
[----:B------:R-:W-:Y:S01]  /*0990*/  LEA.HI.X R29, R0, UR9, R30, 0x1, P0 ;  /* 0x00000009001d7c11 */ /* 0x000fe200080f0c1e */
[----:B------:R0:W-:Y:S05]  /*09a0*/  STL [R1+0x12c], R30 ;  /* 0x00012c1e01007387 */ /* 0x0001ea0000100800 */
[----:B------:R-:W4:Y:S01]  /*09b0*/  LDG.E.64.CONSTANT R28, desc[UR6][R28.64] ;  /* 0x000000061c1c7981 */ /* 0x000f22000c1e9b00 */
[----:B0-----:R-:W-:-:S04]  /*09c0*/  IADD3 R30, R40, 0x6400, RZ ;  /* 0x00006400281e7810 */ /* 0x001fc80007ffe0ff */
[----:B------:R-:W-:-:S04]  /*09d0*/  IADD3 R0, P0, R30, R18, RZ ;  /* 0x000000121e007210 */ /* 0x000fc80007f1e0ff */
[----:B------:R-:W-:Y:S02]  /*09e0*/  IADD3.X R32, RZ, R2, RZ, P0, !PT ;  /* 0x00000002ff207210 */ /* 0x000fe400007fe4ff */
[C---:B------:R-:W-:Y:S01]  /*09f0*/  LEA R30, P0, R0.reuse, UR8, 0x1 ;  /* 0x00000008001e7c11 */ /* 0x040fe2000f8008ff */
[----:B------:R-:W-:Y:S03]  /*0a00*/  STL [R1+0x28], R0 ;  /* 0x0000280001007387 */ /* 0x000fe60000100800 */
[----:B------:R-:W-:Y:S01]  /*0a10*/  LEA.HI.X R31, R0, UR9, R32, 0x1, P0 ;  /* 0x00000009001f7c11 */ /* 0x000fe200080f0c20 */
[----:B------:R0:W-:Y:S05]  /*0a20*/  STL [R1+0x134], R32 ;  /* 0x0001342001007387 */ /* 0x0001ea0000100800 */
[----:B------:R-:W4:Y:S01]  /*0a30*/  LDG.E.64.CONSTANT R30, desc[UR6][R30.64] ;  /* 0x000000061e1e7981 */ /* 0x000f22000c1e9b00 */
[----:B0-----:R-:W-:-:S04]  /*0a40*/  IADD3 R32, R40, 0x6e00, RZ ;  /* 0x00006e0028207810 */ /* 0x001fc80007ffe0ff */
[----:B------:R-:W-:-:S05]  /*0a50*/  IADD3 R0, P0, R32, R18, RZ ;  /* 0x0000001220007210 */ /* 0x000fca0007f1e0ff */
[----:B------:R-:W-:Y:S01]  /*0a60*/  IMAD.X R34, RZ, RZ, R2, P0 ;  /* 0x000000ffff227224 */ /* 0x000fe200000e0602 */
        /* <DEDUP_REMOVED lines=21> */
[----:B0-----:R-:W-:-:S05]  /*0bc0*/  VIADD R38, R40, 0x8c00 ;  /* 0x00008c0028267836 */ /* 0x001fca0000000000 */
[----:B------:R-:W-:-:S04]  /*0bd0*/  IADD3 R0, P0, R38, R18, RZ ;  /* 0x0000001226007210 */ /* 0x000fc80007f1e0ff */
[----:B------:R-:W-:Y:S02]  /*0be0*/  IADD3.X R41, RZ, R2, RZ, P0, !PT ;  /* 0x00000002ff297210 */ /* 0x000fe400007fe4ff */
[----:B------:R-:W-:-:S04]  /*0bf0*/  LEA R38, P0, R0, UR8, 0x1 ;  /* 0x0000000800267c11 */ /* 0x000fc8000f8008ff */
[----:B------:R-:W-:-:S06]  /*0c00*/  LEA.HI.X R39, R0, UR9, R41, 0x1, P0 ;  /* 0x0000000900277c11 */ /* 0x000fcc00080f0c29 */
[----:B------:R-:W4:Y:S04]  /*0c10*/  LDG.E.64.CONSTANT R38, desc[UR6][R38.64] ;  /* 0x0000000626267981 */ /* 0x000f28000c1e9b00 */
[----:B------:R-:W-:Y:S04]  /*0c20*/  STL [R1+0x54], R0 ;  /* 0x0000540001007387 */ /* 0x000fe80000100800 */
[----:B------:R0:W-:Y:S02]  /*0c30*/  STL [R1+0x140], R41 ;  /* 0x0001402901007387 */ /* 0x0001e40000100800 */
[----:B0-----:R-:W-:-:S04]  /*0c40*/  IADD3 R41, R40, 0x9600, RZ ;  /* 0x0000960028297810 */ /* 0x001fc80007ffe0ff */
[----:B------:R-:W-:-:S04]  /*0c50*/  IADD3 R41, P0, R41, R18, RZ ;  /* 0x0000001229297210 */ /* 0x000fc80007f1e0ff */
[----:B------:R-:W-:Y:S02]  /*0c60*/  IADD3.X R43, RZ, R2, RZ, P0, !PT ;  /* 0x00000002ff2b7210 */ /* 0x000fe400007fe4ff */
[C---:B------:R-:W-:Y:S02]  /*0c70*/  LEA R40, P0, R41.reuse, UR8, 0x1 ;  /* 0x0000000829287c11 */ /* 0x040fe4000f8008ff */
[C---:B--2---:R-:W-:Y:S02]  /*0c80*/  SHF.L.U32 R58, R16.reuse, 0x10, RZ ;  /* 0x00000010103a7819 */ /* 0x044fe400000006ff */
[--C-:B------:R-:W-:Y:S01]  /*0c90*/  LEA.HI.X R41, R41, UR9, R43.reuse, 0x1, P0 ;  /* 0x0000000929297c11 */ /* 0x100fe200080f0c2b */
[----:B------:R-:W-:Y:S01]  /*0ca0*/  ULDC.64 UR8, c[0x0][0x220] ;  /* 0x0000880000087ab9 */ /* 0x000fe20000000a00 */
[----:B------:R-:W-:Y:S01]  /*0cb0*/  PRMT R43, R16, 0x7632, R43 ;  /* 0x00007632102b7816 */ /* 0x000fe2000000002b */
[----:B------:R-:W-:Y:S01]  /*0cc0*/  FADD.FTZ R46, RZ, R58 ;  /* 0x0000003aff2e7221 */ /* 0x000fe20000010000 */
[----:B------:R-:W-:Y:S01]  /*0cd0*/  FFMA.FTZ R44, R58, R58, RZ ;  /* 0x0000003a3a2c7223 */ /* 0x000fe200000100ff */
[----:B------:R-:W-:Y:S01]  /*0ce0*/  SHF.L.U32 R0, R17, 0x10, RZ ;  /* 0x0000001011007819 */ /* 0x000fe200000006ff */
[----:B------:R-:W2:Y:S01]  /*0cf0*/  LDG.E.64.CONSTANT R40, desc[UR6][R40.64] ;  /* 0x0000000628287981 */ /* 0x000ea2000c1e9b00 */
[----:B------:R-:W-:Y:S01]  /*0d00*/  IMAD.U32 R43, R43, 0x10000, RZ ;  /* 0x000100002b2b7824 */ /* 0x000fe200078e00ff */
[----:B------:R-:W-:-:S03]  /*0d10*/  PRMT R45, R17, 0x7632, R45 ;  /* 0x00007632112d7816 */ /* 0x000fc6000000002d */
[----:B------:R-:W-:Y:S01]  /*0d20*/  FADD.FTZ R46, R46, R43 ;  /* 0x0000002b2e2e7221 */ /* 0x000fe20000010000 */
[----:B------:R-:W-:Y:S01]  /*0d30*/  FFMA.FTZ R43, R43, R43, R44 ;  /* 0x0000002b2b2b7223 */ /* 0x000fe2000001002c */
[----:B------:R-:W-:Y:S02]  /*0d40*/  SHF.L.U32 R45, R45, 0x10, RZ ;  /* 0x000000102d2d7819 */ /* 0x000fe400000006ff */
[----:B------:R-:W-:Y:S01]  /*0d50*/  FADD.FTZ R46, R46, R0 ;  /* 0x000000002e2e7221 */ /* 0x000fe20000010000 */
[----:B------:R-:W-:Y:S01]  /*0d60*/  FFMA.FTZ R43, R0, R0, R43 ;  /* 0x00000000002b7223 */ /* 0x000fe2000001002b */
[----:B------:R0:W-:Y:S01]  /*0d70*/  STL [R1+0xc], R0 ;  /* 0x00000c0001007387 */ /* 0x0001e20000100800 */
[----:B---3--:R-:W-:Y:S01]  /*0d80*/  PRMT R44, R14, 0x7632, R44 ;  /* 0x000076320e2c7816 */ /* 0x008fe2000000002c */
[----:B------:R-:W-:Y:S01]  /*0d90*/  FADD.FTZ R46, R46, R45 ;  /* 0x0000002d2e2e7221 */ /* 0x000fe20000010000 */
[----:B------:R-:W-:Y:S02]  /*0da0*/  FFMA.FTZ R45, R45, R45, R43 ;  /* 0x0000002d2d2d7223 */ /* 0x000fe4000001002b */
[----:B------:R-:W-:-:S02]  /*0db0*/  SHF.L.U32 R44, R44, 0x10, RZ ;  /* 0x000000102c2c7819 */ /* 0x000fc400000006ff */
        /* <DEDUP_REMOVED lines=9> */
[----:B----4-:R-:W-:-:S03]  /*0e50*/  PRMT R45, R12, 0x7632, R45 ;  /* 0x000076320c2d7816 */ /* 0x010fc6000000002d */
[----:B------:R-:W-:Y:S01]  /*0e60*/  FADD.FTZ R46, R46, R0 ;  /* 0x000000002e2e7221 */ /* 0x000fe20000010000 */
[----:B------:R-:W-:Y:S01]  /*0e70*/  FFMA.FTZ R44, R0, R0, R44 ;  /* 0x00000000002c7223 */ /* 0x000fe2000001002c */
[----:B------:R0:W-:Y:S02]  /*0e80*/  STL [R1+0x98], R0 ;  /* 0x0000980001007387 */ /* 0x0001e40000100800 */
[----:B------:R-:W-:Y:S01]  /*0e90*/  FADD.FTZ R46, R46, R43 ;  /* 0x0000002b2e2e7221 */ /* 0x000fe20000010000 */
[--C-:B------:R-:W-:Y:S01]  /*0ea0*/  FFMA.FTZ R43, R43, R43, R44.reuse ;  /* 0x0000002b2b2b7223 */ /* 0x100fe2000001002c */
        /* <DEDUP_REMOVED lines=95> */
[----:B------:R-:W-:Y:S01]  /*14a0*/  FFMA.FTZ R43, R43, R43, R44 ;  /* 0x0000002b2b2b7223 */ /* 0x000fe2000001002c */
[----:B------:R-:W-:Y:S02]  /*14b0*/  SHF.L.U32 R44, R42, 0x1, RZ ;  /* 0x000000012a2c7819 */ /* 0x000fe400000006ff */
[----:B------:R-:W-:Y:S02]  /*14c0*/  SHF.L.U32 R45, R45, 0x10, RZ ;  /* 0x000000102d2d7819 */ /* 0x000fe400000006ff */
[----:B0-----:R-:W-:-:S02]  /*14d0*/  SHF.L.U32 R0, R26, 0x10, RZ ;  /* 0x000000101a007819 */ /* 0x001fc400000006ff */
[----:B------:R-:W-:-:S03]  /*14e0*/  SHF.R.U32.HI R48, RZ, 0x1f, R42 ;  /* 0x0000001fff307819 */ /* 0x000fc6000001162a */
[----:B------:R-:W-:Y:S01]  /*14f0*/  FADD.FTZ R46, R46, R0 ;  /* 0x000000002e2e7221 */ /* 0x000fe20000010000 */
[----:B------:R-:W-:Y:S01]  /*1500*/  FFMA.FTZ R43, R0, R0, R43 ;  /* 0x00000000002b7223 */ /* 0x000fe2000001002b */
[----:B------:R-:W-:Y:S01]  /*1510*/  IADD3 R42, P0, R44, UR8, RZ ;  /* 0x000000082c2a7c10 */ /* 0x000fe2000ff1e0ff */
[----:B------:R0:W-:Y:S01]  /*1520*/  STL [R1+0x50], R0 ;  /* 0x0000500001007387 */ /* 0x0001e20000100800 */
[----:B------:R-:W-:Y:S01]  /*1530*/  FADD.FTZ R46, R46, R45 ;  /* 0x0000002d2e2e7221 */ /* 0x000fe20000010000 */
[----:B------:R-:W-:Y:S01]  /*1540*/  PRMT R47, R27, 0x7632, R47 ;  /* 0x000076321b2f7816 */ /* 0x000fe2000000002f */
[----:B------:R-:W-:Y:S01]  /*1550*/  FFMA.FTZ R45, R45, R45, R43 ;  /* 0x0000002d2d2d7223 */ /* 0x000fe2000001002b */
[----:B------:R-:W-:Y:S02]  /*1560*/  IADD3.X R43, R48, UR9, RZ, P0, !PT ;  /* 0x00000009302b7c10 */ /* 0x000fe400087fe4ff */
[----:B------:R-:W-:Y:S02]  /*1570*/  IADD3 R44, P0, R44, UR10, RZ ;  /* 0x0000000a2c2c7c10 */ /* 0x000fe4000ff1e0ff */
[----:B0-----:R-:W-:Y:S01]  /*1580*/  SHF.L.U32 R0, R27, 0x10, RZ ;  /* 0x000000101b007819 */ /* 0x001fe200000006ff */
[----:B------:R-:W-:Y:S01]  /*1590*/  IMAD.U32 R47, R47, 0x10000, RZ ;  /* 0x000100002f2f7824 */ /* 0x000fe200078e00ff */
[----:B------:R-:W-:Y:S01]  /*15a0*/  SHF.L.U32 R61, R34, 0x10, RZ ;  /* 0x00000010223d7819 */ /* 0x000fe200000006ff */
[----:B------:R-:W5:Y:S02]  /*15b0*/  LDG.E.64.CONSTANT R42, desc[UR6][R42.64] ;  /* 0x000000062a2a7981 */ /* 0x000f64000c1e9b00 */
[----:B------:R-:W-:Y:S01]  /*15c0*/  FADD.FTZ R46, R46, R0 ;  /* 0x000000002e2e7221 */ /* 0x000fe20000010000 */
[----:B------:R-:W-:Y:S01]  /*15d0*/  FFMA.FTZ R49, R0, R0, R45 ;  /* 0x0000000000317223 */ /* 0x000fe2000001002d */
[----:B------:R0:W-:Y:S01]  /*15e0*/  STL [R1+0x58], R0 ;  /* 0x0000580001007387 */ /* 0x0001e20000100800 */
[----:B------:R-:W-:Y:S01]  /*15f0*/  IADD3.X R45, R48, UR11, RZ, P0, !PT ;  /* 0x0000000b302d7c10 */ /* 0x000fe200087fe4ff */
[----:B------:R-:W-:Y:S01]  /*1600*/  FADD.FTZ R46, R46, R47 ;  /* 0x0000002f2e2e7221 */ /* 0x000fe20000010000 */
[C---:B------:R-:W-:Y:S01]  /*1610*/  PRMT R48, R28.reuse, 0x7632, R48 ;  /* 0x000076321c307816 */ /* 0x040fe20000000030 */
[----:B------:R-:W-:Y:S01]  /*1620*/  FFMA.FTZ R47, R47, R47, R49 ;  /* 0x0000002f2f2f7223 */ /* 0x000fe20000010031 */
[----:B0-----:R-:W-:-:S02]  /*1630*/  SHF.L.U32 R0, R28, 0x10, RZ ;  /* 0x000000101c007819 */ /* 0x001fc400000006ff */
[----:B------:R-:W5:Y:S01]  /*1640*/  LDG.E.64.CONSTANT R44, desc[UR6][R44.64] ;  /* 0x000000062c2c7981 */ /* 0x000f62000c1e9b00 */
[----:B------:R-:W-:Y:S02]  /*1650*/  SHF.L.U32 R48, R48, 0x10, RZ ;  /* 0x0000001030307819 */ /* 0x000fe400000006ff */
[----:B------:R-:W-:Y:S01]  /*1660*/  FADD.FTZ R49, R46, R0 ;  /* 0x000000002e317221 */ /* 0x000fe20000010000 */
[----:B------:R-:W-:Y:S01]  /*1670*/  FFMA.FTZ R47, R0, R0, R47 ;  /* 0x00000000002f7223 */ /* 0x000fe2000001002f */
[----:B------:R0:W-:Y:S01]  /*1680*/  STL [R1+0x38], R0 ;  /* 0x0000380001007387 */ /* 0x0001e20000100800 */
[----:B------:R-:W-:Y:S01]  /*1690*/  PRMT R46, R29, 0x7632, R46 ;  /* 0x000076321d2e7816 */ /* 0x000fe2000000002e */
[----:B------:R-:W-:Y:S01]  /*16a0*/  FADD.FTZ R49, R49, R48 ;  /* 0x0000003031317221 */ /* 0x000fe20000010000 */
[----:B------:R-:W-:Y:S02]  /*16b0*/  FFMA.FTZ R47, R48, R48, R47 ;  /* 0x00000030302f7223 */ /* 0x000fe4000001002f */
[----:B------:R-:W-:-:S02]  /*16c0*/  SHF.L.U32 R48, R46, 0x10, RZ ;  /* 0x000000102e307819 */ /* 0x000fc400000006ff */
[----:B0-----:R-:W-:-:S05]  /*16d0*/  SHF.L.U32 R0, R29, 0x10, RZ ;  /* 0x000000101d007819 */ /* 0x001fca00000006ff */
[----:B------:R-:W-:Y:S01]  /*16e0*/  FADD.FTZ R49, R49, R0 ;  /* 0x0000000031317221 */ /* 0x000fe20000010000 */
[--C-:B------:R-:W-:Y:S01]  /*16f0*/  FFMA.FTZ R46, R0, R0, R47.reuse ;  /* 0x00000000002e7223 */ /* 0x100fe2000001002f */
[----:B------:R0:W-:Y:S01]  /*1700*/  STL [R1+0x4c], R0 ;  /* 0x00004c0001007387 */ /* 0x0001e20000100800 */
[----:B------:R-:W-:Y:S01]  /*1710*/  PRMT R47, R30, 0x7632, R47 ;  /* 0x000076321e2f7816 */ /* 0x000fe2000000002f */
[----:B------:R-:W-:Y:S01]  /*1720*/  FADD.FTZ R49, R49, R48 ;  /* 0x0000003031317221 */ /* 0x000fe20000010000 */
[--C-:B------:R-:W-:Y:S02]  /*1730*/  FFMA.FTZ R48, R48, R48, R46.reuse ;  /* 0x0000003030307223 */ /* 0x100fe4000001002e */
        /* <DEDUP_REMOVED lines=21> */
[----:B------:R0:W-:Y:S02]  /*1890*/  STL [R1], R0 ;  /* 0x0000000001007387 */ /* 0x0001e40000100800 */
[----:B------:R-:W-:Y:S01]  /*18a0*/  FADD.FTZ R49, R49, R48 ;  /* 0x0000003031317221 */ /* 0x000fe20000010000 */
[--C-:B------:R-:W-:Y:S01]  /*18b0*/  FFMA.FTZ R48, R48, R48, R46.reuse ;  /* 0x0000003030307223 */ /* 0x100fe2000001002e */
[----:B------:R-:W-:Y:S02]  /*18c0*/  SHF.L.U32 R47, R47, 0x10, RZ ;  /* 0x000000102f2f7819 */ /* 0x000fe400000006ff */
[----:B0-----:R-:W-:Y:S02]  /*18d0*/  SHF.L.U32 R0, R33, 0x10, RZ ;  /* 0x0000001021007819 */ /* 0x001fe400000006ff */
        /* <DEDUP_REMOVED lines=11> */
[----:B------:R-:W-:Y:S02]  /*1990*/  FFMA.FTZ R46, R46, R46, R47 ;  /* 0x0000002e2e2e7223 */ /* 0x000fe4000001002f */
[----:B------:R-:W-:Y:S01]  /*19a0*/  SHF.L.U32 R48, R48, 0x10, RZ ;  /* 0x0000001030307819 */ /* 0x000fe200000006ff */
[----:B0-----:R-:W-:-:S04]  /*19b0*/  IMAD.U32 R0, R35, 0x10000, RZ ;  /* 0x0001000023007824 */ /* 0x001fc800078e00ff */
        /* <DEDUP_REMOVED lines=9> */
[----:B------:R0:W-:Y:S02]  /*1a50*/  STL [R1+0x2c], R0 ;  /* 0x00002c0001007387 */ /* 0x0001e40000100800 */
[----:B------:R-:W-:Y:S01]  /*1a60*/  FADD.FTZ R49, R49, R47 ;  /* 0x0000002f31317221 */ /* 0x000fe20000010000 */
[----:B------:R-:W-:Y:S01]  /*1a70*/  FFMA.FTZ R48, R47, R47, R48 ;  /* 0x0000002f2f307223 */ /* 0x000fe20000010030 */
[----:B0-----:R-:W-:-:S05]  /*1a80*/  SHF.L.U32 R0, R37, 0x10, RZ ;  /* 0x0000001025007819 */ /* 0x001fca00000006ff */
[----:B------:R0:W-:Y:S01]  /*1a90*/  STL [R1+0x24], R0 ;  /* 0x0000240001007387 */ /* 0x0001e20000100800 */
[----:B------:R-:W-:Y:S01]  /*1aa0*/  FADD.FTZ R49, R49, R0 ;  /* 0x0000000031317221 */ /* 0x000fe20000010000 */
[----:B------:R-:W-:Y:S01]  /*1ab0*/  FFMA.FTZ R47, R0, R0, R48 ;  /* 0x00000000002f7223 */ /* 0x000fe20000010030 */
[----:B0-----:R-:W-:-:S05]  /*1ac0*/  SHF.L.U32 R0, R39, 0x10, RZ ;  /* 0x0000001027007819 */ /* 0x001fca00000006ff */
[----:B------:R2:W-:Y:S04]  /*1ad0*/  STL [R1+0x1c], R0 ;  /* 0x00001c0001007387 */ /* 0x0005e80000100800 */
[----:B------:R-:W3:Y:S01]  /*1ae0*/  LDL R51, [R1+0x15c] ;  /* 0x00015c0001337983 */ /* 0x000ee20000100800 */
[----:B------:R-:W-:-:S03]  /*1af0*/  PRMT R46, R37, 0x7632, R46 ;  /* 0x00007632252e7816 */ /* 0x000fc6000000002e */
[----:B------:R-:W4:Y:S02]  /*1b00*/  LDL R50, [R1+0x150] ;  /* 0x0001500001327983 */ /* 0x000f240000100800 */
[----:B------:R-:W-:Y:S02]  /*1b10*/  IMAD.U32 R46, R46, 0x10000, RZ ;  /* 0x000100002e2e7824 */ /* 0x000fe400078e00ff */
[----:B------:R-:W4:Y:S02]  /*1b20*/  LDL R52, [R1+0x14c] ;  /* 0x00014c0001347983 */ /* 0x000f240000100800 */
[----:B------:R-:W-:Y:S02]  /*1b30*/  FADD.FTZ R48, R49, R46 ;  /* 0x0000002e31307221 */ /* 0x000fe40000010000 */
[----:B------:R-:W4:Y:S01]  /*1b40*/  LDL R49, [R1+0x154] ;  /* 0x0001540001317983 */ /* 0x000f220000100800 */
[----:B------:R-:W-:Y:S01]  /*1b50*/  FFMA.FTZ R46, R46, R46, R47 ;  /* 0x0000002e2e2e7223 */ /* 0x000fe2000001002f */
[----:B------:R-:W-:-:S02]  /*1b60*/  SHF.L.U32 R59, R38, 0x10, RZ ;  /* 0x00000010263b7819 */ /* 0x000fc400000006ff */
[----:B------:R-:W-:-:S03]  /*1b70*/  PRMT R47, R38, 0x7632, R47 ;  /* 0x00007632262f7816 */ /* 0x000fc6000000002f */
[----:B------:R-:W-:Y:S01]  /*1b80*/  FADD.FTZ R48, R48, R59 ;  /* 0x0000003b30307221 */ /* 0x000fe20000010000 */
[----:B------:R-:W-:Y:S01]  /*1b90*/  SHF.L.U32 R47, R47, 0x10, RZ ;  /* 0x000000102f2f7819 */ /* 0x000fe200000006ff */
[----:B------:R-:W-:-:S04]  /*1ba0*/  FFMA.FTZ R46, R59, R59, R46 ;  /* 0x0000003b3b2e7223 */ /* 0x000fc8000001002e */
[----:B------:R-:W-:Y:S01]  /*1bb0*/  FADD.FTZ R48, R48, R47 ;  /* 0x0000002f30307221 */ /* 0x000fe20000010000 */
[--C-:B------:R-:W-:Y:S01]  /*1bc0*/  FFMA.FTZ R47, R47, R47, R46.reuse ;  /* 0x0000002f2f2f7223 */ /* 0x100fe2000001002e */
[----:B------:R-:W-:Y:S02]  /*1bd0*/  PRMT R46, R39, 0x7632, R46 ;  /* 0x00007632272e7816 */ /* 0x000fe4000000002e */
[----:B------:R-:W-:Y:S02]  /*1be0*/  FADD.FTZ R48, R48, R0 ;  /* 0x0000000030307221 */ /* 0x000fe40000010000 */
[----:B------:R-:W-:Y:S01]  /*1bf0*/  SHF.L.U32 R46, R46, 0x10, RZ ;  /* 0x000000102e2e7819 */ /* 0x000fe200000006ff */
[----:B------:R-:W-:Y:S01]  /*1c00*/  FFMA.FTZ R47, R0, R0, R47 ;  /* 0x00000000002f7223 */ /* 0x000fe2000001002f */
[----:B--2---:R-:W-:-:S03]  /*1c10*/  IMAD.U32 R0, R40, 0x10000, RZ ;  /* 0x0001000028007824 */ /* 0x004fc600078e00ff */
[----:B------:R-:W-:Y:S01]  /*1c20*/  FADD.FTZ R48, R48, R46 ;  /* 0x0000002e30307221 */ /* 0x000fe20000010000 */
[--C-:B------:R-:W-:Y:S01]  /*1c30*/  FFMA.FTZ R46, R46, R46, R47.reuse ;  /* 0x0000002e2e2e7223 */ /* 0x100fe2000001002f */
[----:B------:R-:W-:Y:S01]  /*1c40*/  PRMT R47, R40, 0x7632, R47 ;  /* 0x00007632282f7816 */ /* 0x000fe2000000002f */
[----:B------:R0:W-:Y:S01]  /*1c50*/  STL [R1+0x18], R0 ;  /* 0x0000180001007387 */ /* 0x0001e20000100800 */
[----:B------:R-:W-:Y:S01]  /*1c60*/  FADD.FTZ R48, R48, R0 ;  /* 0x0000000030307221 */ /* 0x000fe20000010000 */
[----:B------:R-:W-:Y:S01]  /*1c70*/  FFMA.FTZ R46, R0, R0, R46 ;  /* 0x00000000002e7223 */ /* 0x000fe2000001002e */
[----:B------:R-:W-:Y:S02]  /*1c80*/  SHF.L.U32 R47, R47, 0x10, RZ ;  /* 0x000000102f2f7819 */ /* 0x000fe400000006ff */
[----:B------:R-:W-:Y:S01]  /*1c90*/  SHF.L.U32 R53, R41, 0x10, RZ ;  /* 0x0000001029357819 */ /* 0x000fe200000006ff */
[----:B0-----:R-:W0:Y:S02]  /*1ca0*/  S2R R0, SR_TID.X ;  /* 0x0000000000007919 */ /* 0x001e240000002100 */
[----:B------:R-:W-:Y:S01]  /*1cb0*/  FADD.FTZ R48, R48, R47 ;  /* 0x0000002f30307221 */ /* 0x000fe20000010000 */
[--C-:B------:R-:W-:Y:S01]  /*1cc0*/  FFMA.FTZ R47, R47, R47, R46.reuse ;  /* 0x0000002f2f2f7223 */ /* 0x100fe2000001002e */
[----:B------:R-:W-:-:S02]  /*1cd0*/  PRMT R46, R41, 0x7632, R46 ;  /* 0x00007632292e7816 */ /* 0x000fc4000000002e */
[----:B------:R-:W-:Y:S01]  /*1ce0*/  FADD.FTZ R48, R48, R53 ;  /* 0x0000003530307221 */ /* 0x000fe20000010000 */
[----:B------:R-:W-:Y:S01]  /*1cf0*/  FFMA.FTZ R47, R53, R53, R47 ;  /* 0x00000035352f7223 */ /* 0x000fe2000001002f */
[----:B------:R-:W-:-:S05]  /*1d00*/  SHF.L.U32 R46, R46, 0x10, RZ ;  /* 0x000000102e2e7819 */ /* 0x000fca00000006ff */
[----:B------:R-:W-:Y:S01]  /*1d10*/  FFMA.FTZ R47, R46, R46, R47 ;  /* 0x0000002e2e2f7223 */ /* 0x000fe2000001002f */
[----:B------:R-:W-:Y:S01]  /*1d20*/  FADD.FTZ R46, R48, R46 ;  /* 0x0000002e302e7221 */ /* 0x000fe20000010000 */
[----:B0-----:R-:W-:Y:S02]  /*1d30*/  ISETP.GT.U32.AND P0, PT, R0, 0x3f, PT ;  /* 0x0000003f0000780c */ /* 0x001fe40003f04070 */
[----:B------:R0:W5:Y:S04]  /*1d40*/  LDL.LU R0, [R1+0x168] ;  /* 0x0001680001007983 */ /* 0x0001680000300800 */
[----:B------:R1:W-:Y:S04]  /*1d50*/  STL [R1+0x14], R53 ;  /* 0x0000143501007387 */ /* 0x0003e80000100800 */
[----:B-1----:R0:W5:Y:S04]  /*1d60*/  LDL.LU R53, [R1+0x160] ;  /* 0x0001600001357983 */ /* 0x0021680000300800 */
[----:B---3--:R-:W-:Y:S01]  /*1d70*/  STS.64 [R51], R46 ;  /* 0x0000002e33007388 */ /* 0x008fe20000000a00 */
[----:B------:R-:W-:Y:S06]  /*1d80*/  BAR.SYNC.DEFER_BLOCKING 0x0 ;  /* 0x0000000000007b1d */ /* 0x000fec0000010000 */
[----:B----4-:R-:W1:Y:S04]  /*1d90*/  @!P0 LDS.64 R48, [R49] ;  /* 0x0000000031308984 */ /* 0x010e680000000a00 */
[----:B------:R-:W2:Y:S04]  /*1da0*/  @!P0 LDS.64 R50, [R50] ;  /* 0x0000000032328984 */ /* 0x000ea80000000a00 */
[----:B------:R3:W4:Y:S01]  /*1db0*/  @!P0 LDS.64 R46, [R52] ;  /* 0x00000000342e8984 */ /* 0x0007220000000a00 */
[----:B-1----:R-:W-:Y:S01]  /*1dc0*/  @!P0 FADD.FTZ R48, RZ, R48 ;  /* 0x00000030ff308221 */ /* 0x002fe20000010000 */
[----:B------:R-:W-:-:S03]  /*1dd0*/  @!P0 FADD.FTZ R49, RZ, R49 ;  /* 0x00000031ff318221 */ /* 0x000fc60000010000 */
[----:B--2---:R-:W-:Y:S02]  /*1de0*/  @!P0 FADD.FTZ R50, R48, R50 ;  /* 0x0000003230328221 */ /* 0x004fe40000010000 */
[----:B------:R-:W2:Y:S01]  /*1df0*/  LDL R48, [R1+0x148] ;  /* 0x0001480001307983 */ /* 0x000ea20000100800 */
[----:B---3--:R-:W-:-:S03]  /*1e00*/  @!P0 FADD.FTZ R52, R49, R51 ;  /* 0x0000003331348221 */ /* 0x008fc60000010000 */
[----:B------:R-:W3:Y:S01]  /*1e10*/  LDL R51, [R1+0x144] ;  /* 0x0001440001337983 */ /* 0x000ee20000100800 */
[----:B----4-:R-:W-:Y:S01]  /*1e20*/  @!P0 FADD.FTZ R46, R50, R46 ;  /* 0x0000002e322e8221 */ /* 0x010fe20000010000 */
[----:B------:R-:W-:Y:S02]  /*1e30*/  @!P0 FADD.FTZ R47, R52, R47 ;  /* 0x0000002f342f8221 */ /* 0x000fe40000010000 */
[----:B------:R-:W1:Y:S01]  /*1e40*/  S2R R52, SR_CTAID.X ;  /* 0x0000000000347919 */ /* 0x000e620000002500 */
[----:B------:R-:W-:Y:S01]  /*1e50*/  BSSY B0, `(.L_x_844) ;  /* 0x0000020000007945 */ /* 0x000fe20003800000 */
[----:B--2---:R-:W2:Y:S04]  /*1e60*/  @!P0 LDS.64 R48, [R48] ;  /* 0x0000000030308984 */ /* 0x004ea80000000a00 */
[----:B---3--:R-:W3:Y:S01]  /*1e70*/  @!P0 LDS.64 R50, [R51] ;  /* 0x0000000033328984 */ /* 0x008ee20000000a00 */
[----:B--2---:R-:W-:Y:S01]  /*1e80*/  @!P0 FADD.FTZ R48, R46, R48 ;  /* 0x000000302e308221 */ /* 0x004fe20000010000 */
[----:B------:R-:W-:Y:S01]  /*1e90*/  @!P0 FADD.FTZ R49, R47, R49 ;  /* 0x000000312f318221 */ /* 0x000fe20000010000 */
[----:B------:R-:W-:Y:S01]  /*1ea0*/  MOV R46, RZ ;  /* 0x000000ff002e7202 */ /* 0x000fe20000000f00 */
[----:B------:R-:W-:-:S02]  /*1eb0*/  IMAD.MOV.U32 R47, RZ, RZ, RZ ;  /* 0x000000ffff2f7224 */ /* 0x000fc400078e00ff */
[----:B---3--:R-:W-:Y:S01]  /*1ec0*/  @!P0 FADD.FTZ R46, R48, R50 ;  /* 0x00000032302e8221 */ /* 0x008fe20000010000 */
[----:B------:R-:W-:-:S04]  /*1ed0*/  @!P0 FADD.FTZ R47, R49, R51 ;  /* 0x00000033312f8221 */ /* 0x000fc80000010000 */
[----:B------:R-:W2:Y:S04]  /*1ee0*/  SHFL.BFLY PT, R49, R46, 0x2, 0x1f ;  /* 0x0c401f002e317f89 */ /* 0x000ea800000e0000 */
[----:B------:R-:W3:Y:S01]  /*1ef0*/  SHFL.BFLY PT, R48, R47, 0x2, 0x1f ;  /* 0x0c401f002f307f89 */ /* 0x000ee200000e0000 */
[----:B------:R-:W4:Y:S01]  /*1f00*/  S2R R50, SR_TID.X ;  /* 0x0000000000327919 */ /* 0x000f220000002100 */
[----:B--2---:R-:W-:Y:S01]  /*1f10*/  FADD.FTZ R46, R49, R46 ;  /* 0x0000002e312e7221 */ /* 0x004fe20000010000 */
[----:B---3--:R-:W-:-:S04]  /*1f20*/  FADD.FTZ R47, R48, R47 ;  /* 0x0000002f302f7221 */ /* 0x008fc80000010000 */
[----:B------:R-:W2:Y:S04]  /*1f30*/  SHFL.BFLY PT, R49, R46, 0x1, 0x1f ;  /* 0x0c201f002e317f89 */ /* 0x000ea800000e0000 */
[----:B------:R-:W3:Y:S01]  /*1f40*/  SHFL.BFLY PT, R48, R47, 0x1, 0x1f ;  /* 0x0c201f002f307f89 */ /* 0x000ee200000e0000 */
[C---:B----4-:R-:W-:Y:S02]  /*1f50*/  LOP3.LUT P1, RZ, R50.reuse, 0xffffffc3, RZ, 0xc0, !PT ;  /* 0xffffffc332ff7812 */ /* 0x050fe4000782c0ff */
[C---:B------:R-:W-:Y:S02]  /*1f60*/  ISETP.NE.AND P2, PT, R50.reuse, RZ, PT ;  /* 0x000000ff3200720c */ /* 0x040fe40003f45270 */
[----:B------:R-:W-:Y:S01]  /*1f70*/  ISETP.GT.U32.AND P0, PT, R50, 0xff, PT ;  /* 0x000000ff3200780c */ /* 0x000fe20003f04070 */
[----:B--2---:R-:W-:Y:S01]  /*1f80*/  FADD.FTZ R46, R46, R49 ;  /* 0x000000312e2e7221 */ /* 0x004fe20000010000 */
[----:B---3--:R-:W-:-:S07]  /*1f90*/  FADD.FTZ R47, R47, R48 ;  /* 0x000000302f2f7221 */ /* 0x008fce0000010000 */
[----:B01----:R-:W-:Y:S05]  /*1fa0*/  @P1 BRA `(.L_x_845) ;  /* 0x0000000000281947 */ /* 0x003fea0003800000 */
        /* <DEDUP_REMOVED lines=10> */
.L_x_845:
[----:B------:R-:W-:Y:S05]  /*2050*/  BSYNC B0 ;  /* 0x0000000000007941 */ /* 0x000fea0003800000 */
.L_x_844:
        /* <DEDUP_REMOVED lines=11> */
.L_x_847:
[----:B------:R-:W2:Y:S04]  /*2110*/  LD.E.STRONG.GPU R49, desc[UR6][R46.64] ;  /* 0x000000062e317980 */ /* 0x000ea8000c10f900 */
[----:B--2---:R-:W-:Y:S01]  /*2120*/  CCTL.IVALL ;  /* 0x00000000ff00798f */ /* 0x004fe20002000000 */
[----:B------:R-:W-:Y:S05]  /*2130*/  YIELD ;  /* 0x0000000000007946 */ /* 0x000fea0003800000 */
[----:B-----5:R-:W-:-:S04]  /*2140*/  LOP3.LUT R49, R49, R48, RZ, 0x3c, !PT ;  /* 0x0000003031317212 */ /* 0x020fc800078e3cff */
[----:B------:R-:W-:-:S13]  /*2150*/  ISETP.GT.AND P1, PT, R49, -0x1, PT ;  /* 0xffffffff3100780c */ /* 0x000fda0003f24270 */
[----:B------:R-:W-:Y:S05]  /*2160*/  @P1 BRA `(.L_x_847) ;  /* 0xfffffffc00e81947 */ /* 0x000fea000383ffff */
.L_x_846:
[----:B------:R-:W-:Y:S05]  /*2170*/  WARPSYNC.ALL ;  /* 0x0000000000007948 */ /* 0x000fea0003800000 */
[----:B------:R-:W-:Y:S01]  /*2180*/  BAR.SYNC.DEFER_BLOCKING 0x0 ;  /* 0x0000000000007b1d */ /* 0x000fe20000010000 */
[----:B-----5:R-:W-:-:S05]  /*2190*/  CS2R R52, SRZ ;  /* 0x0000000000347805 */ /* 0x020fca000001ff00 */
[----:B------:R-:W-:Y:S04]  /*21a0*/  BSSY B0, `(.L_x_848) ;  /* 0x0000022000007945 */ /* 0x000fe80003800000 */
[----:B------:R-:W-:Y:S05]  /*21b0*/  @P0 BRA `(.L_x_849) ;  /* 0x0000000000800947 */ /* 0x000fea0003800000 */
[----:B0-----:R-:W0:Y:S01]  /*21c0*/  S2R R49, SR_TID.X ;  /* 0x0000000000317919 */ /* 0x001e220000002100 */
[----:B------:R-:W1:Y:S01]  /*21d0*/  LDC R46, c[0x0][0x10] ;  /* 0x00000400ff2e7b82 */ /* 0x000e620000000800 */
[----:B------:R-:W1:Y:S01]  /*21e0*/  S2R R50, SR_CTAID.Y ;  /* 0x0000000000327919 */ /* 0x000e620000002600 */
[----:B------:R2:W-:Y:S06]  /*21f0*/  STL.64 [R1+0x168], R2 ;  /* 0x0001680201007387 */ /* 0x0005ec0000100a00 */
[----:B--2---:R-:W2:Y:S01]  /*2200*/  LDC.64 R2, c[0x0][0x248] ;  /* 0x00009200ff027b82 */ /* 0x004ea20000000a00 */
[----:B0-----:R-:W-:-:S02]  /*2210*/  IMAD.SHL.U32 R47, R49, 0x4, RZ ;  /* 0x00000004312f7824 */ /* 0x001fc400078e00ff */
[----:B-1----:R-:W-:-:S03]  /*2220*/  IMAD R46, R46, UR4, R50 ;  /* 0x000000042e2e7c24 */ /* 0x002fc6000f8e0232 */
[----:B------:R-:W-:-:S04]  /*2230*/  LOP3.LUT R47, R47, 0x7fffffc0, RZ, 0xc0, !PT ;  /* 0x7fffffc02f2f7812 */ /* 0x000fc800078ec0ff */
[----:B------:R-:W-:Y:S02]  /*2240*/  LEA R46, R46, R47, 0xa ;  /* 0x0000002f2e2e7211 */ /* 0x000fe400078e50ff */
[----:B------:R-:W-:-:S04]  /*2250*/  LOP3.LUT R47, R49, 0xf, RZ, 0xc0, !PT ;  /* 0x0000000f312f7812 */ /* 0x000fc800078ec0ff */
[----:B------:R-:W-:-:S04]  /*2260*/  IADD3 R46, R46, R47, RZ ;  /* 0x0000002f2e2e7210 */ /* 0x000fc80007ffe0ff */
[----:B------:R-:W-:-:S04]  /*2270*/  SHF.L.U32 R50, R46, 0x1, RZ ;  /* 0x000000012e327819 */ /* 0x000fc800000006ff */
[C---:B------:R-:W-:Y:S01]  /*2280*/  IADD3 R48, R50.reuse, 0x20, RZ ;  /* 0x0000002032307810 */ /* 0x040fe20007ffe0ff */
[C---:B--2---:R-:W-:Y:S01]  /*2290*/  IMAD.WIDE.U32 R46, R50.reuse, 0x4, R2 ;  /* 0x00000004322e7825 */ /* 0x044fe200078e0002 */
[----:B------:R-:W-:-:S03]  /*22a0*/  IADD3 R52, R50, 0x60, RZ ;  /* 0x0000006032347810 */ /* 0x000fc60007ffe0ff */
[--C-:B------:R-:W-:Y:S02]  /*22b0*/  IMAD.WIDE.U32 R48, R48, 0x4, R2.reuse ;  /* 0x0000000430307825 */ /* 0x100fe400078e0002 */
[----:B------:R-:W2:Y:S02]  /*22c0*/  LDG.E.64 R46, desc[UR6][R46.64] ;  /* 0x000000062e2e7981 */ /* 0x000ea4000c1e1b00 */
[----:B------:R-:W-:Y:S02]  /*22d0*/  VIADD R51, R50, 0x40 ;  /* 0x0000004032337836 */ /* 0x000fe40000000000 */
[----:B------:R-:W3:Y:S01]  /*22e0*/  LDG.E.64 R48, desc[UR6][R48.64] ;  /* 0x0000000630307981 */ /* 0x000ee2000c1e1b00 */
[----:B------:R-:W-:-:S04]  /*22f0*/  IMAD.WIDE.U32 R52, R52, 0x4, R2 ;  /* 0x0000000434347825 */ /* 0x000fc800078e0002 */
        /* <DEDUP_REMOVED lines=12> */
.L_x_849:
[----:B------:R-:W-:Y:S05]  /*23c0*/  BSYNC B0 ;  /* 0x0000000000007941 */ /* 0x000fea0003800000 */
.L_x_848:
[----:B0-----:R-:W0:Y:S01]  /*23d0*/  SHFL.BFLY PT, R47, R52, 0x8, 0x1f ;  /* 0x0d001f00342f7f89 */ /* 0x001e2200000e0000 */
[----:B------:R-:W-:Y:S01]  /*23e0*/  PRMT R25, R12, 0x7632, R25 ;  /* 0x000076320c197816 */ /* 0x000fe20000000019 */
[----:B------:R-:W-:Y:S01]  /*23f0*/  ULDC.64 UR8, c[0x0][0x240] ;  /* 0x0000900000087ab9 */ /* 0x000fe20000000a00 */
[----:B------:R-:W-:Y:S01]  /*2400*/  PRMT R20, R11, 0x7632, R20 ;  /* 0x000076320b147816 */ /* 0x000fe20000000014 */
[----:B------:R-:W1:Y:S01]  /*2410*/  SHFL.BFLY PT, R46, R53, 0x8, 0x1f ;  /* 0x0d001f00352e7f89 */ /* 0x000e6200000e0000 */
[----:B------:R-:W-:Y:S01]  /*2420*/  PRMT R50, R25, 0x7632, R50 ;  /* 0x0000763219327816 */ /* 0x000fe20000000032 */
[----:B------:R-:W-:Y:S01]  /*2430*/  BSSY B0, `(.L_x_850) ;  /* 0x0000056000007945 */ /* 0x000fe20003800000 */
[----:B------:R-:W-:Y:S01]  /*2440*/  PRMT R14, R17, 0x7632, R14 ;  /* 0x00007632110e7816 */ /* 0x000fe2000000000e */
[----:B------:R-:W2:Y:S01]  /*2450*/  S2R R49, SR_TID.X ;  /* 0x0000000000317919 */ /* 0x000ea20000002100 */
[----:B------:R-:W-:Y:S02]  /*2460*/  PRMT R28, R20, 0x7632, R28 ;  /* 0x00007632141c7816 */ /* 0x000fe4000000001c */
[----:B------:R-:W-:Y:S01]  /*2470*/  PRMT R21, R9, 0x7632, R21 ;  /* 0x0000763209157816 */ /* 0x000fe20000000015 */
[----:B------:R3:W-:Y:S01]  /*2480*/  STL.S16 [R1+0x84], R50 ;  /* 0x0000843201007387 */ /* 0x0007e20000100600 */
[----:B------:R-:W-:-:S02]  /*2490*/  PRMT R24, R14, 0x7632, R24 ;  /* 0x000076320e187816 */ /* 0x000fc40000000018 */
[----:B------:R-:W-:Y:S02]  /*24a0*/  PRMT R32, R28, 0x7632, R32 ;  /* 0x000076321c207816 */ /* 0x000fe40000000020 */
[----:B------:R-:W-:Y:S02]  /*24b0*/  PRMT R22, R21, 0x7632, R22 ;  /* 0x0000763215167816 */ /* 0x000fe40000000016 */
[----:B------:R-:W-:Y:S02]  /*24c0*/  PRMT R26, R10, 0x7632, R26 ;  /* 0x000076320a1a7816 */ /* 0x000fe4000000001a */
[----:B------:R-:W-:Y:S01]  /*24d0*/  PRMT R30, R24, 0x7632, R30 ;  /* 0x00007632181e7816 */ /* 0x000fe2000000001e */
[----:B---3--:R-:W3:Y:S01]  /*24e0*/  S2R R50, SR_CTAID.X ;  /* 0x0000000000327919 */ /* 0x008ee20000002500 */
        /* <DEDUP_REMOVED lines=9> */
[----:B------:R-:W-:Y:S02]  /*2580*/  PRMT R51, R27, 0x7632, R51 ;  /* 0x000076321b337816 */ /* 0x000fe40000000033 */
[----:B------:R-:W-:Y:S02]  /*2590*/  PRMT R35, R34, 0x7632, R35 ;  /* 0x0000763222237816 */ /* 0x000fe40000000023 */
[----:B------:R-:W-:Y:S01]  /*25a0*/  PRMT R39, R16, 0x7632, R39 ;  /* 0x0000763210277816 */ /* 0x000fe20000000027 */
[----:B------:R-:W-:Y:S01]  /*25b0*/  STL.S16 [R1+0x8c], R51 ;  /* 0x00008c3301007387 */ /* 0x000fe20000100600 */
[----:B--2---:R-:W-:-:S02]  /*25c0*/  LOP3.LUT P0, RZ, R49, 0xffffff0f, RZ, 0xc0, !PT ;  /* 0xffffff0f31ff7812 */ /* 0x004fc4000780c0ff */
[----:B------:R-:W-:Y:S02]  /*25d0*/  PRMT R11, R35, 0x7632, R11 ;  /* 0x00007632230b7816 */ /* 0x000fe4000000000b */
[----:B------:R-:W-:Y:S02]  /*25e0*/  PRMT R10, R37, 0x7632, R10 ;  /* 0x00007632250a7816 */ /* 0x000fe4000000000a */
[----:B------:R-:W-:Y:S02]  /*25f0*/  PRMT R9, R39, 0x7632, R9 ;  /* 0x0000763227097816 */ /* 0x000fe40000000009 */
[----:B------:R-:W-:Y:S02]  /*2600*/  PRMT R8, R41, 0x7632, R8 ;  /* 0x0000763229087816 */ /* 0x000fe40000000008 */
[----:B------:R-:W-:Y:S02]  /*2610*/  ISETP.EQ.U32.AND P1, PT, RZ, UR8, PT ;  /* 0x00000008ff007c0c */ /* 0x000fe4000bf22070 */
        /* <DEDUP_REMOVED lines=11> */
[----:B------:R-:W-:-:S02]  /*26d0*/  PRMT R13, R43, 0x7632, R13 ;  /* 0x000076322b0d7816 */ /* 0x000fc4000000000d */
[----:B------:R-:W-:Y:S02]  /*26e0*/  PRMT R15, R44, 0x7632, R15 ;  /* 0x000076322c0f7816 */ /* 0x000fe4000000000f */
[----:B------:R-:W-:Y:S01]  /*26f0*/  PRMT R12, R45, 0x7632, R12 ;  /* 0x000076322d0c7816 */ /* 0x000fe2000000000c */
[----:B0-----:R-:W-:Y:S01]  /*2700*/  FADD.FTZ R52, R52, R48 ;  /* 0x0000003034347221 */ /* 0x001fe20000010000 */
[----:B-1----:R-:W-:-:S04]  /*2710*/  FADD.FTZ R47, R47, R46 ;  /* 0x0000002e2f2f7221 */ /* 0x002fc80000010000 */
[----:B------:R-:W0:Y:S04]  /*2720*/  SHFL.BFLY PT, R46, R52, 0x1, 0x1f ;  /* 0x0c201f00342e7f89 */ /* 0x000e2800000e0000 */
[----:B------:R-:W1:Y:S01]  /*2730*/  SHFL.BFLY PT, R48, R47, 0x1, 0x1f ;  /* 0x0c201f002f307f89 */ /* 0x000e6200000e0000 */
[----:B0-----:R-:W-:-:S04]  /*2740*/  FADD.FTZ R46, R52, R46 ;  /* 0x0000002e342e7221 */ /* 0x001fc80000010000 */
        /* <DEDUP_REMOVED lines=12> */
[----:B------:R-:W-:Y:S02]  /*2810*/  PRMT R47, R31, 0x7632, R47 ;  /* 0x000076321f2f7816 */ /* 0x000fe4000000002f */
[----:B------:R-:W-:Y:S01]  /*2820*/  PRMT R46, R33, 0x7632, R46 ;  /* 0x00007632212e7816 */ /* 0x000fe2000000002e */
[----:B------:R0:W-:Y:S01]  /*2830*/  STL.S16 [R1+0x90], R48 ;  /* 0x0000903001007387 */ /* 0x0001e20000100600 */
[----:B------:R-:W-:-:S03]  /*2840*/  ISETP.EQ.OR.EX P0, PT, RZ, UR9, P0, P1 ;  /* 0x00000009ff007c0c */ /* 0x000fc60008702710 */
[----:B------:R0:W-:Y:S04]  /*2850*/  STL.S16 [R1+0x94], R47 ;  /* 0x0000942f01007387 */ /* 0x0001e80000100600 */
[----:B------:R0:W-:Y:S04]  /*2860*/  STL.S16 [R1+0x9c], R46 ;  /* 0x00009c2e01007387 */ /* 0x0001e80000100600 */
[----:B------:R0:W-:Y:S04]  /*2870*/  STL.S16 [R1+0xa0], R11 ;  /* 0x0000a00b01007387 */ /* 0x0001e80000100600 */
[----:B------:R0:W-:Y:S04]  /*2880*/  STL.S16 [R1+0xa4], R10 ;  /* 0x0000a40a01007387 */ /* 0x0001e80000100600 */
[----:B------:R0:W-:Y:S04]  /*2890*/  STL.S16 [R1+0xa8], R9 ;  /* 0x0000a80901007387 */ /* 0x0001e80000100600 */
[----:B------:R0:W-:Y:S01]  /*28a0*/  STL.S16 [R1+0xb0], R8 ;  /* 0x0000b00801007387 */ /* 0x0001e20000100600 */
[----:B------:R-:W-:Y:S05]  /*28b0*/  @P0 BRA `(.L_x_851) ;  /* 0x0000000000340947 */ /* 0x000fea0003800000 */
[----:B0-----:R-:W2:Y:S01]  /*28c0*/  LDL R8, [R1+0xac] ;  /* 0x0000ac0001087983 */ /* 0x001ea20000100800 */
[----:B------:R-:W0:Y:S02]  /*28d0*/  S2R R50, SR_CTAID.Y ;  /* 0x0000000000327919 */ /* 0x000e240000002600 */
[----:B0-----:R-:W-:-:S04]  /*28e0*/  SHF.L.U32 R9, R50, 0x4, RZ ;  /* 0x0000000432097819 */ /* 0x001fc800000006ff */
[----:B------:R-:W-:-:S04]  /*28f0*/  LOP3.LUT R9, R9, 0x10, RZ, 0xc0, !PT ;  /* 0x0000001009097812 */ /* 0x000fc800078ec0ff */
[----:B------:R-:W-:-:S04]  /*2900*/  IADD3 R9, R9, R49, RZ ;  /* 0x0000003109097210 */ /* 0x000fc80007ffe0ff */
[----:B------:R-:W-:Y:S02]  /*2910*/  SHF.R.S32.HI R10, RZ, 0x1f, R9 ;  /* 0x0000001fff0a7819 */ /* 0x000fe40000011409 */
[----:B------:R-:W-:-:S04]  /*2920*/  LEA R9, P0, R0, R9, 0x5 ;  /* 0x0000000900097211 */ /* 0x000fc800078028ff */
[----:B--2---:R-:W-:Y:S02]  /*2930*/  LEA.HI.X R10, R0, R10, R8, 0x5, P0 ;  /* 0x0000000a000a7211 */ /* 0x004fe400000f2c08 */
[----:B------:R-:W-:-:S04]  /*2940*/  LEA R8, P0, R9, UR8, 0x3 ;  /* 0x0000000809087c11 */ /* 0x000fc8000f8018ff */
[----:B------:R-:W-:Y:S02]  /*2950*/  LEA.HI.X R9, R9, UR9, R10, 0x3, P0 ;  /* 0x0000000909097c11 */ /* 0x000fe400080f1c0a */
[----:B------:R-:W-:-:S06]  /*2960*/  LEA R10, R49, UR5, 0x3 ;  /* 0x00000005310a7c11 */ /* 0x000fcc000f8e18ff */
[----:B------:R-:W0:Y:S04]  /*2970*/  LDS.64 R10, [R10] ;  /* 0x000000000a0a7984 */ /* 0x000e280000000a00 */
[----:B0-----:R1:W-:Y:S02]  /*2980*/  STG.E.64 desc[UR6][R8.64], R10 ;  /* 0x0000000a08007986 */ /* 0x0013e4000c101b06 */
.L_x_851:
[----:B------:R-:W-:Y:S05]  /*2990*/  BSYNC B0 ;  /* 0x0000000000007941 */ /* 0x000fea0003800000 */
.L_x_850:
[----:B01----:R-:W2:Y:S01]  /*29a0*/  LDL.LU R10, [R1+0x80] ;  /* 0x00008000010a7983 */ /* 0x003ea20000300800 */
[----:B------:R-:W-:Y:S01]  /*29b0*/  HFMA2.MMA R8, -RZ, RZ, 0, 3.814697265625e-05 ;  /* 0x00000280ff087435 */ /* 0x000fe200000001ff */
[----:B------:R-:W-:Y:S02]  /*29c0*/  ULDC UR8, c[0x0][0x230] ;  /* 0x00008c0000087ab9 */ /* 0x000fe40000000800 */
[----:B------:R-:W3:Y:S04]  /*29d0*/  LDL R9, [R1+0x158] ;  /* 0x0001580001097983 */ /* 0x000ee80000100800 */
[----:B------:R-:W4:Y:S01]  /*29e0*/  LDL.LU R41, [R1+0xc] ;  /* 0x00000c0001297983 */ /* 0x000f220000300800 */
[----:B------:R-:W-:Y:S01]  /*29f0*/  IMAD.U32 R39, R39, 0x10000, RZ ;  /* 0x0001000027277824 */ /* 0x000fe200078e00ff */
[----:B------:R-:W-:Y:S01]  /*2a00*/  SHF.L.U32 R42, R42, 0x10, RZ ;  /* 0x000000102a2a7819 */ /* 0x000fe200000006ff */
[----:B------:R-:W-:Y:S01]  /*2a10*/  IMAD.U32 R14, R14, 0x10000, RZ ;  /* 0x000100000e0e7824 */ /* 0x000fe200078e00ff */
[----:B------:R-:W-:Y:S01]  /*2a20*/  SHF.L.U32 R44, R44, 0x10, RZ ;  /* 0x000000102c2c7819 */ /* 0x000fe200000006ff */
[----:B-----5:R-:W-:Y:S01]  /*2a30*/  STL [R1+0x170], R2 ;  /* 0x0001700201007387 */ /* 0x020fe20000100800 */
[----:B------:R-:W-:-:S02]  /*2a40*/  SHF.L.U32 R37, R37, 0x10, RZ ;  /* 0x0000001025257819 */ /* 0x000fc400000006ff */
[----:B------:R-:W-:Y:S01]  /*2a50*/  SHF.L.U32 R19, R15, 0x10, RZ ;  /* 0x000000100f137819 */ /* 0x000fe200000006ff */
[----:B------:R-:W-:Y:S01]  /*2a60*/  STL [R1+0x160], R0 ;  /* 0x0001600001007387 */ /* 0x000fe20000100800 */
[----:B------:R-:W-:Y:S02]  /*2a70*/  SHF.L.U32 R43, R43, 0x10, RZ ;  /* 0x000000102b2b7819 */ /* 0x000fe400000006ff */
[----:B------:R-:W-:Y:S01]  /*2a80*/  SHF.L.U32 R45, R45, 0x10, RZ ;  /* 0x000000102d2d7819 */ /* 0x000fe200000006ff */
[----:B--2---:R-:W-:Y:S02]  /*2a90*/  IMAD R8, R10, R8, 0x9600 ;  /* 0x000096000a087424 */ /* 0x004fe400078e0208 */
[----:B---3--:R-:W0:Y:S03]  /*2aa0*/  LDS.64 R10, [R9] ;  /* 0x00000000090a7984 */ /* 0x008e260000000a00 */
[----:B------:R-:W-:Y:S01]  /*2ab0*/  IADD3 R18, P0, R8, R18, RZ ;  /* 0x0000001208127210 */ /* 0x000fe20007f1e0ff */
[----:B0-----:R-:W-:Y:S01]  /*2ac0*/  FADD.FTZ R8, R11, UR8 ;  /* 0x000000080b087e21 */ /* 0x001fe20008010000 */
[--C-:B------:R-:W-:Y:S01]  /*2ad0*/  FADD.FTZ R58, R58, -R10.reuse ;  /* 0x8000000a3a3a7221 */ /* 0x100fe20000010000 */
[C---:B------:R-:W-:Y:S01]  /*2ae0*/  FADD.FTZ R39, -R10.reuse, R39 ;  /* 0x000000270a277221 */ /* 0x040fe20000010100 */
[----:B----4-:R-:W-:Y:S01]  /*2af0*/  FADD.FTZ R15, R41, -R10 ;  /* 0x8000000a290f7221 */ /* 0x010fe20000010000 */
[----:B------:R-:W-:Y:S01]  /*2b00*/  FADD.FTZ R14, -R10, R14 ;  /* 0x0000000e0a0e7221 */ /* 0x000fe20000010100 */
[----:B------:R-:W-:Y:S01]  /*2b10*/  SHF.L.U32 R13, R13, 0x10, RZ ;  /* 0x000000100d0d7819 */ /* 0x000fe200000006ff */
[----:B------:R-:W0:Y:S01]  /*2b20*/  MUFU.RSQ R8, R8 ;  /* 0x0000000800087308 */ /* 0x000e220000001400 */
[----:B------:R-:W-:Y:S01]  /*2b30*/  SHF.L.U32 R11, R12, 0x10, RZ ;  /* 0x000000100c0b7819 */ /* 0x000fe200000006ff */
[----:B------:R-:W-:Y:S01]  /*2b40*/  ULDC.64 UR8, c[0x0][0x210] ;  /* 0x0000840000087ab9 */ /* 0x000fe20000000a00 */
[----:B0-----:R-:W-:Y:S01]  /*2b50*/  FMUL.FTZ R58, R58, R8 ;  /* 0x000000083a3a7220 */ /* 0x001fe20000410000 */
[----:B------:R-:W-:-:S03]  /*2b60*/  FMUL.FTZ R39, R8, R39 ;  /* 0x0000002708277220 */ /* 0x000fc60000410000 */
[----:B------:R-:W-:Y:S01]  /*2b70*/  FFMA.FTZ R9, R58, R42, R44 ;  /* 0x0000002a3a097223 */ /* 0x000fe2000001002c */
[----:B------:R-:W-:Y:S01]  /*2b80*/  FFMA.FTZ R39, R39, R37, R19 ;  /* 0x0000002527277223 */ /* 0x000fe20000010013 */
[----:B------:R-:W2:Y:S04]  /*2b90*/  LDL.LU R58, [R1+0xb4] ;  /* 0x0000b400013a7983 */ /* 0x000ea80000300800 */
[----:B------:R-:W3:Y:S01]  /*2ba0*/  LDL.LU R53, [R1+0x10] ;  /* 0x0000100001357983 */ /* 0x000ee20000300800 */
[----:B------:R-:W-:-:S03]  /*2bb0*/  F2FP.BF16.F32.PACK_AB R9, R39, R9 ;  /* 0x000000092709723e */ /* 0x000fc600000010ff */
[----:B------:R-:W4:Y:S04]  /*2bc0*/  LDL.LU R51, [R1+0x8] ;  /* 0x0000080001337983 */ /* 0x000f280000300800 */
        /* <DEDUP_REMOVED lines=8> */
[----:B------:R-:W4:Y:S04]  /*2c50*/  LDL.LU R2, [R1] ;  /* 0x0000000001027983 */ /* 0x000f280000300800 */
[----:B------:R-:W4:Y:S01]  /*2c60*/  LDL.LU R0, [R1+0x18] ;  /* 0x0000180001007983 */ /* 0x000f220000300800 */
[C---:B------:R-:W-:Y:S01]  /*2c70*/  FMUL.FTZ R15, R8.reuse, R15 ;  /* 0x0000000f080f7220 */ /* 0x040fe20000410000 */
[----:B------:R-:W-:-:S03]  /*2c80*/  FMUL.FTZ R14, R8, R14 ;  /* 0x0000000e080e7220 */ /* 0x000fc60000410000 */
[----:B------:R-:W-:Y:S01]  /*2c90*/  FFMA.FTZ R12, R15, R43, R45 ;  /* 0x0000002b0f0c7223 */ /* 0x000fe2000001002d */
[----:B------:R-:W-:-:S05]  /*2ca0*/  FFMA.FTZ R14, R14, R13, R11 ;  /* 0x0000000d0e0e7223 */ /* 0x000fca000001000b */
[----:B------:R-:W-:Y:S02]  /*2cb0*/  F2FP.BF16.F32.PACK_AB R12, R14, R12 ;  /* 0x0000000c0e0c723e */ /* 0x000fe400000010ff */
[----:B------:R-:W-:Y:S01]  /*2cc0*/  LEA R14, P1, R3, UR8, 0x1 ;  /* 0x00000008030e7c11 */ /* 0x000fe2000f8208ff */
[--C-:B------:R-:W-:Y:S01]  /*2cd0*/  FADD.FTZ R61, R61, -R10.reuse ;  /* 0x8000000a3d3d7221 */ /* 0x100fe20000010000 */
[--C-:B------:R-:W-:Y:S01]  /*2ce0*/  FADD.FTZ R60, R60, -R10.reuse ;  /* 0x8000000a3c3c7221 */ /* 0x100fe20000010000 */
[----:B------:R-:W-:Y:S02]  /*2cf0*/  IMAD.U32 R24, R24, 0x10000, RZ ;  /* 0x0001000018187824 */ /* 0x000fe400078e00ff */
[----:B------:R-:W-:Y:S01]  /*2d00*/  FMUL.FTZ R61, R8, R61 ;  /* 0x0000003d083d7220 */ /* 0x000fe20000410000 */
[----:B------:R-:W-:Y:S01]  /*2d10*/  SHF.L.U32 R25, R25, 0x10, RZ ;  /* 0x0000001019197819 */ /* 0x000fe200000006ff */
[----:B------:R-:W-:Y:S01]  /*2d20*/  FADD.FTZ R59, R59, -R10 ;  /* 0x8000000a3b3b7221 */ /* 0x000fe20000010000 */
[----:B------:R-:W-:Y:S01]  /*2d30*/  SHF.L.U32 R26, R26, 0x10, RZ ;  /* 0x000000101a1a7819 */ /* 0x000fe200000006ff */
[----:B------:R-:W-:Y:S01]  /*2d40*/  FMUL.FTZ R60, R8, R60 ;  /* 0x0000003c083c7220 */ /* 0x000fe20000410000 */
[----:B------:R-:W-:Y:S01]  /*2d50*/  SHF.L.U32 R27, R27, 0x10, RZ ;  /* 0x000000101b1b7819 */ /* 0x000fe200000006ff */
[----:B------:R-:W-:Y:S01]  /*2d60*/  FADD.FTZ R24, -R10, R24 ;  /* 0x000000180a187221 */ /* 0x000fe20000010100 */
[----:B------:R-:W-:Y:S01]  /*2d70*/  FMUL.FTZ R59, R8, R59 ;  /* 0x0000003b083b7220 */ /* 0x000fe20000410000 */
[----:B------:R-:W-:Y:S01]  /*2d80*/  FADD.FTZ R25, -R10, R25 ;  /* 0x000000190a197221 */ /* 0x000fe20000010100 */
[----:B------:R-:W-:Y:S01]  /*2d90*/  SHF.L.U32 R28, R28, 0x10, RZ ;  /* 0x000000101c1c7819 */ /* 0x000fe200000006ff */
[----:B------:R-:W-:Y:S01]  /*2da0*/  FADD.FTZ R26, -R10, R26 ;  /* 0x0000001a0a1a7221 */ /* 0x000fe20000010100 */
[----:B------:R-:W-:Y:S01]  /*2db0*/  FMUL.FTZ R24, R8, R24 ;  /* 0x0000001808187220 */ /* 0x000fe20000410000 */
[----:B------:R-:W-:-:S02]  /*2dc0*/  IMAD.U32 R29, R29, 0x10000, RZ ;  /* 0x000100001d1d7824 */ /* 0x000fc400078e00ff */
[----:B------:R-:W-:Y:S01]  /*2dd0*/  FADD.FTZ R27, -R10, R27 ;  /* 0x0000001b0a1b7221 */ /* 0x000fe20000010100 */
[----:B------:R-:W-:Y:S01]  /*2de0*/  FMUL.FTZ R25, R8, R25 ;  /* 0x0000001908197220 */ /* 0x000fe20000410000 */
[----:B------:R-:W-:Y:S01]  /*2df0*/  SHF.L.U32 R30, R30, 0x10, RZ ;  /* 0x000000101e1e7819 */ /* 0x000fe200000006ff */
[----:B------:R-:W-:Y:S01]  /*2e00*/  FADD.FTZ R28, -R10, R28 ;  /* 0x0000001c0a1c7221 */ /* 0x000fe20000010100 */
[----:B------:R-:W-:Y:S01]  /*2e10*/  FMUL.FTZ R26, R8, R26 ;  /* 0x0000001a081a7220 */ /* 0x000fe20000410000 */
[----:B------:R-:W-:Y:S01]  /*2e20*/  FADD.FTZ R29, -R10, R29 ;  /* 0x0000001d0a1d7221 */ /* 0x000fe20000010100 */
[----:B------:R-:W-:Y:S01]  /*2e30*/  FMUL.FTZ R27, R8, R27 ;  /* 0x0000001b081b7220 */ /* 0x000fe20000410000 */
[----:B------:R-:W-:Y:S01]  /*2e40*/  FADD.FTZ R30, -R10, R30 ;  /* 0x0000001e0a1e7221 */ /* 0x000fe20000010100 */
[C---:B------:R-:W-:Y:S01]  /*2e50*/  FMUL.FTZ R28, R8.reuse, R28 ;  /* 0x0000001c081c7220 */ /* 0x040fe20000410000 */
[----:B------:R-:W-:Y:S01]  /*2e60*/  SHF.L.U32 R31, R31, 0x10, RZ ;  /* 0x000000101f1f7819 */ /* 0x000fe200000006ff */
[C---:B------:R-:W-:Y:S01]  /*2e70*/  FMUL.FTZ R29, R8.reuse, R29 ;  /* 0x0000001d081d7220 */ /* 0x040fe20000410000 */
[----:B------:R-:W-:Y:S01]  /*2e80*/  FMUL.FTZ R30, R8, R30 ;  /* 0x0000001e081e7220 */ /* 0x000fe20000410000 */
[----:B------:R-:W-:-:S02]  /*2e90*/  SHF.L.U32 R32, R32, 0x10, RZ ;  /* 0x0000001020207819 */ /* 0x000fc400000006ff */
[C---:B------:R-:W-:Y:S01]  /*2ea0*/  FADD.FTZ R31, -R10.reuse, R31 ;  /* 0x0000001f0a1f7221 */ /* 0x040fe20000010100 */
[----:B------:R-:W-:Y:S02]  /*2eb0*/  SHF.L.U32 R33, R33, 0x10, RZ ;  /* 0x0000001021217819 */ /* 0x000fe400000006ff */
[----:B------:R-:W-:Y:S01]  /*2ec0*/  FADD.FTZ R32, -R10, R32 ;  /* 0x000000200a207221 */ /* 0x000fe20000010100 */
[----:B------:R-:W-:Y:S01]  /*2ed0*/  FMUL.FTZ R31, R8, R31 ;  /* 0x0000001f081f7220 */ /* 0x000fe20000410000 */
[----:B------:R-:W-:Y:S02]  /*2ee0*/  IMAD.U32 R34, R34, 0x10000, RZ ;  /* 0x0001000022227824 */ /* 0x000fe400078e00ff */
[----:B------:R-:W-:Y:S01]  /*2ef0*/  FADD.FTZ R33, -R10, R33 ;  /* 0x000000210a217221 */ /* 0x000fe20000010100 */
[----:B------:R-:W-:Y:S01]  /*2f00*/  SHF.L.U32 R35, R35, 0x10, RZ ;  /* 0x0000001023237819 */ /* 0x000fe200000006ff */
[----:B------:R-:W-:Y:S01]  /*2f10*/  FMUL.FTZ R32, R8, R32 ;  /* 0x0000002008207220 */ /* 0x000fe20000410000 */
[----:B------:R-:W-:Y:S01]  /*2f20*/  FADD.FTZ R34, -R10, R34 ;  /* 0x000000220a227221 */ /* 0x000fe20000010100 */
[----:B------:R-:W-:Y:S01]  /*2f30*/  SHF.L.U32 R36, R36, 0x10, RZ ;  /* 0x0000001024247819 */ /* 0x000fe200000006ff */
[----:B------:R-:W-:Y:S01]  /*2f40*/  FMUL.FTZ R33, R8, R33 ;  /* 0x0000002108217220 */ /* 0x000fe20000410000 */
[----:B------:R-:W-:Y:S01]  /*2f50*/  FADD.FTZ R35, -R10, R35 ;  /* 0x000000230a237221 */ /* 0x000fe20000010100 */
[----:B------:R-:W-:-:S02]  /*2f60*/  FMUL.FTZ R34, R8, R34 ;  /* 0x0000002208227220 */ /* 0x000fc40000410000 */
[----:B------:R-:W-:Y:S01]  /*2f70*/  FADD.FTZ R36, -R10, R36 ;  /* 0x000000240a247221 */ /* 0x000fe20000010100 */
[----:B------:R-:W-:-:S03]  /*2f80*/  FMUL.FTZ R35, R8, R35 ;  /* 0x0000002308237220 */ /* 0x000fc60000410000 */
[----:B------:R-:W-:Y:S01]  /*2f90*/  FMUL.FTZ R36, R8, R36 ;  /* 0x0000002408247220 */ /* 0x000fe20000410000 */
[----:B--2---:R-:W-:Y:S01]  /*2fa0*/  LEA.HI.X R15, R3, UR9, R58, 0x1, P1 ;  /* 0x00000009030f7c11 */ /* 0x004fe200088f0c3a */
[--C-:B---3--:R-:W-:Y:S01]  /*2fb0*/  FADD.FTZ R3, R53, -R10.reuse ;  /* 0x8000000a35037221 */ /* 0x108fe20000010000 */
[----:B----4-:R-:W-:-:S03]  /*2fc0*/  FADD.FTZ R51, R51, -R10 ;  /* 0x8000000a33337221 */ /* 0x010fc60000010000 */
[----:B------:R-:W-:Y:S01]  /*2fd0*/  FMUL.FTZ R3, R8, R3 ;  /* 0x0000000308037220 */ /* 0x000fe20000410000 */
[--C-:B------:R-:W-:Y:S01]  /*2fe0*/  FADD.FTZ R50, R50, -R10.reuse ;  /* 0x8000000a32327221 */ /* 0x100fe20000010000 */
[C---:B------:R-:W-:Y:S01]  /*2ff0*/  FMUL.FTZ R51, R8.reuse, R51 ;  /* 0x0000003308337220 */ /* 0x040fe20000410000 */
[--C-:B------:R-:W-:Y:S02]  /*3000*/  FADD.FTZ R49, R49, -R10.reuse ;  /* 0x8000000a31317221 */ /* 0x100fe40000010000 */
[----:B------:R-:W-:Y:S01]  /*3010*/  FMUL.FTZ R50, R8, R50 ;  /* 0x0000003208327220 */ /* 0x000fe20000410000 */
[--C-:B------:R-:W-:Y:S01]  /*3020*/  FADD.FTZ R48, R48, -R10.reuse ;  /* 0x8000000a30307221 */ /* 0x100fe20000010000 */
[C---:B------:R-:W-:Y:S01]  /*3030*/  FMUL.FTZ R49, R8.reuse, R49 ;  /* 0x0000003108317220 */ /* 0x040fe20000410000 */
[----:B------:R-:W-:Y:S02]  /*3040*/  FADD.FTZ R47, R47, -R10 ;  /* 0x8000000a2f2f7221 */ /* 0x000fe40000010000 */
[----:B------:R-:W-:Y:S01]  /*3050*/  FMUL.FTZ R48, R8, R48 ;  /* 0x0000003008307220 */ /* 0x000fe20000410000 */
[----:B------:R-:W-:Y:S01]  /*3060*/  FFMA.FTZ R49, R42, R49, R44 ;  /* 0x000000312a317223 */ /* 0x000fe2000001002c */
[--C-:B------:R-:W-:Y:S01]  /*3070*/  FADD.FTZ R46, R46, -R10.reuse ;  /* 0x8000000a2e2e7221 */ /* 0x100fe20000010000 */
[----:B------:R-:W-:Y:S01]  /*3080*/  FMUL.FTZ R47, R8, R47 ;  /* 0x0000002f082f7220 */ /* 0x000fe20000410000 */
[----:B------:R-:W-:-:S02]  /*3090*/  FADD.FTZ R41, R41, -R10 ;  /* 0x8000000a29297221 */ /* 0x000fc40000010000 */
[----:B------:R-:W-:Y:S01]  /*30a0*/  FMUL.FTZ R46, R8, R46 ;  /* 0x0000002e082e7220 */ /* 0x000fe20000410000 */
[--C-:B------:R-:W-:Y:S01]  /*30b0*/  FADD.FTZ R39, R39, -R10.reuse ;  /* 0x8000000a27277221 */ /* 0x100fe20000010000 */
[----:B------:R-:W-:Y:S01]  /*30c0*/  FADD.FTZ R53, R2, -R10 ;  /* 0x8000000a02357221 */ /* 0x000fe20000010000 */
[C-C-:B------:R-:W-:Y:S01]  /*30d0*/  FFMA.FTZ R2, R42.reuse, R3, R44.reuse ;  /* 0x000000032a027223 */ /* 0x140fe2000001002c */
[----:B------:R-:W-:Y:S01]  /*30e0*/  FFMA.FTZ R3, R42, R51, R44 ;  /* 0x000000332a037223 */ /* 0x000fe2000001002c */
[----:B------:R-:W-:Y:S01]  /*30f0*/  FADD.FTZ R58, R0, -R10 ;  /* 0x8000000a003a7221 */ /* 0x000fe20000010000 */
[----:B------:R-:W-:-:S03]  /*3100*/  FFMA.FTZ R0, R42, R50, R44 ;  /* 0x000000322a007223 */ /* 0x000fc6000001002c */
[----:B------:R0:W-:Y:S01]  /*3110*/  STL [R1+0xd8], R3 ;  /* 0x0000d80301007387 */ /* 0x0001e20000100800 */
[----:B------:R-:W-:-:S03]  /*3120*/  FMUL.FTZ R41, R8, R41 ;  /* 0x0000002908297220 */ /* 0x000fc60000410000 */
[----:B------:R1:W-:Y:S01]  /*3130*/  STL [R1+0xdc], R0 ;  /* 0x0000dc0001007387 */ /* 0x0003e20000100800 */
[----:B------:R-:W-:Y:S01]  /*3140*/  FADD.FTZ R52, R52, -R10 ;  /* 0x8000000a34347221 */ /* 0x000fe20000010000 */
[----:B------:R-:W-:Y:S01]  /*3150*/  FMUL.FTZ R39, R8, R39 ;  /* 0x0000002708277220 */ /* 0x000fe20000410000 */
[C-C-:B0-----:R-:W-:Y:S01]  /*3160*/  FFMA.FTZ R3, R42.reuse, R48, R44.reuse ;  /* 0x000000302a037223 */ /* 0x141fe2000001002c */
[----:B------:R-:W-:Y:S01]  /*3170*/  STL [R1+0xe4], R49 ;  /* 0x0000e43101007387 */ /* 0x000fe20000100800 */
[C-C-:B-1----:R-:W-:Y:S01]  /*3180*/  FFMA.FTZ R0, R42.reuse, R47, R44.reuse ;  /* 0x0000002f2a007223 */ /* 0x142fe2000001002c */
[----:B------:R-:W-:Y:S02]  /*3190*/  FFMA.FTZ R46, R42, R46, R44 ;  /* 0x0000002e2a2e7223 */ /* 0x000fe4000001002c */
[----:B------:R0:W-:Y:S01]  /*31a0*/  STL [R1+0xf0], R3 ;  /* 0x0000f00301007387 */ /* 0x0001e20000100800 */
[C---:B------:R-:W-:Y:S01]  /*31b0*/  FMUL.FTZ R52, R8.reuse, R52 ;  /* 0x0000003408347220 */ /* 0x040fe20000410000 */
[----:B------:R-:W-:-:S02]  /*31c0*/  FMUL.FTZ R53, R8, R53 ;  /* 0x0000003508357220 */ /* 0x000fc40000410000 */
[----:B------:R1:W-:Y:S01]  /*31d0*/  STL [R1+0x100], R0 ;  /* 0x0001000001007387 */ /* 0x0003e20000100800 */
[----:B0-----:R-:W-:-:S03]  /*31e0*/  FFMA.FTZ R3, R42, R41, R44 ;  /* 0x000000292a037223 */ /* 0x001fc6000001002c */
[----:B------:R-:W-:Y:S01]  /*31f0*/  STL [R1+0x108], R46 ;  /* 0x0001082e01007387 */ /* 0x000fe20000100800 */
[C-C-:B-1----:R-:W-:Y:S01]  /*3200*/  FFMA.FTZ R0, R42.reuse, R39, R44.reuse ;  /* 0x000000272a007223 */ /* 0x142fe2000001002c */
[----:B------:R-:W-:Y:S02]  /*3210*/  FFMA.FTZ R39, R42, R52, R44 ;  /* 0x000000342a277223 */ /* 0x000fe4000001002c */
[----:B------:R0:W-:Y:S01]  /*3220*/  STL [R1+0x104], R3 ;  /* 0x0001040301007387 */ /* 0x0001e20000100800 */
[----:B------:R-:W-:-:S03]  /*3230*/  FMUL.FTZ R58, R8, R58 ;  /* 0x0000003a083a7220 */ /* 0x000fc60000410000 */
[----:B------:R1:W-:Y:S01]  /*3240*/  STL [R1+0xfc], R0 ;  /* 0x0000fc0001007387 */ /* 0x0003e20000100800 */
[----:B0-----:R-:W-:-:S03]  /*3250*/  FFMA.FTZ R3, R42, R53, R44 ;  /* 0x000000352a037223 */ /* 0x001fc6000001002c */
[----:B------:R0:W-:Y:S01]  /*3260*/  STL [R1+0xf8], R39 ;  /* 0x0000f82701007387 */ /* 0x0001e20000100800 */
[----:B-1----:R-:W-:-:S03]  /*3270*/  FFMA.FTZ R0, R42, R61, R44 ;  /* 0x0000003d2a007223 */ /* 0x002fc6000001002c */
[----:B------:R1:W-:Y:S04]  /*3280*/  STL [R1+0xf4], R3 ;  /* 0x0000f40301007387 */ /* 0x0003e80000100800 */
[----:B------:R2:W-:Y:S01]  /*3290*/  STL [R1+0xec], R0 ;  /* 0x0000ec0001007387 */ /* 0x0005e20000100800 */
[C-C-:B0-----:R-:W-:Y:S01]  /*32a0*/  FFMA.FTZ R39, R42.reuse, R60, R44.reuse ;  /* 0x0000003c2a277223 */ /* 0x141fe2000001002c */
[C-C-:B------:R-:W-:Y:S01]  /*32b0*/  FFMA.FTZ R53, R37.reuse, R24, R19.reuse ;  /* 0x0000001825357223 */ /* 0x140fe20000010013 */
[C-C-:B-1----:R-:W-:Y:S01]  /*32c0*/  FFMA.FTZ R3, R42.reuse, R59, R44.reuse ;  /* 0x0000003b2a037223 */ /* 0x142fe2000001002c */
[----:B--2---:R-:W-:Y:S02]  /*32d0*/  FFMA.FTZ R0, R42, R58, R44 ;  /* 0x0000003a2a007223 */ /* 0x004fe4000001002c */
[----:B------:R-:W-:Y:S01]  /*32e0*/  STL [R1+0xe8], R39 ;  /* 0x0000e82701007387 */ /* 0x000fe20000100800 */
[----:B------:R-:W-:-:S03]  /*32f0*/  FFMA.FTZ R24, R37, R25, R19 ;  /* 0x0000001925187223 */ /* 0x000fc60000010013 */
[----:B------:R0:W-:Y:S04]  /*3300*/  STL [R1+0x168], R0 ;  /* 0x0001680001007387 */ /* 0x0001e80000100800 */
[----:B------:R1:W-:Y:S04]  /*3310*/  STL [R1+0xe0], R3 ;  /* 0x0000e00301007387 */ /* 0x0003e80000100800 */
[----:B------:R2:W-:Y:S01]  /*3320*/  STL [R1+0x80], R24 ;  /* 0x0000801801007387 */ /* 0x0005e20000100800 */
[C-C-:B0-----:R-:W-:Y:S01]  /*3330*/  FFMA.FTZ R0, R37.reuse, R27, R19.reuse ;  /* 0x0000001b25007223 */ /* 0x141fe20000010013 */
[C-C-:B-1----:R-:W-:Y:S01]  /*3340*/  FFMA.FTZ R3, R37.reuse, R26, R19.reuse ;  /* 0x0000001a25037223 */ /* 0x142fe20000010013 */
[----:B--2---:R-:W-:-:S04]  /*3350*/  FFMA.FTZ R24, R37, R28, R19 ;  /* 0x0000001c25187223 */ /* 0x004fc80000010013 */
[----:B------:R0:W-:Y:S04]  /*3360*/  STL [R1+0xb8], R3 ;  /* 0x0000b80301007387 */ /* 0x0001e80000100800 */
[----:B------:R1:W-:Y:S01]  /*3370*/  STL [R1+0xc8], R0 ;  /* 0x0000c80001007387 */ /* 0x0003e20000100800 */
[----:B0-----:R-:W-:-:S03]  /*3380*/  FFMA.FTZ R3, R37, R29, R19 ;  /* 0x0000001d25037223 */ /* 0x001fc60000010013 */
[----:B------:R-:W-:Y:S01]  /*3390*/  STL [R1+0xd0], R24 ;  /* 0x0000d01801007387 */ /* 0x000fe20000100800 */
[----:B-1----:R-:W-:-:S03]  /*33a0*/  FFMA.FTZ R0, R37, R30, R19 ;  /* 0x0000001e25007223 */ /* 0x002fc60000010013 */
[----:B------:R-:W2:Y:S04]  /*33b0*/  LDL.LU R49, [R1+0x98] ;  /* 0x0000980001317983 */ /* 0x000ea80000300800 */
[----:B------:R0:W-:Y:S04]  /*33c0*/  STL [R1+0xd4], R3 ;  /* 0x0000d40301007387 */ /* 0x0001e80000100800 */
[----:B------:R-:W3:Y:S04]  /*33d0*/  LDL.LU R48, [R1+0x88] ;  /* 0x0000880001307983 */ /* 0x000ee80000300800 */
[----:B------:R1:W-:Y:S01]  /*33e0*/  STL [R1+0xcc], R0 ;  /* 0x0000cc0001007387 */ /* 0x0003e20000100800 */
[----:B0-----:R-:W-:-:S03]  /*33f0*/  FFMA.FTZ R3, R37, R31, R19 ;  /* 0x0000001f25037223 */ /* 0x001fc60000010013 */
[----:B------:R-:W4:Y:S04]  /*3400*/  LDL.LU R47, [R1+0x7c] ;  /* 0x00007c00012f7983 */ /* 0x000f280000300800 */
[----:B------:R-:W4:Y:S01]  /*3410*/  LDL.LU R46, [R1+0x78] ;  /* 0x00007800012e7983 */ /* 0x000f220000300800 */
[----:B-1----:R-:W-:-:S03]  /*3420*/  FFMA.FTZ R0, R37, R32, R19 ;  /* 0x0000002025007223 */ /* 0x002fc60000010013 */
[----:B------:R-:W4:Y:S04]  /*3430*/  LDL.LU R44, [R1+0x74] ;  /* 0x00007400012c7983 */ /* 0x000f280000300800 */
[----:B------:R-:W4:Y:S04]  /*3440*/  LDL.LU R42, [R1+0x68] ;  /* 0x00006800012a7983 */ /* 0x000f280000300800 */
[----:B------:R-:W4:Y:S04]  /*3450*/  LDL.LU R29, [R1+0x60] ;  /* 0x00006000011d7983 */ /* 0x000f280000300800 */
[----:B------:R-:W4:Y:S04]  /*3460*/  LDL.LU R28, [R1+0x58] ;  /* 0x00005800011c7983 */ /* 0x000f280000300800 */
[----:B------:R0:W-:Y:S04]  /*3470*/  STL [R1+0xc4], R3 ;  /* 0x0000c40301007387 */ /* 0x0001e80000100800 */
[----:B------:R-:W4:Y:S04]  /*3480*/  LDL.LU R27, [R1+0x4c] ;  /* 0x00004c00011b7983 */ /* 0x000f280000300800 */
[----:B------:R1:W-:Y:S01]  /*3490*/  STL [R1+0xc0], R0 ;  /* 0x0000c00001007387 */ /* 0x0003e20000100800 */
[----:B0-----:R-:W-:-:S03]  /*34a0*/  FFMA.FTZ R3, R37, R33, R19 ;  /* 0x0000002125037223 */ /* 0x001fc60000010013 */
[----:B------:R-:W4:Y:S04]  /*34b0*/  LDL.LU R26, [R1+0x3c] ;  /* 0x00003c00011a7983 */ /* 0x000f280000300800 */
[----:B------:R0:W-:Y:S01]  /*34c0*/  STL [R1+0xbc], R3 ;  /* 0x0000bc0301007387 */ /* 0x0001e20000100800 */
[----:B-1----:R-:W-:-:S03]  /*34d0*/  FFMA.FTZ R0, R37, R34, R19 ;  /* 0x0000002225007223 */ /* 0x002fc60000010013 */
[----:B------:R-:W4:Y:S04]  /*34e0*/  LDL.LU R25, [R1+0x30] ;  /* 0x0000300001197983 */ /* 0x000f280000300800 */
[----:B------:R1:W-:Y:S01]  /*34f0*/  STL [R1+0xb4], R0 ;  /* 0x0000b40001007387 */ /* 0x0003e20000100800 */
[----:B0-----:R-:W-:-:S03]  /*3500*/  FFMA.FTZ R3, R37, R35, R19 ;  /* 0x0000002325037223 */ /* 0x001fc60000010013 */
[----:B------:R-:W4:Y:S04]  /*3510*/  LDL.LU R24, [R1+0x2c] ;  /* 0x00002c0001187983 */ /* 0x000f280000300800 */
[----:B------:R0:W-:Y:S01]  /*3520*/  STL [R1+0x70], R3 ;  /* 0x0000700301007387 */ /* 0x0001e20000100800 */
[----:B-1----:R-:W-:-:S03]  /*3530*/  FFMA.FTZ R0, R37, R36, R19 ;  /* 0x0000002425007223 */ /* 0x002fc60000010013 */
[----:B------:R-:W4:Y:S04]  /*3540*/  LDL.LU R41, [R1+0x24] ;  /* 0x0000240001297983 */ /* 0x000f280000300800 */
[----:B0-----:R-:W4:Y:S04]  /*3550*/  LDL.LU R3, [R1+0x1c] ;  /* 0x00001c0001037983 */ /* 0x001f280000300800 */
[----:B------:R0:W-:Y:S04]  /*3560*/  STL [R1+0x6c], R0 ;  /* 0x00006c0001007387 */ /* 0x0001e80000100800 */
[----:B------:R-:W4:Y:S01]  /*3570*/  LDL.LU R39, [R1+0x14] ;  /* 0x0000140001277983 */ /* 0x000f220000300800 */
[----:B------:R-:W-:-:S02]  /*3580*/  SHF.L.U32 R38, R38, 0x10, RZ ;  /* 0x0000001026267819 */ /* 0x000fc400000006ff */
[----:B------:R-:W-:-:S03]  /*3590*/  SHF.L.U32 R40, R40, 0x10, RZ ;  /* 0x0000001028287819 */ /* 0x000fc600000006ff */
[C---:B------:R-:W-:Y:S02]  /*35a0*/  FADD.FTZ R38, -R10.reuse, R38 ;  /* 0x000000260a267221 */ /* 0x040fe40000010100 */
[----:B------:R-:W-:Y:S02]  /*35b0*/  FADD.FTZ R40, -R10, R40 ;  /* 0x000000280a287221 */ /* 0x000fe40000010100 */
[C---:B------:R-:W-:Y:S02]  /*35c0*/  FMUL.FTZ R38, R8.reuse, R38 ;  /* 0x0000002608267220 */ /* 0x040fe40000410000 */
[----:B------:R-:W-:Y:S02]  /*35d0*/  FMUL.FTZ R40, R8, R40 ;  /* 0x0000002808287220 */ /* 0x000fe40000410000 */
[----:B0-----:R-:W-:-:S05]  /*35e0*/  FFMA.FTZ R0, R37, R38, R19 ;  /* 0x0000002625007223 */ /* 0x001fca0000010013 */
[----:B------:R0:W-:Y:S02]  /*35f0*/  STL [R1+0x16c], R0 ;  /* 0x00016c0001007387 */ /* 0x0001e40000100800 */
[----:B0-----:R-:W-:-:S05]  /*3600*/  FFMA.FTZ R0, R37, R40, R19 ;  /* 0x0000002825007223 */ /* 0x001fca0000010013 */
[----:B------:R0:W-:Y:S04]  /*3610*/  STL [R1+0x5c], R0 ;  /* 0x00005c0001007387 */ /* 0x0001e80000100800 */
[----:B------:R-:W4:Y:S01]  /*3620*/  LDL.LU R36, [R1+0x84] ;  /* 0x0000840001247983 */ /* 0x000f220000300800 */
[----:B------:R-:W-:Y:S01]  /*3630*/  F2FP.BF16.F32.PACK_AB R53, R53, R2 ;  /* 0x000000023535723e */ /* 0x000fe200000010ff */
[----:B--2---:R-:W-:-:S04]  /*3640*/  FADD.FTZ R35, R49, -R10 ;  /* 0x8000000a31237221 */ /* 0x004fc80000010000 */
[----:B------:R-:W-:Y:S01]  /*3650*/  FMUL.FTZ R35, R8, R35 ;  /* 0x0000002308237220 */ /* 0x000fe20000410000 */
[----:B---3--:R-:W-:-:S03]  /*3660*/  FADD.FTZ R34, R48, -R10 ;  /* 0x8000000a30227221 */ /* 0x008fc60000010000 */
[----:B0-----:R-:W-:Y:S01]  /*3670*/  FFMA.FTZ R0, R43, R35, R45 ;  /* 0x000000232b007223 */ /* 0x001fe2000001002d */
[----:B------:R-:W-:Y:S01]  /*3680*/  FMUL.FTZ R34, R8, R34 ;  /* 0x0000002208227220 */ /* 0x000fe20000410000 */
[----:B----4-:R-:W-:-:S03]  /*3690*/  FADD.FTZ R33, R47, -R10 ;  /* 0x8000000a2f217221 */ /* 0x010fc60000010000 */
[--C-:B------:R-:W-:Y:S01]  /*36a0*/  FFMA.FTZ R34, R43, R34, R45.reuse ;  /* 0x000000222b227223 */ /* 0x100fe2000001002d */
[----:B------:R-:W-:Y:S01]  /*36b0*/  FMUL.FTZ R33, R8, R33 ;  /* 0x0000002108217220 */ /* 0x000fe20000410000 */
[--C-:B------:R-:W-:Y:S01]  /*36c0*/  FADD.FTZ R32, R46, -R10.reuse ;  /* 0x8000000a2e207221 */ /* 0x100fe20000010000 */
[--C-:B------:R-:W-:Y:S01]  /*36d0*/  FADD.FTZ R31, R44, -R10.reuse ;  /* 0x8000000a2c1f7221 */ /* 0x100fe20000010000 */
[--C-:B------:R-:W-:Y:S02]  /*36e0*/  FADD.FTZ R30, R42, -R10.reuse ;  /* 0x8000000a2a1e7221 */ /* 0x100fe40000010000 */
[----:B------:R-:W2:Y:S04]  /*36f0*/  LDL.LU R42, [R1+0x8c] ;  /* 0x00008c00012a7983 */ /* 0x000ea80000300800 */
[----:B------:R-:W3:Y:S01]  /*3700*/  LDL.LU R44, [R1+0x90] ;  /* 0x00009000012c7983 */ /* 0x000ee20000300800 */
[C---:B------:R-:W-:Y:S01]  /*3710*/  FMUL.FTZ R32, R8.reuse, R32 ;  /* 0x0000002008207220 */ /* 0x040fe20000410000 */
[C---:B------:R-:W-:Y:S01]  /*3720*/  FMUL.FTZ R31, R8.reuse, R31 ;  /* 0x0000001f081f7220 */ /* 0x040fe20000410000 */
[--C-:B------:R-:W-:Y:S01]  /*3730*/  FADD.FTZ R29, R29, -R10.reuse ;  /* 0x8000000a1d1d7221 */ /* 0x100fe20000010000 */
[----:B------:R-:W-:Y:S01]  /*3740*/  FMUL.FTZ R30, R8, R30 ;  /* 0x0000001e081e7220 */ /* 0x000fe20000410000 */
[--C-:B------:R-:W-:Y:S01]  /*3750*/  FADD.FTZ R28, R28, -R10.reuse ;  /* 0x8000000a1c1c7221 */ /* 0x100fe20000010000 */
[----:B------:R-:W-:Y:S01]  /*3760*/  FFMA.FTZ R31, R43, R31, R45 ;  /* 0x0000001f2b1f7223 */ /* 0x000fe2000001002d */
[C---:B------:R-:W-:Y:S01]  /*3770*/  FMUL.FTZ R29, R8.reuse, R29 ;  /* 0x0000001d081d7220 */ /* 0x040fe20000410000 */
[----:B------:R-:W-:Y:S01]  /*3780*/  FADD.FTZ R27, R27, -R10 ;  /* 0x8000000a1b1b7221 */ /* 0x000fe20000010000 */
[----:B------:R-:W-:-:S02]  /*3790*/  FMUL.FTZ R28, R8, R28 ;  /* 0x0000001c081c7220 */ /* 0x000fc40000410000 */
[C-C-:B------:R-:W-:Y:S01]  /*37a0*/  FFMA.FTZ R29, R43.reuse, R29, R45.reuse ;  /* 0x0000001d2b1d7223 */ /* 0x140fe2000001002d */
[----:B------:R-:W-:Y:S01]  /*37b0*/  FMUL.FTZ R27, R8, R27 ;  /* 0x0000001b081b7220 */ /* 0x000fe20000410000 */
[----:B------:R-:W-:Y:S01]  /*37c0*/  FADD.FTZ R26, R26, -R10 ;  /* 0x8000000a1a1a7221 */ /* 0x000fe20000010000 */
[----:B------:R-:W-:-:S03]  /*37d0*/  FFMA.FTZ R28, R43, R28, R45 ;  /* 0x0000001c2b1c7223 */ /* 0x000fc6000001002d */
[----:B------:R-:W-:Y:S01]  /*37e0*/  FMUL.FTZ R26, R8, R26 ;  /* 0x0000001a081a7220 */ /* 0x000fe20000410000 */
[--C-:B------:R-:W-:Y:S01]  /*37f0*/  FADD.FTZ R25, R25, -R10.reuse ;  /* 0x8000000a19197221 */ /* 0x100fe20000010000 */
[--C-:B------:R-:W-:Y:S01]  /*3800*/  FADD.FTZ R19, R41, -R10.reuse ;  /* 0x8000000a29137221 */ /* 0x100fe20000010000 */
[----:B------:R-:W-:Y:S02]  /*3810*/  FADD.FTZ R61, R39, -R10 ;  /* 0x8000000a273d7221 */ /* 0x000fe40000010000 */
[----:B------:R-:W4:Y:S04]  /*3820*/  LDL.LU R39, [R1+0x94] ;  /* 0x0000940001277983 */ /* 0x000f280000300800 */
[----:B------:R0:W-:Y:S04]  /*3830*/  STL [R1+0x30], R0 ;  /* 0x0000300001007387 */ /* 0x0001e80000100800 */
[----:B------:R-:W4:Y:S04]  /*3840*/  LDL.LU R41, [R1+0x9c] ;  /* 0x00009c0001297983 */ /* 0x000f280000300800 */
[----:B------:R-:W-:Y:S01]  /*3850*/  STL [R1+0x40], R34 ;  /* 0x0000402201007387 */ /* 0x000fe20000100800 */
[----:B0-----:R-:W-:-:S03]  /*3860*/  FFMA.FTZ R0, R43, R33, R45 ;  /* 0x000000212b007223 */ /* 0x001fc6000001002d */
[----:B------:R-:W4:Y:S04]  /*3870*/  LDL.LU R46, [R1+0xa0] ;  /* 0x0000a000012e7983 */ /* 0x000f280000300800 */
[----:B------:R-:W4:Y:S04]  /*3880*/  LDL.LU R47, [R1+0xa4] ;  /* 0x0000a400012f7983 */ /* 0x000f280000300800 */
[----:B------:R0:W-:Y:S04]  /*3890*/  STL [R1+0x3c], R0 ;  /* 0x00003c0001007387 */ /* 0x0001e80000100800 */
[----:B------:R-:W4:Y:S04]  /*38a0*/  LDL.LU R48, [R1+0xa8] ;  /* 0x0000a80001307983 */ /* 0x000f280000300800 */
[----:B------:R-:W4:Y:S01]  /*38b0*/  LDL.LU R49, [R1+0xb0] ;  /* 0x0000b00001317983 */ /* 0x000f220000300800 */
[----:B0-----:R-:W-:Y:S01]  /*38c0*/  FFMA.FTZ R0, R43, R32, R45 ;  /* 0x000000202b007223 */ /* 0x001fe2000001002d */
[----:B------:R-:W-:-:S04]  /*38d0*/  FADD.FTZ R3, R3, -R10 ;  /* 0x8000000a03037221 */ /* 0x000fc80000010000 */
[----:B------:R0:W-:Y:S01]  /*38e0*/  STL [R1+0x38], R0 ;  /* 0x0000380001007387 */ /* 0x0001e20000100800 */
[C---:B------:R-:W-:Y:S01]  /*38f0*/  FMUL.FTZ R25, R8.reuse, R25 ;  /* 0x0000001908197220 */ /* 0x040fe20000410000 */
[C---:B------:R-:W-:Y:S02]  /*3900*/  FMUL.FTZ R19, R8.reuse, R19 ;  /* 0x0000001308137220 */ /* 0x040fe40000410000 */
[----:B------:R-:W-:Y:S01]  /*3910*/  STL [R1+0x2c], R31 ;  /* 0x00002c1f01007387 */ /* 0x000fe20000100800 */
[C-C-:B0-----:R-:W-:Y:S01]  /*3920*/  FFMA.FTZ R0, R43.reuse, R30, R45.reuse ;  /* 0x0000001e2b007223 */ /* 0x141fe2000001002d */
[----:B------:R-:W-:Y:S01]  /*3930*/  FMUL.FTZ R3, R8, R3 ;  /* 0x0000000308037220 */ /* 0x000fe20000410000 */
[----:B------:R-:W-:-:S03]  /*3940*/  FFMA.FTZ R26, R43, R26, R45 ;  /* 0x0000001a2b1a7223 */ /* 0x000fc6000001002d */
[----:B------:R0:W-:Y:S01]  /*3950*/  STL [R1+0x24], R0 ;  /* 0x0000240001007387 */ /* 0x0001e20000100800 */
[C-C-:B------:R-:W-:Y:S01]  /*3960*/  FFMA.FTZ R25, R43.reuse, R25, R45.reuse ;  /* 0x000000192b197223 */ /* 0x140fe2000001002d */
[C-C-:B------:R-:W-:Y:S01]  /*3970*/  FFMA.FTZ R19, R43.reuse, R19, R45.reuse ;  /* 0x000000132b137223 */ /* 0x140fe2000001002d */
[C-C-:B------:R-:W-:Y:S01]  /*3980*/  FFMA.FTZ R3, R43.reuse, R3, R45.reuse ;  /* 0x000000032b037223 */ /* 0x140fe2000001002d */
[----:B------:R-:W-:Y:S01]  /*3990*/  STL [R1+0x1c], R29 ;  /* 0x00001c1d01007387 */ /* 0x000fe20000100800 */
[----:B0-----:R-:W-:-:S03]  /*39a0*/  FFMA.FTZ R0, R43, R27, R45 ;  /* 0x0000001b2b007223 */ /* 0x001fc6000001002d */
[----:B------:R-:W-:Y:S04]  /*39b0*/  STL [R1+0x18], R28 ;  /* 0x0000181c01007387 */ /* 0x000fe80000100800 */
[----:B------:R-:W-:Y:S04]  /*39c0*/  STL [R1+0x14], R0 ;  /* 0x0000140001007387 */ /* 0x000fe80000100800 */
[----:B------:R0:W-:Y:S04]  /*39d0*/  STL [R1+0x10], R26 ;  /* 0x0000101a01007387 */ /* 0x0001e80000100800 */
[----:B------:R-:W-:Y:S04]  /*39e0*/  STL [R1+0xc], R25 ;  /* 0x00000c1901007387 */ /* 0x000fe80000100800 */
[----:B------:R1:W-:Y:S04]  /*39f0*/  STL [R1+0x4], R19 ;  /* 0x0000041301007387 */ /* 0x0003e80000100800 */
[----:B------:R1:W-:Y:S04]  /*3a00*/  STL [R1], R3 ;  /* 0x0000000301007387 */ /* 0x0003e80000100800 */
[----:B------:R-:W4:Y:S04]  /*3a10*/  LDL.LU R27, [R1+0x10c] ;  /* 0x00010c00011b7983 */ /* 0x000f280000300800 */
[----:B0-----:R-:W4:Y:S04]  /*3a20*/  LDL.LU R26, [R1+0x110] ;  /* 0x00011000011a7983 */ /* 0x001f280000300800 */
[----:B------:R-:W4:Y:S04]  /*3a30*/  LDL.LU R29, [R1+0x114] ;  /* 0x00011400011d7983 */ /* 0x000f280000300800 */
[----:B------:R-:W4:Y:S04]  /*3a40*/  LDL.LU R28, [R1+0x118] ;  /* 0x00011800011c7983 */ /* 0x000f280000300800 */
[----:B------:R-:W4:Y:S04]  /*3a50*/  LDL.LU R30, [R1+0x11c] ;  /* 0x00011c00011e7983 */ /* 0x000f280000300800 */
[----:B------:R-:W4:Y:S04]  /*3a60*/  LDL.LU R2, [R1+0x170] ;  /* 0x0001700001027983 */ /* 0x000f280000300800 */
[----:B------:R-:W4:Y:S01]  /*3a70*/  LDL.LU R32, [R1+0x120] ;  /* 0x0001200001207983 */ /* 0x000f220000300800 */
[----:B------:R-:W-:Y:S01]  /*3a80*/  FADD.FTZ R24, R24, -R10 ;  /* 0x8000000a18187221 */ /* 0x000fe20000010000 */
[----:B------:R-:W-:Y:S01]  /*3a90*/  IMAD.U32 R60, R16, 0x10000, RZ ;  /* 0x00010000103c7824 */ /* 0x000fe200078e00ff */
[----:B------:R-:W-:Y:S01]  /*3aa0*/  SHF.L.U32 R58, R20, 0x10, RZ ;  /* 0x00000010143a7819 */ /* 0x000fe200000006ff */
[----:B------:R-:W-:-:S02]  /*3ab0*/  IMAD.U32 R50, R23, 0x10000, RZ ;  /* 0x0001000017327824 */ /* 0x000fc400078e00ff */
[----:B------:R-:W-:Y:S01]  /*3ac0*/  FMUL.FTZ R24, R8, R24 ;  /* 0x0000001808187220 */ /* 0x000fe20000410000 */
[----:B------:R-:W-:Y:S02]  /*3ad0*/  SHF.L.U32 R52, R21, 0x10, RZ ;  /* 0x0000001015347819 */ /* 0x000fe400000006ff */
[----:B------:R-:W-:Y:S01]  /*3ae0*/  SHF.L.U32 R51, R22, 0x10, RZ ;  /* 0x0000001016337819 */ /* 0x000fe200000006ff */
[----:B------:R-:W-:Y:S01]  /*3af0*/  FFMA.FTZ R0, R43, R24, R45 ;  /* 0x000000182b007223 */ /* 0x000fe2000001002d */
[----:B------:R-:W-:Y:S01]  /*3b00*/  SHF.L.U32 R59, R17, 0x10, RZ ;  /* 0x00000010113b7819 */ /* 0x000fe200000006ff */
[----:B------:R-:W-:Y:S01]  /*3b10*/  FMUL.FTZ R61, R8, R61 ;  /* 0x0000003d083d7220 */ /* 0x000fe20000410000 */
        /* <DEDUP_REMOVED lines=9> */
[----:B------:R-:W-:Y:S01]  /*3bb0*/  FFMA.FTZ R61, R43, R61, R45 ;  /* 0x0000003d2b3d7223 */ /* 0x000fe2000001002d */
[----:B--2---:R-:W-:-:S02]  /*3bc0*/  SHF.L.U32 R22, R42, 0x10, RZ ;  /* 0x000000102a167819 */ /* 0x004fc400000006ff */
[----:B---3--:R-:W-:-:S03]  /*3bd0*/  SHF.L.U32 R21, R44, 0x10, RZ ;  /* 0x000000102c157819 */ /* 0x008fc600000006ff */
[C---:B------:R-:W-:Y:S01]  /*3be0*/  FADD.FTZ R22, -R10.reuse, R22 ;  /* 0x000000160a167221 */ /* 0x040fe20000010100 */
[----:B------:R-:W2:Y:S01]  /*3bf0*/  LDL.LU R44, [R1+0x128] ;  /* 0x00012800012c7983 */ /* 0x000ea20000300800 */
[----:B------:R-:W-:-:S03]  /*3c00*/  FADD.FTZ R21, -R10, R21 ;  /* 0x000000150a157221 */ /* 0x000fc60000010100 */
[----:B------:R-:W3:Y:S04]  /*3c10*/  LDL.LU R43, [R1+0x12c] ;  /* 0x00012c00012b7983 */ /* 0x000ee80000300800 */
[----:B------:R-:W3:Y:S01]  /*3c20*/  LDL.LU R42, [R1+0x20] ;  /* 0x00002000012a7983 */ /* 0x000ee20000300800 */
[----:B----4-:R-:W-:Y:S02]  /*3c30*/  SHF.L.U32 R20, R39, 0x10, RZ ;  /* 0x0000001027147819 */ /* 0x010fe400000006ff */
[----:B-1----:R-:W-:-:S03]  /*3c40*/  SHF.L.U32 R19, R41, 0x10, RZ ;  /* 0x0000001029137819 */ /* 0x002fc600000006ff */
[----:B------:R-:W-:Y:S01]  /*3c50*/  FADD.FTZ R20, -R10, R20 ;  /* 0x000000140a147221 */ /* 0x000fe20000010100 */
[----:B------:R-:W4:Y:S01]  /*3c60*/  LDL.LU R41, [R1+0x134] ;  /* 0x0001340001297983 */ /* 0x000f220000300800 */
[----:B------:R-:W-:Y:S01]  /*3c70*/  IMAD.U32 R17, R46, 0x10000, RZ ;  /* 0x000100002e117824 */ /* 0x000fe200078e00ff */
[----:B------:R-:W-:Y:S01]  /*3c80*/  SHF.L.U32 R16, R47, 0x10, RZ ;  /* 0x000000102f107819 */ /* 0x000fe200000006ff */
[C---:B------:R-:W-:Y:S02]  /*3c90*/  FADD.FTZ R19, -R10.reuse, R19 ;  /* 0x000000130a137221 */ /* 0x040fe40000010100 */
[----:B------:R-:W-:Y:S01]  /*3ca0*/  FADD.FTZ R17, -R10, R17 ;  /* 0x000000110a117221 */ /* 0x000fe20000010100 */
[----:B------:R-:W4:Y:S01]  /*3cb0*/  LDL.LU R40, [R1+0x28] ;  /* 0x0000280001287983 */ /* 0x000f220000300800 */
[----:B------:R-:W-:Y:S02]  /*3cc0*/  SHF.L.U32 R3, R48, 0x10, RZ ;  /* 0x0000001030037819 */ /* 0x000fe400000006ff */
[----:B------:R-:W-:Y:S01]  /*3cd0*/  SHF.L.U32 R24, R49, 0x10, RZ ;  /* 0x0000001031187819 */ /* 0x000fe200000006ff */
[----:B------:R-:W-:-:S02]  /*3ce0*/  FADD.FTZ R16, -R10, R16 ;  /* 0x000000100a107221 */ /* 0x000fc40000010100 */
[C---:B------:R-:W-:Y:S01]  /*3cf0*/  FADD.FTZ R3, -R10.reuse, R3 ;  /* 0x000000030a037221 */ /* 0x040fe20000010100 */
[----:B------:R-:W4:Y:S01]  /*3d00*/  LDL.LU R39, [R1+0x138] ;  /* 0x0001380001277983 */ /* 0x000f220000300800 */
[----:B------:R-:W-:Y:S01]  /*3d10*/  FADD.FTZ R10, -R10, R24 ;  /* 0x000000180a0a7221 */ /* 0x000fe20000010100 */
[C---:B------:R-:W-:Y:S02]  /*3d20*/  LEA R24, P1, R4.reuse, UR8, 0x1 ;  /* 0x0000000804187c11 */ /* 0x040fe4000f8208ff */
[----:B------:R-:W4:Y:S04]  /*3d30*/  LDL.LU R38, [R1+0x34] ;  /* 0x0000340001267983 */ /* 0x000f280000300800 */
[----:B------:R-:W4:Y:S04]  /*3d40*/  LDL.LU R37, [R1+0x13c] ;  /* 0x00013c0001257983 */ /* 0x000f280000300800 */
[----:B------:R-:W4:Y:S04]  /*3d50*/  LDL.LU R36, [R1+0x44] ;  /* 0x0000440001247983 */ /* 0x000f280000300800 */
[----:B------:R-:W4:Y:S04]  /*3d60*/  LDL.LU R47, [R1+0x130] ;  /* 0x00013000012f7983 */ /* 0x000f280000300800 */
[----:B------:R-:W4:Y:S01]  /*3d70*/  LDL.LU R46, [R1+0x48] ;  /* 0x00004800012e7983 */ /* 0x000f220000300800 */
[----:B------:R-:W-:-:S02]  /*3d80*/  LEA.HI.X R25, R4, UR9, R27, 0x1, P1 ;  /* 0x0000000904197c11 */ /* 0x000fc400088f0c1b */
        /* <DEDUP_REMOVED lines=10> */
[----:B------:R-:W4:Y:S04]  /*3e30*/  LDL.LU R55, [R1+0x140] ;  /* 0x0001400001377983 */ /* 0x000f280000300800 */
[----:B------:R-:W4:Y:S01]  /*3e40*/  LDL.LU R54, [R1+0x54] ;  /* 0x0000540001367983 */ /* 0x000f220000300800 */
[----:B------:R-:W-:-:S04]  /*3e50*/  LEA R32, P1, R56, UR8, 0x1 ;  /* 0x0000000838207c11 */ /* 0x000fc8000f8208ff */
[----:B------:R-:W-:Y:S02]  /*3e60*/  LEA.HI.X R33, R56, UR9, R34, 0x1, P1 ;  /* 0x0000000938217c11 */ /* 0x000fe400088f0c22 */
[----:B------:R-:W-:Y:S02]  /*3e70*/  LEA R34, P1, R57, UR8, 0x1 ;  /* 0x0000000839227c11 */ /* 0x000fe4000f8208ff */
[----:B------:R-:W-:Y:S01]  /*3e80*/  IADD3.X R2, RZ, R2, RZ, P0, !PT ;  /* 0x00000002ff027210 */ /* 0x000fe200007fe4ff */
        /* <DEDUP_REMOVED lines=30> */
[----:B--2---:R-:W-:-:S02]  /*4070*/  LEA.HI.X R35, R57, UR9, R44, 0x1, P1 ;  /* 0x0000000939237c11 */ /* 0x004fc400088f0c2c */
[----:B------:R-:W2:Y:S04]  /*4080*/  LDL.LU R57, [R1+0x80] ;  /* 0x0000800001397983 */ /* 0x000ea80000300800 */
[----:B------:R-:W2:Y:S01]  /*4090*/  LDL.LU R56, [R1+0xd8] ;  /* 0x0000d80001387983 */ /* 0x000ea20000300800 */
[----:B---3--:R-:W-:-:S04]  /*40a0*/  LEA R44, P1, R42, UR8, 0x1 ;  /* 0x000000082a2c7c11 */ /* 0x008fc8000f8208ff */
[----:B------:R-:W-:Y:S02]  /*40b0*/  LEA.HI.X R45, R42, UR9, R43, 0x1, P1 ;  /* 0x000000092a2d7c11 */ /* 0x000fe400088f0c2b */
[----:B----4-:R-:W-:-:S04]  /*40c0*/  LEA R42, P1, R40, UR8, 0x1 ;  /* 0x00000008282a7c11 */ /* 0x010fc8000f8208ff */
        /* <DEDUP_REMOVED lines=9> */
[----:B------:R-:W3:Y:S04]  /*4160*/  LDL.LU R54, [R1+0x40] ;  /* 0x0000400001367983 */ /* 0x000ee80000300800 */
[----:B------:R-:W4:Y:S04]  /*4170*/  LDL.LU R55, [R1+0x3c] ;  /* 0x00003c0001377983 */ /* 0x000f280000300800 */
[----:B------:R-:W2:Y:S01]  /*4180*/  LDL.LU R11, [R1+0x30] ;  /* 0x00003000010b7983 */ /* 0x000ea20000300800 */
[----:B------:R-:W-:-:S02]  /*4190*/  LEA R48, P1, R18, UR8, 0x1 ;  /* 0x0000000812307c11 */ /* 0x000fc4000f8208ff */
[----:B------:R-:W-:Y:S02]  /*41a0*/  PRMT R8, R12, 0x7632, R8 ;  /* 0x000076320c087816 */ /* 0x000fe40000000008 */
[--C-:B------:R-:W-:Y:S01]  /*41b0*/  LEA.HI.X R49, R18, UR9, R2.reuse, 0x1, P1 ;  /* 0x0000000912317c11 */ /* 0x100fe200088f0c02 */
[----:B------:R0:W-:Y:S01]  /*41c0*/  STG.E.U16 desc[UR6][R14.64+0x4], R12 ;  /* 0x0000040c0e007986 */ /* 0x0001e2000c101506 */
[----:B------:R-:W-:Y:S01]  /*41d0*/  PRMT R2, R9, 0x7632, R2 ;  /* 0x0000763209027816 */ /* 0x000fe20000000002 */
[----:B------:R-:W-:Y:S02]  /*41e0*/  ULDC.64 UR8, c[0x0][0x238] ;  /* 0x00008e0000087ab9 */ /* 0x000fe40000000a00 */
[----:B------:R-:W-:Y:S04]  /*41f0*/  STG.E.U16 desc[UR6][R14.64], R9 ;  /* 0x000000090e007986 */ /* 0x000fe8000c101506 */
[----:B------:R-:W-:Y:S04]  /*4200*/  STG.E.U16 desc[UR6][R14.64+0x2], R2 ;  /* 0x000002020e007986 */ /* 0x000fe8000c101506 */
[----:B0-----:R-:W4:Y:S04]  /*4210*/  LDL.LU R12, [R1+0xdc] ;  /* 0x0000dc00010c7983 */ /* 0x001f280000300800 */
[----:B------:R-:W4:Y:S04]  /*4220*/  LDL.LU R13, [R1+0xe4] ;  /* 0x0000e400010d7983 */ /* 0x000f280000300800 */
[----:B------:R0:W-:Y:S01]  /*4230*/  STG.E.U16 desc[UR6][R14.64+0x6], R8 ;  /* 0x000006080e007986 */ /* 0x0001e2000c101506 */
[----:B--2---:R-:W-:-:S03]  /*4240*/  F2FP.BF16.F32.PACK_AB R60, R60, R11 ;  /* 0x0000000b3c3c723e */ /* 0x004fc600000010ff */
[----:B------:R-:W2:Y:S04]  /*4250*/  LDL.LU R11, [R1+0x38] ;  /* 0x00003800010b7983 */ /* 0x000ea80000300800 */
[----:B0-----:R-:W2:Y:S01]  /*4260*/  LDL.LU R14, [R1+0xb8] ;  /* 0x0000b800010e7983 */ /* 0x001ea20000300800 */
[----:B------:R-:W-:-:S03]  /*4270*/  PRMT R2, R53, 0x7632, R2 ;  /* 0x0000763235027816 */ /* 0x000fc60000000002 */
[----:B------:R-:W2:Y:S01]  /*4280*/  LDL.LU R15, [R1+0xc8] ;  /* 0x0000c800010f7983 */ /* 0x000ea20000300800 */
[----:B------:R-:W-:Y:S02]  /*4290*/  PRMT R9, R60, 0x7632, R9 ;  /* 0x000076323c097816 */ /* 0x000fe40000000009 */
[----:B------:R-:W-:Y:S02]  /*42a0*/  F2FP.BF16.F32.PACK_AB R8, R57, R56 ;  /* 0x000000383908723e */ /* 0x000fe400000010ff */
[----:B------:R-:W2:Y:S01]  /*42b0*/  LDL.LU R57, [R1+0xd0] ;  /* 0x0000d00001397983 */ /* 0x000ea20000300800 */
[----:B---3--:R-:W-:-:S03]  /*42c0*/  F2FP.BF16.F32.PACK_AB R59, R59, R54 ;  /* 0x000000363b3b723e */ /* 0x008fc600000010ff */
[----:B------:R-:W3:Y:S04]  /*42d0*/  LDL.LU R56, [R1+0xf0] ;  /* 0x0000f00001387983 */ /* 0x000ee80000300800 */
[----:B------:R-:W3:Y:S04]  /*42e0*/  LDL.LU R54, [R1+0x2c] ;  /* 0x00002c0001367983 */ /* 0x000ee80000300800 */
[----:B------:R-:W-:Y:S04]  /*42f0*/  STG.E.U16 desc[UR6][R24.64], R53 ;  /* 0x0000003518007986 */ /* 0x000fe8000c101506 */
[----:B------:R0:W-:Y:S04]  /*4300*/  STG.E.U16 desc[UR6][R24.64+0x2], R2 ;  /* 0x0000020218007986 */ /* 0x0001e8000c101506 */
[----:B------:R-:W-:Y:S04]  /*4310*/  STG.E.U16 desc[UR6][R24.64+0x4], R60 ;  /* 0x0000043c18007986 */ /* 0x000fe8000c101506 */
[----:B------:R-:W-:Y:S01]  /*4320*/  STG.E.U16 desc[UR6][R24.64+0x6], R9 ;  /* 0x0000060918007986 */ /* 0x000fe2000c101506 */
[----:B0-----:R-:W-:-:S03]  /*4330*/  PRMT R2, R8, 0x7632, R2 ;  /* 0x0000763208027816 */ /* 0x001fc60000000002 */
[----:B------:R2:W-:Y:S01]  /*4340*/  STG.E.U16 desc[UR6][R4.64], R8 ;  /* 0x0000000804007986 */ /* 0x0005e2000c101506 */
[----:B----4-:R-:W-:Y:S02]  /*4350*/  F2FP.BF16.F32.PACK_AB R58, R58, R55 ;  /* 0x000000373a3a723e */ /* 0x010fe400000010ff */
[----:B--2---:R-:W-:Y:S02]  /*4360*/  F2FP.BF16.F32.PACK_AB R8, R14, R12 ;  /* 0x0000000c0e08723e */ /* 0x004fe400000010ff */
[----:B------:R-:W2:Y:S04]  /*4370*/  LDL.LU R14, [R1+0xd4] ;  /* 0x0000d400010e7983 */ /* 0x000ea80000300800 */
[----:B------:R-:W2:Y:S04]  /*4380*/  LDL.LU R12, [R1+0x100] ;  /* 0x00010000010c7983 */ /* 0x000ea80000300800 */
[----:B------:R-:W4:Y:S01]  /*4390*/  LDL.LU R55, [R1+0x24] ;  /* 0x0000240001377983 */ /* 0x000f220000300800 */
[----:B------:R-:W-:-:S03]  /*43a0*/  PRMT R9, R59, 0x7632, R9 ;  /* 0x000076323b097816 */ /* 0x000fc60000000009 */
[----:B------:R0:W-:Y:S01]  /*43b0*/  STG.E.U16 desc[UR6][R4.64+0x2], R2 ;  /* 0x0000020204007986 */ /* 0x0001e2000c101506 */
[----:B------:R-:W-:-:S03]  /*43c0*/  F2FP.BF16.F32.PACK_AB R52, R52, R11 ;  /* 0x0000000b3434723e */ /* 0x000fc600000010ff */
[----:B------:R-:W-:Y:S04]  /*43d0*/  STG.E.U16 desc[UR6][R4.64+0x4], R59 ;  /* 0x0000043b04007986 */ /* 0x000fe8000c101506 */
[----:B------:R1:W-:Y:S01]  /*43e0*/  STG.E.U16 desc[UR6][R4.64+0x6], R9 ;  /* 0x0000060904007986 */ /* 0x0003e2000c101506 */
[----:B0-----:R-:W-:-:S03]  /*43f0*/  PRMT R2, R8, 0x7632, R2 ;  /* 0x0000763208027816 */ /* 0x001fc60000000002 */
[----:B------:R-:W-:Y:S01]  /*4400*/  STG.E.U16 desc[UR6][R26.64], R8 ;  /* 0x000000081a007986 */ /* 0x000fe2000c101506 */
[----:B-1----:R-:W-:Y:S02]  /*4410*/  PRMT R5, R58, 0x7632, R5 ;  /* 0x000076323a057816 */ /* 0x002fe40000000005 */
[----:B------:R-:W-:Y:S02]  /*4420*/  F2FP.BF16.F32.PACK_AB R4, R15, R13 ;  /* 0x0000000d0f04723e */ /* 0x000fe400000010ff */
[----:B------:R-:W4:Y:S04]  /*4430*/  LDL.LU R15, [R1+0xcc] ;  /* 0x0000cc00010f7983 */ /* 0x000f280000300800 */
[----:B------:R-:W4:Y:S01]  /*4440*/  LDL.LU R13, [R1+0x108] ;  /* 0x00010800010d7983 */ /* 0x000f220000300800 */
[----:B---3--:R-:W-:-:S03]  /*4450*/  F2FP.BF16.F32.PACK_AB R51, R51, R54 ;  /* 0x000000363333723e */ /* 0x008fc600000010ff */
[----:B------:R0:W-:Y:S04]  /*4460*/  STG.E.U16 desc[UR6][R26.64+0x2], R2 ;  /* 0x000002021a007986 */ /* 0x0001e8000c101506 */
[----:B------:R-:W-:Y:S04]  /*4470*/  STG.E.U16 desc[UR6][R26.64+0x4], R58 ;  /* 0x0000043a1a007986 */ /* 0x000fe8000c101506 */
[----:B------:R1:W-:Y:S04]  /*4480*/  STG.E.U16 desc[UR6][R26.64+0x6], R5 ;  /* 0x000006051a007986 */ /* 0x0003e8000c101506 */
[----:B------:R-:W3:Y:S01]  /*4490*/  LDL.LU R11, [R1+0x1c] ;  /* 0x00001c00010b7983 */ /* 0x000ee20000300800 */
[----:B0-----:R-:W-:-:S03]  /*44a0*/  PRMT R2, R4, 0x7632, R2 ;  /* 0x0000763204027816 */ /* 0x001fc60000000002 */
[----:B------:R0:W-:Y:S01]  /*44b0*/  STG.E.U16 desc[UR6][R6.64], R4 ;  /* 0x0000000406007986 */ /* 0x0001e2000c101506 */
[----:B-1----:R-:W-:-:S03]  /*44c0*/  PRMT R5, R52, 0x7632, R5 ;  /* 0x0000763234057816 */ /* 0x002fc60000000005 */
[----:B------:R1:W-:Y:S01]  /*44d0*/  STG.E.U16 desc[UR6][R6.64+0x2], R2 ;  /* 0x0000020206007986 */ /* 0x0003e2000c101506 */
[----:B0-----:R-:W-:-:S03]  /*44e0*/  F2FP.BF16.F32.PACK_AB R4, R57, R56 ;  /* 0x000000383904723e */ /* 0x001fc600000010ff */
[----:B------:R-:W3:Y:S04]  /*44f0*/  LDL.LU R57, [R1+0xc4] ;  /* 0x0000c40001397983 */ /* 0x000ee80000300800 */
[----:B------:R-:W3:Y:S01]  /*4500*/  LDL.LU R54, [R1+0x104] ;  /* 0x0001040001367983 */ /* 0x000ee20000300800 */
[----:B-1----:R-:W-:-:S03]  /*4510*/  PRMT R2, R4, 0x7632, R2 ;  /* 0x0000763204027816 */ /* 0x002fc60000000002 */
[----:B------:R-:W-:Y:S04]  /*4520*/  STG.E.U16 desc[UR6][R6.64+0x4], R52 ;  /* 0x0000043406007986 */ /* 0x000fe8000c101506 */
[----:B------:R-:W-:Y:S04]  /*4530*/  STG.E.U16 desc[UR6][R6.64+0x6], R5 ;  /* 0x0000060506007986 */ /* 0x000fe8000c101506 */
[----:B------:R2:W-:Y:S04]  /*4540*/  STG.E.U16 desc[UR6][R28.64], R4 ;  /* 0x000000041c007986 */ /* 0x0005e8000c101506 */
[----:B------:R-:W3:Y:S01]  /*4550*/  LDL.LU R56, [R1+0x18] ;  /* 0x0000180001387983 */ /* 0x000ee20000300800 */
[----:B--2---:R-:W-:-:S03]  /*4560*/  F2FP.BF16.F32.PACK_AB R4, R14, R12 ;  /* 0x0000000c0e04723e */ /* 0x004fc600000010ff */
[----:B------:R-:W2:Y:S01]  /*4570*/  LDL.LU R14, [R1+0xc0] ;  /* 0x0000c000010e7983 */ /* 0x000ea20000300800 */
[----:B----4-:R-:W-:-:S03]  /*4580*/  F2FP.BF16.F32.PACK_AB R50, R50, R55 ;  /* 0x000000373232723e */ /* 0x010fc600000010ff */
[----:B------:R-:W2:Y:S04]  /*4590*/  LDL.LU R12, [R1+0xfc] ;  /* 0x0000fc00010c7983 */ /* 0x000ea80000300800 */
[----:B------:R-:W4:Y:S01]  /*45a0*/  LDL.LU R55, [R1+0x14] ;  /* 0x0000140001377983 */ /* 0x000f220000300800 */
[----:B------:R-:W-:-:S03]  /*45b0*/  PRMT R5, R51, 0x7632, R5 ;  /* 0x0000763233057816 */ /* 0x000fc60000000005 */
[----:B------:R0:W-:Y:S04]  /*45c0*/  STG.E.U16 desc[UR6][R28.64+0x2], R2 ;  /* 0x000002021c007986 */ /* 0x0001e8000c101506 */
        /* <DEDUP_REMOVED lines=8> */
[----:B------:R-:W4:Y:S01]  /*4650*/  LDL.LU R13, [R1+0xbc] ;  /* 0x0000bc00010d7983 */ /* 0x000f220000300800 */
[----:B-1----:R-:W-:-:S03]  /*4660*/  PRMT R2, R4, 0x7632, R2 ;  /* 0x0000763204027816 */ /* 0x002fc60000000002 */
[----:B------:R-:W-:Y:S01]  /*4670*/  STG.E.U16 desc[UR6][R30.64+0x6], R5 ;  /* 0x000006051e007986 */ /* 0x000fe2000c101506 */
[----:B---3--:R-:W-:-:S03]  /*4680*/  F2FP.BF16.F32.PACK_AB R23, R23, R11 ;  /* 0x0000000b1717723e */ /* 0x008fc600000010ff */
[----:B------:R0:W-:Y:S04]  /*4690*/  STG.E.U16 desc[UR6][R32.64], R4 ;  /* 0x0000000420007986 */ /* 0x0001e8000c101506 */
[----:B------:R-:W3:Y:S01]  /*46a0*/  LDL.LU R11, [R1+0xf8] ;  /* 0x0000f800010b7983 */ /* 0x000ee20000300800 */
[----:B0-----:R-:W-:-:S03]  /*46b0*/  F2FP.BF16.F32.PACK_AB R4, R57, R54 ;  /* 0x000000363904723e */ /* 0x001fc600000010ff */
[----:B------:R-:W3:Y:S04]  /*46c0*/  LDL.LU R54, [R1+0x10] ;  /* 0x0000100001367983 */ /* 0x000ee80000300800 */
[----:B------:R-:W3:Y:S04]  /*46d0*/  LDL.LU R15, [R1+0xb4] ;  /* 0x0000b400010f7983 */ /* 0x000ee80000300800 */
[----:B------:R-:W3:Y:S01]  /*46e0*/  LDL.LU R57, [R1+0xf4] ;  /* 0x0000f40001397983 */ /* 0x000ee20000300800 */
[----:B------:R-:W-:-:S03]  /*46f0*/  F2FP.BF16.F32.PACK_AB R22, R22, R56 ;  /* 0x000000381616723e */ /* 0x000fc600000010ff */
[----:B------:R-:W3:Y:S01]  /*4700*/  LDL.LU R56, [R1+0xc] ;  /* 0x00000c0001387983 */ /* 0x000ee20000300800 */
[----:B--2---:R-:W-:-:S03]  /*4710*/  F2FP.BF16.F32.PACK_AB R7, R14, R12 ;  /* 0x0000000c0e07723e */ /* 0x004fc600000010ff */
[----:B------:R-:W2:Y:S01]  /*4720*/  LDL.LU R12, [R1+0x70] ;  /* 0x00007000010c7983 */ /* 0x000ea20000300800 */
[----:B----4-:R-:W-:-:S03]  /*4730*/  F2FP.BF16.F32.PACK_AB R21, R21, R55 ;  /* 0x000000371515723e */ /* 0x010fc600000010ff */
[----:B------:R-:W2:Y:S01]  /*4740*/  LDL.LU R55, [R1+0xec] ;  /* 0x0000ec0001377983 */ /* 0x000ea20000300800 */
[----:B------:R-:W-:Y:S02]  /*4750*/  PRMT R5, R23, 0x7632, R5 ;  /* 0x0000763217057816 */ /* 0x000fe40000000005 */
[----:B------:R-:W-:Y:S01]  /*4760*/  PRMT R6, R4, 0x7632, R6 ;  /* 0x0000763204067816 */ /* 0x000fe20000000006 */
[----:B------:R-:W-:Y:S01]  /*4770*/  STG.E.U16 desc[UR6][R32.64+0x2], R2 ;  /* 0x0000020220007986 */ /* 0x000fe2000c101506 */
[----:B------:R-:W-:-:S03]  /*4780*/  PRMT R8, R22, 0x7632, R8 ;  /* 0x0000763216087816 */ /* 0x000fc60000000008 */
[----:B------:R-:W-:Y:S04]  /*4790*/  STG.E.U16 desc[UR6][R32.64+0x4], R23 ;  /* 0x0000041720007986 */ /* 0x000fe8000c101506 */
[----:B------:R0:W-:Y:S04]  /*47a0*/  STG.E.U16 desc[UR6][R32.64+0x6], R5 ;  /* 0x0000060520007986 */ /* 0x0001e8000c101506 */
[----:B------:R1:W-:Y:S04]  /*47b0*/  STG.E.U16 desc[UR6][R34.64], R4 ;  /* 0x0000000422007986 */ /* 0x0003e8000c101506 */
[----:B------:R4:W-:Y:S04]  /*47c0*/  STG.E.U16 desc[UR6][R34.64+0x2], R6 ;  /* 0x0000020622007986 */ /* 0x0009e8000c101506 */
[----:B------:R4:W-:Y:S01]  /*47d0*/  STG.E.U16 desc[UR6][R34.64+0x6], R8 ;  /* 0x0000060822007986 */ /* 0x0009e2000c101506 */
[----:B0-----:R-:W-:-:S02]  /*47e0*/  PRMT R5, R7, 0x7632, R5 ;  /* 0x0000763207057816 */ /* 0x001fc40000000005 */
[----:B-1----:R-:W-:Y:S01]  /*47f0*/  PRMT R4, R21, 0x7632, R4 ;  /* 0x0000763215047816 */ /* 0x002fe20000000004 */
[----:B------:R-:W-:Y:S01]  /*4800*/  STG.E.U16 desc[UR6][R34.64+0x4], R22 ;  /* 0x0000041622007986 */ /* 0x000fe2000c101506 */
[----:B------:R-:W-:-:S03]  /*4810*/  F2FP.BF16.F32.PACK_AB R17, R17, R0 ;  /* 0x000000001111723e */ /* 0x000fc600000010ff */
[----:B------:R0:W-:Y:S04]  /*4820*/  STG.E.U16 desc[UR6][R44.64+0x2], R5 ;  /* 0x000002052c007986 */ /* 0x0001e8000c101506 */
[----:B------:R1:W-:Y:S01]  /*4830*/  STG.E.U16 desc[UR6][R44.64+0x6], R4 ;  /* 0x000006042c007986 */ /* 0x0003e2000c101506 */
[----:B---3--:R-:W-:-:S03]  /*4840*/  F2FP.BF16.F32.PACK_AB R2, R13, R11 ;  /* 0x0000000b0d02723e */ /* 0x008fc600000010ff */
[----:B------:R-:W3:Y:S01]  /*4850*/  LDL.LU R13, [R1+0x6c] ;  /* 0x00006c00010d7983 */ /* 0x000ee20000300800 */
[C---:B----4-:R-:W-:Y:S02]  /*4860*/  PRMT R6, R2.reuse, 0x7610, R6 ;  /* 0x0000761002067816 */ /* 0x050fe40000000006 */
[----:B------:R-:W-:Y:S01]  /*4870*/  PRMT R8, R2, 0x7632, R8 ;  /* 0x0000763202087816 */ /* 0x000fe20000000008 */
[----:B------:R-:W3:Y:S01]  /*4880*/  LDL.LU R11, [R1+0xe8] ;  /* 0x0000e800010b7983 */ /* 0x000ee20000300800 */
[----:B------:R-:W-:-:S03]  /*4890*/  F2FP.BF16.F32.PACK_AB R20, R20, R54 ;  /* 0x000000361414723e */ /* 0x000fc600000010ff */
[----:B------:R-:W4:Y:S01]  /*48a0*/  LDL.LU R54, [R1+0x4] ;  /* 0x0000040001367983 */ /* 0x000f220000300800 */
[----:B------:R-:W-:-:S03]  /*48b0*/  F2FP.BF16.F32.PACK_AB R2, R15, R57 ;  /* 0x000000390f02723e */ /* 0x000fc600000010ff */
[----:B------:R-:W4:Y:S01]  /*48c0*/  LDL.LU R57, [R1+0xe0] ;  /* 0x0000e00001397983 */ /* 0x000f220000300800 */
[C---:B0-----:R-:W-:Y:S02]  /*48d0*/  PRMT R5, R2.reuse, 0x7610, R5 ;  /* 0x0000761002057816 */ /* 0x041fe40000000005 */
[----:B-1----:R-:W-:Y:S02]  /*48e0*/  PRMT R4, R2, 0x7632, R4 ;  /* 0x0000763202047816 */ /* 0x002fe40000000004 */
[----:B------:R-:W-:Y:S02]  /*48f0*/  F2FP.BF16.F32.PACK_AB R19, R19, R56 ;  /* 0x000000381313723e */ /* 0x000fe400000010ff */
[----:B------:R-:W4:Y:S01]  /*4900*/  LDL.LU R56, [R1] ;  /* 0x0000000001387983 */ /* 0x000f220000300800 */
[----:B--2---:R-:W-:-:S03]  /*4910*/  F2FP.BF16.F32.PACK_AB R2, R12, R55 ;  /* 0x000000370c02723e */ /* 0x004fc600000010ff */
[----:B------:R-:W2:Y:S04]  /*4920*/  LDL.LU R55, [R1+0x5c] ;  /* 0x00005c0001377983 */ /* 0x000ea80000300800 */
[----:B------:R-:W2:Y:S04]  /*4930*/  LDL.LU R0, [R1+0x16c] ;  /* 0x00016c0001007983 */ /* 0x000ea80000300800 */
[----:B------:R0:W-:Y:S04]  /*4940*/  STG.E.U16 desc[UR6][R44.64], R7 ;  /* 0x000000072c007986 */ /* 0x0001e8000c101506 */
[----:B------:R-:W-:Y:S01]  /*4950*/  STG.E.U16 desc[UR6][R44.64+0x4], R21 ;  /* 0x000004152c007986 */ /* 0x000fe2000c101506 */
[----:B0-----:R-:W-:-:S03]  /*4960*/  PRMT R7, R20, 0x7632, R7 ;  /* 0x0000763214077816 */ /* 0x001fc60000000007 */
[----:B------:R0:W-:Y:S04]  /*4970*/  STG.E.U16 desc[UR6][R42.64+0x2], R8 ;  /* 0x000002082a007986 */ /* 0x0001e8000c101506 */
[----:B------:R1:W-:Y:S04]  /*4980*/  STG.E.U16 desc[UR6][R42.64+0x6], R7 ;  /* 0x000006072a007986 */ /* 0x0003e8000c101506 */
[----:B------:R-:W-:Y:S01]  /*4990*/  STG.E.U16 desc[UR6][R42.64], R6 ;  /* 0x000000062a007986 */ /* 0x000fe2000c101506 */
[----:B0-----:R-:W-:-:S03]  /*49a0*/  PRMT R8, R2, 0x7610, R8 ;  /* 0x0000761002087816 */ /* 0x001fc60000000008 */
[----:B------:R-:W-:Y:S01]  /*49b0*/  STG.E.U16 desc[UR6][R42.64+0x4], R20 ;  /* 0x000004142a007986 */ /* 0x000fe2000c101506 */
[----:B-1----:R-:W-:-:S03]  /*49c0*/  PRMT R7, R2, 0x7632, R7 ;  /* 0x0000763202077816 */ /* 0x002fc60000000007 */
[----:B------:R0:W-:Y:S01]  /*49d0*/  STG.E.U16 desc[UR6][R40.64+0x2], R4 ;  /* 0x0000020428007986 */ /* 0x0001e2000c101506 */
[----:B---3--:R-:W-:-:S04]  /*49e0*/  F2FP.BF16.F32.PACK_AB R2, R13, R11 ;  /* 0x0000000b0d02723e */ /* 0x008fc800000010ff */
[C---:B------:R-:W-:Y:S02]  /*49f0*/  PRMT R18, R2.reuse, 0x7610, R18 ;  /* 0x0000761002127816 */ /* 0x040fe40000000012 */
[----:B0-----:R-:W-:Y:S02]  /*4a00*/  PRMT R4, R2, 0x7632, R4 ;  /* 0x0000763202047816 */ /* 0x001fe40000000004 */
[----:B----4-:R-:W-:Y:S02]  /*4a10*/  F2FP.BF16.F32.PACK_AB R16, R16, R54 ;  /* 0x000000361010723e */ /* 0x010fe400000010ff */
[----:B------:R-:W3:Y:S01]  /*4a20*/  LDL.LU R54, [R1+0xac] ;  /* 0x0000ac0001367983 */ /* 0x000ee20000300800 */
[----:B--2---:R-:W-:-:S03]  /*4a30*/  F2FP.BF16.F32.PACK_AB R2, R0, R57 ;  /* 0x000000390002723e */ /* 0x004fc600000010ff */
[----:B------:R-:W2:Y:S01]  /*4a40*/  LDL.LU R0, [R1+0x168] ;  /* 0x0001680001007983 */ /* 0x000ea20000300800 */
[----:B------:R-:W-:-:S03]  /*4a50*/  PRMT R6, R19, 0x7632, R6 ;  /* 0x0000763213067816 */ /* 0x000fc60000000006 */
[----:B------:R0:W-:Y:S01]  /*4a60*/  STG.E.U16 desc[UR6][R40.64], R5 ;  /* 0x0000000528007986 */ /* 0x0001e2000c101506 */
[----:B------:R-:W-:-:S03]  /*4a70*/  PRMT R23, R2, 0x7610, R23 ;  /* 0x0000761002177816 */ /* 0x000fc60000000017 */
[----:B------:R-:W-:Y:S04]  /*4a80*/  STG.E.U16 desc[UR6][R40.64+0x4], R19 ;  /* 0x0000041328007986 */ /* 0x000fe8000c101506 */
[----:B------:R-:W-:Y:S01]  /*4a90*/  STG.E.U16 desc[UR6][R40.64+0x6], R6 ;  /* 0x0000060628007986 */ /* 0x000fe2000c101506 */
[----:B0-----:R-:W-:-:S05]  /*4aa0*/  PRMT R5, R17, 0x7632, R5 ;  /* 0x0000763211057816 */ /* 0x001fca0000000005 */
[----:B------:R0:W-:Y:S02]  /*4ab0*/  STG.E.U16 desc[UR6][R38.64+0x6], R5 ;  /* 0x0000060526007986 */ /* 0x0001e4000c101506 */
[----:B0-----:R-:W-:Y:S02]  /*4ac0*/  PRMT R5, R2, 0x7632, R5 ;  /* 0x0000763202057816 */ /* 0x001fe40000000005 */
[----:B--2---:R-:W-:Y:S02]  /*4ad0*/  F2FP.BF16.F32.PACK_AB R2, R55, R0 ;  /* 0x000000003702723e */ /* 0x004fe400000010ff */
[----:B------:R-:W2:Y:S01]  /*4ae0*/  LDL.LU R0, [R1+0x160] ;  /* 0x0001600001007983 */ /* 0x000ea20000300800 */
[----:B------:R-:W-:Y:S02]  /*4af0*/  F2FP.BF16.F32.PACK_AB R3, R3, R56 ;  /* 0x000000380303723e */ /* 0x000fe400000010ff */
[----:B------:R-:W-:Y:S01]  /*4b00*/  F2FP.BF16.F32.PACK_AB R10, R10, R61 ;  /* 0x0000003d0a0a723e */ /* 0x000fe200000010ff */
[----:B------:R-:W-:Y:S01]  /*4b10*/  STG.E.U16 desc[UR6][R38.64], R8 ;  /* 0x0000000826007986 */ /* 0x000fe2000c101506 */
[----:B------:R-:W-:-:S03]  /*4b20*/  PRMT R6, R16, 0x7632, R6 ;  /* 0x0000763210067816 */ /* 0x000fc60000000006 */
[----:B------:R0:W-:Y:S01]  /*4b30*/  STG.E.U16 desc[UR6][R38.64+0x2], R7 ;  /* 0x0000020726007986 */ /* 0x0001e2000c101506 */
[----:B------:R-:W-:-:S03]  /*4b40*/  PRMT R24, R2, 0x7632, R24 ;  /* 0x0000763202187816 */ /* 0x000fc60000000018 */
[----:B------:R-:W-:Y:S04]  /*4b50*/  STG.E.U16 desc[UR6][R38.64+0x4], R17 ;  /* 0x0000041126007986 */ /* 0x000fe8000c101506 */
[----:B------:R1:W-:Y:S01]  /*4b60*/  STG.E.U16 desc[UR6][R36.64+0x2], R4 ;  /* 0x0000020424007986 */ /* 0x0003e2000c101506 */
[----:B0-----:R-:W-:-:S03]  /*4b70*/  PRMT R7, R3, 0x7632, R7 ;  /* 0x0000763203077816 */ /* 0x001fc60000000007 */
[----:B------:R0:W-:Y:S04]  /*4b80*/  STG.E.U16 desc[UR6][R36.64], R18 ;  /* 0x0000001224007986 */ /* 0x0001e8000c101506 */
[----:B------:R0:W-:Y:S01]  /*4b90*/  STG.E.U16 desc[UR6][R36.64+0x4], R16 ;  /* 0x0000041024007986 */ /* 0x0001e2000c101506 */
[----:B-1----:R-:W-:-:S03]  /*4ba0*/  PRMT R4, R10, 0x7632, R4 ;  /* 0x000076320a047816 */ /* 0x002fc60000000004 */
        /* <DEDUP_REMOVED lines=12> */
[----:B------:R-:W-:-:S03]  /*4c70*/  ISETP.GE.U32.AND P0, PT, R0, UR8, PT ;  /* 0x0000000800007c0c */ /* 0x000fc6000bf06070 */
[----:B------:R0:W-:Y:S01]  /*4c80*/  STL [R1+0xac], R54 ;  /* 0x0000ac3601007387 */ /* 0x0001e20000100800 */
[----:B------:R-:W-:-:S13]  /*4c90*/  ISETP.GE.AND.EX P0, PT, R54, UR9, PT, P0 ;  /* 0x0000000936007c0c */ /* 0x000fda000bf06300 */
[----:B0-----:R-:W-:Y:S05]  /*4ca0*/  @!P0 BRA `(.L_x_852) ;  /* 0xffffffb400d08947 */ /* 0x001fea000383ffff */
[----:B------:R-:W-:Y:S05]  /*4cb0*/  EXIT ;  /* 0x000000000000794d */ /* 0x000fea0003800000 */
.L_x_853:
        /* <DEDUP_REMOVED lines=12> */
.L_x_1825:


//--------------------- .text._ZN13group_norm_v214gn_cuda_kernelI13__nv_bfloat16Li320ELi3ELi16ELi40ELi4096ELb1ELi32ELi320ELi320ELi4ELb1ELi2ELb0ELb0ENS_16CompileConditionILi900EEEEEvPT_PKS4_S7_S7_flPfS8_Pj --------------------------
	.section	.text._ZN13group_norm_v214gn_cuda_kernelI13__nv_bfloat16Li320ELi3ELi16ELi40ELi4096ELb1ELi32ELi320ELi320ELi4ELb1ELi2ELb0ELb0ENS_16CompileConditionILi900EEEEEvPT_PKS4_S7_S7_flPfS8_Pj,"ax",@progbits
	.align	128
        .global         _ZN13group_norm_v214gn_cuda_kernelI13__nv_bfloat16Li320ELi3ELi16ELi40ELi4096ELb1ELi32ELi320ELi320ELi4ELb1ELi2ELb0ELb0ENS_16CompileConditionILi900EEEEEvPT_PKS4_S7_S7_flPfS8_Pj
        .type           _ZN13group_norm_v214gn_cuda_kernelI13__nv_bfloat16Li320ELi3ELi16ELi40ELi4096ELb1ELi32ELi320ELi320ELi4ELb1ELi2ELb0ELb0ENS_16CompileConditionILi900EEEEEvPT_PKS4_S7_S7_flPfS8_Pj,@function
        .size           _ZN13group_norm_v214gn_cuda_kernelI13__nv_bfloat16Li320ELi3ELi16ELi40ELi4096ELb1ELi32ELi320ELi320ELi4ELb1ELi2ELb0ELb0ENS_16CompileConditionILi900EEEEEvPT_PKS4_S7_S7_flPfS8_Pj,(.L_x_1826 - _ZN13group_norm_v214gn_cuda_kernelI13__nv_bfloat16Li320ELi3ELi16ELi40ELi4096ELb1ELi32ELi320ELi320ELi4ELb1ELi2ELb0ELb0ENS_16CompileConditionILi900EEEEEvPT_PKS4_S7_S7_flPfS8_Pj)
        .other          _ZN13group_norm_v214gn_cuda_kernelI13__nv_bfloat16Li320ELi3ELi16ELi40ELi4096ELb1ELi32ELi320ELi320ELi4ELb1ELi2ELb0ELb0ENS_16CompileConditionILi900EEEEEvPT_PKS4_S7_S7_flPfS8_Pj,@"STO_CUDA_ENTRY STV_DEFAULT"
_ZN13group_norm_v214gn_cuda_kernelI13__nv_bfloat16Li320ELi3ELi16ELi40ELi4096ELb1ELi32ELi320ELi320ELi4ELb1ELi2ELb0ELb0ENS_16CompileConditionILi900EEEEEvPT_PKS4_S7_S7_flPfS8_Pj:
.text._ZN13group_norm_v214gn_cuda_kernelI13__nv_bfloat16Li320ELi3ELi16ELi40ELi4096ELb1ELi32ELi320ELi320ELi4ELb1ELi2ELb0ELb0ENS_16CompileConditionILi900EEEEEvPT_PKS4_S7_S7_flPfS8_Pj:
        /* <DEDUP_REMOVED lines=20> */
[----:B------:R-:W-:Y:S01]  /*0140*/  SHF.R.U32.HI R4, RZ, 0x2, R8 ;  /* 0x00000002ff047819 */ /* 0x000fe20000011608 */
[----:B------:R-:W-:Y:S01]  /*0150*/  ULDC.64 UR6, c[0x0][0x208] ;  /* 0x0000820000067ab9 */ /* 0x000fe20000000a00 */
[----:B------:R-:W-:Y:S01]  /*0160*/  SHF.R.U32.HI R7, RZ, 0x6, R3 ;  /* 0x00000006ff077819 */ /* 0x000fe20000011603 */
[----:B------:R-:W-:Y:S01]  /*0170*/  UMOV UR4, URZ ;  /* 0x0000003f00047c82 */ /* 0x000fe20008000000 */
[----:B------:R-:W-:-:S03]  /*0180*/  LOP3.LUT R5, R2, 0x8, RZ, 0xc0, !PT ;  /* 0x0000000802057812 */ /* 0x000fc600078ec0ff */
[----:B------:R-:W-:Y:S01]  /*0190*/  IMAD R3, R7, -0x50, R8 ;  /* 0xffffffb007037824 */ /* 0x000fe200078e0208 */
[-C--:B------:R-:W-:Y:S02]  /*01a0*/  IADD3 R6, RZ, -R5.reuse, RZ ;  /* 0x80000005ff067210 */ /* 0x080fe40007ffe0ff */
[----:B------:R-:W-:Y:S01]  /*01b0*/  IADD3 R5, R4, R5, RZ ;  /* 0x0000000504057210 */ /* 0x000fe20007ffe0ff */
[C---:B------:R-:W-:Y:S01]  /*01c0*/  IMAD R4, R3.reuse, 0x28, R20 ;  /* 0x0000002803047824 */ /* 0x040fe200078e0214 */
[----:B------:R-:W-:-:S03]  /*01d0*/  LEA R2, R3, R0, 0x2 ;  /* 0x0000000003027211 */ /* 0x000fc600078e10ff */
[----:B------:R-:W-:Y:S01]  /*01e0*/  IMAD R5, R5, 0x28, -R0 ;  /* 0x0000002805057824 */ /* 0x000fe200078e0a00 */
[----:B------:R-:W-:Y:S01]  /*01f0*/  LEA R4, R7, R4, 0x3 ;  /* 0x0000000407047211 */ /* 0x000fe200078e18ff */
[----:B------:R-:W-:Y:S01]  /*0200*/  IMAD.WIDE.U32 R2, R2, -0x33333333, RZ ;  /* 0xcccccccd02027825 */ /* 0x000fe200078e00ff */
[----:B------:R-:W-:Y:S02]  /*0210*/  MOV R2, R6 ;  /* 0x0000000600027202 */ /* 0x000fe40000000f00 */
[----:B------:R-:W-:Y:S01]  /*0220*/  SHF.L.U32 R0, R8, 0x3, RZ ;  /* 0x0000000308007819 */ /* 0x000fe200000006ff */
[----:B------:R0:W-:Y:S01]  /*0230*/  STL [R1+0x30], R4 ;  /* 0x0000300401007387 */ /* 0x0001e20000100800 */
[----:B------:R-:W-:Y:S02]  /*0240*/  LEA.HI R2, R3, R2, RZ, 0x1b ;  /* 0x0000000203027211 */ /* 0x000fe400078fd8ff */
[----:B------:R-:W-:Y:S02]  /*0250*/  LOP3.LUT R3, R0, 0x18, RZ, 0xc0, !PT ;  /* 0x0000001800037812 */ /* 0x000fe400078ec0ff */
[----:B------:R-:W-:-:S02]  /*0260*/  SHF.R.S32.HI R0, RZ, 0x2, R5 ;  /* 0x00000002ff007819 */ /* 0x000fc40000011405 */
[C---:B------:R-:W-:Y:S02]  /*0270*/  IADD3 R6, R5.reuse, 0x8, RZ ;  /* 0x0000000805067810 */ /* 0x040fe40007ffe0ff */
[C---:B------:R-:W-:Y:S01]  /*0280*/  IADD3 R7, R5.reuse, 0xc, RZ ;  /* 0x0000000c05077810 */ /* 0x040fe20007ffe0ff */
[----:B------:R-:W-:Y:S01]  /*0290*/  IMAD R0, R0, 0x28, R20 ;  /* 0x0000002800007824 */ /* 0x000fe200078e0214 */
[C---:B0-----:R-:W-:Y:S02]  /*02a0*/  LOP3.LUT R4, R5.reuse, 0x4, RZ, 0xfc, !PT ;  /* 0x0000000405047812 */ /* 0x041fe400078efcff */
[----:B------:R-:W-:Y:S02]  /*02b0*/  IADD3 R8, R5, 0x10, RZ ;  /* 0x0000001005087810 */ /* 0x000fe40007ffe0ff */
[----:B------:R-:W-:Y:S02]  /*02c0*/  SHF.R.S32.HI R4, RZ, 0x2, R4 ;  /* 0x00000002ff047819 */ /* 0x000fe40000011404 */
[----:B------:R-:W-:-:S02]  /*02d0*/  SHF.R.S32.HI R6, RZ, 0x2, R6 ;  /* 0x00000002ff067819 */ /* 0x000fc40000011406 */
[----:B------:R-:W-:Y:S01]  /*02e0*/  SHF.R.S32.HI R7, RZ, 0x2, R7 ;  /* 0x00000002ff077819 */ /* 0x000fe20000011407 */
[--C-:B------:R-:W-:Y:S01]  /*02f0*/  IMAD R4, R4, 0x28, R20.reuse ;  /* 0x0000002804047824 */ /* 0x100fe200078e0214 */
[C---:B------:R-:W-:Y:S01]  /*0300*/  IADD3 R9, R5.reuse, 0x14, RZ ;  /* 0x0000001405097810 */ /* 0x040fe20007ffe0ff */
[----:B------:R-:W-:Y:S01]  /*0310*/  IMAD R6, R6, 0x28, R20 ;  /* 0x0000002806067824 */ /* 0x000fe200078e0214 */
[C---:B------:R-:W-:Y:S02]  /*0320*/  IADD3 R10, R5.reuse, 0x18, RZ ;  /* 0x00000018050a7810 */ /* 0x040fe40007ffe0ff */
[C---:B------:R-:W-:Y:S02]  /*0330*/  IADD3 R12, R5.reuse, 0x1c, RZ ;  /* 0x0000001c050c7810 */ /* 0x040fe40007ffe0ff */
[C---:B------:R-:W-:Y:S02]  /*0340*/  IADD3 R14, R5.reuse, 0x20, RZ ;  /* 0x00000020050e7810 */ /* 0x040fe40007ffe0ff */
[----:B------:R-:W-:-:S02]  /*0350*/  IADD3 R16, R5, 0x24, RZ ;  /* 0x0000002405107810 */ /* 0x000fc40007ffe0ff */
[----:B------:R-:W-:Y:S01]  /*0360*/  SHF.R.S32.HI R5, RZ, 0x2, R8 ;  /* 0x00000002ff057819 */ /* 0x000fe20000011408 */
[----:B------:R-:W-:Y:S01]  /*0370*/  IMAD R8, R7, 0x28, R20 ;  /* 0x0000002807087824 */ /* 0x000fe200078e0214 */
[----:B------:R-:W-:Y:S02]  /*0380*/  IADD3 R0, R0, R3, RZ ;  /* 0x0000000300007210 */ /* 0x000fe40007ffe0ff */
[----:B------:R-:W-:Y:S02]  /*0390*/  SHF.R.S32.HI R9, RZ, 0x2, R9 ;  /* 0x00000002ff097819 */ /* 0x000fe40000011409 */
[----:B------:R-:W-:Y:S01]  /*03a0*/  SHF.R.S32.HI R11, RZ, 0x2, R10 ;  /* 0x00000002ff0b7819 */ /* 0x000fe2000001140a */
[----:B------:R-:W-:Y:S01]  /*03b0*/  IMAD R10, R5, 0x28, R20 ;  /* 0x00000028050a7824 */ /* 0x000fe200078e0214 */
[----:B------:R-:W-:Y:S01]  /*03c0*/  IADD3 R5, R3, R4, RZ ;  /* 0x0000000403057210 */ /* 0x000fe20007ffe0ff */
[----:B------:R0:W-:Y:S01]  /*03d0*/  STL [R1+0x28], R0 ;  /* 0x0000280001007387 */ /* 0x0001e20000100800 */
[----:B------:R-:W-:Y:S01]  /*03e0*/  SHF.R.S32.HI R13, RZ, 0x2, R12 ;  /* 0x00000002ff0d7819 */ /* 0x000fe2000001140c */
[----:B------:R-:W-:Y:S01]  /*03f0*/  IMAD R12, R9, 0x28, R20 ;  /* 0x00000028090c7824 */ /* 0x000fe200078e0214 */
[----:B------:R-:W-:Y:S01]  /*0400*/  IADD3 R4, R3, R6, RZ ;  /* 0x0000000603047210 */ /* 0x000fe20007ffe0ff */
[----:B------:R1:W-:Y:S01]  /*0410*/  STL [R1+0x24], R5 ;  /* 0x0000240501007387 */ /* 0x0003e20000100800 */
[----:B------:R-:W-:Y:S01]  /*0420*/  SHF.R.S32.HI R15, RZ, 0x2, R14 ;  /* 0x00000002ff0f7819 */ /* 0x000fe2000001140e */
[----:B------:R-:W-:Y:S01]  /*0430*/  IMAD R14, R11, 0x28, R20 ;  /* 0x000000280b0e7824 */ /* 0x000fe200078e0214 */
[----:B------:R-:W-:Y:S01]  /*0440*/  SHF.R.S32.HI R17, RZ, 0x2, R16 ;  /* 0x00000002ff117819 */ /* 0x000fe20000011410 */
[----:B------:R2:W-:Y:S01]  /*0450*/  STL [R1+0x20], R4 ;  /* 0x0000200401007387 */ /* 0x0005e20000100800 */
[--C-:B------:R-:W-:Y:S01]  /*0460*/  IMAD R16, R13, 0x28, R20.reuse ;  /* 0x000000280d107824 */ /* 0x100fe200078e0214 */
[----:B0-----:R-:W-:Y:S01]  /*0470*/  IADD3 R0, R3, R8, RZ ;  /* 0x0000000803007210 */ /* 0x001fe20007ffe0ff */
[----:B------:R-:W-:-:S02]  /*0480*/  IMAD R18, R15, 0x28, R20 ;  /* 0x000000280f127824 */ /* 0x000fc400078e0214 */
[----:B------:R-:W-:Y:S01]  /*0490*/  IMAD R20, R17, 0x28, R20 ;  /* 0x0000002811147824 */ /* 0x000fe200078e0214 */
[C---:B-1----:R-:W-:Y:S01]  /*04a0*/  IADD3 R5, R3.reuse, R10, RZ ;  /* 0x0000000a03057210 */ /* 0x042fe20007ffe0ff */
[----:B------:R0:W-:Y:S01]  /*04b0*/  STL [R1+0x1c], R0 ;  /* 0x00001c0001007387 */ /* 0x0001e20000100800 */
[----:B--2---:R-:W-:-:S03]  /*04c0*/  IADD3 R4, R3, R12, RZ ;  /* 0x0000000c03047210 */ /* 0x004fc60007ffe0ff */
[----:B------:R1:W-:Y:S04]  /*04d0*/  STL [R1+0x18], R5 ;  /* 0x0000180501007387 */ /* 0x0003e80000100800 */
[----:B------:R2:W-:Y:S01]  /*04e0*/  STL [R1+0x14], R4 ;  /* 0x0000140401007387 */ /* 0x0005e20000100800 */
[C---:B0-----:R-:W-:Y:S02]  /*04f0*/  IADD3 R0, R3.reuse, R14, RZ ;  /* 0x0000000e03007210 */ /* 0x041fe40007ffe0ff */
[----:B-1----:R-:W-:-:S03]  /*0500*/  IADD3 R5, R3, R16, RZ ;  /* 0x0000001003057210 */ /* 0x002fc60007ffe0ff */
[----:B------:R0:W-:Y:S01]  /*0510*/  STL [R1+0x10], R0 ;  /* 0x0000100001007387 */ /* 0x0001e20000100800 */
[----:B--2---:R-:W-:-:S03]  /*0520*/  IADD3 R4, R3, R18, RZ ;  /* 0x0000001203047210 */ /* 0x004fc60007ffe0ff */
[----:B------:R-:W-:Y:S04]  /*0530*/  STL [R1+0xc], R5 ;  /* 0x00000c0501007387 */ /* 0x000fe80000100800 */
[----:B------:R-:W-:Y:S01]  /*0540*/  STL [R1+0x8], R4 ;  /* 0x0000080401007387 */ /* 0x000fe20000100800 */
[----:B0-----:R-:W-:-:S05]  /*0550*/  IADD3 R0, R3, R20, RZ ;  /* 0x0000001403007210 */ /* 0x001fca0007ffe0ff */
[----:B------:R0:W-:Y:S02]  /*0560*/  STL [R1+0x4], R0 ;  /* 0x0000040001007387 */ /* 0x0001e40000100800 */
[----:B0-----:R-:W-:-:S05]  /*0570*/  LEA R0, R2, UR5, 0x3 ;  /* 0x0000000502007c11 */ /* 0x001fca000f8e18ff */
[----:B------:R0:W-:Y:S02]  /*0580*/  STL [R1+0x2c], R0 ;  /* 0x00002c0001007387 */ /* 0x0001e40000100800 */
.L_x_862:
[----:B-1----:R-:W1:Y:S01]  /*0590*/  S2R R42, SR_TID.X ;  /* 0x00000000002a7919 */ /* 0x002e620000002100 */
[----:B------:R-:W-:Y:S01]  /*05a0*/  ULDC.64 UR8, c[0x0][0x218] ;  /* 0x0000860000087ab9 */ /* 0x000fe20000000a00 */
[----:B------:R-:W-:Y:S01]  /*05b0*/  ULDC.64 UR10, c[0x0][0x228] ;  /* 0x00008a00000a7ab9 */ /* 0x000fe20000000a00 */
[----:B------:R-:W2:Y:S01]  /*05c0*/  S2R R5, SR_CTAID.Y ;  /* 0x0000000000057919 */ /* 0x000ea20000002600 */
[----:B0-----:R-:W0:Y:S01]  /*05d0*/  S2R R0, SR_CTAID.X ;  /* 0x0000000000007919 */ /* 0x001e220000002500 */
[----:B-1----:R-:W-:Y:S01]  /*05e0*/  IMAD.WIDE.U32 R2, R42, -0x33333333, RZ ;  /* 0xcccccccd2a027825 */ /* 0x002fe200078e00ff */
[----:B--2---:R-:W-:-:S04]  /*05f0*/  LOP3.LUT R2, R5, 0x1, RZ, 0xc0, !PT ;  /* 0x0000000105027812 */ /* 0x004fc800078ec0ff */
[----:B------:R-:W-:Y:S02]  /*0600*/  SHF.R.U32.HI R3, RZ, 0x6, R3 ;  /* 0x00000006ff037819 */ /* 0x000fe40000011603 */
[----:B0-----:R-:W-:-:S03]  /*0610*/  SHF.L.U32 R0, R0, 0x5, RZ ;  /* 0x0000000500007819 */ /* 0x001fc600000006ff */
[----:B------:R-:W-:Y:S01]  /*0620*/  IMAD R5, R3, -0x50, R42 ;  /* 0xffffffb003057824 */ /* 0x000fe200078e022a */
[----:B------:R-:W-:-:S03]  /*0630*/  LOP3.LUT R0, R0, 0xfe0, RZ, 0xc0, !PT ;  /* 0x00000fe000007812 */ /* 0x000fc600078ec0ff */
[----:B------:R-:W-:Y:S01]  /*0640*/  IMAD R2, R2, 0x50, R5 ;  /* 0x0000005002027824 */ /* 0x000fe200078e0205 */
[----:B------:R-:W-:Y:S01]  /*0650*/  IADD3 R0, R0, R3, RZ ;  /* 0x0000000300007210 */ /* 0x000fe20007ffe0ff */
[----:B------:R-:W-:Y:S01]  /*0660*/  IMAD R5, R46, 0x280000, RZ ;  /* 0x002800002e057824 */ /* 0x000fe200078e02ff */
[----:B------:R-:W-:Y:S02]  /*0670*/  MOV R3, RZ ;  /* 0x000000ff00037202 */ /* 0x000fe40000000f00 */
[----:B------:R-:W-:-:S05]  /*0680*/  SHF.L.U32 R2, R2, 0x2, RZ ;  /* 0x0000000202027819 */ /* 0x000fca00000006ff */
[----:B------:R-:W-:-:S04]  /*0690*/  IMAD.WIDE.U32 R10, R47, 0x280000, R2 ;  /* 0x002800002f0a7825 */ /* 0x000fc800078e0002 */
[----:B------:R-:W-:Y:S01]  /*06a0*/  IMAD R3, R0, 0x280, RZ ;  /* 0x0000028000037824 */ /* 0x000fe200078e02ff */
[----:B------:R-:W-:-:S04]  /*06b0*/  IADD3 R0, R11, R5, RZ ;  /* 0x000000050b007210 */ /* 0x000fc80007ffe0ff */
[C---:B------:R-:W-:Y:S02]  /*06c0*/  IADD3 R17, P0, R3.reuse, R10, RZ ;  /* 0x0000000a03117210 */ /* 0x040fe40007f1e0ff */
[----:B------:R-:W-:Y:S02]  /*06d0*/  IADD3 R5, R3, 0xa00, RZ ;  /* 0x00000a0003057810 */ /* 0x000fe40007ffe0ff */
[----:B------:R-:W-:Y:S02]  /*06e0*/  IADD3.X R55, RZ, R0, RZ, P0, !PT ;  /* 0x00000000ff377210 */ /* 0x000fe400007fe4ff */
[----:B------:R-:W-:-:S04]  /*06f0*/  LEA R18, P0, R17, UR8, 0x1 ;  /* 0x0000000811127c11 */ /* 0x000fc8000f8008ff */
[----:B------:R-:W-:Y:S02]  /*0700*/  LEA.HI.X R19, R17, UR9, R55, 0x1, P0 ;  /* 0x0000000911137c11 */ /* 0x000fe400080f0c37 */
[----:B------:R-:W-:-:S04]  /*0710*/  IADD3 R16, P0, R5, R10, RZ ;  /* 0x0000000a05107210 */ /* 0x000fc80007f1e0ff */
[----:B------:R-:W2:Y:S01]  /*0720*/  LDG.E.64.CONSTANT R18, desc[UR6][R18.64] ;  /* 0x0000000612127981 */ /* 0x000ea2000c1e9b00 */
[----:B------:R-:W-:Y:S02]  /*0730*/  IADD3.X R56, RZ, R0, RZ, P0, !PT ;  /* 0x00000000ff387210 */ /* 0x000fe400007fe4ff */
[C---:B------:R-:W-:Y:S02]  /*0740*/  LEA R20, P0, R16.reuse, UR8, 0x1 ;  /* 0x0000000810147c11 */ /* 0x040fe4000f8008ff */
[----:B------:R-:W-:Y:S02]  /*0750*/  IADD3 R15, R3, 0x1400, RZ ;  /* 0x00001400030f7810 */ /* 0x000fe40007ffe0ff */
[----:B------:R-:W-:Y:S02]  /*0760*/  LEA.HI.X R21, R16, UR9, R56, 0x1, P0 ;  /* 0x0000000910157c11 */ /* 0x000fe400080f0c38 */
[----:B------:R-:W-:-:S04]  /*0770*/  IADD3 R15, P0, R15, R10, RZ ;  /* 0x0000000a0f0f7210 */ /* 0x000fc80007f1e0ff */
[----:B------:R-:W3:Y:S01]  /*0780*/  LDG.E.64.CONSTANT R20, desc[UR6][R20.64] ;  /* 0x0000000614147981 */ /* 0x000ee2000c1e9b00 */
        /* <DEDUP_REMOVED lines=32> */
[----:B------:R-:W-:Y:S01]  /*0990*/  SHF.L.U32 R36, R2, 0x1, RZ ;  /* 0x0000000102247819 */ /* 0x000fe200000006ff */
[----:B------:R0:W-:Y:S01]  /*09a0*/  STL [R1], R6 ;  /* 0x0000000601007387 */ /* 0x0001e20000100800 */
[----:B------:R-:W-:Y:S01]  /*09b0*/  LEA.HI.X R33, R10, UR9, R6, 0x1, P0 ;  /* 0x000000090a217c11 */ /* 0x000fe200080f0c06 */
[----:B------:R-:W-:Y:S01]  /*09c0*/  ULDC.64 UR8, c[0x0][0x220] ;  /* 0x0000880000087ab9 */ /* 0x000fe20000000a00 */
[----:B------:R-:W-:Y:S01]  /*09d0*/  SHF.R.U32.HI R2, RZ, 0x1f, R2 ;  /* 0x0000001fff027819 */ /* 0x000fe20000011602 */
[----:B------:R-:W4:Y:S04]  /*09e0*/  LDL R41, [R1+0x30] ;  /* 0x0000300001297983 */ /* 0x000f280000100800 */
[----:B------:R-:W4:Y:S01]  /*09f0*/  LDG.E.64.CONSTANT R32, desc[UR6][R32.64] ;  /* 0x0000000620207981 */ /* 0x000f22000c1e9b00 */
[----:B------:R-:W-:-:S02]  /*0a00*/  IADD3 R34, P0, R36, UR8, RZ ;  /* 0x0000000824227c10 */ /* 0x000fc4000ff1e0ff */
[----:B------:R-:W-:Y:S02]  /*0a10*/  IADD3 R36, P1, R36, UR10, RZ ;  /* 0x0000000a24247c10 */ /* 0x000fe4000ff3e0ff */
[C---:B------:R-:W-:Y:S02]  /*0a20*/  IADD3.X R35, R2.reuse, UR9, RZ, P0, !PT ;  /* 0x0000000902237c10 */ /* 0x040fe400087fe4ff */
[----:B------:R-:W-:-:S04]  /*0a30*/  IADD3.X R37, R2, UR11, RZ, P1, !PT ;  /* 0x0000000b02257c10 */ /* 0x000fc80008ffe4ff */
[----:B------:R-:W5:Y:S04]  /*0a40*/  LDG.E.64.CONSTANT R34, desc[UR6][R34.64] ;  /* 0x0000000622227981 */ /* 0x000f68000c1e9b00 */
[----:B------:R-:W5:Y:S01]  /*0a50*/  LDG.E.64.CONSTANT R36, desc[UR6][R36.64] ;  /* 0x0000000624247981 */ /* 0x000f62000c1e9b00 */
[----:B------:R-:W-:Y:S01]  /*0a60*/  ISETP.GT.U32.AND P0, PT, R42, 0x1f, PT ;  /* 0x0000001f2a00780c */ /* 0x000fe20003f04070 */
[----:B------:R-:W-:Y:S01]  /*0a70*/  BSSY B0, `(.L_x_854) ;  /* 0x000009e000007945 */ /* 0x000fe20003800000 */
[C---:B--2---:R-:W-:Y:S02]  /*0a80*/  PRMT R5, R18.reuse, 0x7632, R5 ;  /* 0x0000763212057816 */ /* 0x044fe40000000005 */
[----:B------:R-:W-:Y:S02]  /*0a90*/  SHF.L.U32 R0, R18, 0x10, RZ ;  /* 0x0000001012007819 */ /* 0x000fe400000006ff */
[----:B------:R-:W-:-:S02]  /*0aa0*/  SHF.L.U32 R5, R5, 0x10, RZ ;  /* 0x0000001005057819 */ /* 0x000fc400000006ff */
[C---:B------:R-:W-:Y:S01]  /*0ab0*/  SHF.L.U32 R54, R19.reuse, 0x10, RZ ;  /* 0x0000001013367819 */ /* 0x040fe200000006ff */
[----:B0-----:R-:W-:Y:S01]  /*0ac0*/  FADD.FTZ R6, RZ, R0 ;  /* 0x00000000ff067221 */ /* 0x001fe20000010000 */
[----:B------:R-:W-:Y:S01]  /*0ad0*/  FFMA.FTZ R2, R0, R0, RZ ;  /* 0x0000000000027223 */ /* 0x000fe200000100ff */
[----:B------:R-:W-:Y:S02]  /*0ae0*/  PRMT R4, R19, 0x7632, R4 ;  /* 0x0000763213047816 */ /* 0x000fe40000000004 */
[----:B------:R-:W-:Y:S01]  /*0af0*/  FADD.FTZ R3, R6, R5 ;  /* 0x0000000506037221 */ /* 0x000fe20000010000 */
[----:B------:R-:W-:Y:S01]  /*0b00*/  FFMA.FTZ R5, R5, R5, R2 ;  /* 0x0000000505057223 */ /* 0x000fe20000010002 */
[----:B------:R-:W-:Y:S02]  /*0b10*/  SHF.L.U32 R4, R4, 0x10, RZ ;  /* 0x0000001004047819 */ /* 0x000fe400000006ff */
[----:B------:R-:W-:Y:S01]  /*0b20*/  FADD.FTZ R2, R3, R54 ;  /* 0x0000003603027221 */ /* 0x000fe20000010000 */
[----:B------:R-:W-:Y:S01]  /*0b30*/  FFMA.FTZ R5, R54, R54, R5 ;  /* 0x0000003636057223 */ /* 0x000fe20000010005 */
[----:B---3--:R-:W-:-:S02]  /*0b40*/  SHF.L.U32 R53, R20, 0x10, RZ ;  /* 0x0000001014357819 */ /* 0x008fc400000006ff */
[----:B------:R-:W-:Y:S01]  /*0b50*/  PRMT R3, R20, 0x7632, R3 ;  /* 0x0000763214037816 */ /* 0x000fe20000000003 */
[----:B------:R-:W-:Y:S01]  /*0b60*/  FADD.FTZ R2, R2, R4 ;  /* 0x0000000402027221 */ /* 0x000fe20000010000 */
[----:B------:R-:W-:Y:S01]  /*0b70*/  FFMA.FTZ R4, R4, R4, R5 ;  /* 0x0000000404047223 */ /* 0x000fe20000010005 */
[----:B------:R-:W-:Y:S02]  /*0b80*/  SHF.L.U32 R52, R21, 0x10, RZ ;  /* 0x0000001015347819 */ /* 0x000fe400000006ff */
[----:B------:R-:W-:Y:S01]  /*0b90*/  SHF.L.U32 R3, R3, 0x10, RZ ;  /* 0x0000001003037819 */ /* 0x000fe200000006ff */
        /* <DEDUP_REMOVED lines=12> */
[----:B------:R-:W-:Y:S02]  /*0c60*/  SHF.L.U32 R50, R23, 0x10, RZ ;  /* 0x0000001017327819 */ /* 0x000fe400000006ff */
[----:B------:R-:W-:Y:S01]  /*0c70*/  SHF.L.U32 R4, R4, 0x10, RZ ;  /* 0x0000001004047819 */ /* 0x000fe200000006ff */
[----:B------:R-:W-:Y:S01]  /*0c80*/  FADD.FTZ R2, R2, R51 ;  /* 0x0000003302027221 */ /* 0x000fe20000010000 */
[----:B------:R-:W-:Y:S01]  /*0c90*/  FFMA.FTZ R5, R51, R51, R5 ;  /* 0x0000003333057223 */ /* 0x000fe20000010005 */
[----:B------:R-:W-:-:S02]  /*0ca0*/  PRMT R3, R23, 0x7632, R3 ;  /* 0x0000763217037816 */ /* 0x000fc40000000003 */
[----:B------:R-:W-:Y:S01]  /*0cb0*/  FADD.FTZ R2, R2, R4 ;  /* 0x0000000402027221 */ /* 0x000fe20000010000 */
[--C-:B------:R-:W-:Y:S01]  /*0cc0*/  FFMA.FTZ R4, R4, R4, R5.reuse ;  /* 0x0000000404047223 */ /* 0x100fe20000010005 */
[----:B------:R-:W-:Y:S02]  /*0cd0*/  SHF.L.U32 R3, R3, 0x10, RZ ;  /* 0x0000001003037819 */ /* 0x000fe400000006ff */
[----:B------:R-:W-:Y:S01]  /*0ce0*/  FADD.FTZ R2, R2, R50 ;  /* 0x0000003202027221 */ /* 0x000fe20000010000 */
[----:B------:R-:W-:Y:S01]  /*0cf0*/  FFMA.FTZ R4, R50, R50, R4 ;  /* 0x0000003232047223 */ /* 0x000fe20000010004 */
[C---:B------:R-:W-:Y:S02]  /*0d00*/  SHF.L.U32 R49, R24.reuse, 0x10, RZ ;  /* 0x0000001018317819 */ /* 0x040fe400000006ff */
[----:B------:R-:W-:Y:S01]  /*0d10*/  PRMT R5, R24, 0x7632, R5 ;  /* 0x0000763218057816 */ /* 0x000fe20000000005 */
[----:B------:R-:W-:Y:S01]  /*0d20*/  FADD.FTZ R2, R2, R3 ;  /* 0x0000000302027221 */ /* 0x000fe20000010000 */
[----:B------:R-:W-:Y:S01]  /*0d30*/  FFMA.FTZ R3, R3, R3, R4 ;  /* 0x0000000303037223 */ /* 0x000fe20000010004 */
[----:B------:R-:W-:-:S02]  /*0d40*/  SHF.L.U32 R48, R25, 0x10, RZ ;  /* 0x0000001019307819 */ /* 0x000fc400000006ff */
[----:B------:R-:W-:Y:S01]  /*0d50*/  SHF.L.U32 R5, R5, 0x10, RZ ;  /* 0x0000001005057819 */ /* 0x000fe200000006ff */
        /* <DEDUP_REMOVED lines=57> */
[--C-:B------:R-:W-:Y:S01]  /*10f0*/  FADD.FTZ R40, R2, R38.reuse ;  /* 0x0000002602287221 */ /* 0x100fe20000010000 */
[----:B------:R-:W-:Y:S01]  /*1100*/  FFMA.FTZ R39, R38, R38, R39 ;  /* 0x0000002626277223 */ /* 0x000fe20000010027 */
[C---:B------:R-:W-:Y:S02]  /*1110*/  SHF.L.U32 R2, R33.reuse, 0x10, RZ ;  /* 0x0000001021027819 */ /* 0x040fe400000006ff */
[----:B------:R-:W-:-:S03]  /*1120*/  PRMT R38, R33, 0x7632, R38 ;  /* 0x0000763221267816 */ /* 0x000fc60000000026 */
[----:B------:R-:W-:Y:S01]  /*1130*/  FFMA.FTZ R39, R2, R2, R39 ;  /* 0x0000000202277223 */ /* 0x000fe20000010027 */
[----:B------:R-:W-:Y:S01]  /*1140*/  SHF.L.U32 R38, R38, 0x10, RZ ;  /* 0x0000001026267819 */ /* 0x000fe200000006ff */
[----:B------:R-:W-:-:S04]  /*1150*/  FADD.FTZ R40, R40, R2 ;  /* 0x0000000228287221 */ /* 0x000fc80000010000 */
[----:B------:R-:W-:Y:S01]  /*1160*/  FFMA.FTZ R39, R38, R38, R39 ;  /* 0x0000002626277223 */ /* 0x000fe20000010027 */
[----:B------:R-:W-:-:S05]  /*1170*/  FADD.FTZ R38, R40, R38 ;  /* 0x0000002628267221 */ /* 0x000fca0000010000 */
[----:B------:R0:W-:Y:S02]  /*1180*/  STS.64 [R41], R38 ;  /* 0x0000002629007388 */ /* 0x0001e40000000a00 */
[----:B0-----:R-:W-:Y:S02]  /*1190*/  MOV R38, RZ ;  /* 0x000000ff00267202 */ /* 0x001fe40000000f00 */
[----:B------:R-:W-:Y:S01]  /*11a0*/  MOV R41, RZ ;  /* 0x000000ff00297202 */ /* 0x000fe20000000f00 */
[----:B------:R-:W-:Y:S06]  /*11b0*/  BAR.SYNC.DEFER_BLOCKING 0x0 ;  /* 0x0000000000007b1d */ /* 0x000fec0000010000 */
[----:B------:R-:W-:Y:S05]  /*11c0*/  @P0 BRA `(.L_x_855) ;  /* 0x0000000000a00947 */ /* 0x000fea0003800000 */
[----:B------:R-:W2:Y:S04]  /*11d0*/  LDL R40, [R1+0x28] ;  /* 0x0000280001287983 */ /* 0x000ea80000100800 */
[----:B------:R-:W3:Y:S04]  /*11e0*/  LDL R45, [R1+0x24] ;  /* 0x00002400012d7983 */ /* 0x000ee80000100800 */
[----:B------:R-:W4:Y:S04]  /*11f0*/  LDL R44, [R1+0x20] ;  /* 0x00002000012c7983 */ /* 0x000f280000100800 */
[----:B------:R-:W4:Y:S04]  /*1200*/  LDL R43, [R1+0x1c] ;  /* 0x00001c00012b7983 */ /* 0x000f280000100800 */
[----:B--2---:R-:W0:Y:S04]  /*1210*/  LDS.64 R38, [R40] ;  /* 0x0000000028267984 */ /* 0x004e280000000a00 */
[----:B---3--:R1:W2:Y:S04]  /*1220*/  LDS.64 R40, [R45] ;  /* 0x000000002d287984 */ /* 0x0082a80000000a00 */
[----:B-1----:R-:W3:Y:S01]  /*1230*/  LDL R45, [R1+0xc] ;  /* 0x00000c00012d7983 */ /* 0x002ee20000100800 */
[----:B0-----:R-:W-:Y:S01]  /*1240*/  FADD.FTZ R38, RZ, R38 ;  /* 0x00000026ff267221 */ /* 0x001fe20000010000 */
[----:B------:R-:W-:-:S03]  /*1250*/  FADD.FTZ R39, RZ, R39 ;  /* 0x00000027ff277221 */ /* 0x000fc60000010000 */
[----:B--2---:R-:W-:Y:S01]  /*1260*/  FADD.FTZ R40, R38, R40 ;  /* 0x0000002826287221 */ /* 0x004fe20000010000 */
[----:B------:R-:W-:Y:S02]  /*1270*/  FADD.FTZ R41, R39, R41 ;  /* 0x0000002927297221 */ /* 0x000fe40000010000 */
[----:B----4-:R0:W1:Y:S04]  /*1280*/  LDS.64 R38, [R44] ;  /* 0x000000002c267984 */ /* 0x0100680000000a00 */
[----:B0-----:R-:W2:Y:S01]  /*1290*/  LDL R44, [R1+0x8] ;  /* 0x00000800012c7983 */ /* 0x001ea20000100800 */
[----:B-1----:R-:W-:Y:S01]  /*12a0*/  FADD.FTZ R40, R40, R38 ;  /* 0x0000002628287221 */ /* 0x002fe20000010000 */
[----:B------:R-:W-:Y:S02]  /*12b0*/  FADD.FTZ R41, R41, R39 ;  /* 0x0000002729297221 */ /* 0x000fe40000010000 */
[----:B------:R0:W1:Y:S04]  /*12c0*/  LDS.64 R38, [R43] ;  /* 0x000000002b267984 */ /* 0x0000680000000a00 */
[----:B0-----:R-:W4:Y:S01]  /*12d0*/  LDL R43, [R1+0x4] ;  /* 0x00000400012b7983 */ /* 0x001f220000100800 */
[----:B-1----:R-:W-:-:S03]  /*12e0*/  FADD.FTZ R40, R40, R38 ;  /* 0x0000002628287221 */ /* 0x002fc60000010000 */
[----:B------:R-:W3:Y:S01]  /*12f0*/  LDL R38, [R1+0x18] ;  /* 0x0000180001267983 */ /* 0x000ee20000100800 */
[----:B------:R-:W-:-:S03]  /*1300*/  FADD.FTZ R41, R41, R39 ;  /* 0x0000002729297221 */ /* 0x000fc60000010000 */
[----:B---3--:R-:W0:Y:S02]  /*1310*/  LDS.64 R38, [R38] ;  /* 0x0000000026267984 */ /* 0x008e240000000a00 */
[----:B0-----:R-:W-:Y:S02]  /*1320*/  FADD.FTZ R40, R40, R38 ;  /* 0x0000002628287221 */ /* 0x001fe40000010000 */
[----:B------:R-:W3:Y:S01]  /*1330*/  LDL R38, [R1+0x14] ;  /* 0x0000140001267983 */ /* 0x000ee20000100800 */
[----:B------:R-:W-:-:S03]  /*1340*/  FADD.FTZ R41, R41, R39 ;  /* 0x0000002729297221 */ /* 0x000fc60000010000 */
[----:B---3--:R-:W0:Y:S02]  /*1350*/  LDS.64 R38, [R38] ;  /* 0x0000000026267984 */ /* 0x008e240000000a00 */
[----:B0-----:R-:W-:Y:S02]  /*1360*/  FADD.FTZ R40, R40, R38 ;  /* 0x0000002628287221 */ /* 0x001fe40000010000 */
[----:B------:R-:W3:Y:S01]  /*1370*/  LDL R38, [R1+0x10] ;  /* 0x0000100001267983 */ /* 0x000ee20000100800 */
[----:B------:R-:W-:-:S03]  /*1380*/  FADD.FTZ R41, R41, R39 ;  /* 0x0000002729297221 */ /* 0x000fc60000010000 */
[----:B---3--:R-:W0:Y:S02]  /*1390*/  LDS.64 R38, [R38] ;  /* 0x0000000026267984 */ /* 0x008e240000000a00 */
[----:B0-----:R-:W-:Y:S01]  /*13a0*/  FADD.FTZ R40, R40, R38 ;  /* 0x0000002628287221 */ /* 0x001fe20000010000 */
[----:B------:R-:W-:Y:S02]  /*13b0*/  FADD.FTZ R41, R41, R39 ;  /* 0x0000002729297221 */ /* 0x000fe40000010000 */
[----:B------:R-:W0:Y:S02]  /*13c0*/  LDS.64 R38, [R45] ;  /* 0x000000002d267984 */ /* 0x000e240000000a00 */
[----:B0-----:R-:W-:Y:S01]  /*13d0*/  FADD.FTZ R40, R40, R38 ;  /* 0x0000002628287221 */ /* 0x001fe20000010000 */
[----:B------:R-:W-:Y:S02]  /*13e0*/  FADD.FTZ R41, R41, R39 ;  /* 0x0000002729297221 */ /* 0x000fe40000010000 */
[----:B--2---:R-:W0:Y:S02]  /*13f0*/  LDS.64 R38, [R44] ;  /* 0x000000002c267984 */ /* 0x004e240000000a00 */
[----:B0-----:R-:W-:Y:S01]  /*1400*/  FADD.FTZ R40, R40, R38 ;  /* 0x0000002628287221 */ /* 0x001fe20000010000 */
[----:B------:R-:W-:-:S02]  /*1410*/  FADD.FTZ R41, R41, R39 ;  /* 0x0000002729297221 */ /* 0x000fc40000010000 */
[----:B----4-:R-:W0:Y:S02]  /*1420*/  LDS.64 R38, [R43] ;  /* 0x000000002b267984 */ /* 0x010e240000000a00 */
[----:B0-----:R-:W-:Y:S01]  /*1430*/  FADD.FTZ R38, R40, R38 ;  /* 0x0000002628267221 */ /* 0x001fe20000010000 */
[----:B------:R-:W-:-:S07]  /*1440*/  FADD.FTZ R41, R41, R39 ;  /* 0x0000002729297221 */ /* 0x000fce0000010000 */
.L_x_855:
[----:B------:R-:W-:Y:S05]  /*1450*/  BSYNC B0 ;  /* 0x0000000000007941 */ /* 0x000fea0003800000 */
.L_x_854:
[----:B------:R-:W-:Y:S01]  /*1460*/  LOP3.LUT P1, RZ, R42, 0xffffffe3, RZ, 0xc0, !PT ;  /* 0xffffffe32aff7812 */ /* 0x000fe2000782c0ff */
[----:B------:R0:W-:Y:S04]  /*1470*/  STL [R1+0x38], R2 ;  /* 0x0000380201007387 */ /* 0x0001e80000100800 */
[----:B------:R1:W-:Y:S04]  /*1480*/  STL [R1+0x34], R0 ;  /* 0x0000340001007387 */ /* 0x0003e80000100800 */
[----:B------:R-:W2:Y:S01]  /*1490*/  SHFL.BFLY PT, R43, R38, 0x2, 0x1f ;  /* 0x0c401f00262b7f89 */ /* 0x000ea200000e0000 */
[----:B0-----:R-:W0:Y:S03]  /*14a0*/  S2R R2, SR_CTAID.Y ;  /* 0x0000000000027919 */ /* 0x001e260000002600 */
[----:B------:R-:W0:Y:S01]  /*14b0*/  @!P1 LDC R39, c[0x0][0x10] ;  /* 0x00000400ff279b82 */ /* 0x000e220000000800 */
[----:B-1----:R-:W1:Y:S01]  /*14c0*/  S2R R0, SR_CTAID.X ;  /* 0x0000000000007919 */ /* 0x002e620000002500 */
[----:B------:R-:W3:Y:S06]  /*14d0*/  SHFL.BFLY PT, R40, R41, 0x2, 0x1f ;  /* 0x0c401f0029287f89 */ /* 0x000eec00000e0000 */
[----:B------:R-:W4:Y:S01]  /*14e0*/  @!P1 LDC.64 R44, c[0x0][0x248] ;  /* 0x00009200ff2c9b82 */ /* 0x000f220000000a00 */
[----:B--2---:R-:W-:Y:S01]  /*14f0*/  FADD.FTZ R43, R43, R38 ;  /* 0x000000262b2b7221 */ /* 0x004fe20000010000 */
[----:B------:R-:W-:-:S04]  /*1500*/  SHF.R.U32.HI R38, RZ, 0x2, R42 ;  /* 0x00000002ff267819 */ /* 0x000fc8000001162a */
[----:B------:R-:W-:Y:S01]  /*1510*/  @!P1 SHF.L.U32 R38, R38, 0x7, RZ ;  /* 0x0000000726269819 */ /* 0x000fe200000006ff */
[----:B0-----:R-:W-:Y:S02]  /*1520*/  @!P1 IMAD R39, R39, UR4, R2 ;  /* 0x0000000427279c24 */ /* 0x001fe4000f8e0202 */
[----:B---3--:R-:W-:Y:S01]  /*1530*/  FADD.FTZ R41, R40, R41 ;  /* 0x0000002928297221 */ /* 0x008fe20000010000 */
[----:B------:R0:W5:Y:S01]  /*1540*/  LDL.LU R2, [R1+0x38] ;  /* 0x0000380001027983 */ /* 0x0001620000300800 */
[----:B-1----:R-:W-:-:S03]  /*1550*/  @!P1 LOP3.LUT R38, R38, 0xffffff80, R0, 0xe2, !PT ;  /* 0xffffff8026269812 */ /* 0x002fc600078ee200 */
[----:B------:R0:W5:Y:S01]  /*1560*/  LDL.LU R0, [R1+0x34] ;  /* 0x0000340001007983 */ /* 0x0001620000300800 */
[----:B------:R-:W-:-:S03]  /*1570*/  @!P1 LEA R38, R39, R38, 0xa ;  /* 0x0000002627269211 */ /* 0x000fc600078e50ff */
[----:B------:R-:W1:Y:S01]  /*1580*/  SHFL.BFLY PT, R40, R43, 0x1, 0x1f ;  /* 0x0c201f002b287f89 */ /* 0x000e6200000e0000 */
[----:B------:R-:W-:-:S03]  /*1590*/  @!P1 SHF.L.U32 R38, R38, 0x1, RZ ;  /* 0x0000000126269819 */ /* 0x000fc600000006ff */
[----:B------:R-:W2:Y:S02]  /*15a0*/  SHFL.BFLY PT, R42, R41, 0x1, 0x1f ;  /* 0x0c201f00292a7f89 */ /* 0x000ea400000e0000 */
[----:B----4-:R-:W-:Y:S02]  /*15b0*/  @!P1 IMAD.WIDE.U32 R38, R38, 0x4, R44 ;  /* 0x0000000426269825 */ /* 0x010fe400078e002c */
[----:B------:R-:W3:Y:S02]  /*15c0*/  S2R R45, SR_TID.X ;  /* 0x00000000002d7919 */ /* 0x000ee40000002100 */
[----:B-1----:R-:W-:Y:S01]  /*15d0*/  FADD.FTZ R40, R43, R40 ;  /* 0x000000282b287221 */ /* 0x002fe20000010000 */
[----:B--2---:R-:W-:Y:S01]  /*15e0*/  FADD.FTZ R41, R41, R42 ;  /* 0x0000002a29297221 */ /* 0x004fe20000010000 */
[----:B---3--:R-:W-:-:S04]  /*15f0*/  ISETP.NE.AND P2, PT, R45, RZ, PT ;  /* 0x000000ff2d00720c */ /* 0x008fc80003f45270 */
[----:B------:R0:W-:Y:S01]  /*1600*/  @!P1 STG.E.64 desc[UR6][R38.64], R40 ;  /* 0x0000002826009986 */ /* 0x0001e2000c101b06 */
[----:B------:R-:W-:Y:S01]  /*1610*/  BAR.SYNC.DEFER_BLOCKING 0x0 ;  /* 0x0000000000007b1d */ /* 0x000fe20000010000 */
[----:B------:R-:W-:Y:S02]  /*1620*/  ISETP.GT.U32.AND P0, PT, R45, 0xff, PT ;  /* 0x000000ff2d00780c */ /* 0x000fe40003f04070 */
[----:B------:R-:W-:-:S05]  /*1630*/  CS2R R42, SRZ ;  /* 0x00000000002a7805 */ /* 0x000fca000001ff00 */
[----:B------:R-:W-:Y:S06]  /*1640*/  @P2 BRA `(.L_x_856) ;  /* 0x0000000000442947 */ /* 0x000fec0003800000 */
[----:B------:R-:W1:Y:S01]  /*1650*/  S2R R44, SR_CTAID.X ;  /* 0x00000000002c7919 */ /* 0x000e620000002500 */
[----:B0-----:R-:W0:Y:S01]  /*1660*/  LDC.64 R38, c[0x0][0x250] ;  /* 0x00009400ff267b82 */ /* 0x001e220000000a00 */
[----:B------:R-:W-:Y:S01]  /*1670*/  MOV R40, 0x7fffff81 ;  /* 0x7fffff8100287802 */ /* 0x000fe20000000f00 */
[----:B------:R-:W0:Y:S01]  /*1680*/  S2R R45, SR_CTAID.Y ;  /* 0x00000000002d7919 */ /* 0x000e220000002600 */
[----:B-1----:R-:W-:-:S04]  /*1690*/  ISETP.NE.AND P1, PT, R44, RZ, PT ;  /* 0x000000ff2c00720c */ /* 0x002fc80003f25270 */
[----:B------:R-:W-:Y:S01]  /*16a0*/  SEL R40, R40, 0x1, !P1 ;  /* 0x0000000128287807 */ /* 0x000fe20004800000 */
[----:B0-----:R-:W-:Y:S01]  /*16b0*/  IMAD.WIDE.U32 R38, R45, 0x4, R38 ;  /* 0x000000042d267825 */ /* 0x001fe200078e0026 */
[----:B------:R-:W-:Y:S06]  /*16c0*/  MEMBAR.ALL.GPU ;  /* 0x0000000000007992 */ /* 0x000fec000000a000 */
[----:B------:R-:W-:-:S00]  /*16d0*/  ERRBAR ;  /* 0x00000000000079ab */ /* 0x000fc00000000000 */
[----:B------:R-:W-:Y:S06]  /*16e0*/  CGAERRBAR ;  /* 0x00000000000075ab */ /* 0x000fec0000000000 */
[----:B------:R0:W5:Y:S02]  /*16f0*/  ATOM.E.ADD.STRONG.GPU PT, R40, desc[UR6][R38.64], R40 ;  /* 0x000000282628798a */ /* 0x00016400081ee1c6 */
.L_x_857:
[----:B------:R-:W2:Y:S04]  /*1700*/  LD.E.STRONG.GPU R41, desc[UR6][R38.64] ;  /* 0x0000000626297980 */ /* 0x000ea8000c10f900 */
[----:B--2---:R-:W-:Y:S01]  /*1710*/  CCTL.IVALL ;  /* 0x00000000ff00798f */ /* 0x004fe20002000000 */
[----:B------:R-:W-:Y:S05]  /*1720*/  YIELD ;  /* 0x0000000000007946 */ /* 0x000fea0003800000 */
[----:B-----5:R-:W-:-:S04]  /*1730*/  LOP3.LUT R41, R41, R40, RZ, 0x3c, !PT ;  /* 0x0000002829297212 */ /* 0x020fc800078e3cff */
[----:B------:R-:W-:-:S13]  /*1740*/  ISETP.GT.AND P1, PT, R41, -0x1, PT ;  /* 0xffffffff2900780c */ /* 0x000fda0003f24270 */
[----:B------:R-:W-:Y:S05]  /*1750*/  @P1 BRA `(.L_x_857) ;  /* 0xfffffffc00e81947 */ /* 0x000fea000383ffff */
.L_x_856:
[----:B------:R-:W-:Y:S05]  /*1760*/  WARPSYNC.ALL ;  /* 0x0000000000007948 */ /* 0x000fea0003800000 */
[----:B------:R-:W-:Y:S06]  /*1770*/  BAR.SYNC.DEFER_BLOCKING 0x0 ;  /* 0x0000000000007b1d */ /* 0x000fec0000010000 */
[----:B------:R-:W-:Y:S04]  /*1780*/  BSSY B0, `(.L_x_858) ;  /* 0x0000022000007945 */ /* 0x000fe80003800000 */
[----:B------:R-:W-:Y:S05]  /*1790*/  @P0 BRA `(.L_x_859) ;  /* 0x0000000000800947 */ /* 0x000fea0003800000 */
[----:B0-----:R-:W0:Y:S01]  /*17a0*/  S2R R41, SR_TID.X ;  /* 0x0000000000297919 */ /* 0x001e220000002100 */
[----:B------:R-:W1:Y:S01]  /*17b0*/  LDC R38, c[0x0][0x10] ;  /* 0x00000400ff267b82 */ /* 0x000e620000000800 */
[----:B------:R-:W1:Y:S01]  /*17c0*/  S2R R44, SR_CTAID.Y ;  /* 0x00000000002c7919 */ /* 0x000e620000002600 */
[----:B-----5:R2:W-:Y:S06]  /*17d0*/  STL.64 [R1+0x38], R2 ;  /* 0x0000380201007387 */ /* 0x0205ec0000100a00 */
[----:B--2---:R-:W2:Y:S01]  /*17e0*/  LDC.64 R2, c[0x0][0x248] ;  /* 0x00009200ff027b82 */ /* 0x004ea20000000a00 */
[----:B0-----:R-:W-:Y:S01]  /*17f0*/  SHF.L.U32 R39, R41, 0x2, RZ ;  /* 0x0000000229277819 */ /* 0x001fe200000006ff */
        /* <DEDUP_REMOVED lines=26> */
.L_x_859:
[----:B------:R-:W-:Y:S05]  /*19a0*/  BSYNC B0 ;  /* 0x0000000000007941 */ /* 0x000fea0003800000 */
.L_x_858:
[----:B-----5:R1:W-:Y:S04]  /*19b0*/  STL [R1+0x34], R0 ;  /* 0x0000340001007387 */ /* 0x0203e80000100800 */
[----:B0-----:R-:W0:Y:S04]  /*19c0*/  SHFL.BFLY PT, R39, R42, 0x10, 0x1f ;  /* 0x0e001f002a277f89 */ /* 0x001e2800000e0000 */
[----:B------:R-:W2:Y:S01]  /*19d0*/  SHFL.BFLY PT, R38, R43, 0x10, 0x1f ;  /* 0x0e001f002b267f89 */ /* 0x000ea200000e0000 */
[----:B------:R-:W-:Y:S01]  /*19e0*/  PRMT R44, R18, 0x7632, R44 ;  /* 0x00007632122c7816 */ /* 0x000fe2000000002c */
[----:B------:R-:W-:Y:S01]  /*19f0*/  ULDC.64 UR8, c[0x0][0x240] ;  /* 0x0000900000087ab9 */ /* 0x000fe20000000a00 */
[----:B-1----:R-:W1:Y:S01]  /*1a00*/  S2R R0, SR_TID.X ;  /* 0x0000000000007919 */ /* 0x002e620000002100 */
[----:B0-----:R-:W-:Y:S01]  /*1a10*/  FADD.FTZ R42, R39, R42 ;  /* 0x0000002a272a7221 */ /* 0x001fe20000010000 */
[----:B--2---:R-:W-:-:S04]  /*1a20*/  FADD.FTZ R38, R38, R43 ;  /* 0x0000002b26267221 */ /* 0x004fc80000010000 */
[----:B------:R-:W0:Y:S04]  /*1a30*/  SHFL.BFLY PT, R40, R42, 0x8, 0x1f ;  /* 0x0d001f002a287f89 */ /* 0x000e2800000e0000 */
[----:B------:R-:W2:Y:S01]  /*1a40*/  SHFL.BFLY PT, R39, R38, 0x8, 0x1f ;  /* 0x0d001f0026277f89 */ /* 0x000ea200000e0000 */
[----:B-1----:R-:W-:-:S03]  /*1a50*/  LOP3.LUT P0, RZ, R0, 0xffffff1f, RZ, 0xc0, !PT ;  /* 0xffffff1f00ff7812 */ /* 0x002fc6000780c0ff */
[----:B------:R1:W5:Y:S01]  /*1a60*/  LDL.LU R0, [R1+0x34] ;  /* 0x0000340001007983 */ /* 0x0003620000300800 */
[----:B0-----:R-:W-:Y:S01]  /*1a70*/  FADD.FTZ R42, R42, R40 ;  /* 0x000000282a2a7221 */ /* 0x001fe20000010000 */
[----:B--2---:R-:W-:-:S04]  /*1a80*/  FADD.FTZ R39, R38, R39 ;  /* 0x0000002726277221 */ /* 0x004fc80000010000 */
[----:B------:R-:W0:Y:S04]  /*1a90*/  SHFL.BFLY PT, R40, R42, 0x4, 0x1f ;  /* 0x0c801f002a287f89 */ /* 0x000e2800000e0000 */
[----:B------:R-:W2:Y:S01]  /*1aa0*/  SHFL.BFLY PT, R38, R39, 0x4, 0x1f ;  /* 0x0c801f0027267f89 */ /* 0x000ea200000e0000 */
        /* <DEDUP_REMOVED lines=8> */
[----:B0-----:R-:W-:-:S04]  /*1b30*/  FADD.FTZ R38, R42, R38 ;  /* 0x000000262a267221 */ /* 0x001fc80000010000 */
[----:B------:R-:W-:Y:S01]  /*1b40*/  @!P0 FMUL.FTZ R38, R38, 6.1035157159494701773e-06 ;  /* 0x36cccccd26268820 */ /* 0x000fe20000410000 */
[----:B--2---:R-:W-:-:S03]  /*1b50*/  FADD.FTZ R40, R39, R40 ;  /* 0x0000002827287221 */ /* 0x004fc60000010000 */
[----:B------:R-:W-:-:S04]  /*1b60*/  @!P0 FMUL.FTZ R39, R38, R38 ;  /* 0x0000002626278220 */ /* 0x000fc80000410000 */
[----:B------:R-:W-:Y:S02]  /*1b70*/  @!P0 FFMA.FTZ R39, R40, 6.1035157159494701773e-06, -R39 ;  /* 0x36cccccd28278823 */ /* 0x000fe40000010827 */
[----:B------:R-:W0:Y:S01]  /*1b80*/  S2R R40, SR_TID.X ;  /* 0x0000000000287919 */ /* 0x000e220000002100 */
[----:B------:R-:W-:Y:S01]  /*1b90*/  PRMT R22, R21, 0x7632, R22 ;  /* 0x0000763215167816 */ /* 0x000fe20000000016 */
[----:B------:R-:W2:Y:S01]  /*1ba0*/  S2R R18, SR_CTAID.X ;  /* 0x0000000000127919 */ /* 0x000ea20000002500 */
[----:B------:R-:W3:Y:S01]  /*1bb0*/  S2R R21, SR_TID.X ;  /* 0x0000000000157919 */ /* 0x000ee20000002100 */
[----:B------:R-:W-:Y:S02]  /*1bc0*/  @!P0 FMNMX.FTZ R39, RZ, R39, !PT ;  /* 0x00000027ff278209 */ /* 0x000fe40007810000 */
[----:B------:R-:W-:Y:S02]  /*1bd0*/  ISETP.EQ.U32.AND P1, PT, RZ, UR8, PT ;  /* 0x00000008ff007c0c */ /* 0x000fe4000bf22070 */
[----:B0-----:R-:W-:-:S04]  /*1be0*/  SHF.R.U32.HI R40, RZ, 0x2, R40 ;  /* 0x00000002ff287819 */ /* 0x001fc80000011628 */
[----:B------:R-:W-:-:S05]  /*1bf0*/  @!P0 LOP3.LUT R40, R40, 0x3ffffff8, RZ, 0xc0, !PT ;  /* 0x3ffffff828288812 */ /* 0x000fca00078ec0ff */
[----:B------:R0:W-:Y:S01]  /*1c00*/  @!P0 STS.64 [R40+UR5], R38 ;  /* 0x0000002628008988 */ /* 0x0001e20008000a05 */
[----:B--2---:R-:W-:-:S04]  /*1c10*/  LOP3.LUT P0, RZ, R18, 0x7f, RZ, 0xc0, !PT ;  /* 0x0000007f12ff7812 */ /* 0x004fc8000780c0ff */
[----:B---3--:R-:W-:-:S04]  /*1c20*/  ISETP.GT.U32.OR P0, PT, R21, 0x7, P0 ;  /* 0x000000071500780c */ /* 0x008fc80000704470 */
[----:B------:R-:W-:Y:S01]  /*1c30*/  ISETP.EQ.OR.EX P0, PT, RZ, UR9, P0, P1 ;  /* 0x00000009ff007c0c */ /* 0x000fe20008702710 */
[----:B------:R-:W-:Y:S01]  /*1c40*/  BSSY B0, `(.L_x_860) ;  /* 0x0000021000007945 */ /* 0x000fe20003800000 */
[----:B------:R-:W-:Y:S02]  /*1c50*/  PRMT R23, R20, 0x7632, R23 ;  /* 0x0000763214177816 */ /* 0x000fe40000000017 */
[----:B------:R-:W-:Y:S02]  /*1c60*/  PRMT R42, R19, 0x7632, R42 ;  /* 0x00007632132a7816 */ /* 0x000fe4000000002a */
[----:B0-----:R-:W-:Y:S02]  /*1c70*/  PRMT R38, R22, 0x7632, R38 ;  /* 0x0000763216267816 */ /* 0x001fe40000000026 */
        /* <DEDUP_REMOVED lines=15> */
[----:B------:R-:W-:Y:S06]  /*1d70*/  BAR.SYNC.DEFER_BLOCKING 0x0 ;  /* 0x0000000000007b1d */ /* 0x000fec0000010000 */
[----:B-1----:R-:W-:Y:S05]  /*1d80*/  @P0 BRA `(.L_x_861) ;  /* 0x0000000000300947 */ /* 0x002fea0003800000 */
[----:B------:R-:W0:Y:S02]  /*1d90*/  S2R R18, SR_CTAID.Y ;  /* 0x0000000000127919 */ /* 0x000e240000002600 */
[----:B0-----:R-:W-:-:S04]  /*1da0*/  SHF.L.U32 R18, R18, 0x3, RZ ;  /* 0x0000000312127819 */ /* 0x001fc800000006ff */
[----:B------:R-:W-:-:S04]  /*1db0*/  LOP3.LUT R18, R18, 0x8, RZ, 0xc0, !PT ;  /* 0x0000000812127812 */ /* 0x000fc800078ec0ff */
[----:B------:R-:W-:-:S04]  /*1dc0*/  IADD3 R19, R18, R21, RZ ;  /* 0x0000001512137210 */ /* 0x000fc80007ffe0ff */
        /* <DEDUP_REMOVED lines=8> */
.L_x_861:
[----:B------:R-:W-:Y:S05]  /*1e50*/  BSYNC B0 ;  /* 0x0000000000007941 */ /* 0x000fea0003800000 */
.L_x_860:
[----:B0-----:R-:W2:Y:S01]  /*1e60*/  LDL R18, [R1+0x2c] ;  /* 0x00002c0001127983 */ /* 0x001ea20000100800 */
[----:B------:R-:W-:Y:S01]  /*1e70*/  ULDC UR8, c[0x0][0x230] ;  /* 0x00008c0000087ab9 */ /* 0x000fe20000000800 */
        /* <DEDUP_REMOVED lines=12> */
[----:B------:R-:W-:Y:S01]  /*1f40*/  SHF.L.U32 R39, R39, 0x10, RZ ;  /* 0x0000001027277819 */ /* 0x000fe200000006ff */
[----:B--2---:R-:W0:Y:S02]  /*1f50*/  LDS.64 R18, [R18] ;  /* 0x0000000012127984 */ /* 0x004e240000000a00 */
[----:B0-----:R-:W-:Y:S01]  /*1f60*/  FADD.FTZ R19, R19, UR8 ;  /* 0x0000000813137e21 */ /* 0x001fe20008010000 */
[--C-:B-----5:R-:W-:Y:S01]  /*1f70*/  FADD.FTZ R0, R0, -R18.reuse ;  /* 0x8000001200007221 */ /* 0x120fe20000010000 */
[----:B------:R-:W-:Y:S01]  /*1f80*/  FADD.FTZ R21, -R18, R21 ;  /* 0x0000001512157221 */ /* 0x000fe20000010100 */
[--C-:B------:R-:W-:Y:S01]  /*1f90*/  FADD.FTZ R54, R54, -R18.reuse ;  /* 0x8000001236367221 */ /* 0x100fe20000010000 */
[----:B------:R-:W-:Y:S01]  /*1fa0*/  ULDC.64 UR8, c[0x0][0x210] ;  /* 0x0000840000087ab9 */ /* 0x000fe20000000a00 */
[----:B------:R-:W-:Y:S01]  /*1fb0*/  FADD.FTZ R23, -R18, R23 ;  /* 0x0000001712177221 */ /* 0x000fe20000010100 */
[----:B------:R-:W0:Y:S01]  /*1fc0*/  MUFU.RSQ R19, R19 ;  /* 0x0000001300137308 */ /* 0x000e220000001400 */
[----:B------:R-:W-:Y:S01]  /*1fd0*/  FADD.FTZ R52, R52, -R18 ;  /* 0x8000001234347221 */ /* 0x000fe20000010000 */
[C---:B------:R-:W-:Y:S01]  /*1fe0*/  FADD.FTZ R22, -R18.reuse, R22 ;  /* 0x0000001612167221 */ /* 0x040fe20000010100 */
[----:B------:R-:W-:Y:S01]  /*1ff0*/  FADD.FTZ R38, -R18, R38 ;  /* 0x0000002612267221 */ /* 0x000fe20000010100 */
[----:B------:R-:W-:Y:S01]  /*2000*/  FADD.FTZ R50, R50, -R18 ;  /* 0x8000001232327221 */ /* 0x000fe20000010000 */
[----:B------:R-:W-:Y:S01]  /*2010*/  FADD.FTZ R39, -R18, R39 ;  /* 0x0000002712277221 */ /* 0x000fe20000010100 */
[----:B0-----:R-:W-:Y:S01]  /*2020*/  FMUL.FTZ R0, R0, R19 ;  /* 0x0000001300007220 */ /* 0x001fe20000410000 */
[C---:B------:R-:W-:Y:S01]  /*2030*/  FMUL.FTZ R21, R19.reuse, R21 ;  /* 0x0000001513157220 */ /* 0x040fe20000410000 */
[C---:B------:R-:W-:Y:S01]  /*2040*/  FMUL.FTZ R23, R19.reuse, R23 ;  /* 0x0000001713177220 */ /* 0x040fe20000410000 */
[----:B------:R-:W-:Y:S01]  /*2050*/  FMUL.FTZ R52, R19, R52 ;  /* 0x0000003413347220 */ /* 0x000fe20000410000 */
[----:B------:R-:W-:Y:S01]  /*2060*/  FFMA.FTZ R20, R0, R34, R36 ;  /* 0x0000002200147223 */ /* 0x000fe20000010024 */
[----:B------:R-:W-:-:S02]  /*2070*/  FFMA.FTZ R21, R21, R45, R43 ;  /* 0x0000002d15157223 */ /* 0x000fc4000001002b */
[----:B------:R-:W-:Y:S01]  /*2080*/  FFMA.FTZ R52, R35, R52, R37 ;  /* 0x0000003423347223 */ /* 0x000fe20000010025 */
[----:B------:R-:W-:-:S06]  /*2090*/  FMUL.FTZ R0, R20, -1.4426950216293334961 ;  /* 0xbfb8aa3b14007820 */ /* 0x000fcc0000410000 */
[----:B------:R-:W0:Y:S02]  /*20a0*/  MUFU.EX2 R0, R0 ;  /* 0x0000000000007308 */ /* 0x000e240000000800 */
[----:B0-----:R-:W-:-:S06]  /*20b0*/  FADD.FTZ R0, R0, 1 ;  /* 0x3f80000000007421 */ /* 0x001fcc0000010000 */
[----:B------:R-:W0:Y:S02]  /*20c0*/  MUFU.RCP R0, R0 ;  /* 0x0000000000007308 */ /* 0x000e240000001000 */
[----:B0-----:R-:W-:Y:S01]  /*20d0*/  FMUL.FTZ R44, R20, R0 ;  /* 0x00000000142c7220 */ /* 0x001fe20000410000 */
[----:B------:R-:W-:Y:S01]  /*20e0*/  FMUL.FTZ R0, R21, -1.4426950216293334961 ;  /* 0xbfb8aa3b15007820 */ /* 0x000fe20000410000 */
[----:B------:R-:W-:-:S04]  /*20f0*/  FMUL.FTZ R20, R19, R54 ;  /* 0x0000003613147220 */ /* 0x000fc80000410000 */
[----:B------:R-:W-:Y:S01]  /*2100*/  FFMA.FTZ R20, R20, R35, R37 ;  /* 0x0000002314147223 */ /* 0x000fe20000010025 */
[----:B------:R-:W0:Y:S02]  /*2110*/  MUFU.EX2 R0, R0 ;  /* 0x0000000000007308 */ /* 0x000e240000000800 */
[----:B0-----:R-:W-:-:S06]  /*2120*/  FADD.FTZ R0, R0, 1 ;  /* 0x3f80000000007421 */ /* 0x001fcc0000010000 */
[----:B------:R-:W0:Y:S02]  /*2130*/  MUFU.RCP R0, R0 ;  /* 0x0000000000007308 */ /* 0x000e240000001000 */
[----:B0-----:R-:W-:Y:S01]  /*2140*/  FMUL.FTZ R0, R21, R0 ;  /* 0x0000000015007220 */ /* 0x001fe20000410000 */
[----:B------:R-:W-:-:S04]  /*2150*/  SHF.L.U32 R21, R42, 0x10, RZ ;  /* 0x000000102a157819 */ /* 0x000fc800000006ff */
[----:B------:R-:W-:Y:S01]  /*2160*/  F2FP.BF16.F32.PACK_AB R44, R0, R44 ;  /* 0x0000002c002c723e */ /* 0x000fe200000010ff */
[----:B------:R-:W-:Y:S01]  /*2170*/  FMUL.FTZ R0, R20, -1.4426950216293334961 ;  /* 0xbfb8aa3b14007820 */ /* 0x000fe20000410000 */
[----:B------:R-:W-:Y:S02]  /*2180*/  FADD.FTZ R21, -R18, R21 ;  /* 0x0000001512157221 */ /* 0x000fe40000010100 */
[----:B------:R-:W-:Y:S02]  /*2190*/  PRMT R42, R44, 0x7632, R42 ;  /* 0x000076322c2a7816 */ /* 0x000fe4000000002a */
[----:B------:R-:W-:Y:S01]  /*21a0*/  FMUL.FTZ R21, R19, R21 ;  /* 0x0000001513157220 */ /* 0x000fe20000410000 */
[----:B------:R-:W0:Y:S03]  /*21b0*/  MUFU.EX2 R0, R0 ;  /* 0x0000000000007308 */ /* 0x000e260000000800 */
[----:B------:R-:W-:Y:S01]  /*21c0*/  FFMA.FTZ R21, R21, R40, R41 ;  /* 0x0000002815157223 */ /* 0x000fe20000010029 */
[----:B0-----:R-:W-:-:S06]  /*21d0*/  FADD.FTZ R0, R0, 1 ;  /* 0x3f80000000007421 */ /* 0x001fcc0000010000 */
[----:B------:R-:W0:Y:S02]  /*21e0*/  MUFU.RCP R0, R0 ;  /* 0x0000000000007308 */ /* 0x000e240000001000 */
[----:B0-----:R-:W-:Y:S01]  /*21f0*/  FMUL.FTZ R0, R20, R0 ;  /* 0x0000000014007220 */ /* 0x001fe20000410000 */
[----:B------:R-:W-:-:S06]  /*2200*/  FMUL.FTZ R20, R21, -1.4426950216293334961 ;  /* 0xbfb8aa3b15147820 */ /* 0x000fcc0000410000 */
[----:B------:R-:W0:Y:S02]  /*2210*/  MUFU.EX2 R20, R20 ;  /* 0x0000001400147308 */ /* 0x000e240000000800 */
[----:B0-----:R-:W-:-:S06]  /*2220*/  FADD.FTZ R20, R20, 1 ;  /* 0x3f80000014147421 */ /* 0x001fcc0000010000 */
[----:B------:R-:W0:Y:S02]  /*2230*/  MUFU.RCP R20, R20 ;  /* 0x0000001400147308 */ /* 0x000e240000001000 */
[----:B0-----:R-:W-:-:S05]  /*2240*/  FMUL.FTZ R20, R21, R20 ;  /* 0x0000001415147220 */ /* 0x001fca0000410000 */
[----:B------:R-:W-:Y:S02]  /*2250*/  F2FP.BF16.F32.PACK_AB R0, R20, R0 ;  /* 0x000000001400723e */ /* 0x000fe400000010ff */
[----:B------:R-:W-:-:S04]  /*2260*/  LEA R20, P0, R17, UR8, 0x1 ;  /* 0x0000000811147c11 */ /* 0x000fc8000f8008ff */
[----:B------:R-:W-:Y:S01]  /*2270*/  LEA.HI.X R21, R17, UR9, R55, 0x1, P0 ;  /* 0x0000000911157c11 */ /* 0x000fe200080f0c37 */
[----:B------:R-:W-:-:S04]  /*2280*/  FADD.FTZ R17, R53, -R18 ;  /* 0x8000001235117221 */ /* 0x000fc80000010000 */
[----:B------:R-:W-:Y:S01]  /*2290*/  FMUL.FTZ R17, R19, R17 ;  /* 0x0000001113117220 */ /* 0x000fe20000410000 */
[----:B------:R0:W-:Y:S03]  /*22a0*/  STG.E.U16 desc[UR6][R20.64+0x2], R42 ;  /* 0x0000022a14007986 */ /* 0x0001e6000c101506 */
[----:B------:R-:W-:Y:S01]  /*22b0*/  FFMA.FTZ R17, R34, R17, R36 ;  /* 0x0000001122117223 */ /* 0x000fe20000010024 */
[----:B------:R1:W-:Y:S03]  /*22c0*/  STG.E.U16 desc[UR6][R20.64], R44 ;  /* 0x0000002c14007986 */ /* 0x0003e6000c101506 */
[----:B0-----:R-:W-:Y:S01]  /*22d0*/  FMUL.FTZ R42, R17, -1.4426950216293334961 ;  /* 0xbfb8aa3b112a7820 */ /* 0x001fe20000410000 */
[----:B-1----:R-:W-:-:S05]  /*22e0*/  FFMA.FTZ R44, R45, R23, R43 ;  /* 0x000000172d2c7223 */ /* 0x002fca000001002b */
[----:B------:R-:W0:Y:S02]  /*22f0*/  MUFU.EX2 R42, R42 ;  /* 0x0000002a002a7308 */ /* 0x000e240000000800 */
[----:B0-----:R-:W-:-:S06]  /*2300*/  FADD.FTZ R42, R42, 1 ;  /* 0x3f8000002a2a7421 */ /* 0x001fcc0000010000 */
[----:B------:R-:W0:Y:S02]  /*2310*/  MUFU.RCP R42, R42 ;  /* 0x0000002a002a7308 */ /* 0x000e240000001000 */
[----:B0-----:R-:W-:Y:S01]  /*2320*/  FMUL.FTZ R42, R17, R42 ;  /* 0x0000002a112a7220 */ /* 0x001fe20000410000 */
[----:B------:R-:W-:-:S06]  /*2330*/  FMUL.FTZ R17, R44, -1.4426950216293334961 ;  /* 0xbfb8aa3b2c117820 */ /* 0x000fcc0000410000 */
[----:B------:R-:W0:Y:S02]  /*2340*/  MUFU.EX2 R17, R17 ;  /* 0x0000001100117308 */ /* 0x000e240000000800 */
[----:B0-----:R-:W-:-:S06]  /*2350*/  FADD.FTZ R17, R17, 1 ;  /* 0x3f80000011117421 */ /* 0x001fcc0000010000 */
[----:B------:R-:W0:Y:S02]  /*2360*/  MUFU.RCP R17, R17 ;  /* 0x0000001100117308 */ /* 0x000e240000001000 */
[----:B0-----:R-:W-:Y:S01]  /*2370*/  FMUL.FTZ R44, R44, R17 ;  /* 0x000000112c2c7220 */ /* 0x001fe20000410000 */
[----:B------:R-:W-:-:S06]  /*2380*/  FMUL.FTZ R17, R52, -1.4426950216293334961 ;  /* 0xbfb8aa3b34117820 */ /* 0x000fcc0000410000 */
[----:B------:R-:W0:Y:S02]  /*2390*/  MUFU.EX2 R17, R17 ;  /* 0x0000001100117308 */ /* 0x000e240000000800 */
[----:B0-----:R-:W-:-:S06]  /*23a0*/  FADD.FTZ R17, R17, 1 ;  /* 0x3f80000011117421 */ /* 0x001fcc0000010000 */
[----:B------:R0:W1:Y:S02]  /*23b0*/  MUFU.RCP R23, R17 ;  /* 0x0000001100177308 */ /* 0x0000640000001000 */
[----:B0-----:R-:W-:-:S04]  /*23c0*/  FMUL.FTZ R17, R19, R22 ;  /* 0x0000001613117220 */ /* 0x001fc80000410000 */
[----:B------:R-:W-:-:S04]  /*23d0*/  FFMA.FTZ R17, R40, R17, R41 ;  /* 0x0000001128117223 */ /* 0x000fc80000010029 */
[----:B------:R-:W-:Y:S01]  /*23e0*/  FMUL.FTZ R22, R17, -1.4426950216293334961 ;  /* 0xbfb8aa3b11167820 */ /* 0x000fe20000410000 */
[----:B-1----:R-:W-:Y:S01]  /*23f0*/  FMUL.FTZ R52, R52, R23 ;  /* 0x0000001734347220 */ /* 0x002fe20000410000 */
[----:B------:R-:W-:-:S04]  /*2400*/  FADD.FTZ R23, R51, -R18 ;  /* 0x8000001233177221 */ /* 0x000fc80000010000 */
[----:B------:R-:W0:Y:S01]  /*2410*/  MUFU.EX2 R22, R22 ;  /* 0x0000001600167308 */ /* 0x000e220000000800 */
[----:B------:R-:W-:Y:S01]  /*2420*/  FMUL.FTZ R23, R19, R23 ;  /* 0x0000001713177220 */ /* 0x000fe20000410000 */
[----:B0-----:R-:W-:-:S06]  /*2430*/  FADD.FTZ R22, R22, 1 ;  /* 0x3f80000016167421 */ /* 0x001fcc0000010000 */
[----:B------:R-:W0:Y:S02]  /*2440*/  MUFU.RCP R22, R22 ;  /* 0x0000001600167308 */ /* 0x000e240000001000 */
[----:B0-----:R-:W-:Y:S01]  /*2450*/  FMUL.FTZ R51, R17, R22 ;  /* 0x0000001611337220 */ /* 0x001fe20000410000 */
[----:B------:R-:W-:Y:S01]  /*2460*/  LEA R22, P0, R16, UR8, 0x1 ;  /* 0x0000000810167c11 */ /* 0x000fe2000f8008ff */
[----:B------:R-:W-:-:S03]  /*2470*/  FFMA.FTZ R17, R34, R23, R36 ;  /* 0x0000001722117223 */ /* 0x000fc60000010024 */
[----:B------:R-:W-:Y:S01]  /*2480*/  LEA.HI.X R23, R16, UR9, R56, 0x1, P0 ;  /* 0x0000000910177c11 */ /* 0x000fe200080f0c38 */
[----:B------:R-:W-:-:S06]  /*2490*/  FMUL.FTZ R16, R17, -1.4426950216293334961 ;  /* 0xbfb8aa3b11107820 */ /* 0x000fcc0000410000 */
[----:B------:R-:W0:Y:S02]  /*24a0*/  MUFU.EX2 R16, R16 ;  /* 0x0000001000107308 */ /* 0x000e240000000800 */
[----:B0-----:R-:W-:-:S06]  /*24b0*/  FADD.FTZ R16, R16, 1 ;  /* 0x3f80000010107421 */ /* 0x001fcc0000010000 */
[----:B------:R0:W1:Y:S02]  /*24c0*/  MUFU.RCP R53, R16 ;  /* 0x0000001000357308 */ /* 0x0000640000001000 */
[----:B0-----:R-:W-:-:S04]  /*24d0*/  FMUL.FTZ R16, R19, R38 ;  /* 0x0000002613107220 */ /* 0x001fc80000410000 */
[----:B------:R-:W-:Y:S01]  /*24e0*/  FFMA.FTZ R16, R45, R16, R43 ;  /* 0x000000102d107223 */ /* 0x000fe2000001002b */
[----:B-1----:R-:W-:-:S03]  /*24f0*/  FMUL.FTZ R38, R17, R53 ;  /* 0x0000003511267220 */ /* 0x002fc60000410000 */
        /* <DEDUP_REMOVED lines=14> */
[----:B------:R-:W-:Y:S01]  /*25e0*/  FMUL.FTZ R17, R16, -1.4426950216293334961 ;  /* 0xbfb8aa3b10117820 */ /* 0x000fe20000410000 */
[----:B------:R-:W-:-:S04]  /*25f0*/  FADD.FTZ R53, R49, -R18 ;  /* 0x8000001231357221 */ /* 0x000fc80000010000 */
[----:B------:R-:W-:Y:S01]  /*2600*/  FMUL.FTZ R53, R19, R53 ;  /* 0x0000003513357220 */ /* 0x000fe20000410000 */
[----:B------:R-:W0:Y:S03]  /*2610*/  MUFU.EX2 R17, R17 ;  /* 0x0000001100117308 */ /* 0x000e260000000800 */
[----:B------:R-:W-:Y:S01]  /*2620*/  FFMA.FTZ R53, R34, R53, R36 ;  /* 0x0000003522357223 */ /* 0x000fe20000010024 */
[----:B0-----:R-:W-:-:S06]  /*2630*/  FADD.FTZ R17, R17, 1 ;  /* 0x3f80000011117421 */ /* 0x001fcc0000010000 */
[----:B------:R-:W0:Y:S02]  /*2640*/  MUFU.RCP R17, R17 ;  /* 0x0000001100117308 */ /* 0x000e240000001000 */
[----:B0-----:R-:W-:Y:S01]  /*2650*/  FMUL.FTZ R49, R16, R17 ;  /* 0x0000001110317220 */ /* 0x001fe20000410000 */
[----:B------:R-:W-:-:S04]  /*2660*/  LEA R16, P0, R15, UR8, 0x1 ;  /* 0x000000080f107c11 */ /* 0x000fc8000f8008ff */
[----:B------:R-:W-:Y:S01]  /*2670*/  LEA.HI.X R17, R15, UR9, R57, 0x1, P0 ;  /* 0x000000090f117c11 */ /* 0x000fe200080f0c39 */
[----:B------:R-:W-:Y:S01]  /*2680*/  FMUL.FTZ R15, R53, -1.4426950216293334961 ;  /* 0xbfb8aa3b350f7820 */ /* 0x000fe20000410000 */
[----:B------:R-:W-:Y:S01]  /*2690*/  SHF.L.U32 R24, R24, 0x10, RZ ;  /* 0x0000001018187819 */ /* 0x000fe200000006ff */
[--C-:B------:R-:W-:Y:S01]  /*26a0*/  FADD.FTZ R48, R48, -R18.reuse ;  /* 0x8000001230307221 */ /* 0x100fe20000010000 */
[----:B------:R-:W-:Y:S01]  /*26b0*/  SHF.L.U32 R25, R25, 0x10, RZ ;  /* 0x0000001019197819 */ /* 0x000fe200000006ff */
[----:B------:R-:W-:Y:S01]  /*26c0*/  FADD.FTZ R9, R9, -R18 ;  /* 0x8000001209097221 */ /* 0x000fe20000010000 */
[----:B------:R-:W-:Y:S01]  /*26d0*/  SHF.L.U32 R26, R26, 0x10, RZ ;  /* 0x000000101a1a7819 */ /* 0x000fe200000006ff */
[----:B------:R-:W0:Y:S01]  /*26e0*/  MUFU.EX2 R15, R15 ;  /* 0x0000000f000f7308 */ /* 0x000e220000000800 */
[----:B------:R-:W-:Y:S01]  /*26f0*/  FADD.FTZ R24, -R18, R24 ;  /* 0x0000001812187221 */ /* 0x000fe20000010100 */
[--C-:B------:R-:W-:Y:S01]  /*2700*/  FADD.FTZ R8, R8, -R18.reuse ;  /* 0x8000001208087221 */ /* 0x100fe20000010000 */
[----:B------:R-:W-:Y:S01]  /*2710*/  SHF.L.U32 R27, R27, 0x10, RZ ;  /* 0x000000101b1b7819 */ /* 0x000fe200000006ff */
[----:B------:R-:W-:Y:S01]  /*2720*/  FADD.FTZ R7, R7, -R18 ;  /* 0x8000001207077221 */ /* 0x000fe20000010000 */
[----:B------:R-:W-:Y:S01]  /*2730*/  SHF.L.U32 R28, R28, 0x10, RZ ;  /* 0x000000101c1c7819 */ /* 0x000fe200000006ff */
[----:B------:R-:W2:Y:S01]  /*2740*/  LDL.LU R57, [R1] ;  /* 0x0000000001397983 */ /* 0x000ea20000300800 */
[C---:B------:R-:W-:Y:S01]  /*2750*/  FMUL.FTZ R24, R19.reuse, R24 ;  /* 0x0000001813187220 */ /* 0x040fe20000410000 */
[C---:B------:R-:W-:Y:S01]  /*2760*/  FMUL.FTZ R48, R19.reuse, R48 ;  /* 0x0000003013307220 */ /* 0x040fe20000410000 */
[C---:B------:R-:W-:Y:S01]  /*2770*/  FADD.FTZ R25, -R18.reuse, R25 ;  /* 0x0000001912197221 */ /* 0x040fe20000010100 */
[----:B------:R-:W-:Y:S01]  /*2780*/  FMUL.FTZ R9, R19, R9 ;  /* 0x0000000913097220 */ /* 0x000fe20000410000 */
[----:B------:R-:W-:Y:S01]  /*2790*/  FFMA.FTZ R24, R45, R24, R43 ;  /* 0x000000182d187223 */ /* 0x000fe2000001002b */
[----:B------:R-:W-:Y:S01]  /*27a0*/  FADD.FTZ R26, -R18, R26 ;  /* 0x0000001a121a7221 */ /* 0x000fe20000010100 */
[C---:B------:R-:W-:Y:S01]  /*27b0*/  FMUL.FTZ R25, R19.reuse, R25 ;  /* 0x0000001913197220 */ /* 0x040fe20000410000 */
[----:B------:R-:W-:Y:S01]  /*27c0*/  FFMA.FTZ R9, R34, R9, R36 ;  /* 0x0000000922097223 */ /* 0x000fe20000010024 */
[C---:B------:R-:W-:Y:S01]  /*27d0*/  FMUL.FTZ R8, R19.reuse, R8 ;  /* 0x0000000813087220 */ /* 0x040fe20000410000 */
[----:B------:R-:W-:Y:S01]  /*27e0*/  FMUL.FTZ R26, R19, R26 ;  /* 0x0000001a131a7220 */ /* 0x000fe20000410000 */
[----:B0-----:R-:W-:Y:S01]  /*27f0*/  FADD.FTZ R15, R15, 1 ;  /* 0x3f8000000f0f7421 */ /* 0x001fe20000010000 */
[C---:B------:R-:W-:Y:S01]  /*2800*/  FADD.FTZ R27, -R18.reuse, R27 ;  /* 0x0000001b121b7221 */ /* 0x040fe20000010100 */
[----:B------:R-:W-:Y:S01]  /*2810*/  FFMA.FTZ R8, R35, R8, R37 ;  /* 0x0000000823087223 */ /* 0x000fe20000010025 */
[----:B------:R-:W-:Y:S01]  /*2820*/  FFMA.FTZ R26, R45, R26, R43 ;  /* 0x0000001a2d1a7223 */ /* 0x000fe2000001002b */
[C---:B------:R-:W-:Y:S01]  /*2830*/  FMUL.FTZ R7, R19.reuse, R7 ;  /* 0x0000000713077220 */ /* 0x040fe20000410000 */
[C---:B------:R-:W-:Y:S01]  /*2840*/  FMUL.FTZ R27, R19.reuse, R27 ;  /* 0x0000001b131b7220 */ /* 0x040fe20000410000 */
[----:B------:R-:W0:Y:S01]  /*2850*/  MUFU.RCP R15, R15 ;  /* 0x0000000f000f7308 */ /* 0x000e220000001000 */
[----:B------:R-:W-:Y:S01]  /*2860*/  FADD.FTZ R28, -R18, R28 ;  /* 0x0000001c121c7221 */ /* 0x000fe20000010100 */
[----:B------:R-:W-:Y:S01]  /*2870*/  FFMA.FTZ R7, R34, R7, R36 ;  /* 0x0000000722077223 */ /* 0x000fe20000010024 */
[----:B------:R-:W-:Y:S01]  /*2880*/  FFMA.FTZ R55, R40, R27, R41 ;  /* 0x0000001b28377223 */ /* 0x000fe20000010029 */
[--C-:B------:R-:W-:Y:S01]  /*2890*/  FADD.FTZ R6, R6, -R18.reuse ;  /* 0x8000001206067221 */ /* 0x100fe20000010000 */
[----:B------:R-:W-:Y:S01]  /*28a0*/  FMUL.FTZ R28, R19, R28 ;  /* 0x0000001c131c7220 */ /* 0x000fe20000410000 */
[----:B------:R-:W-:Y:S01]  /*28b0*/  SHF.L.U32 R29, R29, 0x10, RZ ;  /* 0x000000101d1d7819 */ /* 0x000fe200000006ff */
[--C-:B------:R-:W-:Y:S01]  /*28c0*/  FADD.FTZ R5, R5, -R18.reuse ;  /* 0x8000001205057221 */ /* 0x100fe20000010000 */
[----:B------:R-:W-:Y:S01]  /*28d0*/  FMUL.FTZ R6, R19, R6 ;  /* 0x0000000613067220 */ /* 0x000fe20000410000 */
[----:B------:R-:W-:Y:S01]  /*28e0*/  FFMA.FTZ R28, R45, R28, R43 ;  /* 0x0000001c2d1c7223 */ /* 0x000fe2000001002b */
[----:B------:R-:W-:Y:S01]  /*28f0*/  SHF.L.U32 R30, R30, 0x10, RZ ;  /* 0x000000101e1e7819 */ /* 0x000fe200000006ff */
[C---:B------:R-:W-:Y:S01]  /*2900*/  FADD.FTZ R29, -R18.reuse, R29 ;  /* 0x0000001d121d7221 */ /* 0x040fe20000010100 */
[----:B------:R-:W-:Y:S01]  /*2910*/  FFMA.FTZ R6, R35, R6, R37 ;  /* 0x0000000623067223 */ /* 0x000fe20000010025 */
[----:B------:R-:W-:Y:S01]  /*2920*/  FMUL.FTZ R5, R19, R5 ;  /* 0x0000000513057220 */ /* 0x000fe20000410000 */
[----:B------:R-:W-:Y:S01]  /*2930*/  FADD.FTZ R3, R3, -R18 ;  /* 0x8000001203037221 */ /* 0x000fe20000010000 */
[----:B------:R-:W-:Y:S01]  /*2940*/  FMUL.FTZ R29, R19, R29 ;  /* 0x0000001d131d7220 */ /* 0x000fe20000410000 */
[----:B------:R-:W-:Y:S01]  /*2950*/  FADD.FTZ R30, -R18, R30 ;  /* 0x0000001e121e7221 */ /* 0x000fe20000010100 */
[----:B0-----:R-:W-:Y:S01]  /*2960*/  FMUL.FTZ R15, R53, R15 ;  /* 0x0000000f350f7220 */ /* 0x001fe20000410000 */
[----:B------:R-:W-:Y:S01]  /*2970*/  FMUL.FTZ R53, R24, -1.4426950216293334961 ;  /* 0xbfb8aa3b18357820 */ /* 0x000fe20000410000 */
[----:B------:R-:W-:Y:S01]  /*2980*/  FFMA.FTZ R56, R40, R29, R41 ;  /* 0x0000001d28387223 */ /* 0x000fe20000010029 */
[----:B------:R-:W-:Y:S01]  /*2990*/  FFMA.FTZ R5, R34, R5, R36 ;  /* 0x0000000522057223 */ /* 0x000fe20000010024 */
[C---:B------:R-:W-:Y:S01]  /*29a0*/  FMUL.FTZ R30, R19.reuse, R30 ;  /* 0x0000001e131e7220 */ /* 0x040fe20000410000 */
[----:B------:R-:W-:Y:S01]  /*29b0*/  FMUL.FTZ R3, R19, R3 ;  /* 0x0000000313037220 */ /* 0x000fe20000410000 */
[----:B------:R-:W-:Y:S01]  /*29c0*/  FADD.FTZ R4, R4, -R18 ;  /* 0x8000001204047221 */ /* 0x000fe20000010000 */
[----:B------:R-:W0:Y:S01]  /*29d0*/  MUFU.EX2 R53, R53 ;  /* 0x0000003500357308 */ /* 0x000e220000000800 */
[----:B------:R-:W-:Y:S01]  /*29e0*/  FFMA.FTZ R30, R45, R30, R43 ;  /* 0x0000001e2d1e7223 */ /* 0x000fe2000001002b */
[----:B------:R-:W-:Y:S01]  /*29f0*/  FFMA.FTZ R34, R34, R3, R36 ;  /* 0x0000000322227223 */ /* 0x000fe20000010024 */
[----:B------:R-:W-:Y:S01]  /*2a00*/  FMUL.FTZ R3, R19, R4 ;  /* 0x0000000413037220 */ /* 0x000fe20000410000 */
[----:B------:R-:W-:Y:S01]  /*2a10*/  SHF.L.U32 R31, R31, 0x10, RZ ;  /* 0x000000101f1f7819 */ /* 0x000fe200000006ff */
[----:B------:R-:W-:Y:S01]  /*2a20*/  FADD.FTZ R2, R2, -R18 ;  /* 0x8000001202027221 */ /* 0x000fe20000010000 */
[----:B------:R-:W-:Y:S01]  /*2a30*/  SHF.L.U32 R32, R32, 0x10, RZ ;  /* 0x0000001020207819 */ /* 0x000fe200000006ff */
[----:B------:R-:W-:Y:S01]  /*2a40*/  FFMA.FTZ R3, R35, R3, R37 ;  /* 0x0000000323037223 */ /* 0x000fe20000010025 */
[----:B------:R-:W-:Y:S01]  /*2a50*/  SHF.L.U32 R33, R33, 0x10, RZ ;  /* 0x0000001021217819 */ /* 0x000fe200000006ff */
[----:B------:R-:W-:Y:S01]  /*2a60*/  FADD.FTZ R31, -R18, R31 ;  /* 0x0000001f121f7221 */ /* 0x000fe20000010100 */
[----:B------:R-:W-:Y:S01]  /*2a70*/  F2FP.BF16.F32.PACK_AB R42, R44, R42 ;  /* 0x0000002a2c2a723e */ /* 0x000fe200000010ff */
[----:B------:R-:W-:Y:S01]  /*2a80*/  FMUL.FTZ R4, R3, -1.4426950216293334961 ;  /* 0xbfb8aa3b03047820 */ /* 0x000fe20000410000 */
[C---:B------:R-:W-:Y:S01]  /*2a90*/  FADD.FTZ R32, -R18.reuse, R32 ;  /* 0x0000002012207221 */ /* 0x040fe20000010100 */
[----:B------:R-:W-:Y:S01]  /*2aa0*/  FADD.FTZ R33, -R18, R33 ;  /* 0x0000002112217221 */ /* 0x000fe20000010100 */
[----:B------:R-:W-:Y:S01]  /*2ab0*/  F2FP.BF16.F32.PACK_AB R51, R51, R52 ;  /* 0x000000343333723e */ /* 0x000fe200000010ff */
[----:B------:R1:W-:Y:S01]  /*2ac0*/  STG.E.U16 desc[UR6][R20.64+0x4], R0 ;  /* 0x0000040014007986 */ /* 0x0003e2000c101506 */
[----:B------:R-:W-:Y:S01]  /*2ad0*/  FMUL.FTZ R32, R19, R32 ;  /* 0x0000002013207220 */ /* 0x000fe20000410000 */
[----:B0-----:R-:W-:Y:S01]  /*2ae0*/  FADD.FTZ R53, R53, 1 ;  /* 0x3f80000035357421 */ /* 0x001fe20000010000 */
[----:B------:R-:W0:Y:S01]  /*2af0*/  MUFU.EX2 R4, R4 ;  /* 0x0000000400047308 */ /* 0x000e220000000800 */
[----:B------:R-:W-:Y:S01]  /*2b00*/  FMUL.FTZ R33, R19, R33 ;  /* 0x0000002113217220 */ /* 0x000fe20000410000 */
[----:B------:R-:W-:Y:S01]  /*2b10*/  FFMA.FTZ R43, R45, R32, R43 ;  /* 0x000000202d2b7223 */ /* 0x000fe2000001002b */
[----:B------:R-:W-:Y:S01]  /*2b20*/  F2FP.BF16.F32.PACK_AB R38, R50, R38 ;  /* 0x000000263226723e */ /* 0x000fe200000010ff */
[----:B------:R-:W-:Y:S01]  /*2b30*/  ULOP3.LUT UR4, UR4, 0x1, URZ, 0x3c, !UPT ;  /* 0x0000000104047892 */ /* 0x000fe2000f8e3c3f */
[----:B------:R-:W-:-:S03]  /*2b40*/  F2FP.BF16.F32.PACK_AB R39, R49, R39 ;  /* 0x000000273127723e */ /* 0x000fc600000010ff */
[----:B------:R3:W4:Y:S02]  /*2b50*/  MUFU.RCP R54, R53 ;  /* 0x0000003500367308 */ /* 0x0007240000001000 */
[----:B---3--:R-:W-:Y:S01]  /*2b60*/  FFMA.FTZ R53, R35, R48, R37 ;  /* 0x0000003023357223 */ /* 0x008fe20000010025 */
[----:B0-----:R-:W-:Y:S01]  /*2b70*/  FADD.FTZ R4, R4, 1 ;  /* 0x3f80000004047421 */ /* 0x001fe20000010000 */
[----:B----4-:R-:W-:Y:S02]  /*2b80*/  FMUL.FTZ R48, R24, R54 ;  /* 0x0000003618307220 */ /* 0x010fe40000410000 */
[----:B------:R-:W-:Y:S01]  /*2b90*/  FMUL.FTZ R24, R53, -1.4426950216293334961 ;  /* 0xbfb8aa3b35187820 */ /* 0x000fe20000410000 */
[----:B------:R-:W-:Y:S02]  /*2ba0*/  FFMA.FTZ R54, R40, R25, R41 ;  /* 0x0000001928367223 */ /* 0x000fe40000010029 */
[----:B------:R-:W-:-:S03]  /*2bb0*/  F2FP.BF16.F32.PACK_AB R15, R48, R15 ;  /* 0x0000000f300f723e */ /* 0x000fc600000010ff */
        /* <DEDUP_REMOVED lines=9> */
[----:B------:R-:W-:-:S04]  /*2c50*/  LEA R24, P0, R14, UR8, 0x1 ;  /* 0x000000080e187c11 */ /* 0x000fc8000f8008ff */
[----:B------:R-:W-:Y:S01]  /*2c60*/  LEA.HI.X R25, R14, UR9, R58, 0x1, P0 ;  /* 0x000000090e197c11 */ /* 0x000fe200080f0c3a */
[----:B------:R-:W-:Y:S01]  /*2c70*/  FMUL.FTZ R14, R9, -1.4426950216293334961 ;  /* 0xbfb8aa3b090e7820 */ /* 0x000fe20000410000 */
[----:B------:R-:W-:-:S05]  /*2c80*/  F2FP.BF16.F32.PACK_AB R53, R54, R53 ;  /* 0x000000353635723e */ /* 0x000fca00000010ff */
        /* <DEDUP_REMOVED lines=9> */
[----:B------:R-:W-:-:S04]  /*2d20*/  FMUL.FTZ R9, R8, -1.4426950216293334961 ;  /* 0xbfb8aa3b08097820 */ /* 0x000fc80000410000 */
[----:B------:R-:W-:Y:S02]  /*2d30*/  F2FP.BF16.F32.PACK_AB R14, R26, R14 ;  /* 0x0000000e1a0e723e */ /* 0x000fe400000010ff */
        /* <DEDUP_REMOVED lines=45> */
[----:B0-----:R-:W-:-:S06]  /*3010*/  FMUL.FTZ R30, R30, R5 ;  /* 0x000000051e1e7220 */ /* 0x001fcc0000410000 */
[----:B------:R0:W3:Y:S01]  /*3020*/  MUFU.RCP R5, R4 ;  /* 0x0000000400057308 */ /* 0x0000e20000001000 */
[----:B------:R-:W-:Y:S01]  /*3030*/  F2FP.BF16.F32.PACK_AB R12, R30, R12 ;  /* 0x0000000c1e0c723e */ /* 0x000fe200000010ff */
[----:B0-----:R-:W-:-:S04]  /*3040*/  FMUL.FTZ R4, R19, R31 ;  /* 0x0000001f13047220 */ /* 0x001fc80000410000 */
[C-C-:B------:R-:W-:Y:S01]  /*3050*/  FFMA.FTZ R4, R40.reuse, R4, R41.reuse ;  /* 0x0000000428047223 */ /* 0x140fe20000010029 */
[----:B------:R-:W-:Y:S01]  /*3060*/  FFMA.FTZ R40, R40, R33, R41 ;  /* 0x0000002128287223 */ /* 0x000fe20000010029 */
[----:B---3--:R-:W-:Y:S02]  /*3070*/  FMUL.FTZ R31, R3, R5 ;  /* 0x00000005031f7220 */ /* 0x008fe40000410000 */
[----:B------:R-:W-:Y:S01]  /*3080*/  FMUL.FTZ R3, R4, -1.4426950216293334961 ;  /* 0xbfb8aa3b04037820 */ /* 0x000fe20000410000 */
[----:B------:R-:W-:Y:S01]  /*3090*/  FMUL.FTZ R5, R19, R2 ;  /* 0x0000000213057220 */ /* 0x000fe20000410000 */
[----:B------:R-:W-:Y:S02]  /*30a0*/  FMUL.FTZ R33, R40, -1.4426950216293334961 ;  /* 0xbfb8aa3b28217820 */ /* 0x000fe40000410000 */
[----:B------:R0:W3:Y:S01]  /*30b0*/  MUFU.EX2 R2, R3 ;  /* 0x0000000300027308 */ /* 0x0000e20000000800 */
[----:B------:R-:W-:Y:S01]  /*30c0*/  FFMA.FTZ R35, R35, R5, R37 ;  /* 0x0000000523237223 */ /* 0x000fe20000010025 */
[----:B------:R-:W-:-:S03]  /*30d0*/  FMUL.FTZ R5, R34, -1.4426950216293334961 ;  /* 0xbfb8aa3b22057820 */ /* 0x000fc60000410000 */
[----:B------:R-:W-:-:S03]  /*30e0*/  FMUL.FTZ R32, R35, -1.4426950216293334961 ;  /* 0xbfb8aa3b23207820 */ /* 0x000fc60000410000 */
[----:B------:R-:W4:Y:S01]  /*30f0*/  MUFU.EX2 R5, R5 ;  /* 0x0000000500057308 */ /* 0x000f220000000800 */
[----:B0-----:R-:W-:-:S07]  /*3100*/  FMUL.FTZ R3, R43, -1.4426950216293334961 ;  /* 0xbfb8aa3b2b037820 */ /* 0x001fce0000410000 */
[----:B------:R-:W0:Y:S01]  /*3110*/  MUFU.EX2 R3, R3 ;  /* 0x0000000300037308 */ /* 0x000e220000000800 */
[----:B---3--:R-:W-:-:S07]  /*3120*/  FADD.FTZ R2, R2, 1 ;  /* 0x3f80000002027421 */ /* 0x008fce0000010000 */
[----:B------:R-:W3:Y:S01]  /*3130*/  MUFU.RCP R2, R2 ;  /* 0x0000000200027308 */ /* 0x000ee20000001000 */
[----:B----4-:R-:W-:-:S07]  /*3140*/  FADD.FTZ R5, R5, 1 ;  /* 0x3f80000005057421 */ /* 0x010fce0000010000 */
[----:B------:R-:W4:Y:S01]  /*3150*/  MUFU.EX2 R32, R32 ;  /* 0x0000002000207308 */ /* 0x000f220000000800 */
[----:B0-----:R-:W-:-:S07]  /*3160*/  FADD.FTZ R3, R3, 1 ;  /* 0x3f80000003037421 */ /* 0x001fce0000010000 */
[----:B------:R-:W0:Y:S01]  /*3170*/  MUFU.EX2 R33, R33 ;  /* 0x0000002100217308 */ /* 0x000e220000000800 */
[----:B---3--:R-:W-:Y:S01]  /*3180*/  FMUL.FTZ R36, R4, R2 ;  /* 0x0000000204247220 */ /* 0x008fe20000410000 */
[----:B------:R-:W-:Y:S02]  /*3190*/  LEA R4, P1, R10, UR8, 0x1 ;  /* 0x000000080a047c11 */ /* 0x000fe4000f8208ff */
[----:B------:R-:W-:Y:S02]  /*31a0*/  LEA R2, P0, R11, UR8, 0x1 ;  /* 0x000000080b027c11 */ /* 0x000fe4000f8008ff */
[----:B------:R-:W-:Y:S02]  /*31b0*/  F2FP.BF16.F32.PACK_AB R31, R36, R31 ;  /* 0x0000001f241f723e */ /* 0x000fe400000010ff */
[----:B------:R2:W3:Y:S01]  /*31c0*/  MUFU.RCP R18, R5 ;  /* 0x0000000500127308 */ /* 0x0004e20000001000 */
[----:B----4-:R-:W-:-:S07]  /*31d0*/  FADD.FTZ R32, R32, 1 ;  /* 0x3f80000020207421 */ /* 0x010fce0000010000 */
[----:B------:R4:W3:Y:S01]  /*31e0*/  MUFU.RCP R19, R3 ;  /* 0x0000000300137308 */ /* 0x0008e20000001000 */
[----:B--2---:R-:W-:Y:S01]  /*31f0*/  LEA.HI.X R5, R10, UR9, R57, 0x1, P1 ;  /* 0x000000090a057c11 */ /* 0x004fe200088f0c39 */
[----:B0-----:R-:W-:Y:S01]  /*3200*/  FADD.FTZ R33, R33, 1 ;  /* 0x3f80000021217421 */ /* 0x001fe20000010000 */
[----:B------:R-:W-:Y:S02]  /*3210*/  PRMT R10, R0, 0x7632, R10 ;  /* 0x00007632000a7816 */ /* 0x000fe4000000000a */
[----:B-1----:R-:W-:-:S03]  /*3220*/  PRMT R0, R38, 0x7632, R0 ;  /* 0x0000763226007816 */ /* 0x002fc60000000000 */
[----:B------:R0:W-:Y:S01]  /*3230*/  STG.E.U16 desc[UR6][R20.64+0x6], R10 ;  /* 0x0000060a14007986 */ /* 0x0001e2000c101506 */
[----:B----4-:R-:W-:Y:S01]  /*3240*/  LEA.HI.X R3, R11, UR9, R61, 0x1, P0 ;  /* 0x000000090b037c11 */ /* 0x010fe200080f0c3d */
[----:B------:R-:W1:Y:S01]  /*3250*/  MUFU.RCP R32, R32 ;  /* 0x0000002000207308 */ /* 0x000e620000001000 */
[----:B------:R-:W-:Y:S01]  /*3260*/  PRMT R11, R42, 0x7632, R11 ;  /* 0x000076322a0b7816 */ /* 0x000fe2000000000b */
[----:B------:R-:W-:Y:S01]  /*3270*/  STG.E.U16 desc[UR6][R22.64], R42 ;  /* 0x0000002a16007986 */ /* 0x000fe2000c101506 */
[----:B---3--:R-:W-:Y:S01]  /*3280*/  FMUL.FTZ R18, R34, R18 ;  /* 0x0000001222127220 */ /* 0x008fe20000410000 */
[----:B------:R-:W-:Y:S01]  /*3290*/  IADD3 R47, P0, R47, 0x1, RZ ;  /* 0x000000012f2f7810 */ /* 0x000fe20007f1e0ff */
[----:B------:R-:W-:Y:S01]  /*32a0*/  ULDC.64 UR8, c[0x0][0x238] ;  /* 0x00008e0000087ab9 */ /* 0x000fe20000000a00 */
[----:B------:R2:W-:Y:S01]  /*32b0*/  STG.E.U16 desc[UR6][R22.64+0x2], R11 ;  /* 0x0000020b16007986 */ /* 0x0005e2000c101506 */
[----:B------:R-:W-:Y:S01]  /*32c0*/  FMUL.FTZ R19, R43, R19 ;  /* 0x000000132b137220 */ /* 0x000fe20000410000 */
[----:B------:R-:W3:Y:S01]  /*32d0*/  MUFU.RCP R33, R33 ;  /* 0x0000002100217308 */ /* 0x000ee20000001000 */
[----:B------:R-:W-:Y:S01]  /*32e0*/  IADD3.X R46, RZ, R46, RZ, P0, !PT ;  /* 0x0000002eff2e7210 */ /* 0x000fe200007fe4ff */
[----:B------:R-:W-:Y:S01]  /*32f0*/  STG.E.U16 desc[UR6][R22.64+0x4], R51 ;  /* 0x0000043316007986 */ /* 0x000fe2000c101506 */
[----:B0-----:R-:W-:-:S02]  /*3300*/  PRMT R21, R51, 0x7632, R21 ;  /* 0x0000763233157816 */ /* 0x001fc40000000015 */
[----:B------:R-:W-:Y:S02]  /*3310*/  PRMT R10, R39, 0x7632, R10 ;  /* 0x00007632270a7816 */ /* 0x000fe4000000000a */
[----:B------:R-:W-:Y:S01]  /*3320*/  F2FP.BF16.F32.PACK_AB R18, R19, R18 ;  /* 0x000000121312723e */ /* 0x000fe200000010ff */
[----:B------:R-:W-:Y:S01]  /*3330*/  STG.E.U16 desc[UR6][R22.64+0x6], R21 ;  /* 0x0000061516007986 */ /* 0x000fe2000c101506 */
[----:B-1----:R-:W-:Y:S01]  /*3340*/  FMUL.FTZ R32, R35, R32 ;  /* 0x0000002023207220 */ /* 0x002fe20000410000 */
[----:B--2---:R-:W-:Y:S02]  /*3350*/  PRMT R11, R15, 0x7632, R11 ;  /* 0x000076320f0b7816 */ /* 0x004fe4000000000b */
[----:B------:R-:W-:Y:S01]  /*3360*/  STG.E.U16 desc[UR6][R16.64], R38 ;  /* 0x0000002610007986 */ /* 0x000fe2000c101506 */
[----:B------:R-:W-:-:S03]  /*3370*/  ISETP.GE.U32.AND P0, PT, R47, UR8, PT ;  /* 0x000000082f007c0c */ /* 0x000fc6000bf06070 */
[----:B------:R0:W-:Y:S01]  /*3380*/  STG.E.U16 desc[UR6][R16.64+0x2], R0 ;  /* 0x0000020010007986 */ /* 0x0001e2000c101506 */
[----:B---3--:R-:W-:Y:S01]  /*3390*/  FMUL.FTZ R33, R40, R33 ;  /* 0x0000002128217220 */ /* 0x008fe20000410000 */
[----:B------:R-:W-:Y:S02]  /*33a0*/  ISETP.GE.AND.EX P0, PT, R46, UR9, PT, P0 ;  /* 0x000000092e007c0c */ /* 0x000fe4000bf06300 */
[----:B------:R-:W-:Y:S02]  /*33b0*/  STG.E.U16 desc[UR6][R16.64+0x4], R39 ;  /* 0x0000042710007986 */ /* 0x000fe4000c101506 */
[----:B------:R-:W-:Y:S02]  /*33c0*/  F2FP.BF16.F32.PACK_AB R32, R33, R32 ;  /* 0x000000202120723e */ /* 0x000fe400000010ff */
[----:B------:R1:W-:Y:S01]  /*33d0*/  STG.E.U16 desc[UR6][R16.64+0x6], R10 ;  /* 0x0000060a10007986 */ /* 0x0003e2000c101506 */
[----:B0-----:R-:W-:-:S03]  /*33e0*/  PRMT R0, R14, 0x7632, R0 ;  /* 0x000076320e007816 */ /* 0x001fc60000000000 */
[----:B------:R-:W-:Y:S04]  /*33f0*/  STG.E.U16 desc[UR6][R24.64], R15 ;  /* 0x0000000f18007986 */ /* 0x000fe8000c101506 */
[----:B------:R0:W-:Y:S01]  /*3400*/  STG.E.U16 desc[UR6][R24.64+0x2], R11 ;  /* 0x0000020b18007986 */ /* 0x0001e2000c101506 */
[----:B-1----:R-:W-:-:S03]  /*3410*/  PRMT R17, R53, 0x7632, R17 ;  /* 0x0000763235117816 */ /* 0x002fc60000000011 */
[----:B------:R-:W-:Y:S01]  /*3420*/  STG.E.U16 desc[UR6][R24.64+0x4], R53 ;  /* 0x0000043518007986 */ /* 0x000fe2000c101506 */
[----:B------:R-:W-:-:S03]  /*3430*/  PRMT R10, R27, 0x7632, R10 ;  /* 0x000076321b0a7816 */ /* 0x000fc6000000000a */
[----:B------:R-:W-:Y:S04]  /*3440*/  STG.E.U16 desc[UR6][R24.64+0x6], R17 ;  /* 0x0000061118007986 */ /* 0x000fe8000c101506 */
[----:B------:R-:W-:Y:S01]  /*3450*/  STG.E.U16 desc[UR6][R8.64], R14 ;  /* 0x0000000e08007986 */ /* 0x000fe2000c101506 */
[----:B0-----:R-:W-:-:S03]  /*3460*/  PRMT R11, R29, 0x7632, R11 ;  /* 0x000076321d0b7816 */ /* 0x001fc6000000000b */
[----:B------:R0:W-:Y:S04]  /*3470*/  STG.E.U16 desc[UR6][R8.64+0x2], R0 ;  /* 0x0000020008007986 */ /* 0x0001e8000c101506 */
[----:B------:R-:W-:Y:S04]  /*3480*/  STG.E.U16 desc[UR6][R8.64+0x4], R27 ;  /* 0x0000041b08007986 */ /* 0x000fe8000c101506 */
[----:B------:R1:W-:Y:S04]  /*3490*/  STG.E.U16 desc[UR6][R8.64+0x6], R10 ;  /* 0x0000060a08007986 */ /* 0x0003e8000c101506 */
[----:B------:R-:W-:Y:S01]  /*34a0*/  STG.E.U16 desc[UR6][R6.64], R13 ;  /* 0x0000000d06007986 */ /* 0x000fe2000c101506 */
[----:B0-----:R-:W-:-:S03]  /*34b0*/  PRMT R0, R12, 0x7632, R0 ;  /* 0x000076320c007816 */ /* 0x001fc60000000000 */
[----:B------:R-:W-:Y:S01]  /*34c0*/  STG.E.U16 desc[UR6][R6.64+0x4], R29 ;  /* 0x0000041d06007986 */ /* 0x000fe2000c101506 */
[----:B-1----:R-:W-:-:S03]  /*34d0*/  PRMT R9, R13, 0x7632, R9 ;  /* 0x000076320d097816 */ /* 0x002fc60000000009 */
[----:B------:R-:W-:Y:S04]  /*34e0*/  STG.E.U16 desc[UR6][R6.64+0x6], R11 ;  /* 0x0000060b06007986 */ /* 0x000fe8000c101506 */
[----:B------:R0:W-:Y:S04]  /*34f0*/  STG.E.U16 desc[UR6][R6.64+0x2], R9 ;  /* 0x0000020906007986 */ /* 0x0001e8000c101506 */
[----:B------:R-:W-:Y:S04]  /*3500*/  STG.E.U16 desc[UR6][R2.64], R12 ;  /* 0x0000000c02007986 */ /* 0x000fe8000c101506 */
[----:B------:R-:W-:Y:S01]  /*3510*/  STG.E.U16 desc[UR6][R2.64+0x2], R0 ;  /* 0x0000020002007986 */ /* 0x000fe2000c101506 */
[----:B0-----:R-:W-:-:S03]  /*3520*/  PRMT R7, R31, 0x7632, R7 ;  /* 0x000076321f077816 */ /* 0x001fc60000000007 */
[----:B------:R-:W-:Y:S01]  /*3530*/  STG.E.U16 desc[UR6][R2.64+0x4], R31 ;  /* 0x0000041f02007986 */ /* 0x000fe2000c101506 */
[----:B------:R-:W-:-:S03]  /*3540*/  PRMT R6, R32, 0x7632, R6 ;  /* 0x0000763220067816 */ /* 0x000fc60000000006 */
[----:B------:R0:W-:Y:S04]  /*3550*/  STG.E.U16 desc[UR6][R2.64+0x6], R7 ;  /* 0x0000060702007986 */ /* 0x0001e8000c101506 */
[----:B------:R1:W-:Y:S04]  /*3560*/  STG.E.U16 desc[UR6][R4.64], R18 ;  /* 0x0000001204007986 */ /* 0x0003e8000c101506 */
[----:B------:R1:W-:Y:S01]  /*3570*/  STG.E.U16 desc[UR6][R4.64+0x4], R32 ;  /* 0x0000042004007986 */ /* 0x0003e2000c101506 */
[----:B0-----:R-:W-:-:S03]  /*3580*/  PRMT R3, R18, 0x7632, R3 ;  /* 0x0000763212037816 */ /* 0x001fc60000000003 */
[----:B------:R1:W-:Y:S04]  /*3590*/  STG.E.U16 desc[UR6][R4.64+0x6], R6 ;  /* 0x0000060604007986 */ /* 0x0003e8000c101506 */
[----:B------:R1:W-:Y:S01]  /*35a0*/  STG.E.U16 desc[UR6][R4.64+0x2], R3 ;  /* 0x0000020304007986 */ /* 0x0003e2000c101506 */
[----:B------:R-:W-:Y:S05]  /*35b0*/  @!P0 BRA `(.L_x_862) ;  /* 0xffffffcc00f48947 */ /* 0x000fea000383ffff */
[----:B------:R-:W-:Y:S05]  /*35c0*/  EXIT ;  /* 0x000000000000794d */ /* 0x000fea0003800000 */
.L_x_863:
        /* <DEDUP_REMOVED lines=11> */
.L_x_1826:


//--------------------- .text._ZN13group_norm_v214gn_cuda_kernelI13__nv_bfloat16Li320ELi1ELi16ELi40ELi4096ELb1ELi64ELi320ELi320ELi4ELb1ELi2ELb0ELb0ENS_16CompileConditionILi900EEEEEvPT_PKS4_S7_S7_flPfS8_Pj --------------------------
	.section	.text._ZN13group_norm_v214gn_cuda_kernelI13__nv_bfloat16Li320ELi1ELi16ELi40ELi4096ELb1ELi64ELi320ELi320ELi4ELb1ELi2ELb0ELb0ENS_16CompileConditionILi900EEEEEvPT_PKS4_S7_S7_flPfS8_Pj,"ax",@progbits
	.align	128
        .global         _ZN13group_norm_v214gn_cuda_kernelI13__nv_bfloat16Li320ELi1ELi16ELi40ELi4096ELb1ELi64ELi320ELi320ELi4ELb1ELi2ELb0ELb0ENS_16CompileConditionILi900EEEEEvPT_PKS4_S7_S7_flPfS8_Pj
        .type           _ZN13group_norm_v214gn_cuda_kernelI13__nv_bfloat16Li320ELi1ELi16ELi40ELi4096ELb1ELi64ELi320ELi320ELi4ELb1ELi2ELb0ELb0ENS_16CompileConditionILi900EEEEEvPT_PKS4_S7_S7_flPfS8_Pj,@function
        .size           _ZN13group_norm_v214gn_cuda_kernelI13__nv_bfloat16Li320ELi1ELi16ELi40ELi4096ELb1ELi64ELi320ELi320ELi4ELb1ELi2ELb0ELb0ENS_16CompileConditionILi900EEEEEvPT_PKS4_S7_S7_flPfS8_Pj,(.L_x_1827 - _ZN13group_norm_v214gn_cuda_kernelI13__nv_bfloat16Li320ELi1ELi16ELi40ELi4096ELb1ELi64ELi320ELi320ELi4ELb1ELi2ELb0ELb0ENS_16CompileConditionILi900EEEEEvPT_PKS4_S7_S7_flPfS8_Pj)
        .other          _ZN13group_norm_v214gn_cuda_kernelI13__nv_bfloat16Li320ELi1ELi16ELi40ELi4096ELb1ELi64ELi320ELi320ELi4ELb1ELi2ELb0ELb0ENS_16CompileConditionILi900EEEEEvPT_PKS4_S7_S7_flPfS8_Pj,@"STO_CUDA_ENTRY STV_DEFAULT"
_ZN13group_norm_v214gn_cuda_kernelI13__nv_bfloat16Li320ELi1ELi16ELi40ELi4096ELb1ELi64ELi320ELi320ELi4ELb1ELi2ELb0ELb0ENS_16CompileConditionILi900EEEEEvPT_PKS4_S7_S7_flPfS8_Pj:
.text._ZN13group_norm_v214gn_cuda_kernelI13__nv_bfloat16Li320ELi1ELi16ELi40ELi4096ELb1ELi64ELi320ELi320ELi4ELb1ELi2ELb0ELb0ENS_16CompileConditionILi900EEEEEvPT_PKS4_S7_S7_flPfS8_Pj:
        /* <DEDUP_REMOVED lines=8> */
[----:B------:R-:W1:Y:S01]  /*0080*/  S2UR UR5, SR_CgaCtaId ;  /* 0x00000000000579c3 */ /* 0x000e620000008800 */
[----:B------:R-:W-:Y:S01]  /*0090*/  LOP3.LUT R0, R2, 0x1, RZ, 0xc0, !PT ;  /* 0x0000000102007812 */ /* 0x000fe200078ec0ff */
[----:B------:R-:W-:Y:S01]  /*00a0*/  UMOV UR4, 0x400 ;  /* 0x0000040000047882 */ /* 0x000fe20000000000 */
[----:B------:R-:W2:Y:S01]  /*00b0*/  S2R R6, SR_CTAID.X ;  /* 0x0000000000067919 */ /* 0x000ea20000002500 */
[----:B------:R-:W-:Y:S02]  /*00c0*/  ULDC.64 UR8, c[0x0][0x208] ;  /* 0x0000820000087ab9 */ /* 0x000fe40000000a00 */
[----:B------:R-:W-:Y:S02]  /*00d0*/  IMAD R0, R0, 0x140, RZ ;  /* 0x0000014000007824 */ /* 0x000fe400078e02ff */
[----:B------:R-:W3:Y:S01]  /*00e0*/  LDC.64 R88, c[0x0][0x250] ;  /* 0x00009400ff587b82 */ /* 0x000ee20000000a00 */
[----:B-1----:R-:W-:-:S02]  /*00f0*/  ULEA UR6, UR5, UR4, 0x18 ;  /* 0x0000000405067291 */ /* 0x002fc4000f8ec03f */
[----:B------:R-:W-:-:S04]  /*0100*/  UIADD3 UR4, UR4, 0xc80, URZ ;  /* 0x00000c8004047890 */ /* 0x000fc8000fffe03f */
[----:B------:R-:W-:Y:S01]  /*0110*/  MOV R30, UR6 ;  /* 0x00000006001e7c02 */ /* 0x000fe20008000f00 */
[----:B0-----:R-:W-:Y:S01]  /*0120*/  IMAD.WIDE.U32 R4, R3, -0x33333333, RZ ;  /* 0xcccccccd03047825 */ /* 0x001fe200078e00ff */
[C---:B------:R-:W-:Y:S01]  /*0130*/  SHF.L.U32 R4, R2.reuse, 0x3, RZ ;  /* 0x0000000302047819 */ /* 0x040fe200000006ff */
[----:B------:R-:W-:Y:S01]  /*0140*/  ULDC.64 UR6, c[0x0][0x240] ;  /* 0x0000900000067ab9 */ /* 0x000fe20000000a00 */
[----:B------:R-:W-:Y:S01]  /*0150*/  SHF.R.U32.HI R7, RZ, 0x2, R3 ;  /* 0x00000002ff077819 */ /* 0x000fe20000011603 */
[----:B------:R-:W-:Y:S01]  /*0160*/  ULEA UR5, UR5, UR4, 0x18 ;  /* 0x0000000405057291 */ /* 0x000fe2000f8ec03f */
[----:B------:R-:W-:Y:S01]  /*0170*/  SHF.R.U32.HI R8, RZ, 0x6, R5 ;  /* 0x00000006ff087819 */ /* 0x000fe20000011605 */
[----:B---3--:R-:W-:Y:S01]  /*0180*/  IMAD.WIDE.U32 R88, R2, 0x4, R88 ;  /* 0x0000000402587825 */ /* 0x008fe200078e0058 */
[----:B------:R-:W-:Y:S01]  /*0190*/  LOP3.LUT R18, R4, 0x8, RZ, 0xc0, !PT ;  /* 0x0000000804127812 */ /* 0x000fe200078ec0ff */
[----:B------:R-:W-:Y:S01]  /*01a0*/  UMOV UR4, URZ ;  /* 0x0000003f00047c82 */ /* 0x000fe20008000000 */
[----:B--2---:R-:W-:Y:S01]  /*01b0*/  ISETP.NE.AND P1, PT, R6, RZ, PT ;  /* 0x000000ff0600720c */ /* 0x004fe20003f25270 */
[----:B------:R-:W-:Y:S01]  /*01c0*/  IMAD R5, R8, -0x50, R3 ;  /* 0xffffffb008057824 */ /* 0x000fe200078e0203 */
[----:B------:R-:W-:-:S02]  /*01d0*/  LOP3.LUT P0, RZ, R6, 0x3f, RZ, 0xc0, !PT ;  /* 0x0000003f06ff7812 */ /* 0x000fc4000780c0ff */
[----:B------:R-:W-:Y:S02]  /*01e0*/  LOP3.LUT R4, R6, 0x3f, RZ, 0xc0, !PT ;  /* 0x0000003f06047812 */ /* 0x000fe400078ec0ff */
[----:B------:R-:W-:Y:S02]  /*01f0*/  IADD3 R9, R7, R18, RZ ;  /* 0x0000001207097210 */ /* 0x000fe40007ffe0ff */
[C---:B------:R-:W-:Y:S01]  /*0200*/  LEA R6, R5.reuse, R0, 0x2 ;  /* 0x0000000005067211 */ /* 0x040fe200078e10ff */
[----:B------:R-:W-:Y:S01]  /*0210*/  IMAD R5, R5, 0x28, R30 ;  /* 0x0000002805057824 */ /* 0x000fe200078e021e */
[----:B------:R-:W-:Y:S01]  /*0220*/  IADD3 R10, RZ, -R18, RZ ;  /* 0x80000012ff0a7210 */ /* 0x000fe20007ffe0ff */
[----:B------:R-:W-:Y:S01]  /*0230*/  IMAD R9, R9, 0x28, -R0 ;  /* 0x0000002809097824 */ /* 0x000fe200078e0a00 */
[----:B------:R-:W-:Y:S01]  /*0240*/  SHF.L.U32 R11, R7, 0x6, RZ ;  /* 0x00000006070b7819 */ /* 0x000fe200000006ff */
[----:B------:R-:W-:Y:S01]  /*0250*/  IMAD.WIDE.U32 R6, R6, -0x33333333, RZ ;  /* 0xcccccccd06067825 */ /* 0x000fe200078e00ff */
[----:B------:R-:W-:-:S02]  /*0260*/  MOV R6, R10 ;  /* 0x0000000a00067202 */ /* 0x000fc40000000f00 */
[----:B------:R-:W-:Y:S02]  /*0270*/  IADD3 R19, R9, 0x1c, RZ ;  /* 0x0000001c09137810 */ /* 0x000fe40007ffe0ff */
[----:B------:R-:W-:Y:S02]  /*0280*/  LEA.HI R22, R7, R6, RZ, 0x1b ;  /* 0x0000000607167211 */ /* 0x000fe400078fd8ff */
[----:B------:R-:W-:Y:S02]  /*0290*/  IADD3 R12, R9, 0x14, RZ ;  /* 0x00000014090c7810 */ /* 0x000fe40007ffe0ff */
[----:B------:R-:W-:Y:S02]  /*02a0*/  SHF.L.U32 R0, R3, 0x3, RZ ;  /* 0x0000000303007819 */ /* 0x000fe400000006ff */
[----:B------:R-:W-:Y:S02]  /*02b0*/  LOP3.LUT R6, R9, 0x4, RZ, 0xfc, !PT ;  /* 0x0000000409067812 */ /* 0x000fe400078efcff */
[----:B------:R-:W-:-:S02]  /*02c0*/  LEA R5, R8, R5, 0x3 ;  /* 0x0000000508057211 */ /* 0x000fc400078e18ff */
[C---:B------:R-:W-:Y:S02]  /*02d0*/  IADD3 R7, R9.reuse, 0x8, RZ ;  /* 0x0000000809077810 */ /* 0x040fe40007ffe0ff */
[C---:B------:R-:W-:Y:S02]  /*02e0*/  IADD3 R8, R9.reuse, 0xc, RZ ;  /* 0x0000000c09087810 */ /* 0x040fe40007ffe0ff */
[C---:B------:R-:W-:Y:S02]  /*02f0*/  IADD3 R10, R9.reuse, 0x10, RZ ;  /* 0x00000010090a7810 */ /* 0x040fe40007ffe0ff */
[----:B------:R-:W-:Y:S02]  /*0300*/  SHF.R.S32.HI R19, RZ, 0x2, R19 ;  /* 0x00000002ff137819 */ /* 0x000fe40000011413 */
[C---:B------:R-:W-:Y:S02]  /*0310*/  IADD3 R14, R9.reuse, 0x18, RZ ;  /* 0x00000018090e7810 */ /* 0x040fe40007ffe0ff */
[----:B------:R-:W-:Y:S01]  /*0320*/  IADD3 R20, R9, 0x20, RZ ;  /* 0x0000002009147810 */ /* 0x000fe20007ffe0ff */
[----:B------:R-:W-:Y:S01]  /*0330*/  IMAD R26, R19, 0x28, R30 ;  /* 0x00000028131a7824 */ /* 0x000fe200078e021e */
[----:B------:R-:W-:Y:S01]  /*0340*/  SHF.R.S32.HI R13, RZ, 0x2, R12 ;  /* 0x00000002ff0d7819 */ /* 0x000fe2000001140c */
[----:B------:R-:W-:Y:S01]  /*0350*/  HFMA2.MMA R19, -RZ, RZ, 0, 5.9604644775390625e-08 ;  /* 0x00000001ff137435 */ /* 0x000fe200000001ff */
[----:B------:R-:W-:-:S02]  /*0360*/  LOP3.LUT R15, R0, 0x18, RZ, 0xc0, !PT ;  /* 0x00000018000f7812 */ /* 0x000fc400078ec0ff */
[----:B------:R-:W-:Y:S02]  /*0370*/  IADD3 R23, R9, 0x24, RZ ;  /* 0x0000002409177810 */ /* 0x000fe40007ffe0ff */
[----:B------:R-:W-:Y:S02]  /*0380*/  SHF.R.S32.HI R6, RZ, 0x2, R6 ;  /* 0x00000002ff067819 */ /* 0x000fe40000011406 */
[----:B------:R-:W-:Y:S02]  /*0390*/  LOP3.LUT R4, R11, 0xffffffc0, R4, 0xe2, !PT ;  /* 0xffffffc00b047812 */ /* 0x000fe400078ee204 */
[----:B------:R-:W-:Y:S02]  /*03a0*/  SHF.R.S32.HI R0, RZ, 0x2, R9 ;  /* 0x00000002ff007819 */ /* 0x000fe40000011409 */
[----:B------:R-:W-:Y:S02]  /*03b0*/  SHF.R.S32.HI R7, RZ, 0x2, R7 ;  /* 0x00000002ff077819 */ /* 0x000fe40000011407 */
[----:B------:R-:W-:Y:S01]  /*03c0*/  SHF.R.S32.HI R9, RZ, 0x2, R8 ;  /* 0x00000002ff097819 */ /* 0x000fe20000011408 */
[----:B------:R-:W-:Y:S01]  /*03d0*/  IMAD R8, R6, 0x28, R30 ;  /* 0x0000002806087824 */ /* 0x000fe200078e021e */
[----:B------:R-:W-:Y:S01]  /*03e0*/  SHF.R.S32.HI R11, RZ, 0x2, R10 ;  /* 0x00000002ff0b7819 */ /* 0x000fe2000001140a */
[----:B------:R-:W-:Y:S01]  /*03f0*/  IMAD R10, R7, 0x28, R30 ;  /* 0x00000028070a7824 */ /* 0x000fe200078e021e */
[----:B------:R-:W-:Y:S01]  /*0400*/  SHF.R.S32.HI R17, RZ, 0x2, R14 ;  /* 0x00000002ff117819 */ /* 0x000fe2000001140e */
[----:B------:R-:W-:Y:S01]  /*0410*/  IMAD R12, R9, 0x28, R30 ;  /* 0x00000028090c7824 */ /* 0x000fe200078e021e */
[----:B------:R-:W-:Y:S01]  /*0420*/  SHF.R.S32.HI R21, RZ, 0x2, R20 ;  /* 0x00000002ff157819 */ /* 0x000fe20000011414 */
[--C-:B------:R-:W-:Y:S01]  /*0430*/  IMAD R20, R13, 0x28, R30.reuse ;  /* 0x000000280d147824 */ /* 0x100fe200078e021e */
[----:B------:R-:W-:Y:S01]  /*0440*/  SHF.R.S32.HI R23, RZ, 0x2, R23 ;  /* 0x00000002ff177819 */ /* 0x000fe20000011417 */
[--C-:B------:R-:W-:Y:S01]  /*0450*/  IMAD R14, R11, 0x28, R30.reuse ;  /* 0x000000280b0e7824 */ /* 0x100fe200078e021e */
[----:B------:R-:W-:Y:S01]  /*0460*/  ISETP.EQ.U32.AND P2, PT, RZ, UR6, PT ;  /* 0x00000006ff007c0c */ /* 0x000fe2000bf42070 */
[--C-:B------:R-:W-:Y:S01]  /*0470*/  IMAD R0, R0, 0x28, R30.reuse ;  /* 0x0000002800007824 */ /* 0x100fe200078e021e */
[----:B------:R-:W-:Y:S01]  /*0480*/  IADD3 R11, R15, R20, RZ ;  /* 0x000000140f0b7210 */ /* 0x000fe20007ffe0ff */
[--C-:B------:R-:W-:Y:S01]  /*0490*/  IMAD R24, R17, 0x28, R30.reuse ;  /* 0x0000002811187824 */ /* 0x100fe200078e021e */
[----:B------:R-:W-:Y:S01]  /*04a0*/  ISETP.GT.U32.OR P0, PT, R3, 0x7, P0 ;  /* 0x000000070300780c */ /* 0x000fe20000704470 */
[--C-:B------:R-:W-:Y:S01]  /*04b0*/  IMAD R28, R21, 0x28, R30.reuse ;  /* 0x00000028151c7824 */ /* 0x100fe200078e021e */
[----:B------:R-:W-:Y:S01]  /*04c0*/  IADD3 R7, R15, R8, RZ ;  /* 0x000000080f077210 */ /* 0x000fe20007ffe0ff */
[----:B------:R-:W-:Y:S01]  /*04d0*/  IMAD R30, R23, 0x28, R30 ;  /* 0x00000028171e7824 */ /* 0x000fe200078e021e */
[----:B------:R-:W-:-:S02]  /*04e0*/  SHF.L.U32 R20, R3, 0x1, RZ ;  /* 0x0000000103147819 */ /* 0x000fc400000006ff */
[----:B------:R-:W-:Y:S02]  /*04f0*/  IADD3 R18, R18, R3, RZ ;  /* 0x0000000312127210 */ /* 0x000fe40007ffe0ff */
[C---:B------:R-:W-:Y:S02]  /*0500*/  IADD3 R8, R15.reuse, R10, RZ ;  /* 0x0000000a0f087210 */ /* 0x040fe40007ffe0ff */
[C---:B------:R-:W-:Y:S02]  /*0510*/  IADD3 R9, R15.reuse, R12, RZ ;  /* 0x0000000c0f097210 */ /* 0x040fe40007ffe0ff */
[C---:B------:R-:W-:Y:S02]  /*0520*/  IADD3 R10, R15.reuse, R14, RZ ;  /* 0x0000000e0f0a7210 */ /* 0x040fe40007ffe0ff */
[----:B------:R-:W-:Y:S02]  /*0530*/  IADD3 R6, R0, R15, RZ ;  /* 0x0000000f00067210 */ /* 0x000fe40007ffe0ff */
[----:B------:R-:W-:-:S02]  /*0540*/  IADD3 R12, R15, R24, RZ ;  /* 0x000000180f0c7210 */ /* 0x000fc40007ffe0ff */
[C---:B------:R-:W-:Y:S02]  /*0550*/  IADD3 R13, R15.reuse, R26, RZ ;  /* 0x0000001a0f0d7210 */ /* 0x040fe40007ffe0ff */
[C---:B------:R-:W-:Y:S02]  /*0560*/  IADD3 R14, R15.reuse, R28, RZ ;  /* 0x0000001c0f0e7210 */ /* 0x040fe40007ffe0ff */
[----:B------:R-:W-:Y:S02]  /*0570*/  IADD3 R15, R15, R30, RZ ;  /* 0x0000001e0f0f7210 */ /* 0x000fe40007ffe0ff */
[----:B------:R-:W-:Y:S02]  /*0580*/  ISETP.EQ.OR.EX P0, PT, RZ, UR7, P0, P2 ;  /* 0x00000007ff007c0c */ /* 0x000fe40008702720 */
[----:B------:R-:W-:Y:S02]  /*0590*/  MOV R17, RZ ;  /* 0x000000ff00117202 */ /* 0x000fe40000000f00 */
[----:B------:R-:W-:-:S02]  /*05a0*/  SEL R19, R19, 0x7fffffc1, P1 ;  /* 0x7fffffc113137807 */ /* 0x000fc40000800000 */
[----:B------:R-:W-:Y:S02]  /*05b0*/  LOP3.LUT R20, R20, 0xffffffc0, RZ, 0xc0, !PT ;  /* 0xffffffc014147812 */ /* 0x000fe400078ec0ff */
[----:B------:R-:W-:Y:S02]  /*05c0*/  SHF.R.S32.HI R21, RZ, 0x1f, R18 ;  /* 0x0000001fff157819 */ /* 0x000fe40000011412 */
[----:B------:R-:W-:-:S07]  /*05d0*/  LEA R22, R22, UR5, 0x3 ;  /* 0x0000000516167c11 */ /* 0x000fce000f8e18ff */
.L_x_870:
[----:B------:R-:W0:Y:S01]  /*05e0*/  S2UR UR6, SR_CTAID.X ;  /* 0x00000000000679c3 */ /* 0x000e220000002500 */
[----:B--2---:R-:W-:Y:S01]  /*05f0*/  IMAD.WIDE.U32 R24, R3, -0x33333333, RZ ;  /* 0xcccccccd03187825 */ /* 0x004fe200078e00ff */
[----:B------:R-:W-:Y:S01]  /*0600*/  LOP3.LUT R92, R2, 0x1, RZ, 0xc0, !PT ;  /* 0x00000001025c7812 */ /* 0x000fe200078ec0ff */
[----:B------:R-:W-:Y:S01]  /*0610*/  ULDC.64 UR10, c[0x0][0x228] ;  /* 0x00008a00000a7ab9 */ /* 0x000fe20000000a00 */
[----:B------:R-:W-:Y:S02]  /*0620*/  MOV R93, RZ ;  /* 0x000000ff005d7202 */ /* 0x000fe40000000f00 */
[----:B------:R-:W-:-:S05]  /*0630*/  SHF.R.U32.HI R24, RZ, 0x6, R25 ;  /* 0x00000006ff187819 */ /* 0x000fca0000011619 */
[----:B------:R-:W-:-:S04]  /*0640*/  IMAD R23, R24, -0x50, R3 ;  /* 0xffffffb018177824 */ /* 0x000fc800078e0203 */
[----:B------:R-:W-:Y:S02]  /*0650*/  IMAD R92, R92, 0x50, R23 ;  /* 0x000000505c5c7824 */ /* 0x000fe400078e0217 */
[----:B------:R-:W-:-:S03]  /*0660*/  IMAD R23, R17, 0x280000, RZ ;  /* 0x0028000011177824 */ /* 0x000fc600078e02ff */
[----:B------:R-:W-:Y:S01]  /*0670*/  SHF.L.U32 R92, R92, 0x2, RZ ;  /* 0x000000025c5c7819 */ /* 0x000fe200000006ff */
[----:B0-----:R-:W-:-:S04]  /*0680*/  USHF.L.U32 UR6, UR6, 0x6, URZ ;  /* 0x0000000606067899 */ /* 0x001fc8000800063f */
[----:B------:R-:W-:Y:S01]  /*0690*/  IMAD.WIDE.U32 R54, R16, 0x280000, R92 ;  /* 0x0028000010367825 */ /* 0x000fe200078e005c */
[----:B------:R-:W-:-:S06]  /*06a0*/  ULOP3.LUT UR6, UR6, 0xfc0, URZ, 0xc0, !UPT ;  /* 0x00000fc006067892 */ /* 0x000fcc000f8ec03f */
[----:B------:R-:W-:Y:S01]  /*06b0*/  IADD3 R0, R24, UR6, RZ ;  /* 0x0000000618007c10 */ /* 0x000fe2000fffe0ff */
[----:B------:R-:W-:-:S04]  /*06c0*/  ULDC.64 UR6, c[0x0][0x218] ;  /* 0x0000860000067ab9 */ /* 0x000fc80000000a00 */
        /* <DEDUP_REMOVED lines=10> */
[----:B------:R-:W-:Y:S02]  /*0770*/  LEA R84, P1, R25, UR6, 0x1 ;  /* 0x0000000619547c11 */ /* 0x000fe4000f8208ff */
        /* <DEDUP_REMOVED lines=15> */
[----:B------:R-:W5:Y:S01]  /*0870*/  LDG.E.64.CONSTANT R80, desc[UR8][R80.64] ;  /* 0x0000000850507981 */ /* 0x000f62000c1e9b00 */
        /* <DEDUP_REMOVED lines=67> */
[----:B------:R-:W-:-:S04]  /*0cb0*/  LEA R56, P1, R53, UR6, 0x1 ;  /* 0x0000000635387c11 */ /* 0x000fc8000f8208ff */
[----:B------:R-:W-:Y:S01]  /*0cc0*/  LEA.HI.X R57, R53, UR7, R54, 0x1, P1 ;  /* 0x0000000735397c11 */ /* 0x000fe200088f0c36 */
[----:B------:R-:W-:-:S05]  /*0cd0*/  ULDC.64 UR6, c[0x0][0x220] ;  /* 0x0000880000067ab9 */ /* 0x000fca0000000a00 */
[----:B------:R-:W5:Y:S01]  /*0ce0*/  LDG.E.64.CONSTANT R56, desc[UR8][R56.64] ;  /* 0x0000000838387981 */ /* 0x000f62000c1e9b00 */
[----:B------:R-:W-:Y:S01]  /*0cf0*/  ISETP.GT.U32.AND P1, PT, R3, 0x1f, PT ;  /* 0x0000001f0300780c */ /* 0x000fe20003f24070 */
[----:B------:R-:W-:Y:S01]  /*0d00*/  BSSY B0, `(.L_x_864) ;  /* 0x0000109000007945 */ /* 0x000fe20003800000 */
[----:B------:R-:W-:Y:S02]  /*0d10*/  SHF.L.U32 R140, R92, 0x1, RZ ;  /* 0x000000015c8c7819 */ /* 0x000fe400000006ff */
[----:B------:R-:W-:Y:S02]  /*0d20*/  CS2R R108, SRZ ;  /* 0x00000000006c7805 */ /* 0x000fe4000001ff00 */
[----:B------:R-:W-:Y:S02]  /*0d30*/  SHF.R.U32.HI R92, RZ, 0x1f, R92 ;  /* 0x0000001fff5c7819 */ /* 0x000fe4000001165c */
[C---:B------:R-:W-:Y:S02]  /*0d40*/  IADD3 R142, P2, R140.reuse, UR6, RZ ;  /* 0x000000068c8e7c10 */ /* 0x040fe4000ff5e0ff */
[----:B------:R-:W-:-:S02]  /*0d50*/  IADD3 R140, P3, R140, UR10, RZ ;  /* 0x0000000a8c8c7c10 */ /* 0x000fc4000ff7e0ff */
[C---:B------:R-:W-:Y:S02]  /*0d60*/  IADD3.X R143, R92.reuse, UR7, RZ, P2, !PT ;  /* 0x000000075c8f7c10 */ /* 0x040fe400097fe4ff */
[----:B------:R-:W-:Y:S02]  /*0d70*/  IADD3.X R141, R92, UR11, RZ, P3, !PT ;  /* 0x0000000b5c8d7c10 */ /* 0x000fe40009ffe4ff */
[C---:B--2---:R-:W-:Y:S02]  /*0d80*/  PRMT R55, R86.reuse, 0x7632, R55 ;  /* 0x0000763256377816 */ /* 0x044fe40000000037 */
[----:B------:R-:W-:Y:S02]  /*0d90*/  SHF.L.U32 R0, R86, 0x10, RZ ;  /* 0x0000001056007819 */ /* 0x000fe400000006ff */
[----:B------:R-:W-:Y:S02]  /*0da0*/  SHF.L.U32 R94, R55, 0x10, RZ ;  /* 0x00000010375e7819 */ /* 0x000fe400000006ff */
[C---:B------:R-:W-:Y:S01]  /*0db0*/  SHF.L.U32 R55, R87.reuse, 0x10, RZ ;  /* 0x0000001057377819 */ /* 0x040fe200000006ff */
[----:B------:R-:W-:Y:S01]  /*0dc0*/  FFMA.FTZ R93, R0, R0, RZ ;  /* 0x00000000005d7223 */ /* 0x000fe200000100ff */
[----:B------:R-:W-:Y:S01]  /*0dd0*/  FADD.FTZ R91, RZ, R0 ;  /* 0x00000000ff5b7221 */ /* 0x000fe20000010000 */
[----:B------:R-:W-:-:S02]  /*0de0*/  PRMT R90, R87, 0x7632, R90 ;  /* 0x00007632575a7816 */ /* 0x000fc4000000005a */
[----:B------:R-:W-:Y:S01]  /*0df0*/  FFMA.FTZ R96, R94, R94, R93 ;  /* 0x0000005e5e607223 */ /* 0x000fe2000001005d */
[----:B------:R-:W-:Y:S01]  /*0e00*/  FADD.FTZ R94, R91, R94 ;  /* 0x0000005e5b5e7221 */ /* 0x000fe20000010000 */
[----:B------:R-:W-:Y:S02]  /*0e10*/  SHF.L.U32 R91, R90, 0x10, RZ ;  /* 0x000000105a5b7819 */ /* 0x000fe400000006ff */
[----:B------:R-:W-:Y:S01]  /*0e20*/  FFMA.FTZ R96, R55, R55, R96 ;  /* 0x0000003737607223 */ /* 0x000fe20000010060 */
[----:B------:R-:W-:Y:S01]  /*0e30*/  FADD.FTZ R94, R94, R55 ;  /* 0x000000375e5e7221 */ /* 0x000fe20000010000 */
[C---:B---3--:R-:W-:Y:S02]  /*0e40*/  SHF.L.U32 R110, R84.reuse, 0x10, RZ ;  /* 0x00000010546e7819 */ /* 0x048fe400000006ff */
[----:B------:R-:W-:Y:S01]  /*0e50*/  PRMT R90, R84, 0x7632, R90 ;  /* 0x00007632545a7816 */ /* 0x000fe2000000005a */
[----:B------:R-:W-:Y:S01]  /*0e60*/  FFMA.FTZ R93, R91, R91, R96 ;  /* 0x0000005b5b5d7223 */ /* 0x000fe20000010060 */
[----:B------:R-:W-:Y:S01]  /*0e70*/  FADD.FTZ R91, R94, R91 ;  /* 0x0000005b5e5b7221 */ /* 0x000fe20000010000 */
[----:B------:R-:W-:-:S02]  /*0e80*/  SHF.L.U32 R111, R85, 0x10, RZ ;  /* 0x00000010556f7819 */ /* 0x000fc400000006ff */
[----:B------:R-:W-:Y:S01]  /*0e90*/  SHF.L.U32 R94, R90, 0x10, RZ ;  /* 0x000000105a5e7819 */ /* 0x000fe200000006ff */
[----:B------:R-:W-:Y:S01]  /*0ea0*/  FFMA.FTZ R93, R110, R110, R93 ;  /* 0x0000006e6e5d7223 */ /* 0x000fe2000001005d */
[----:B------:R-:W-:Y:S01]  /*0eb0*/  FADD.FTZ R91, R91, R110 ;  /* 0x0000006e5b5b7221 */ /* 0x000fe20000010000 */
[----:B------:R-:W-:Y:S02]  /*0ec0*/  PRMT R90, R85, 0x7632, R90 ;  /* 0x00007632555a7816 */ /* 0x000fe4000000005a */
[----:B------:R-:W-:Y:S01]  /*0ed0*/  FFMA.FTZ R96, R94, R94, R93 ;  /* 0x0000005e5e607223 */ /* 0x000fe2000001005d */
[----:B------:R-:W-:Y:S01]  /*0ee0*/  FADD.FTZ R94, R91, R94 ;  /* 0x0000005e5b5e7221 */ /* 0x000fe20000010000 */
[----:B------:R-:W-:Y:S02]  /*0ef0*/  SHF.L.U32 R91, R90, 0x10, RZ ;  /* 0x000000105a5b7819 */ /* 0x000fe400000006ff */
[----:B------:R-:W-:Y:S01]  /*0f00*/  FFMA.FTZ R96, R111, R111, R96 ;  /* 0x0000006f6f607223 */ /* 0x000fe20000010060 */
[----:B------:R-:W-:Y:S01]  /*0f10*/  FADD.FTZ R94, R94, R111 ;  /* 0x0000006f5e5e7221 */ /* 0x000fe20000010000 */
[----:B----4-:R-:W-:-:S02]  /*0f20*/  SHF.L.U32 R112, R82, 0x10, RZ ;  /* 0x0000001052707819 */ /* 0x010fc400000006ff */
[----:B------:R-:W-:Y:S01]  /*0f30*/  PRMT R90, R82, 0x7632, R90 ;  /* 0x00007632525a7816 */ /* 0x000fe2000000005a */
[----:B------:R-:W-:Y:S01]  /*0f40*/  FFMA.FTZ R93, R91, R91, R96 ;  /* 0x0000005b5b5d7223 */ /* 0x000fe20000010060 */
[----:B------:R-:W-:Y:S01]  /*0f50*/  FADD.FTZ R91, R94, R91 ;  /* 0x0000005b5e5b7221 */ /* 0x000fe20000010000 */
[----:B------:R-:W-:Y:S02]  /*0f60*/  SHF.L.U32 R113, R83, 0x10, RZ ;  /* 0x0000001053717819 */ /* 0x000fe400000006ff */
[----:B------:R-:W-:Y:S01]  /*0f70*/  SHF.L.U32 R94, R90, 0x10, RZ ;  /* 0x000000105a5e7819 */ /* 0x000fe200000006ff */
[----:B------:R-:W-:Y:S01]  /*0f80*/  FFMA.FTZ R93, R112, R112, R93 ;  /* 0x00000070705d7223 */ /* 0x000fe2000001005d */
[----:B------:R-:W-:Y:S01]  /*0f90*/  FADD.FTZ R91, R91, R112 ;  /* 0x000000705b5b7221 */ /* 0x000fe20000010000 */
[----:B------:R-:W-:Y:S02]  /*0fa0*/  PRMT R90, R83, 0x7632, R90 ;  /* 0x00007632535a7816 */ /* 0x000fe4000000005a */
[----:B------:R-:W-:Y:S01]  /*0fb0*/  FFMA.FTZ R96, R94, R94, R93 ;  /* 0x0000005e5e607223 */ /* 0x000fe2000001005d */
[----:B------:R-:W-:Y:S01]  /*0fc0*/  FADD.FTZ R94, R91, R94 ;  /* 0x0000005e5b5e7221 */ /* 0x000fe20000010000 */
[----:B------:R-:W-:-:S02]  /*0fd0*/  SHF.L.U32 R91, R90, 0x10, RZ ;  /* 0x000000105a5b7819 */ /* 0x000fc400000006ff */
[----:B------:R-:W-:Y:S01]  /*0fe0*/  FFMA.FTZ R96, R113, R113, R96 ;  /* 0x0000007171607223 */ /* 0x000fe20000010060 */
[----:B------:R-:W-:Y:S01]  /*0ff0*/  FADD.FTZ R94, R94, R113 ;  /* 0x000000715e5e7221 */ /* 0x000fe20000010000 */
[C---:B-----5:R-:W-:Y:S02]  /*1000*/  SHF.L.U32 R114, R80.reuse, 0x10, RZ ;  /* 0x0000001050727819 */ /* 0x060fe400000006ff */
[----:B------:R-:W-:Y:S01]  /*1010*/  PRMT R90, R80, 0x7632, R90 ;  /* 0x00007632505a7816 */ /* 0x000fe2000000005a */
[----:B------:R-:W-:Y:S01]  /*1020*/  FFMA.FTZ R93, R91, R91, R96 ;  /* 0x0000005b5b5d7223 */ /* 0x000fe20000010060 */
[----:B------:R-:W-:Y:S01]  /*1030*/  FADD.FTZ R91, R94, R91 ;  /* 0x0000005b5e5b7221 */ /* 0x000fe20000010000 */
[----:B------:R-:W-:Y:S02]  /*1040*/  SHF.L.U32 R115, R81, 0x10, RZ ;  /* 0x0000001051737819 */ /* 0x000fe400000006ff */
[----:B------:R-:W-:Y:S01]  /*1050*/  SHF.L.U32 R94, R90, 0x10, RZ ;  /* 0x000000105a5e7819 */ /* 0x000fe200000006ff */
[----:B------:R-:W-:Y:S01]  /*1060*/  FFMA.FTZ R93, R114, R114, R93 ;  /* 0x00000072725d7223 */ /* 0x000fe2000001005d */
[----:B------:R-:W-:Y:S01]  /*1070*/  FADD.FTZ R91, R91, R114 ;  /* 0x000000725b5b7221 */ /* 0x000fe20000010000 */
[----:B------:R-:W-:-:S02]  /*1080*/  PRMT R90, R81, 0x7632, R90 ;  /* 0x00007632515a7816 */ /* 0x000fc4000000005a */
        /* <DEDUP_REMOVED lines=19> */
[----:B------:R-:W-:-:S02]  /*11c0*/  SHF.L.U32 R118, R76, 0x10, RZ ;  /* 0x000000104c767819 */ /* 0x000fc400000006ff */
        /* <DEDUP_REMOVED lines=152> */
[----:B------:R-:W-:-:S03]  /*1b50*/  FADD.FTZ R90, R94, R139 ;  /* 0x0000008b5e5a7221 */ /* 0x000fc60000010000 */
[----:B------:R-:W-:Y:S01]  /*1b60*/  FFMA.FTZ R91, R98, R98, R91 ;  /* 0x00000062625b7223 */ /* 0x000fe2000001005b */
[----:B------:R-:W-:-:S05]  /*1b70*/  FADD.FTZ R90, R90, R98 ;  /* 0x000000625a5a7221 */ /* 0x000fca0000010000 */
[----:B------:R0:W-:Y:S01]  /*1b80*/  STS.64 [R5], R90 ;  /* 0x0000005a05007388 */ /* 0x0001e20000000a00 */
[----:B------:R-:W-:Y:S06]  /*1b90*/  BAR.SYNC.DEFER_BLOCKING 0x0 ;  /* 0x0000000000007b1d */ /* 0x000fec0000010000 */
[----:B------:R-:W-:Y:S05]  /*1ba0*/  @P1 BRA `(.L_x_865) ;  /* 0x0000000000781947 */ /* 0x000fea0003800000 */
[----:B0-----:R-:W0:Y:S04]  /*1bb0*/  LDS.64 R90, [R6] ;  /* 0x00000000065a7984 */ /* 0x001e280000000a00 */
[----:B------:R-:W1:Y:S04]  /*1bc0*/  LDS.64 R92, [R7] ;  /* 0x00000000075c7984 */ /* 0x000e680000000a00 */
[----:B------:R-:W2:Y:S04]  /*1bd0*/  LDS.64 R94, [R8] ;  /* 0x00000000085e7984 */ /* 0x000ea80000000a00 */
[----:B------:R-:W3:Y:S04]  /*1be0*/  LDS.64 R96, [R9] ;  /* 0x0000000009607984 */ /* 0x000ee80000000a00 */
[----:B------:R-:W4:Y:S04]  /*1bf0*/  LDS.64 R98, [R10] ;  /* 0x000000000a627984 */ /* 0x000f280000000a00 */
[----:B------:R-:W5:Y:S04]  /*1c00*/  LDS.64 R100, [R11] ;  /* 0x000000000b647984 */ /* 0x000f680000000a00 */
[----:B------:R-:W5:Y:S04]  /*1c10*/  LDS.64 R102, [R12] ;  /* 0x000000000c667984 */ /* 0x000f680000000a00 */
[----:B------:R-:W5:Y:S04]  /*1c20*/  LDS.64 R104, [R13] ;  /* 0x000000000d687984 */ /* 0x000f680000000a00 */
[----:B------:R-:W5:Y:S04]  /*1c30*/  LDS.64 R106, [R14] ;  /* 0x000000000e6a7984 */ /* 0x000f680000000a00 */
[----:B------:R-:W5:Y:S01]  /*1c40*/  LDS.64 R108, [R15] ;  /* 0x000000000f6c7984 */ /* 0x000f620000000a00 */
[----:B0-----:R-:W-:Y:S01]  /*1c50*/  FADD.FTZ R145, RZ, R90 ;  /* 0x0000005aff917221 */ /* 0x001fe20000010000 */
[----:B------:R-:W-:-:S03]  /*1c60*/  FADD.FTZ R90, RZ, R91 ;  /* 0x0000005bff5a7221 */ /* 0x000fc60000010000 */
[----:B-1----:R-:W-:Y:S01]  /*1c70*/  FADD.FTZ R145, R145, R92 ;  /* 0x0000005c91917221 */ /* 0x002fe20000010000 */
[----:B------:R-:W-:-:S03]  /*1c80*/  FADD.FTZ R90, R90, R93 ;  /* 0x0000005d5a5a7221 */ /* 0x000fc60000010000 */
        /* <DEDUP_REMOVED lines=16> */
.L_x_865:
[----:B------:R-:W-:Y:S05]  /*1d90*/  BSYNC B0 ;  /* 0x0000000000007941 */ /* 0x000fea0003800000 */
.L_x_864:
[----:B0-----:R-:W0:Y:S01]  /*1da0*/  SHFL.BFLY PT, R91, R108, 0x2, 0x1f ;  /* 0x0c401f006c5b7f89 */ /* 0x001e2200000e0000 */
[C---:B------:R-:W-:Y:S02]  /*1db0*/  LOP3.LUT P2, RZ, R3.reuse, 0xffffffe3, RZ, 0xc0, !PT ;  /* 0xffffffe303ff7812 */ /* 0x040fe4000784c0ff */
[C---:B------:R-:W-:Y:S01]  /*1dc0*/  ISETP.GT.U32.AND P1, PT, R3.reuse, 0xff, PT ;  /* 0x000000ff0300780c */ /* 0x040fe20003f24070 */
[----:B------:R-:W1:Y:S01]  /*1dd0*/  SHFL.BFLY PT, R90, R109, 0x2, 0x1f ;  /* 0x0c401f006d5a7f89 */ /* 0x000e6200000e0000 */
[----:B------:R-:W-:-:S09]  /*1de0*/  ISETP.NE.AND P3, PT, R3, RZ, PT ;  /* 0x000000ff0300720c */ /* 0x000fd20003f65270 */
[----:B------:R-:W2:Y:S02]  /*1df0*/  @!P2 LDC R99, c[0x0][0x10] ;  /* 0x00000400ff63ab82 */ /* 0x000ea40000000800 */
[----:B------:R-:W-:-:S06]  /*1e00*/  @!P1 LOP3.LUT R98, R3, 0x1f, RZ, 0xc0, !PT ;  /* 0x0000001f03629812 */ /* 0x000fcc00078ec0ff */
[----:B------:R-:W3:Y:S01]  /*1e10*/  @!P1 LDC R101, c[0x0][0x10] ;  /* 0x00000400ff659b82 */ /* 0x000ee20000000800 */
[----:B0-----:R-:W-:Y:S01]  /*1e20*/  FADD.FTZ R91, R91, R108 ;  /* 0x0000006c5b5b7221 */ /* 0x001fe20000010000 */
[----:B-1----:R-:W-:-:S06]  /*1e30*/  FADD.FTZ R96, R90, R109 ;  /* 0x0000006d5a607221 */ /* 0x002fcc0000010000 */
[----:B------:R-:W0:Y:S01]  /*1e40*/  @!P2 LDC.64 R94, c[0x0][0x248] ;  /* 0x00009200ff5eab82 */ /* 0x000e220000000a00 */
[----:B------:R-:W1:Y:S04]  /*1e50*/  SHFL.BFLY PT, R90, R91, 0x1, 0x1f ;  /* 0x0c201f005b5a7f89 */ /* 0x000e6800000e0000 */
[----:B------:R-:W4:Y:S03]  /*1e60*/  SHFL.BFLY PT, R97, R96, 0x1, 0x1f ;  /* 0x0c201f0060617f89 */ /* 0x000f2600000e0000 */
[----:B------:R-:W5:Y:S01]  /*1e70*/  @!P1 LDC.64 R92, c[0x0][0x248] ;  /* 0x00009200ff5c9b82 */ /* 0x000f620000000a00 */
[----:B--2---:R-:W-:-:S05]  /*1e80*/  @!P2 IMAD R99, R99, UR4, R2 ;  /* 0x000000046363ac24 */ /* 0x004fca000f8e0202 */
[----:B------:R-:W-:Y:S01]  /*1e90*/  @!P2 LEA R99, R99, R4, 0x9 ;  /* 0x000000046363a211 */ /* 0x000fe200078e48ff */
[----:B---3--:R-:W-:-:S03]  /*1ea0*/  @!P1 IMAD R101, R101, UR4, R2 ;  /* 0x0000000465659c24 */ /* 0x008fc6000f8e0202 */
[----:B------:R-:W-:Y:S02]  /*1eb0*/  @!P2 SHF.L.U32 R99, R99, 0x1, RZ ;  /* 0x000000016363a819 */ /* 0x000fe400000006ff */
[----:B------:R-:W-:-:S03]  /*1ec0*/  @!P1 LEA R101, R101, R20, 0x9 ;  /* 0x0000001465659211 */ /* 0x000fc600078e48ff */
[----:B0-----:R-:W-:Y:S01]  /*1ed0*/  @!P2 IMAD.WIDE.U32 R94, R99, 0x4, R94 ;  /* 0x00000004635ea825 */ /* 0x001fe200078e005e */
[----:B------:R-:W-:-:S03]  /*1ee0*/  @!P1 IADD3 R98, R101, R98, RZ ;  /* 0x0000006265629210 */ /* 0x000fc60007ffe0ff */
[----:B-1----:R-:W-:Y:S01]  /*1ef0*/  FADD.FTZ R90, R91, R90 ;  /* 0x0000005a5b5a7221 */ /* 0x002fe20000010000 */
[----:B------:R-:W-:Y:S01]  /*1f00*/  @!P1 SHF.L.U32 R99, R98, 0x1, RZ ;  /* 0x0000000162639819 */ /* 0x000fe200000006ff */
[----:B----4-:R-:W-:-:S03]  /*1f10*/  FADD.FTZ R91, R96, R97 ;  /* 0x00000061605b7221 */ /* 0x010fc60000010000 */
[----:B------:R-:W-:Y:S02]  /*1f20*/  @!P1 IADD3 R97, R99, 0x40, RZ ;  /* 0x0000004063619810 */ /* 0x000fe40007ffe0ff */
[----:B------:R0:W-:Y:S03]  /*1f30*/  @!P2 STG.E.64 desc[UR8][R94.64], R90 ;  /* 0x0000005a5e00a986 */ /* 0x0001e6000c101b08 */
[----:B-----5:R-:W-:-:S04]  /*1f40*/  @!P1 IMAD.WIDE.U32 R96, R97, 0x4, R92 ;  /* 0x0000000461609825 */ /* 0x020fc800078e005c */
[----:B0-----:R-:W-:Y:S01]  /*1f50*/  @!P1 IMAD.WIDE.U32 R94, R99, 0x4, R92 ;  /* 0x00000004635e9825 */ /* 0x001fe200078e005c */
[----:B------:R-:W-:Y:S06]  /*1f60*/  BAR.SYNC.DEFER_BLOCKING 0x0 ;  /* 0x0000000000007b1d */ /* 0x000fec0000010000 */
[----:B------:R-:W-:Y:S05]  /*1f70*/  @P3 BRA `(.L_x_866) ;  /* 0x0000000000283947 */ /* 0x000fea0003800000 */
[----:B------:R-:W-:Y:S06]  /*1f80*/  MEMBAR.ALL.GPU ;  /* 0x0000000000007992 */ /* 0x000fec000000a000 */
[----:B------:R-:W-:-:S00]  /*1f90*/  ERRBAR ;  /* 0x00000000000079ab */ /* 0x000fc00000000000 */
[----:B------:R-:W-:Y:S06]  /*1fa0*/  CGAERRBAR ;  /* 0x00000000000075ab */ /* 0x000fec0000000000 */
[----:B------:R0:W5:Y:S02]  /*1fb0*/  ATOM.E.ADD.STRONG.GPU PT, R90, desc[UR8][R88.64], R19 ;  /* 0x00000013585a798a */ /* 0x00016400081ee1c8 */
.L_x_867:
[----:B------:R-:W2:Y:S04]  /*1fc0*/  LD.E.STRONG.GPU R91, desc[UR8][R88.64] ;  /* 0x00000008585b7980 */ /* 0x000ea8000c10f900 */
[----:B--2---:R-:W-:Y:S01]  /*1fd0*/  CCTL.IVALL ;  /* 0x00000000ff00798f */ /* 0x004fe20002000000 */
[----:B------:R-:W-:Y:S05]  /*1fe0*/  YIELD ;  /* 0x0000000000007946 */ /* 0x000fea0003800000 */
[----:B-----5:R-:W-:-:S04]  /*1ff0*/  LOP3.LUT R91, R91, R90, RZ, 0x3c, !PT ;  /* 0x0000005a5b5b7212 */ /* 0x020fc800078e3cff */
[----:B------:R-:W-:-:S13]  /*2000*/  ISETP.GT.AND P2, PT, R91, -0x1, PT ;  /* 0xffffffff5b00780c */ /* 0x000fda0003f44270 */
[----:B------:R-:W-:Y:S05]  /*2010*/  @P2 BRA `(.L_x_867) ;  /* 0xfffffffc00e82947 */ /* 0x000fea000383ffff */
.L_x_866:
[----:B------:R-:W-:Y:S05]  /*2020*/  WARPSYNC.ALL ;  /* 0x0000000000007948 */ /* 0x000fea0003800000 */
[----:B------:R-:W-:Y:S06]  /*2030*/  BAR.SYNC.DEFER_BLOCKING 0x0 ;  /* 0x0000000000007b1d */ /* 0x000fec0000010000 */
[----:B------:R1:W2:Y:S04]  /*2040*/  LDG.E.64.CONSTANT R90, desc[UR8][R142.64] ;  /* 0x000000088e5a7981 */ /* 0x0002a8000c1e9b00 */
[----:B------:R3:W4:Y:S04]  /*2050*/  LDG.E.64.CONSTANT R92, desc[UR8][R140.64] ;  /* 0x000000088c5c7981 */ /* 0x000728000c1e9b00 */
[----:B------:R-:W5:Y:S04]  /*2060*/  @!P1 LDG.E.64 R94, desc[UR8][R94.64] ;  /* 0x000000085e5e9981 */ /* 0x000f68000c1e1b00 */
[----:B------:R-:W2:Y:S01]  /*2070*/  @!P1 LDG.E.64 R96, desc[UR8][R96.64] ;  /* 0x0000000860609981 */ /* 0x000ea2000c1e1b00 */
[----:B------:R-:W-:Y:S01]  /*2080*/  CS2R R98, SRZ ;  /* 0x0000000000627805 */ /* 0x000fe2000001ff00 */
[----:B------:R-:W-:Y:S01]  /*2090*/  BSSY B0, `(.L_x_868) ;  /* 0x000004f000007945 */ /* 0x000fe20003800000 */
        /* <DEDUP_REMOVED lines=9> */
[----:B-1----:R-:W-:Y:S02]  /*2130*/  PRMT R142, R77, 0x7632, R142 ;  /* 0x000076324d8e7816 */ /* 0x002fe4000000008e */
[----:B------:R-:W-:Y:S02]  /*2140*/  PRMT R109, R74, 0x7632, R109 ;  /* 0x000076324a6d7816 */ /* 0x000fe4000000006d */
[----:B------:R-:W-:Y:S02]  /*2150*/  PRMT R75, R75, 0x7632, R75 ;  /* 0x000076324b4b7816 */ /* 0x000fe4000000004b */
[----:B---3--:R-:W-:-:S02]  /*2160*/  PRMT R140, R72, 0x7632, R140 ;  /* 0x00007632488c7816 */ /* 0x008fc4000000008c */
        /* <DEDUP_REMOVED lines=12> */
[----:B-----5:R-:W-:Y:S01]  /*2230*/  @!P1 FADD.FTZ R101, RZ, R94 ;  /* 0x0000005eff659221 */ /* 0x020fe20000010000 */
[----:B------:R-:W-:-:S03]  /*2240*/  @!P1 FADD.FTZ R100, RZ, R95 ;  /* 0x0000005fff649221 */ /* 0x000fc60000010000 */
[----:B--2---:R-:W-:Y:S01]  /*2250*/  @!P1 FADD.FTZ R99, R96, R101 ;  /* 0x0000006560639221 */ /* 0x004fe20000010000 */
[----:B------:R-:W-:-:S04]  /*2260*/  @!P1 FADD.FTZ R98, R97, R100 ;  /* 0x0000006461629221 */ /* 0x000fc80000010000 */
        /* <DEDUP_REMOVED lines=18> */
[----:B------:R-:W-:Y:S01]  /*2390*/  LOP3.LUT P1, RZ, R3, 0xffffff1f, RZ, 0xc0, !PT ;  /* 0xffffff1f03ff7812 */ /* 0x000fe2000782c0ff */
[----:B-1----:R-:W-:-:S12]  /*23a0*/  FADD.FTZ R100, R99, R100 ;  /* 0x0000006463647221 */ /* 0x002fd80000010000 */
[----:B------:R-:W-:Y:S01]  /*23b0*/  @!P1 FMUL.FTZ R94, R100, 6.1035157159494701773e-06 ;  /* 0x36cccccd645e9820 */ /* 0x000fe20000410000 */
[----:B--2---:R-:W-:-:S03]  /*23c0*/  FADD.FTZ R100, R98, R95 ;  /* 0x0000005f62647221 */ /* 0x004fc60000010000 */
[----:B------:R-:W-:-:S04]  /*23d0*/  @!P1 FMUL.FTZ R95, R94, R94 ;  /* 0x0000005e5e5f9220 */ /* 0x000fc80000410000 */
[----:B------:R-:W-:Y:S01]  /*23e0*/  @!P1 FFMA.FTZ R95, R100, 6.1035157159494701773e-06, -R95 ;  /* 0x36cccccd645f9823 */ /* 0x000fe2000001085f */
[----:B------:R-:W-:-:S04]  /*23f0*/  @!P1 SHF.R.U32.HI R100, RZ, 0x2, R3 ;  /* 0x00000002ff649819 */ /* 0x000fc80000011603 */
[----:B------:R-:W-:Y:S02]  /*2400*/  @!P1 LOP3.LUT R100, R100, 0x3ffffff8, RZ, 0xc0, !PT ;  /* 0x3ffffff864649812 */ /* 0x000fe400078ec0ff */
[----:B------:R-:W-:-:S05]  /*2410*/  @!P1 FMNMX.FTZ R95, RZ, R95, !PT ;  /* 0x0000005fff5f9209 */ /* 0x000fca0007810000 */
[----:B------:R1:W-:Y:S01]  /*2420*/  @!P1 STS.64 [R100+UR5], R94 ;  /* 0x0000005e64009988 */ /* 0x0003e20008000a05 */
[----:B------:R-:W-:Y:S02]  /*2430*/  PRMT R96, R85, 0x7632, R96 ;  /* 0x0000763255607816 */ /* 0x000fe40000000060 */
[----:B------:R-:W-:Y:S02]  /*2440*/  PRMT R101, R82, 0x7632, R101 ;  /* 0x0000763252657816 */ /* 0x000fe40000000065 */
[----:B------:R-:W-:Y:S02]  /*2450*/  PRMT R97, R80, 0x7632, R97 ;  /* 0x0000763250617816 */ /* 0x000fe40000000061 */
[----:B------:R-:W-:Y:S02]  /*2460*/  PRMT R99, R79, 0x7632, R99 ;  /* 0x000076324f637816 */ /* 0x000fe40000000063 */
[----:B------:R-:W-:Y:S02]  /*2470*/  PRMT R98, R76, 0x7632, R98 ;  /* 0x000076324c627816 */ /* 0x000fe40000000062 */
[----:B------:R-:W-:-:S02]  /*2480*/  PRMT R102, R66, 0x7632, R102 ;  /* 0x0000763242667816 */ /* 0x000fc40000000066 */
[----:B-1----:R-:W-:Y:S02]  /*2490*/  PRMT R95, R68, 0x7632, R95 ;  /* 0x00007632445f7816 */ /* 0x002fe4000000005f */
[----:B------:R-:W-:Y:S02]  /*24a0*/  PRMT R108, R90, 0x7632, R108 ;  /* 0x000076325a6c7816 */ /* 0x000fe4000000006c */
[----:B------:R-:W-:Y:S02]  /*24b0*/  PRMT R62, R91, 0x7632, R62 ;  /* 0x000076325b3e7816 */ /* 0x000fe4000000003e */
[----:B----4-:R-:W-:Y:S02]  /*24c0*/  PRMT R143, R92, 0x7632, R143 ;  /* 0x000076325c8f7816 */ /* 0x010fe4000000008f */
[----:B------:R-:W-:Y:S01]  /*24d0*/  PRMT R60, R93, 0x7632, R60 ;  /* 0x000076325d3c7816 */ /* 0x000fe2000000003c */
[----:B------:R-:W-:Y:S06]  /*24e0*/  BAR.SYNC.DEFER_BLOCKING 0x0 ;  /* 0x0000000000007b1d */ /* 0x000fec0000010000 */
[----:B------:R-:W-:Y:S05]  /*24f0*/  @P0 BRA `(.L_x_869) ;  /* 0x0000000000200947 */ /* 0x000fea0003800000 */
[----:B------:R-:W-:Y:S01]  /*2500*/  LEA R56, R3, UR5, 0x3 ;  /* 0x0000000503387c11 */ /* 0x000fe2000f8e18ff */
[----:B------:R-:W-:Y:S01]  /*2510*/  ULDC.64 UR6, c[0x0][0x240] ;  /* 0x0000900000067ab9 */ /* 0x000fe20000000a00 */
[----:B------:R-:W-:-:S04]  /*2520*/  LEA R64, P1, R16, R18, 0x4 ;  /* 0x0000001210407211 */ /* 0x000fc800078220ff */
[----:B------:R-:W1:Y:S01]  /*2530*/  LDS.64 R56, [R56] ;  /* 0x0000000038387984 */ /* 0x000e620000000a00 */
[----:B------:R-:W-:Y:S02]  /*2540*/  LEA.HI.X R77, R16, R21, R17, 0x4, P1 ;  /* 0x00000015104d7211 */ /* 0x000fe400008f2411 */
[----:B------:R-:W-:-:S04]  /*2550*/  LEA R76, P1, R64, UR6, 0x3 ;  /* 0x00000006404c7c11 */ /* 0x000fc8000f8218ff */
[----:B------:R-:W-:-:S05]  /*2560*/  LEA.HI.X R77, R64, UR7, R77, 0x3, P1 ;  /* 0x00000007404d7c11 */ /* 0x000fca00088f1c4d */
[----:B-1----:R1:W-:Y:S04]  /*2570*/  STG.E.64 desc[UR8][R76.64], R56 ;  /* 0x000000384c007986 */ /* 0x0023e8000c101b08 */
.L_x_869:
[----:B------:R-:W-:Y:S05]  /*2580*/  BSYNC B0 ;  /* 0x0000000000007941 */ /* 0x000fea0003800000 */
.L_x_868:
[----:B-1----:R-:W1:Y:S01]  /*2590*/  LDS.64 R56, [R22] ;  /* 0x0000000016387984 */ /* 0x002e620000000a00 */
[----:B------:R-:W-:Y:S01]  /*25a0*/  ULDC UR6, c[0x0][0x230] ;  /* 0x00008c0000067ab9 */ /* 0x000fe20000000800 */
[----:B------:R-:W-:Y:S01]  /*25b0*/  SHF.L.U32 R79, R86, 0x10, RZ ;  /* 0x00000010564f7819 */ /* 0x000fe200000006ff */
[----:B------:R-:W-:Y:S01]  /*25c0*/  ULOP3.LUT UR4, UR4, 0x1, URZ, 0x3c, !UPT ;  /* 0x0000000104047892 */ /* 0x000fe2000f8e3c3f */
        /* <DEDUP_REMOVED lines=15> */
[----:B------:R-:W-:Y:S01]  /*26c0*/  SHF.L.U32 R65, R65, 0x10, RZ ;  /* 0x0000001041417819 */ /* 0x000fe200000006ff */
[----:B-1----:R-:W-:Y:S01]  /*26d0*/  FADD.FTZ R57, R57, UR6 ;  /* 0x0000000639397e21 */ /* 0x002fe20008010000 */
[--C-:B------:R-:W-:Y:S01]  /*26e0*/  FADD.FTZ R77, R0, -R56.reuse ;  /* 0x80000038004d7221 */ /* 0x100fe20000010000 */
[--C-:B------:R-:W-:Y:S01]  /*26f0*/  FADD.FTZ R55, R55, -R56.reuse ;  /* 0x8000003837377221 */ /* 0x100fe20000010000 */
[--C-:B------:R-:W-:Y:S01]  /*2700*/  FADD.FTZ R149, R112, -R56.reuse ;  /* 0x8000003870957221 */ /* 0x100fe20000010000 */
[----:B------:R1:W2:Y:S01]  /*2710*/  MUFU.RSQ R0, R57 ;  /* 0x0000003900007308 */ /* 0x0002a20000001400 */
[C---:B------:R-:W-:Y:S01]  /*2720*/  FADD.FTZ R79, -R56.reuse, R79 ;  /* 0x0000004f384f7221 */ /* 0x040fe20000010100 */
[----:B------:R-:W-:Y:S01]  /*2730*/  FADD.FTZ R87, -R56, R87 ;  /* 0x0000005738577221 */ /* 0x000fe20000010100 */
[--C-:B------:R-:W-:Y:S01]  /*2740*/  FADD.FTZ R85, R110, -R56.reuse ;  /* 0x800000386e557221 */ /* 0x100fe20000010000 */
[--C-:B------:R-:W-:Y:S01]  /*2750*/  FADD.FTZ R151, R114, -R56.reuse ;  /* 0x8000003872977221 */ /* 0x100fe20000010000 */
[--C-:B------:R-:W-:Y:S01]  /*2760*/  FADD.FTZ R165, R130, -R56.reuse ;  /* 0x8000003882a57221 */ /* 0x100fe20000010000 */
[--C-:B------:R-:W-:Y:S01]  /*2770*/  FADD.FTZ R153, R116, -R56.reuse ;  /* 0x8000003874997221 */ /* 0x100fe20000010000 */
[--C-:B------:R-:W-:Y:S01]  /*2780*/  FADD.FTZ R155, R118, -R56.reuse ;  /* 0x80000038769b7221 */ /* 0x100fe20000010000 */
[--C-:B------:R-:W-:Y:S01]  /*2790*/  FADD.FTZ R157, R120, -R56.reuse ;  /* 0x80000038789d7221 */ /* 0x100fe20000010000 */
[--C-:B-1----:R-:W-:Y:S01]  /*27a0*/  FADD.FTZ R57, R128, -R56.reuse ;  /* 0x8000003880397221 */ /* 0x102fe20000010000 */
[--C-:B------:R-:W-:Y:S01]  /*27b0*/  FADD.FTZ R159, R122, -R56.reuse ;  /* 0x800000387a9f7221 */ /* 0x100fe20000010000 */
[--C-:B------:R-:W-:Y:S01]  /*27c0*/  FADD.FTZ R161, R124, -R56.reuse ;  /* 0x800000387ca17221 */ /* 0x100fe20000010000 */
[--C-:B------:R-:W-:Y:S01]  /*27d0*/  FADD.FTZ R163, R126, -R56.reuse ;  /* 0x800000387ea37221 */ /* 0x100fe20000010000 */
[--C-:B------:R-:W-:Y:S01]  /*27e0*/  FADD.FTZ R132, R132, -R56.reuse ;  /* 0x8000003884847221 */ /* 0x100fe20000010000 */
[--C-:B------:R-:W-:Y:S01]  /*27f0*/  FADD.FTZ R134, R134, -R56.reuse ;  /* 0x8000003886867221 */ /* 0x100fe20000010000 */
[--C-:B------:R-:W-:Y:S01]  /*2800*/  FADD.FTZ R136, R136, -R56.reuse ;  /* 0x8000003888887221 */ /* 0x100fe20000010000 */
[----:B------:R-:W-:Y:S01]  /*2810*/  FADD.FTZ R138, R138, -R56 ;  /* 0x800000388a8a7221 */ /* 0x000fe20000010000 */
[C---:B--2---:R-:W-:Y:S01]  /*2820*/  FMUL.FTZ R64, R0.reuse, R55 ;  /* 0x0000003700407220 */ /* 0x044fe20000410000 */
[C---:B------:R-:W-:Y:S01]  /*2830*/  FMUL.FTZ R149, R0.reuse, R149 ;  /* 0x0000009500957220 */ /* 0x040fe20000410000 */
[C---:B------:R-:W-:Y:S01]  /*2840*/  FMUL.FTZ R82, R0.reuse, R79 ;  /* 0x0000004f00527220 */ /* 0x040fe20000410000 */
[C---:B------:R-:W-:Y:S01]  /*2850*/  FMUL.FTZ R81, R0.reuse, R87 ;  /* 0x0000005700517220 */ /* 0x040fe20000410000 */
[C---:B------:R-:W-:Y:S01]  /*2860*/  FMUL.FTZ R55, R0.reuse, R85 ;  /* 0x0000005500377220 */ /* 0x040fe20000410000 */
        /* <DEDUP_REMOVED lines=14> */
[----:B------:R-:W-:Y:S01]  /*2950*/  FFMA.FTZ R57, R64, R91, R93 ;  /* 0x0000005b40397223 */ /* 0x000fe2000001005d */
[--C-:B------:R-:W-:Y:S01]  /*2960*/  FFMA.FTZ R80, R83, R149, R100.reuse ;  /* 0x0000009553507223 */ /* 0x100fe20000010064 */
[----:B------:R-:W-:Y:S01]  /*2970*/  FADD.FTZ R147, -R56, R147 ;  /* 0x0000009338937221 */ /* 0x000fe20000010100 */
[----:B------:R-:W-:Y:S01]  /*2980*/  SHF.L.U32 R149, R96, 0x10, RZ ;  /* 0x0000001060957819 */ /* 0x000fe200000006ff */
[--C-:B------:R-:W-:Y:S01]  /*2990*/  FFMA.FTZ R70, R77, R83, R100.reuse ;  /* 0x000000534d467223 */ /* 0x100fe20000010064 */
[----:B------:R-:W-:Y:S01]  /*29a0*/  FFMA.FTZ R90, R83, R85, R100 ;  /* 0x00000055535a7223 */ /* 0x000fe20000010064 */
        /* <DEDUP_REMOVED lines=13> */
[----:B------:R-:W-:Y:S01]  /*2a80*/  FMUL.FTZ R64, R57, -1.4426950216293334961 ;  /* 0xbfb8aa3b39407820 */ /* 0x000fe20000410000 */
[----:B------:R-:W-:Y:S01]  /*2a90*/  FFMA.FTZ R83, R83, R138, R100 ;  /* 0x0000008a53537223 */ /* 0x000fe20000010064 */
[C---:B------:R-:W-:Y:S01]  /*2aa0*/  FMUL.FTZ R100, R0.reuse, R147 ;  /* 0x0000009300647220 */ /* 0x040fe20000410000 */
[----:B------:R-:W-:Y:S01]  /*2ab0*/  FMUL.FTZ R114, R0, R111 ;  /* 0x0000006f00727220 */ /* 0x000fe20000410000 */
[----:B------:R-:W-:Y:S01]  /*2ac0*/  FADD.FTZ R151, -R56, R149 ;  /* 0x0000009538977221 */ /* 0x000fe20000010100 */
[----:B------:R-:W-:Y:S01]  /*2ad0*/  SHF.L.U32 R161, R101, 0x10, RZ ;  /* 0x0000001065a17819 */ /* 0x000fe200000006ff */
[----:B------:R-:W-:Y:S01]  /*2ae0*/  FMUL.FTZ R110, R55, -1.4426950216293334961 ;  /* 0xbfb8aa3b376e7820 */ /* 0x000fe20000410000 */
[----:B------:R-:W-:Y:S01]  /*2af0*/  FFMA.FTZ R100, R108, R100, R143 ;  /* 0x000000646c647223 */ /* 0x000fe2000001008f */
[----:B------:R-:W-:Y:S01]  /*2b00*/  SHF.L.U32 R149, R145, 0x10, RZ ;  /* 0x0000001091957819 */ /* 0x000fe200000006ff */
[----:B------:R-:W1:Y:S01]  /*2b10*/  MUFU.EX2 R64, R64 ;  /* 0x0000004000407308 */ /* 0x000e620000000800 */
[----:B------:R-:W-:Y:S01]  /*2b20*/  SHF.L.U32 R111, R97, 0x10, RZ ;  /* 0x00000010616f7819 */ /* 0x000fe200000006ff */
[----:B------:R-:W-:Y:S01]  /*2b30*/  FFMA.FTZ R101, R91, R114, R93 ;  /* 0x000000725b657223 */ /* 0x000fe2000001005d */
[----:B------:R-:W-:Y:S01]  /*2b40*/  FMUL.FTZ R145, R0, R151 ;  /* 0x0000009700917220 */ /* 0x000fe20000410000 */
[----:B------:R-:W-:Y:S01]  /*2b50*/  FMUL.FTZ R112, R100, -1.4426950216293334961 ;  /* 0xbfb8aa3b64707820 */ /* 0x000fe20000410000 */
[----:B------:R-:W-:Y:S01]  /*2b60*/  SHF.L.U32 R151, R99, 0x10, RZ ;  /* 0x0000001063977819 */ /* 0x000fe200000006ff */
[----:B------:R-:W-:Y:S01]  /*2b70*/  FADD.FTZ R165, -R56, R161 ;  /* 0x000000a138a57221 */ /* 0x000fe20000010100 */
[----:B------:R-:W-:Y:S01]  /*2b80*/  FFMA.FTZ R99, R62, R145, R60 ;  /* 0x000000913e637223 */ /* 0x000fe2000001003c */
[----:B------:R2:W-:Y:S01]  /*2b90*/  MUFU.EX2 R96, R110 ;  /* 0x0000006e00607308 */ /* 0x0005e20000000800 */
[----:B------:R-:W-:Y:S01]  /*2ba0*/  SHF.L.U32 R147, R146, 0x10, RZ ;  /* 0x0000001092937819 */ /* 0x000fe200000006ff */
[----:B------:R-:W-:Y:S01]  /*2bb0*/  FADD.FTZ R111, -R56, R111 ;  /* 0x0000006f386f7221 */ /* 0x000fe20000010100 */
[----:B------:R-:W-:Y:S01]  /*2bc0*/  SHF.L.U32 R161, R104, 0x10, RZ ;  /* 0x0000001068a17819 */ /* 0x000fe200000006ff */
[----:B------:R-:W-:Y:S01]  /*2bd0*/  FMUL.FTZ R104, R0, R165 ;  /* 0x000000a500687220 */ /* 0x000fe20000410000 */
[----:B------:R-:W-:Y:S01]  /*2be0*/  SHF.L.U32 R155, R98, 0x10, RZ ;  /* 0x00000010629b7819 */ /* 0x000fe200000006ff */
[--C-:B------:R-:W-:Y:S01]  /*2bf0*/  FADD.FTZ R127, R127, -R56.reuse ;  /* 0x800000387f7f7221 */ /* 0x100fe20000010000 */
[----:B------:R-:W-:Y:S01]  /*2c00*/  SHF.L.U32 R165, R107, 0x10, RZ ;  /* 0x000000106ba57819 */ /* 0x000fe200000006ff */
[----:B------:R3:W-:Y:S01]  /*2c10*/  MUFU.EX2 R97, R112 ;  /* 0x0000007000617308 */ /* 0x0007e20000000800 */
[----:B--2---:R-:W-:Y:S01]  /*2c20*/  FMUL.FTZ R110, R101, -1.4426950216293334961 ;  /* 0xbfb8aa3b656e7820 */ /* 0x004fe20000410000 */
[--C-:B------:R-:W-:Y:S01]  /*2c30*/  FADD.FTZ R107, R113, -R56.reuse ;  /* 0x80000038716b7221 */ /* 0x100fe20000010000 */
[----:B------:R-:W-:Y:S01]  /*2c40*/  FMUL.FTZ R111, R0, R111 ;  /* 0x0000006f006f7220 */ /* 0x000fe20000410000 */
[----:B------:R-:W-:Y:S01]  /*2c50*/  FADD.FTZ R147, -R56, R147 ;  /* 0x0000009338937221 */ /* 0x000fe20000010100 */
[----:B------:R-:W-:Y:S01]  /*2c60*/  SHF.L.U32 R157, R140, 0x10, RZ ;  /* 0x000000108c9d7819 */ /* 0x000fe200000006ff */
[--C-:B------:R-:W-:Y:S01]  /*2c70*/  FADD.FTZ R115, R115, -R56.reuse ;  /* 0x8000003873737221 */ /* 0x100fe20000010000 */
[----:B------:R-:W-:Y:S01]  /*2c80*/  SHF.L.U32 R159, R95, 0x10, RZ ;  /* 0x000000105f9f7819 */ /* 0x000fe200000006ff */
[----:B------:R2:W-:Y:S01]  /*2c90*/  MUFU.EX2 R98, R110 ;  /* 0x0000006e00627308 */ /* 0x0005e20000000800 */
[----:B---3--:R-:W-:Y:S01]  /*2ca0*/  FMUL.FTZ R112, R99, -1.4426950216293334961 ;  /* 0xbfb8aa3b63707820 */ /* 0x008fe20000410000 */
[----:B------:R-:W-:Y:S01]  /*2cb0*/  FADD.FTZ R133, R133, -R56 ;  /* 0x8000003885857221 */ /* 0x000fe20000010000 */
[----:B------:R-:W-:Y:S01]  /*2cc0*/  SHF.L.U32 R153, R144, 0x10, RZ ;  /* 0x0000001090997819 */ /* 0x000fe200000006ff */
[----:B------:R-:W-:Y:S01]  /*2cd0*/  FMUL.FTZ R154, R0, R127 ;  /* 0x0000007f009a7220 */ /* 0x000fe20000410000 */
[----:B------:R-:W-:Y:S01]  /*2ce0*/  SHF.L.U32 R163, R102, 0x10, RZ ;  /* 0x0000001066a37819 */ /* 0x000fe200000006ff */
[----:B------:R-:W-:Y:S01]  /*2cf0*/  FMUL.FTZ R114, R0, R107 ;  /* 0x0000006b00727220 */ /* 0x000fe20000410000 */
[----:B------:R-:W-:Y:S01]  /*2d00*/  SHF.L.U32 R113, R103, 0x10, RZ ;  /* 0x0000001067717819 */ /* 0x000fe200000006ff */
[----:B------:R3:W-:Y:S01]  /*2d10*/  MUFU.EX2 R95, R112 ;  /* 0x00000070005f7308 */ /* 0x0007e20000000800 */
[----:B--2---:R-:W-:Y:S01]  /*2d20*/  SHF.L.U32 R110, R105, 0x10, RZ ;  /* 0x00000010696e7819 */ /* 0x004fe200000006ff */
[----:B------:R-:W-:Y:S01]  /*2d30*/  FFMA.FTZ R140, R108, R111, R143 ;  /* 0x0000006f6c8c7223 */ /* 0x000fe2000001008f */
[----:B------:R-:W-:Y:S01]  /*2d40*/  FMUL.FTZ R107, R0, R147 ;  /* 0x00000093006b7220 */ /* 0x000fe20000410000 */
[----:B------:R-:W-:Y:S01]  /*2d50*/  FADD.FTZ R147, -R56, R151 ;  /* 0x0000009738937221 */ /* 0x000fe20000010100 */
[----:B------:R-:W-:Y:S01]  /*2d60*/  FMUL.FTZ R160, R0, R133 ;  /* 0x0000008500a07220 */ /* 0x000fe20000410000 */
[----:B------:R-:W-:Y:S01]  /*2d70*/  FADD.FTZ R111, -R56, R110 ;  /* 0x0000006e386f7221 */ /* 0x000fe20000010100 */
[----:B------:R-:W-:Y:S01]  /*2d80*/  FMUL.FTZ R110, R0, R115 ;  /* 0x00000073006e7220 */ /* 0x000fe20000410000 */
[----:B------:R-:W-:Y:S01]  /*2d90*/  FADD.FTZ R157, -R56, R157 ;  /* 0x0000009d389d7221 */ /* 0x000fe20000010100 */
[----:B---3--:R-:W-:Y:S01]  /*2da0*/  SHF.L.U32 R112, R106, 0x10, RZ ;  /* 0x000000106a707819 */ /* 0x008fe200000006ff */
[C---:B------:R-:W-:Y:S01]  /*2db0*/  FADD.FTZ R151, -R56.reuse, R141 ;  /* 0x0000008d38977221 */ /* 0x040fe20000010100 */
        /* <DEDUP_REMOVED lines=9> */
[----:B-1----:R-:W-:Y:S01]  /*2e50*/  FADD.FTZ R154, R64, 1 ;  /* 0x3f800000409a7421 */ /* 0x002fe20000010000 */
[C---:B------:R-:W-:Y:S01]  /*2e60*/  FADD.FTZ R149, -R56.reuse, R149 ;  /* 0x0000009538957221 */ /* 0x040fe20000010100 */
[----:B------:R-:W-:Y:S01]  /*2e70*/  FADD.FTZ R115, -R56, R112 ;  /* 0x0000007038737221 */ /* 0x000fe20000010100 */
[----:B------:R-:W-:Y:S01]  /*2e80*/  FADD.FTZ R117, R117, -R56 ;  /* 0x8000003875757221 */ /* 0x000fe20000010000 */
[C-C-:B------:R-:W-:Y:S01]  /*2e90*/  FFMA.FTZ R141, R91.reuse, R110, R93.reuse ;  /* 0x0000006e5b8d7223 */ /* 0x140fe2000001005d */
[----:B------:R-:W-:Y:S01]  /*2ea0*/  SHF.L.U32 R145, R142, 0x10, RZ ;  /* 0x000000108e917819 */ /* 0x000fe200000006ff */
        /* <DEDUP_REMOVED lines=15> */
[----:B------:R-:W1:Y:S01]  /*2fa0*/  MUFU.RCP R154, R154 ;  /* 0x0000009a009a7308 */ /* 0x000e620000001000 */
[--C-:B------:R-:W-:Y:S01]  /*2fb0*/  FFMA.FTZ R82, R82, R108, R143.reuse ;  /* 0x0000006c52527223 */ /* 0x100fe2000001008f */
        /* <DEDUP_REMOVED lines=12> */
[----:B------:R-:W-:Y:S01]  /*3080*/  FFMA.FTZ R138, R62, R149, R60 ;  /* 0x000000953e8a7223 */ /* 0x000fe2000001003c */
[----:B------:R-:W-:Y:S01]  /*3090*/  FFMA.FTZ R108, R108, R152, R143 ;  /* 0x000000986c6c7223 */ /* 0x000fe2000001008f */
        /* <DEDUP_REMOVED lines=8> */
[----:B------:R-:W-:Y:S01]  /*3120*/  FMUL.FTZ R74, R82, -1.4426950216293334961 ;  /* 0xbfb8aa3b524a7820 */ /* 0x000fe20000410000 */
[----:B------:R-:W-:Y:S01]  /*3130*/  FADD.FTZ R153, R139, -R56 ;  /* 0x800000388b997221 */ /* 0x000fe20000010000 */
[----:B------:R-:W-:Y:S01]  /*3140*/  FMUL.FTZ R123, R77, -1.4426950216293334961 ;  /* 0xbfb8aa3b4d7b7820 */ /* 0x000fe20000410000 */
        /* <DEDUP_REMOVED lines=9> */
[----:B------:R-:W2:Y:S01]  /*31e0*/  MUFU.EX2 R74, R74 ;  /* 0x0000004a004a7308 */ /* 0x000ea20000000800 */
[C-C-:B------:R-:W-:Y:S01]  /*31f0*/  FFMA.FTZ R136, R91.reuse, R136, R93.reuse ;  /* 0x000000885b887223 */ /* 0x140fe2000001005d */
[C-C-:B------:R-:W-:Y:S01]  /*3200*/  FFMA.FTZ R148, R91.reuse, R148, R93.reuse ;  /* 0x000000945b947223 */ /* 0x140fe2000001005d */
[C-C-:B------:R-:W-:Y:S01]  /*3210*/  FFMA.FTZ R146, R91.reuse, R146, R93.reuse ;  /* 0x000000925b927223 */ /* 0x140fe2000001005d */
[C-C-:B------:R-:W-:Y:S01]  /*3220*/  FFMA.FTZ R137, R91.reuse, R150, R93.reuse ;  /* 0x000000965b897223 */ /* 0x140fe2000001005d */
[C-C-:B------:R-:W-:Y:S01]  /*3230*/  FFMA.FTZ R135, R91.reuse, R152, R93.reuse ;  /* 0x000000985b877223 */ /* 0x140fe2000001005d */
[C-C-:B------:R-:W-:Y:S01]  /*3240*/  FFMA.FTZ R131, R91.reuse, R156, R93.reuse ;  /* 0x0000009c5b837223 */ /* 0x140fe2000001005d */
[C-C-:B------:R-:W-:Y:S01]  /*3250*/  FFMA.FTZ R129, R91.reuse, R158, R93.reuse ;  /* 0x0000009e5b817223 */ /* 0x140fe2000001005d */
[----:B------:R3:W-:Y:S01]  /*3260*/  MUFU.EX2 R139, R123 ;  /* 0x0000007b008b7308 */ /* 0x0007e20000000800 */
[C-C-:B------:R-:W-:Y:S01]  /*3270*/  FFMA.FTZ R127, R91.reuse, R160, R93.reuse ;  /* 0x000000a05b7f7223 */ /* 0x140fe2000001005d */
[----:B------:R-:W-:Y:S01]  /*3280*/  FFMA.FTZ R125, R91, R162, R93 ;  /* 0x000000a25b7d7223 */ /* 0x000fe2000001005d */
[----:B------:R-:W-:Y:S01]  /*3290*/  SHF.L.U32 R151, R73, 0x10, RZ ;  /* 0x0000001049977819 */ /* 0x000fe200000006ff */
[----:B-1----:R-:W-:Y:S01]  /*32a0*/  FMUL.FTZ R57, R57, R154 ;  /* 0x0000009a39397220 */ /* 0x002fe20000410000 */
[----:B------:R-:W-:Y:S01]  /*32b0*/  FADD.FTZ R154, R96, 1 ;  /* 0x3f800000609a7421 */ /* 0x000fe20000010000 */
[----:B------:R-:W-:Y:S01]  /*32c0*/  FMUL.FTZ R102, R80, -1.4426950216293334961 ;  /* 0xbfb8aa3b50667820 */ /* 0x000fe20000410000 */
[----:B------:R-:W-:Y:S01]  /*32d0*/  SHF.L.U32 R157, R58, 0x10, RZ ;  /* 0x000000103a9d7819 */ /* 0x000fe200000006ff */
[----:B------:R-:W-:Y:S01]  /*32e0*/  FADD.FTZ R151, -R56, R151 ;  /* 0x0000009738977221 */ /* 0x000fe20000010100 */
[C-C-:B---3--:R-:W-:Y:S01]  /*32f0*/  FFMA.FTZ R123, R91.reuse, R164, R93.reuse ;  /* 0x000000a45b7b7223 */ /* 0x148fe2000001005d */
[----:B------:R-:W-:Y:S01]  /*3300*/  FFMA.FTZ R91, R91, R153, R93 ;  /* 0x000000995b5b7223 */ /* 0x000fe2000001005d */
[----:B------:R-:W-:Y:S01]  /*3310*/  SHF.L.U32 R153, R63, 0x10, RZ ;  /* 0x000000103f997819 */ /* 0x000fe200000006ff */
[----:B------:R-:W-:Y:S01]  /*3320*/  FMUL.FTZ R63, R146, -1.4426950216293334961 ;  /* 0xbfb8aa3b923f7820 */ /* 0x000fe20000410000 */
[----:B------:R-:W-:Y:S01]  /*3330*/  SHF.L.U32 R93, R75, 0x10, RZ ;  /* 0x000000104b5d7819 */ /* 0x000fe200000006ff */
[----:B------:R-:W1:Y:S01]  /*3340*/  MUFU.RCP R154, R154 ;  /* 0x0000009a009a7308 */ /* 0x000e620000001000 */
[--C-:B------:R-:W-:Y:S01]  /*3350*/  FFMA.FTZ R81, R81, R62, R60.reuse ;  /* 0x0000003e51517223 */ /* 0x100fe2000001003c */
[C---:B------:R-:W-:Y:S01]  /*3360*/  FADD.FTZ R153, -R56.reuse, R153 ;  /* 0x0000009938997221 */ /* 0x040fe20000010100 */
[----:B------:R-:W-:Y:S01]  /*3370*/  SHF.L.U32 R155, R61, 0x10, RZ ;  /* 0x000000103d9b7819 */ /* 0x000fe200000006ff */
[----:B------:R-:W-:Y:S01]  /*3380*/  FADD.FTZ R93, -R56, R93 ;  /* 0x0000005d385d7221 */ /* 0x000fe20000010100 */
[----:B------:R-:W-:Y:S01]  /*3390*/  FMUL.FTZ R72, R81, -1.4426950216293334961 ;  /* 0xbfb8aa3b51487820 */ /* 0x000fe20000410000 */
[----:B------:R-:W-:Y:S01]  /*33a0*/  FMUL.FTZ R153, R0, R153 ;  /* 0x0000009900997220 */ /* 0x000fe20000410000 */
[----:B------:R-:W-:Y:S01]  /*33b0*/  FMUL.FTZ R149, R76, -1.4426950216293334961 ;  /* 0xbfb8aa3b4c957820 */ /* 0x000fe20000410000 */
[----:B------:R3:W-:Y:S01]  /*33c0*/  MUFU.EX2 R58, R63 ;  /* 0x0000003f003a7308 */ /* 0x0007e20000000800 */
[----:B------:R-:W-:Y:S01]  /*33d0*/  FMUL.FTZ R61, R0, R93 ;  /* 0x0000005d003d7220 */ /* 0x000fe20000410000 */
[----:B------:R-:W-:Y:S01]  /*33e0*/  SHF.L.U32 R93, R59, 0x10, RZ ;  /* 0x000000103b5d7819 */ /* 0x000fe200000006ff */
[----:B------:R-:W-:Y:S01]  /*33f0*/  FMUL.FTZ R66, R70, -1.4426950216293334961 ;  /* 0xbfb8aa3b46427820 */ /* 0x000fe20000410000 */
[----:B------:R-:W-:Y:S01]  /*3400*/  FMUL.FTZ R126, R140, -1.4426950216293334961 ;  /* 0xbfb8aa3b8c7e7820 */ /* 0x000fe20000410000 */
[----:B------:R-:W-:Y:S01]  /*3410*/  FMUL.FTZ R122, R79, -1.4426950216293334961 ;  /* 0xbfb8aa3b4f7a7820 */ /* 0x000fe20000410000 */
[----:B------:R-:W-:Y:S01]  /*3420*/  FMUL.FTZ R147, R0, R147 ;  /* 0x0000009300937220 */ /* 0x000fe20000410000 */
[----:B------:R-:W-:Y:S01]  /*3430*/  FADD.FTZ R159, -R56, R157 ;  /* 0x0000009d389f7221 */ /* 0x000fe20000010100 */
[----:B------:R-:W4:Y:S01]  /*3440*/  MUFU.EX2 R102, R102 ;  /* 0x0000006600667308 */ /* 0x000f220000000800 */
[----:B---3--:R-:W-:Y:S01]  /*3450*/  FMUL.FTZ R63, R0, R151 ;  /* 0x00000097003f7220 */ /* 0x008fe20000410000 */
[C---:B------:R-:W-:Y:S01]  /*3460*/  FADD.FTZ R145, -R56.reuse, R145 ;  /* 0x0000009138917221 */ /* 0x040fe20000010100 */
[C---:B------:R-:W-:Y:S01]  /*3470*/  FADD.FTZ R71, -R56.reuse, R71 ;  /* 0x0000004738477221 */ /* 0x040fe20000010100 */
[----:B------:R-:W-:Y:S01]  /*3480*/  FADD.FTZ R69, -R56, R69 ;  /* 0x0000004538457221 */ /* 0x000fe20000010100 */
[C-C-:B------:R-:W-:Y:S01]  /*3490*/  FFMA.FTZ R150, R62.reuse, R63, R60.reuse ;  /* 0x0000003f3e967223 */ /* 0x140fe2000001003c */
[--C-:B------:R-:W-:Y:S01]  /*34a0*/  FFMA.FTZ R63, R62, R153, R60.reuse ;  /* 0x000000993e3f7223 */ /* 0x100fe2000001003c */
[----:B--2---:R-:W-:Y:S01]  /*34b0*/  FADD.FTZ R153, R74, 1 ;  /* 0x3f8000004a997421 */ /* 0x004fe20000010000 */
[----:B------:R-:W-:Y:S01]  /*34c0*/  MUFU.EX2 R72, R72 ;  /* 0x0000004800487308 */ /* 0x000fe20000000800 */
[C---:B------:R-:W-:Y:S01]  /*34d0*/  FADD.FTZ R67, -R56.reuse, R67 ;  /* 0x0000004338437221 */ /* 0x040fe20000010100 */
[C---:B------:R-:W-:Y:S01]  /*34e0*/  FADD.FTZ R65, -R56.reuse, R65 ;  /* 0x0000004138417221 */ /* 0x040fe20000010100 */
[----:B------:R-:W-:Y:S01]  /*34f0*/  FADD.FTZ R155, -R56, R155 ;  /* 0x0000009b389b7221 */ /* 0x000fe20000010100 */
[----:B-1----:R-:W-:Y:S01]  /*3500*/  FMUL.FTZ R55, R55, R154 ;  /* 0x0000009a37377220 */ /* 0x002fe20000410000 */
[--C-:B------:R-:W-:Y:S01]  /*3510*/  FFMA.FTZ R142, R62, R147, R60.reuse ;  /* 0x000000933e8e7223 */ /* 0x100fe2000001003c */
[----:B------:R-:W-:Y:S01]  /*3520*/  FMUL.FTZ R103, R104, -1.4426950216293334961 ;  /* 0xbfb8aa3b68677820 */ /* 0x000fe20000410000 */
[----:B------:R-:W-:Y:S01]  /*3530*/  FMUL.FTZ R118, R78, -1.4426950216293334961 ;  /* 0xbfb8aa3b4e767820 */ /* 0x000fe20000410000 */
[----:B------:R-:W1:Y:S01]  /*3540*/  MUFU.RCP R153, R153 ;  /* 0x0000009900997308 */ /* 0x000e620000001000 */
[----:B----4-:R-:W-:Y:S01]  /*3550*/  FADD.FTZ R154, R102, 1 ;  /* 0x3f800000669a7421 */ /* 0x010fe20000010000 */
[C---:B------:R-:W-:Y:S01]  /*3560*/  FMUL.FTZ R147, R0.reuse, R145 ;  /* 0x0000009100937220 */ /* 0x040fe20000410000 */
[C---:B------:R-:W-:Y:S01]  /*3570*/  FMUL.FTZ R71, R0.reuse, R71 ;  /* 0x0000004700477220 */ /* 0x040fe20000410000 */
[C---:B------:R-:W-:Y:S01]  /*3580*/  FMUL.FTZ R69, R0.reuse, R69 ;  /* 0x0000004500457220 */ /* 0x040fe20000410000 */
[C---:B------:R-:W-:Y:S01]  /*3590*/  FMUL.FTZ R67, R0.reuse, R67 ;  /* 0x0000004300437220 */ /* 0x040fe20000410000 */
[C---:B------:R-:W-:Y:S01]  /*35a0*/  FMUL.FTZ R65, R0.reuse, R65 ;  /* 0x0000004100417220 */ /* 0x040fe20000410000 */
[C---:B------:R-:W-:Y:S01]  /*35b0*/  FMUL.FTZ R155, R0.reuse, R155 ;  /* 0x0000009b009b7220 */ /* 0x040fe20000410000 */
[----:B------:R2:W-:Y:S01]  /*35c0*/  MUFU.EX2 R75, R149 ;  /* 0x00000095004b7308 */ /* 0x0005e20000000800 */
[----:B------:R-:W-:Y:S01]  /*35d0*/  FMUL.FTZ R159, R0, R159 ;  /* 0x0000009f009f7220 */ /* 0x000fe20000410000 */
[----:B------:R-:W-:Y:S01]  /*35e0*/  FMUL.FTZ R116, R141, -1.4426950216293334961 ;  /* 0xbfb8aa3b8d747820 */ /* 0x000fe20000410000 */
[----:B------:R-:W-:Y:S01]  /*35f0*/  FMUL.FTZ R124, R138, -1.4426950216293334961 ;  /* 0xbfb8aa3b8a7c7820 */ /* 0x000fe20000410000 */
[----:B------:R-:W-:Y:S01]  /*3600*/  FADD.FTZ R97, R97, 1 ;  /* 0x3f80000061617421 */ /* 0x000fe20000010000 */
[----:B------:R-:W-:Y:S01]  /*3610*/  FMUL.FTZ R145, R132, -1.4426950216293334961 ;  /* 0xbfb8aa3b84917820 */ /* 0x000fe20000410000 */
[----:B------:R-:W-:Y:S01]  /*3620*/  FMUL.FTZ R144, R136, -1.4426950216293334961 ;  /* 0xbfb8aa3b88907820 */ /* 0x000fe20000410000 */
[----:B------:R-:W-:Y:S01]  /*3630*/  FMUL.FTZ R120, R134, -1.4426950216293334961 ;  /* 0xbfb8aa3b86787820 */ /* 0x000fe20000410000 */
[----:B------:R-:W3:Y:S01]  /*3640*/  MUFU.EX2 R66, R66 ;  /* 0x0000004200427308 */ /* 0x000ee20000000800 */
[----:B--2---:R-:W-:Y:S01]  /*3650*/  FADD.FTZ R149, -R56, R93 ;  /* 0x0000005d38957221 */ /* 0x004fe20000010100 */
[----:B-1----:R-:W-:Y:S01]  /*3660*/  FMUL.FTZ R82, R82, R153 ;  /* 0x0000009952527220 */ /* 0x002fe20000410000 */
[----:B------:R-:W-:Y:S01]  /*3670*/  FADD.FTZ R153, R72, 1 ;  /* 0x3f80000048997421 */ /* 0x000fe20000010000 */
[--C-:B------:R-:W-:Y:S01]  /*3680*/  FFMA.FTZ R56, R62, R155, R60.reuse ;  /* 0x0000009b3e387223 */ /* 0x100fe2000001003c */
[----:B------:R-:W-:Y:S01]  /*3690*/  FMUL.FTZ R157, R0, R149 ;  /* 0x00000095009d7220 */ /* 0x000fe20000410000 */
[C-C-:B------:R-:W-:Y:S01]  /*36a0*/  FFMA.FTZ R61, R62.reuse, R61, R60.reuse ;  /* 0x0000003d3e3d7223 */ /* 0x140fe2000001003c */
[C-C-:B------:R-:W-:Y:S01]  /*36b0*/  FFMA.FTZ R107, R62.reuse, R107, R60.reuse ;  /* 0x0000006b3e6b7223 */ /* 0x140fe2000001003c */
[----:B------:R-:W1:Y:S01]  /*36c0*/  MUFU.EX2 R126, R126 ;  /* 0x0000007e007e7308 */ /* 0x000e620000000800 */
[C-C-:B------:R-:W-:Y:S01]  /*36d0*/  FFMA.FTZ R0, R62.reuse, R157, R60.reuse ;  /* 0x0000009d3e007223 */ /* 0x140fe2000001003c */
[C-C-:B------:R-:W-:Y:S01]  /*36e0*/  FFMA.FTZ R147, R62.reuse, R147, R60.reuse ;  /* 0x000000933e937223 */ /* 0x140fe2000001003c */
[C-C-:B------:R-:W-:Y:S01]  /*36f0*/  FFMA.FTZ R71, R62.reuse, R71, R60.reuse ;  /* 0x000000473e477223 */ /* 0x140fe2000001003c */
[C-C-:B------:R-:W-:Y:S01]  /*3700*/  FFMA.FTZ R69, R62.reuse, R69, R60.reuse ;  /* 0x000000453e457223 */ /* 0x140fe2000001003c */
[C-C-:B------:R-:W-:Y:S01]  /*3710*/  FFMA.FTZ R67, R62.reuse, R67, R60.reuse ;  /* 0x000000433e437223 */ /* 0x140fe2000001003c */
[--C-:B------:R-:W-:Y:S01]  /*3720*/  FFMA.FTZ R65, R62, R65, R60.reuse ;  /* 0x000000413e417223 */ /* 0x100fe2000001003c */
[----:B------:R-:W-:Y:S01]  /*3730*/  FMUL.FTZ R59, R61, -1.4426950216293334961 ;  /* 0xbfb8aa3b3d3b7820 */ /* 0x000fe20000410000 */
[----:B------:R-:W-:Y:S01]  /*3740*/  MUFU.EX2 R122, R122 ;  /* 0x0000007a007a7308 */ /* 0x000fe20000000800 */
[----:B---3--:R-:W-:Y:S01]  /*3750*/  FADD.FTZ R152, R66, 1 ;  /* 0x3f80000042987421 */ /* 0x008fe20000010000 */
[----:B------:R-:W-:Y:S01]  /*3760*/  FFMA.FTZ R62, R62, R159, R60 ;  /* 0x0000009f3e3e7223 */ /* 0x000fe2000001003c */
[----:B------:R-:W-:Y:S01]  /*3770*/  FMUL.FTZ R60, R150, -1.4426950216293334961 ;  /* 0xbfb8aa3b963c7820 */ /* 0x000fe20000410000 */
[----:B------:R-:W-:Y:S01]  /*3780*/  FMUL.FTZ R93, R68, -1.4426950216293334961 ;  /* 0xbfb8aa3b445d7820 */ /* 0x000fe20000410000 */
[----:B------:R-:W-:Y:S01]  /*3790*/  FMUL.FTZ R73, R130, -1.4426950216293334961 ;  /* 0xbfb8aa3b82497820 */ /* 0x000fe20000410000 */
[----:B------:R-:W-:Y:S01]  /*37a0*/  FADD.FTZ R58, R58, 1 ;  /* 0x3f8000003a3a7421 */ /* 0x000fe20000010000 */
[----:B------:R-:W-:Y:S01]  /*37b0*/  FMUL.FTZ R143, R147, -1.4426950216293334961 ;  /* 0xbfb8aa3b938f7820 */ /* 0x000fe20000410000 */
[----:B------:R-:W2:Y:S01]  /*37c0*/  MUFU.RCP R157, R154 ;  /* 0x0000009a009d7308 */ /* 0x000ea20000001000 */
[----:B-1----:R-:W-:Y:S01]  /*37d0*/  FADD.FTZ R126, R126, 1 ;  /* 0x3f8000007e7e7421 */ /* 0x002fe20000010000 */
[----:B------:R-:W-:Y:S01]  /*37e0*/  FADD.FTZ R139, R139, 1 ;  /* 0x3f8000008b8b7421 */ /* 0x000fe20000010000 */
[----:B------:R-:W-:Y:S01]  /*37f0*/  FMUL.FTZ R106, R105, -1.4426950216293334961 ;  /* 0xbfb8aa3b696a7820 */ /* 0x000fe20000410000 */
[----:B------:R-:W-:Y:S01]  /*3800*/  FMUL.FTZ R128, R107, -1.4426950216293334961 ;  /* 0xbfb8aa3b6b807820 */ /* 0x000fe20000410000 */
[----:B------:R-:W-:Y:S01]  /*3810*/  ULDC.64 UR6, c[0x0][0x210] ;  /* 0x0000840000067ab9 */ /* 0x000fe20000000a00 */
[----:B------:R-:W-:Y:S01]  /*3820*/  FMUL.FTZ R151, R117, -1.4426950216293334961 ;  /* 0xbfb8aa3b75977820 */ /* 0x000fe20000410000 */
[----:B------:R-:W-:Y:S01]  /*3830*/  FMUL.FTZ R121, R142, -1.4426950216293334961 ;  /* 0xbfb8aa3b8e797820 */ /* 0x000fe20000410000 */
[----:B------:R-:W1:Y:S01]  /*3840*/  MUFU.EX2 R103, R103 ;  /* 0x0000006700677308 */ /* 0x000e620000000800 */
[----:B------:R-:W-:Y:S01]  /*3850*/  FADD.FTZ R98, R98, 1 ;  /* 0x3f80000062627421 */ /* 0x000fe20000010000 */
[----:B------:R-:W-:Y:S01]  /*3860*/  FMUL.FTZ R149, R137, -1.4426950216293334961 ;  /* 0xbfb8aa3b89957820 */ /* 0x000fe20000410000 */
[----:B------:R-:W-:Y:S01]  /*3870*/  FMUL.FTZ R64, R94, -1.4426950216293334961 ;  /* 0xbfb8aa3b5e407820 */ /* 0x000fe20000410000 */
[----:B------:R-:W-:Y:S01]  /*3880*/  FMUL.FTZ R66, R115, -1.4426950216293334961 ;  /* 0xbfb8aa3b73427820 */ /* 0x000fe20000410000 */
[----:B------:R-:W-:Y:S01]  /*3890*/  FMUL.FTZ R74, R135, -1.4426950216293334961 ;  /* 0xbfb8aa3b874a7820 */ /* 0x000fe20000410000 */
[----:B------:R-:W-:Y:S01]  /*38a0*/  FMUL.FTZ R96, R114, -1.4426950216293334961 ;  /* 0xbfb8aa3b72607820 */ /* 0x000fe20000410000 */
[----:B------:R-:W-:Y:S01]  /*38b0*/  FMUL.FTZ R102, R113, -1.4426950216293334961 ;  /* 0xbfb8aa3b71667820 */ /* 0x000fe20000410000 */
[----:B------:R-:W-:Y:S01]  /*38c0*/  MUFU.EX2 R118, R118 ;  /* 0x0000007600767308 */ /* 0x000fe20000000800 */
[----:B--2---:R-:W-:-:S07]  /*38d0*/  FMUL.FTZ R80, R80, R157 ;  /* 0x0000009d50507220 */ /* 0x004fce0000410000 */
[----:B------:R-:W2:Y:S01]  /*38e0*/  MUFU.EX2 R116, R116 ;  /* 0x0000007400747308 */ /* 0x000ea20000000800 */
[----:B-1----:R-:W-:-:S07]  /*38f0*/  FADD.FTZ R103, R103, 1 ;  /* 0x3f80000067677421 */ /* 0x002fce0000010000 */
[----:B------:R1:W3:Y:S08]  /*3900*/  MUFU.RCP R72, R153 ;  /* 0x0000009900487308 */ /* 0x0002f00000001000 */
[----:B------:R-:W4:Y:S01]  /*3910*/  MUFU.EX2 R124, R124 ;  /* 0x0000007c007c7308 */ /* 0x000f220000000800 */
[----:B-1----:R-:W-:Y:S01]  /*3920*/  FADD.FTZ R153, R95, 1 ;  /* 0x3f8000005f997421 */ /* 0x002fe20000010000 */
[----:B--2---:R-:W-:Y:S01]  /*3930*/  FADD.FTZ R154, R116, 1 ;  /* 0x3f800000749a7421 */ /* 0x004fe20000010000 */
[----:B------:R-:W-:Y:S01]  /*3940*/  FMUL.FTZ R95, R90, -1.4426950216293334961 ;  /* 0xbfb8aa3b5a5f7820 */ /* 0x000fe20000410000 */
[----:B------:R-:W-:-:S04]  /*3950*/  FMUL.FTZ R116, R87, -1.4426950216293334961 ;  /* 0xbfb8aa3b57747820 */ /* 0x000fc80000410000 */
[----:B------:R1:W2:Y:S01]  /*3960*/  MUFU.RCP R156, R153 ;  /* 0x00000099009c7308 */ /* 0x0002a20000001000 */
[----:B---3--:R-:W-:Y:S01]  /*3970*/  FMUL.FTZ R81, R81, R72 ;  /* 0x0000004851517220 */ /* 0x008fe20000410000 */
[----:B------:R-:W-:-:S04]  /*3980*/  FMUL.FTZ R72, R92, -1.4426950216293334961 ;  /* 0xbfb8aa3b5c487820 */ /* 0x000fc80000410000 */
[----:B------:R-:W-:Y:S02]  /*3990*/  F2FP.BF16.F32.PACK_AB R57, R81, R57 ;  /* 0x000000395139723e */ /* 0x000fe400000010ff */
[----:B------:R3:W5:Y:S01]  /*39a0*/  MUFU.RCP R155, R152 ;  /* 0x00000098009b7308 */ /* 0x0007620000001000 */
[----:B-1----:R-:W-:Y:S01]  /*39b0*/  FADD.FTZ R153, R122, 1 ;  /* 0x3f8000007a997421 */ /* 0x002fe20000010000 */
[----:B----4-:R-:W-:-:S06]  /*39c0*/  FADD.FTZ R124, R124, 1 ;  /* 0x3f8000007c7c7421 */ /* 0x010fcc0000010000 */
[----:B------:R-:W1:Y:S01]  /*39d0*/  MUFU.RCP R157, R126 ;  /* 0x0000007e009d7308 */ /* 0x000e620000001000 */
[----:B---3--:R-:W-:Y:S01]  /*39e0*/  FMUL.FTZ R152, R71, -1.4426950216293334961 ;  /* 0xbfb8aa3b47987820 */ /* 0x008fe20000410000 */
[----:B--2---:R-:W-:-:S06]  /*39f0*/  FMUL.FTZ R99, R99, R156 ;  /* 0x0000009c63637220 */ /* 0x004fcc0000410000 */
[----:B------:R2:W3:Y:S01]  /*3a00*/  MUFU.RCP R122, R153 ;  /* 0x00000099007a7308 */ /* 0x0004e20000001000 */
[----:B-----5:R-:W-:Y:S01]  /*3a10*/  FMUL.FTZ R70, R70, R155 ;  /* 0x0000009b46467220 */ /* 0x020fe20000410000 */
[----:B------:R-:W-:-:S04]  /*3a20*/  FMUL.FTZ R155, R133, -1.4426950216293334961 ;  /* 0xbfb8aa3b859b7820 */ /* 0x000fc80000410000 */
[----:B------:R-:W-:Y:S02]  /*3a30*/  F2FP.BF16.F32.PACK_AB R70, R82, R70 ;  /* 0x000000465246723e */ /* 0x000fe400000010ff */
[----:B------:R-:W4:Y:S01]  /*3a40*/  MUFU.RCP R97, R97 ;  /* 0x0000006100617308 */ /* 0x000f220000001000 */
[----:B--2---:R-:W-:Y:S01]  /*3a50*/  FADD.FTZ R153, R118, 1 ;  /* 0x3f80000076997421 */ /* 0x004fe20000010000 */
[----:B-1----:R-:W-:Y:S01]  /*3a60*/  FMUL.FTZ R140, R140, R157 ;  /* 0x0000009d8c8c7220 */ /* 0x002fe20000410000 */
[----:B------:R-:W-:-:S05]  /*3a70*/  FMUL.FTZ R118, R86, -1.4426950216293334961 ;  /* 0xbfb8aa3b56767820 */ /* 0x000fca0000410000 */
[----:B------:R-:W1:Y:S01]  /*3a80*/  MUFU.RCP R103, R103 ;  /* 0x0000006700677308 */ /* 0x000e620000001000 */
[----:B---3--:R-:W-:Y:S01]  /*3a90*/  FMUL.FTZ R79, R79, R122 ;  /* 0x0000007a4f4f7220 */ /* 0x008fe20000410000 */
[----:B------:R-:W-:-:S04]  /*3aa0*/  FMUL.FTZ R122, R112, -1.4426950216293334961 ;  /* 0xbfb8aa3b707a7820 */ /* 0x000fc80000410000 */
[----:B------:R-:W-:Y:S02]  /*3ab0*/  F2FP.BF16.F32.PACK_AB R79, R140, R79 ;  /* 0x0000004f8c4f723e */ /* 0x000fe400000010ff */
[----:B------:R-:W2:Y:S01]  /*3ac0*/  MUFU.RCP R153, R153 ;  /* 0x0000009900997308 */ /* 0x000ea20000001000 */
[----:B----4-:R-:W-:-:S05]  /*3ad0*/  FMUL.FTZ R100, R100, R97 ;  /* 0x0000006164647220 */ /* 0x010fca0000410000 */
[----:B------:R-:W-:Y:S02]  /*3ae0*/  F2FP.BF16.F32.PACK_AB R55, R100, R55 ;  /* 0x000000376437723e */ /* 0x000fe400000010ff */
[----:B------:R-:W3:Y:S01]  /*3af0*/  MUFU.EX2 R145, R145 ;  /* 0x0000009100917308 */ /* 0x000ee20000000800 */
[----:B-1----:R-:W-:-:S05]  /*3b00*/  FMUL.FTZ R104, R104, R103 ;  /* 0x0000006768687220 */ /* 0x002fca0000410000 */
[----:B------:R-:W-:Y:S02]  /*3b10*/  F2FP.BF16.F32.PACK_AB R80, R104, R80 ;  /* 0x000000506850723e */ /* 0x000fe400000010ff */
[----:B------:R1:W-:Y:S01]  /*3b20*/  MUFU.EX2 R119, R144 ;  /* 0x0000009000777308 */ /* 0x0003e20000000800 */
[----:B--2---:R-:W-:-:S07]  /*3b30*/  FMUL.FTZ R78, R78, R153 ;  /* 0x000000994e4e7220 */ /* 0x004fce0000410000 */
[----:B------:R-:W2:Y:S01]  /*3b40*/  MUFU.RCP R154, R154 ;  /* 0x0000009a009a7308 */ /* 0x000ea20000001000 */
[----:B-1----:R-:W-:Y:S01]  /*3b50*/  FMUL.FTZ R144, R148, -1.4426950216293334961 ;  /* 0xbfb8aa3b94907820 */ /* 0x002fe20000410000 */
[----:B---3--:R-:W-:Y:S01]  /*3b60*/  FADD.FTZ R153, R145, 1 ;  /* 0x3f80000091997421 */ /* 0x008fe20000010000 */
[----:B------:R-:W-:-:S05]  /*3b70*/  FMUL.FTZ R145, R110, -1.4426950216293334961 ;  /* 0xbfb8aa3b6e917820 */ /* 0x000fca0000410000 */
[----:B------:R-:W1:Y:S08]  /*3b80*/  MUFU.EX2 R120, R120 ;  /* 0x0000007800787308 */ /* 0x000e700000000800 */
[----:B------:R-:W-:Y:S01]  /*3b90*/  MUFU.EX2 R144, R144 ;  /* 0x0000009000907308 */ /* 0x000fe20000000800 */
[----:B--2---:R-:W-:Y:S01]  /*3ba0*/  FMUL.FTZ R141, R141, R154 ;  /* 0x0000009a8d8d7220 */ /* 0x004fe20000410000 */
[----:B------:R-:W-:Y:S01]  /*3bb0*/  FADD.FTZ R154, R119, 1 ;  /* 0x3f800000779a7421 */ /* 0x000fe20000010000 */
[----:B------:R-:W-:-:S05]  /*3bc0*/  FMUL.FTZ R119, R111, -1.4426950216293334961 ;  /* 0xbfb8aa3b6f777820 */ /* 0x000fca0000410000 */
[----:B------:R2:W3:Y:S01]  /*3bd0*/  MUFU.RCP R157, R124 ;  /* 0x0000007c009d7308 */ /* 0x0004e20000001000 */
[----:B-1----:R-:W-:-:S07]  /*3be0*/  FADD.FTZ R120, R120, 1 ;  /* 0x3f80000078787421 */ /* 0x002fce0000010000 */
[----:B------:R-:W-:Y:S01]  /*3bf0*/  MUFU.EX2 R59, R59 ;  /* 0x0000003b003b7308 */ /* 0x000fe20000000800 */
[----:B--2---:R-:W-:-:S07]  /*3c00*/  FMUL.FTZ R124, R63, -1.4426950216293334961 ;  /* 0xbfb8aa3b3f7c7820 */ /* 0x004fce0000410000 */
[----:B------:R-:W1:Y:S01]  /*3c10*/  MUFU.EX2 R60, R60 ;  /* 0x0000003c003c7308 */ /* 0x000e620000000800 */
[----:B---3--:R-:W-:-:S05]  /*3c20*/  FMUL.FTZ R138, R138, R157 ;  /* 0x0000009d8a8a7220 */ /* 0x008fca0000410000 */
[----:B------:R-:W-:Y:S02]  /*3c30*/  F2FP.BF16.F32.PACK_AB R138, R138, R141 ;  /* 0x0000008d8a8a723e */ /* 0x000fe400000010ff */
[----:B------:R2:W3:Y:S08]  /*3c40*/  MUFU.EX2 R97, R155 ;  /* 0x0000009b00617308 */ /* 0x0004f00000000800 */
[----:B------:R-:W-:Y:S01]  /*3c50*/  MUFU.EX2 R93, R93 ;  /* 0x0000005d005d7308 */ /* 0x000fe20000000800 */
[----:B--2---:R-:W-:Y:S01]  /*3c60*/  FMUL.FTZ R155, R131, -1.4426950216293334961 ;  /* 0xbfb8aa3b839b7820 */ /* 0x004fe20000410000 */
[----:B-1----:R-:W-:-:S06]  /*3c70*/  FADD.FTZ R60, R60, 1 ;  /* 0x3f8000003c3c7421 */ /* 0x002fcc0000010000 */
[----:B------:R1:W2:Y:S01]  /*3c80*/  MUFU.EX2 R103, R155 ;  /* 0x0000009b00677308 */ /* 0x0002a20000000800 */
[----:B---3--:R-:W-:-:S07]  /*3c90*/  FADD.FTZ R97, R97, 1 ;  /* 0x3f80000061617421 */ /* 0x008fce0000010000 */
[----:B------:R-:W3:Y:S01]  /*3ca0*/  MUFU.RCP R153, R153 ;  /* 0x0000009900997308 */ /* 0x000ee20000001000 */
[----:B-1----:R-:W-:-:S07]  /*3cb0*/  FMUL.FTZ R155, R129, -1.4426950216293334961 ;  /* 0xbfb8aa3b819b7820 */ /* 0x002fce0000410000 */
[----:B------:R1:W4:Y:S01]  /*3cc0*/  MUFU.EX2 R126, R155 ;  /* 0x0000009b007e7308 */ /* 0x0003220000000800 */
[----:B--2---:R-:W-:-:S07]  /*3cd0*/  FADD.FTZ R103, R103, 1 ;  /* 0x3f80000067677421 */ /* 0x004fce0000010000 */
[----:B------:R2:W5:Y:S01]  /*3ce0*/  MUFU.RCP R161, R154 ;  /* 0x0000009a00a17308 */ /* 0x0005620000001000 */
[----:B-1----:R-:W-:Y:S01]  /*3cf0*/  FMUL.FTZ R155, R127, -1.4426950216293334961 ;  /* 0xbfb8aa3b7f9b7820 */ /* 0x002fe20000410000 */
[----:B---3--:R-:W-:Y:S01]  /*3d00*/  FMUL.FTZ R132, R132, R153 ;  /* 0x0000009984847220 */ /* 0x008fe20000410000 */
[----:B------:R-:W-:Y:S01]  /*3d10*/  FADD.FTZ R153, R75, 1 ;  /* 0x3f8000004b997421 */ /* 0x000fe20000010000 */
[----:B------:R-:W-:-:S04]  /*3d20*/  FMUL.FTZ R75, R109, -1.4426950216293334961 ;  /* 0xbfb8aa3b6d4b7820 */ /* 0x000fc80000410000 */
[----:B------:R-:W-:Y:S01]  /*3d30*/  MUFU.EX2 R73, R73 ;  /* 0x0000004900497308 */ /* 0x000fe20000000800 */
[----:B--2---:R-:W-:Y:S01]  /*3d40*/  FADD.FTZ R154, R144, 1 ;  /* 0x3f800000909a7421 */ /* 0x004fe20000010000 */
[----:B------:R-:W-:Y:S01]  /*3d50*/  FMUL.FTZ R144, R85, -1.4426950216293334961 ;  /* 0xbfb8aa3b55907820 */ /* 0x000fe20000410000 */
[----:B----4-:R-:W-:-:S05]  /*3d60*/  FADD.FTZ R126, R126, 1 ;  /* 0x3f8000007e7e7421 */ /* 0x010fca0000010000 */
[----:B------:R1:W2:Y:S01]  /*3d70*/  MUFU.RCP R157, R58 ;  /* 0x0000003a009d7308 */ /* 0x0002a20000001000 */
[----:B-----5:R-:W-:-:S07]  /*3d80*/  FMUL.FTZ R136, R136, R161 ;  /* 0x000000a188887220 */ /* 0x020fce0000410000 */
[----:B------:R-:W3:Y:S01]  /*3d90*/  MUFU.RCP R159, R120 ;  /* 0x00000078009f7308 */ /* 0x000ee20000001000 */
[----:B-1----:R-:W-:Y:S01]  /*3da0*/  FADD.FTZ R58, R59, 1 ;  /* 0x3f8000003b3a7421 */ /* 0x002fe20000010000 */
[----:B------:R-:W-:-:S06]  /*3db0*/  FADD.FTZ R59, R93, 1 ;  /* 0x3f8000005d3b7421 */ /* 0x000fcc0000010000 */
[----:B------:R-:W-:Y:S01]  /*3dc0*/  MUFU.EX2 R120, R155 ;  /* 0x0000009b00787308 */ /* 0x000fe20000000800 */
[----:B--2---:R-:W-:Y:S01]  /*3dd0*/  FMUL.FTZ R157, R146, R157 ;  /* 0x0000009d929d7220 */ /* 0x004fe20000410000 */
[----:B------:R-:W-:-:S06]  /*3de0*/  FMUL.FTZ R146, R83, -1.4426950216293334961 ;  /* 0xbfb8aa3b53927820 */ /* 0x000fcc0000410000 */
[----:B------:R1:W2:Y:S01]  /*3df0*/  MUFU.RCP R155, R154 ;  /* 0x0000009a009b7308 */ /* 0x0002a20000001000 */
[----:B---3--:R-:W-:-:S05]  /*3e00*/  FMUL.FTZ R134, R134, R159 ;  /* 0x0000009f86867220 */ /* 0x008fca0000410000 */
[----:B------:R-:W-:Y:S02]  /*3e10*/  F2FP.BF16.F32.PACK_AB R78, R134, R78 ;  /* 0x0000004e864e723e */ /* 0x000fe400000010ff */
[----:B------:R-:W3:Y:S01]  /*3e20*/  MUFU.EX2 R152, R152 ;  /* 0x0000009800987308 */ /* 0x000ee20000000800 */
[----:B-1----:R-:W-:Y:S01]  /*3e30*/  FADD.FTZ R154, R73, 1 ;  /* 0x3f800000499a7421 */ /* 0x002fe20000010000 */
[----:B------:R-:W-:-:S06]  /*3e40*/  FMUL.FTZ R73, R84, -1.4426950216293334961 ;  /* 0xbfb8aa3b54497820 */ /* 0x000fcc0000410000 */
[----:B------:R-:W1:Y:S01]  /*3e50*/  MUFU.RCP R58, R58 ;  /* 0x0000003a003a7308 */ /* 0x000e620000001000 */
[----:B--2---:R-:W-:-:S07]  /*3e60*/  FMUL.FTZ R148, R148, R155 ;  /* 0x0000009b94947220 */ /* 0x004fce0000410000 */
[----:B------:R-:W2:Y:S01]  /*3e70*/  MUFU.RCP R60, R60 ;  /* 0x0000003c003c7308 */ /* 0x000ea20000001000 */
[----:B---3--:R-:W-:Y:S01]  /*3e80*/  FADD.FTZ R93, R152, 1 ;  /* 0x3f800000985d7421 */ /* 0x008fe20000010000 */
[----:B------:R-:W-:-:S06]  /*3e90*/  FADD.FTZ R152, R120, 1 ;  /* 0x3f80000078987421 */ /* 0x000fcc0000010000 */
[----:B------:R-:W3:Y:S01]  /*3ea0*/  MUFU.RCP R59, R59 ;  /* 0x0000003b003b7308 */ /* 0x000ee20000001000 */
[----:B-1----:R-:W-:Y:S01]  /*3eb0*/  FMUL.FTZ R120, R61, R58 ;  /* 0x0000003a3d787220 */ /* 0x002fe20000410000 */
[----:B------:R-:W-:-:S04]  /*3ec0*/  LEA R58, P1, R23, UR6, 0x1 ;  /* 0x00000006173a7c11 */ /* 0x000fc8000f8208ff */
[----:B------:R-:W-:Y:S02]  /*3ed0*/  F2FP.BF16.F32.PACK_AB R120, R120, R157 ;  /* 0x0000009d7878723e */ /* 0x000fe400000010ff */
[----:B------:R-:W1:Y:S01]  /*3ee0*/  MUFU.EX2 R143, R143 ;  /* 0x0000008f008f7308 */ /* 0x000e620000000800 */
[----:B--2---:R-:W-:Y:S01]  /*3ef0*/  FMUL.FTZ R150, R150, R60 ;  /* 0x0000003c96967220 */ /* 0x004fe20000410000 */
[----:B------:R-:W-:-:S04]  /*3f00*/  LEA R60, P2, R25, UR6, 0x1 ;  /* 0x00000006193c7c11 */ /* 0x000fc8000f8408ff */
[----:B------:R-:W-:Y:S02]  /*3f10*/  LEA.HI.X R61, R25, UR7, R26, 0x1, P2 ;  /* 0x00000007193d7c11 */ /* 0x000fe400090f0c1a */
[----:B------:R2:W4:Y:S01]  /*3f20*/  MUFU.RCP R156, R139 ;  /* 0x0000008b009c7308 */ /* 0x0005220000001000 */
[----:B---3--:R-:W-:Y:S01]  /*3f30*/  FMUL.FTZ R68, R68, R59 ;  /* 0x0000003b44447220 */ /* 0x008fe20000410000 */
[----:B------:R-:W-:Y:S02]  /*3f40*/  LEA.HI.X R59, R23, UR7, R24, 0x1, P1 ;  /* 0x00000007173b7c11 */ /* 0x000fe400088f0c18 */
[----:B------:R-:W-:Y:S02]  /*3f50*/  LEA R24, P1, R27, UR6, 0x1 ;  /* 0x000000061b187c11 */ /* 0x000fe4000f8208ff */
[----:B------:R-:W-:Y:S01]  /*3f60*/  LEA R26, P2, R29, UR6, 0x1 ;  /* 0x000000061d1a7c11 */ /* 0x000fe2000f8408ff */
[----:B------:R-:W-:Y:S01]  /*3f70*/  STG.E.U16 desc[UR8][R58.64], R70 ;  /* 0x000000463a007986 */ /* 0x000fe2000c101508 */
[----:B------:R-:W3:Y:S01]  /*3f80*/  MUFU.RCP R153, R153 ;  /* 0x0000009900997308 */ /* 0x000ee20000001000 */
[----:B-1----:R-:W-:Y:S01]  /*3f90*/  FADD.FTZ R143, R143, 1 ;  /* 0x3f8000008f8f7421 */ /* 0x002fe20000010000 */
[----:B------:R-:W-:Y:S01]  /*3fa0*/  LEA.HI.X R25, R27, UR7, R28, 0x1, P1 ;  /* 0x000000071b197c11 */ /* 0x000fe200088f0c1c */
[----:B--2---:R-:W-:Y:S01]  /*3fb0*/  FMUL.FTZ R139, R125, -1.4426950216293334961 ;  /* 0xbfb8aa3b7d8b7820 */ /* 0x004fe20000410000 */
[----:B------:R-:W-:Y:S01]  /*3fc0*/  LEA.HI.X R27, R29, UR7, R30, 0x1, P2 ;  /* 0x000000071d1b7c11 */ /* 0x000fe200090f0c1e */
[----:B------:R-:W-:Y:S01]  /*3fd0*/  STG.E.U16 desc[UR8][R58.64+0x4], R57 ;  /* 0x000004393a007986 */ /* 0x000fe2000c101508 */
[----:B------:R-:W-:-:S02]  /*3fe0*/  LEA R30, P1, R31, UR6, 0x1 ;  /* 0x000000061f1e7c11 */ /* 0x000fc4000f8208ff */
[----:B------:R1:W-:Y:S01]  /*3ff0*/  MUFU.RCP R155, R154 ;  /* 0x0000009a009b7308 */ /* 0x0003e20000001000 */
[----:B----4-:R-:W-:Y:S01]  /*4000*/  FMUL.FTZ R77, R77, R156 ;  /* 0x0000009c4d4d7220 */ /* 0x010fe20000410000 */
[----:B------:R-:W-:Y:S02]  /*4010*/  LEA R28, P2, R33, UR6, 0x1 ;  /* 0x00000006211c7c11 */ /* 0x000fe4000f8408ff */
[----:B------:R-:W-:Y:S02]  /*4020*/  LEA.HI.X R31, R31, UR7, R32, 0x1, P1 ;  /* 0x000000071f1f7c11 */ /* 0x000fe400088f0c20 */
[----:B------:R-:W-:Y:S02]  /*4030*/  LEA.HI.X R29, R33, UR7, R34, 0x1, P2 ;  /* 0x00000007211d7c11 */ /* 0x000fe400090f0c22 */
[----:B------:R-:W2:Y:S01]  /*4040*/  MUFU.EX2 R106, R106 ;  /* 0x0000006a006a7308 */ /* 0x000ea20000000800 */
[----:B---3--:R-:W-:Y:S01]  /*4050*/  FMUL.FTZ R76, R76, R153 ;  /* 0x000000994c4c7220 */ /* 0x008fe20000410000 */
[----:B------:R-:W-:Y:S01]  /*4060*/  FMUL.FTZ R153, R0, -1.4426950216293334961 ;  /* 0xbfb8aa3b00997820 */ /* 0x000fe20000410000 */
[----:B------:R-:W-:Y:S01]  /*4070*/  LEA R34, P1, R35, UR6, 0x1 ;  /* 0x0000000623227c11 */ /* 0x000fe2000f8208ff */
[----:B-1----:R-:W-:Y:S01]  /*4080*/  FMUL.FTZ R154, R62, -1.4426950216293334961 ;  /* 0xbfb8aa3b3e9a7820 */ /* 0x002fe20000410000 */
[----:B------:R-:W-:-:S02]  /*4090*/  LEA R32, P2, R37, UR6, 0x1 ;  /* 0x0000000625207c11 */ /* 0x000fc4000f8408ff */
[----:B------:R-:W-:Y:S01]  /*40a0*/  LEA.HI.X R35, R35, UR7, R36, 0x1, P1 ;  /* 0x0000000723237c11 */ /* 0x000fe200088f0c24 */
[----:B------:R-:W1:Y:S01]  /*40b0*/  MUFU.EX2 R128, R128 ;  /* 0x0000008000807308 */ /* 0x000e620000000800 */
[----:B------:R-:W-:Y:S02]  /*40c0*/  LEA.HI.X R33, R37, UR7, R38, 0x1, P2 ;  /* 0x0000000725217c11 */ /* 0x000fe400090f0c26 */
[----:B------:R-:W-:Y:S02]  /*40d0*/  LEA R38, P1, R39, UR6, 0x1 ;  /* 0x0000000627267c11 */ /* 0x000fe4000f8208ff */
[----:B------:R-:W-:Y:S02]  /*40e0*/  LEA R36, P2, R41, UR6, 0x1 ;  /* 0x0000000629247c11 */ /* 0x000fe4000f8408ff */
[----:B------:R-:W-:Y:S01]  /*40f0*/  LEA.HI.X R39, R39, UR7, R40, 0x1, P1 ;  /* 0x0000000727277c11 */ /* 0x000fe200088f0c28 */
[----:B------:R-:W3:Y:S01]  /*4100*/  MUFU.EX2 R151, R151 ;  /* 0x0000009700977308 */ /* 0x000ee20000000800 */
[----:B--2---:R-:W-:Y:S01]  /*4110*/  FADD.FTZ R106, R106, 1 ;  /* 0x3f8000006a6a7421 */ /* 0x004fe20000010000 */
[----:B------:R-:W-:-:S02]  /*4120*/  LEA.HI.X R37, R41, UR7, R42, 0x1, P2 ;  /* 0x0000000729257c11 */ /* 0x000fc400090f0c2a */
[----:B------:R-:W-:Y:S02]  /*4130*/  LEA R42, P1, R43, UR6, 0x1 ;  /* 0x000000062b2a7c11 */ /* 0x000fe4000f8208ff */
[----:B------:R-:W-:Y:S02]  /*4140*/  LEA R40, P2, R45, UR6, 0x1 ;  /* 0x000000062d287c11 */ /* 0x000fe4000f8408ff */
[----:B------:R-:W2:Y:S01]  /*4150*/  MUFU.EX2 R121, R121 ;  /* 0x0000007900797308 */ /* 0x000ea20000000800 */
[----:B-1----:R-:W-:Y:S01]  /*4160*/  FADD.FTZ R128, R128, 1 ;  /* 0x3f80000080807421 */ /* 0x002fe20000010000 */
[----:B------:R-:W-:Y:S02]  /*4170*/  LEA.HI.X R43, R43, UR7, R44, 0x1, P1 ;  /* 0x000000072b2b7c11 */ /* 0x000fe400088f0c2c */
[----:B------:R-:W-:Y:S02]  /*4180*/  LEA.HI.X R41, R45, UR7, R46, 0x1, P2 ;  /* 0x000000072d297c11 */ /* 0x000fe400090f0c2e */
[----:B------:R-:W-:-:S02]  /*4190*/  LEA R46, P1, R47, UR6, 0x1 ;  /* 0x000000062f2e7c11 */ /* 0x000fc4000f8208ff */
[----:B------:R1:W4:Y:S01]  /*41a0*/  MUFU.RCP R156, R143 ;  /* 0x0000008f009c7308 */ /* 0x0003220000001000 */
[----:B---3--:R-:W-:Y:S01]  /*41b0*/  FADD.FTZ R151, R151, 1 ;  /* 0x3f80000097977421 */ /* 0x008fe20000010000 */
[----:B------:R-:W-:Y:S02]  /*41c0*/  LEA R44, P2, R49, UR6, 0x1 ;  /* 0x00000006312c7c11 */ /* 0x000fe4000f8408ff */
[----:B------:R-:W-:Y:S02]  /*41d0*/  LEA.HI.X R47, R47, UR7, R48, 0x1, P1 ;  /* 0x000000072f2f7c11 */ /* 0x000fe400088f0c30 */
[----:B------:R-:W-:Y:S02]  /*41e0*/  LEA.HI.X R45, R49, UR7, R50, 0x1, P2 ;  /* 0x00000007312d7c11 */ /* 0x000fe400090f0c32 */
[----:B------:R-:W3:Y:S01]  /*41f0*/  MUFU.RCP R98, R98 ;  /* 0x0000006200627308 */ /* 0x000ee20000001000 */
[----:B-1----:R-:W-:Y:S01]  /*4200*/  FMUL.FTZ R143, R130, R155 ;  /* 0x0000009b828f7220 */ /* 0x002fe20000410000 */
[----:B------:R-:W-:Y:S01]  /*4210*/  FMUL.FTZ R155, R91, -1.4426950216293334961 ;  /* 0xbfb8aa3b5b9b7820 */ /* 0x000fe20000410000 */
[----:B--2---:R-:W-:Y:S01]  /*4220*/  FADD.FTZ R121, R121, 1 ;  /* 0x3f80000079797421 */ /* 0x004fe20000010000 */
[----:B------:R-:W-:Y:S01]  /*4230*/  LEA R48, P2, R53, UR6, 0x1 ;  /* 0x0000000635307c11 */ /* 0x000fe2000f8408ff */
[----:B------:R-:W-:Y:S01]  /*4240*/  FMUL.FTZ R130, R123, -1.4426950216293334961 ;  /* 0xbfb8aa3b7b827820 */ /* 0x000fe20000410000 */
[----:B------:R-:W-:-:S02]  /*4250*/  F2FP.BF16.F32.PACK_AB R77, R132, R77 ;  /* 0x0000004d844d723e */ /* 0x000fc400000010ff */
[----:B------:R-:W1:Y:S01]  /*4260*/  MUFU.EX2 R75, R75 ;  /* 0x0000004b004b7308 */ /* 0x000e620000000800 */
[----:B------:R-:W-:Y:S01]  /*4270*/  LEA.HI.X R49, R53, UR7, R54, 0x1, P2 ;  /* 0x0000000735317c11 */ /* 0x000fe200090f0c36 */
[----:B----4-:R-:W-:Y:S01]  /*4280*/  FMUL.FTZ R147, R147, R156 ;  /* 0x0000009c93937220 */ /* 0x010fe20000410000 */
[----:B------:R-:W-:Y:S01]  /*4290*/  FMUL.FTZ R156, R108, -1.4426950216293334961 ;  /* 0xbfb8aa3b6c9c7820 */ /* 0x000fe20000410000 */
[----:B------:R-:W-:Y:S02]  /*42a0*/  LEA R50, P1, R51, UR6, 0x1 ;  /* 0x0000000633327c11 */ /* 0x000fe4000f8208ff */
[----:B------:R-:W-:Y:S02]  /*42b0*/  F2FP.BF16.F32.PACK_AB R76, R143, R76 ;  /* 0x0000004c8f4c723e */ /* 0x000fe400000010ff */
[----:B------:R-:W2:Y:S01]  /*42c0*/  MUFU.EX2 R153, R153 ;  /* 0x0000009900997308 */ /* 0x000ea20000000800 */
[----:B---3--:R-:W-:Y:S01]  /*42d0*/  FMUL.FTZ R101, R101, R98 ;  /* 0x0000006265657220 */ /* 0x008fe20000410000 */
[----:B------:R-:W-:Y:S01]  /*42e0*/  FMUL.FTZ R98, R69, -1.4426950216293334961 ;  /* 0xbfb8aa3b45627820 */ /* 0x000fe20000410000 */
[----:B------:R-:W-:-:S02]  /*42f0*/  F2FP.BF16.F32.PACK_AB R147, R147, R148 ;  /* 0x000000949393723e */ /* 0x000fc400000010ff */
[----:B------:R-:W-:Y:S01]  /*4300*/  LEA.HI.X R51, R51, UR7, R52, 0x1, P1 ;  /* 0x0000000733337c11 */ /* 0x000fe200088f0c34 */
[----:B------:R-:W-:Y:S01]  /*4310*/  ULDC.64 UR6, c[0x0][0x238] ;  /* 0x00008e0000067ab9 */ /* 0x000fe20000000a00 */
[----:B------:R-:W-:Y:S01]  /*4320*/  F2FP.BF16.F32.PACK_AB R99, R99, R101 ;  /* 0x000000656363723e */ /* 0x000fe200000010ff */
[----:B------:R-:W3:Y:S01]  /*4330*/  MUFU.EX2 R155, R155 ;  /* 0x0000009b009b7308 */ /* 0x000ee20000000800 */
[----:B-1----:R-:W-:Y:S01]  /*4340*/  FADD.FTZ R75, R75, 1 ;  /* 0x3f8000004b4b7421 */ /* 0x002fe20000010000 */
[----:B------:R-:W-:-:S04]  /*4350*/  IADD3 R16, P1, R16, 0x1, RZ ;  /* 0x0000000110107810 */ /* 0x000fc80007f3e0ff */
[----:B------:R-:W-:Y:S02]  /*4360*/  IADD3.X R17, RZ, R17, RZ, P1, !PT ;  /* 0x00000011ff117210 */ /* 0x000fe40000ffe4ff */
[----:B------:R-:W1:Y:S01]  /*4370*/  MUFU.RCP R106, R106 ;  /* 0x0000006a006a7308 */ /* 0x000e620000001000 */
[----:B--2---:R-:W-:Y:S01]  /*4380*/  FADD.FTZ R153, R153, 1 ;  /* 0x3f80000099997421 */ /* 0x004fe20000010000 */
[----:B------:R-:W-:-:S04]  /*4390*/  ISETP.GE.U32.AND P1, PT, R16, UR6, PT ;  /* 0x0000000610007c0c */ /* 0x000fc8000bf26070 */
[----:B------:R-:W-:Y:S02]  /*43a0*/  ISETP.GE.AND.EX P1, PT, R17, UR7, PT, P1 ;  /* 0x0000000711007c0c */ /* 0x000fe4000bf26310 */
[----:B------:R-:W2:Y:S01]  /*43b0*/  MUFU.EX2 R124, R124 ;  /* 0x0000007c007c7308 */ /* 0x000ea20000000800 */
[----:B---3--:R-:W-:-:S07]  /*43c0*/  FADD.FTZ R155, R155, 1 ;  /* 0x3f8000009b9b7421 */ /* 0x008fce0000010000 */
[----:B------:R-:W3:Y:S01]  /*43d0*/  MUFU.EX2 R144, R144 ;  /* 0x0000009000907308 */ /* 0x000ee20000000800 */
[----:B-1----:R-:W-:Y:S01]  /*43e0*/  FMUL.FTZ R105, R105, R106 ;  /* 0x0000006a69697220 */ /* 0x002fe20000410000 */
[----:B------:R-:W-:-:S06]  /*43f0*/  FMUL.FTZ R106, R67, -1.4426950216293334961 ;  /* 0xbfb8aa3b436a7820 */ /* 0x000fcc0000410000 */
[----:B------:R-:W1:Y:S01]  /*4400*/  MUFU.RCP R128, R128 ;  /* 0x0000008000807308 */ /* 0x000e620000001000 */
[----:B--2---:R-:W-:-:S07]  /*4410*/  FADD.FTZ R158, R124, 1 ;  /* 0x3f8000007c9e7421 */ /* 0x004fce0000010000 */
[----:B------:R-:W2:Y:S01]  /*4420*/  MUFU.RCP R151, R151 ;  /* 0x0000009700977308 */ /* 0x000ea20000001000 */
[----:B---3--:R-:W-:-:S07]  /*4430*/  FADD.FTZ R124, R144, 1 ;  /* 0x3f800000907c7421 */ /* 0x008fce0000010000 */
[----:B------:R-:W3:Y:S01]  /*4440*/  MUFU.EX2 R149, R149 ;  /* 0x0000009500957308 */ /* 0x000ee20000000800 */
[----:B-1----:R-:W-:Y:S01]  /*4450*/  FMUL.FTZ R107, R107, R128 ;  /* 0x000000806b6b7220 */ /* 0x002fe20000410000 */
[----:B------:R-:W-:-:S04]  /*4460*/  FMUL.FTZ R128, R65, -1.4426950216293334961 ;  /* 0xbfb8aa3b41807820 */ /* 0x000fc80000410000 */
[----:B------:R-:W-:Y:S02]  /*4470*/  F2FP.BF16.F32.PACK_AB R105, R107, R105 ;  /* 0x000000696b69723e */ /* 0x000fe400000010ff */
[----:B------:R-:W1:Y:S01]  /*4480*/  MUFU.RCP R121, R121 ;  /* 0x0000007900797308 */ /* 0x000e620000001000 */
[----:B--2---:R-:W-:-:S05]  /*4490*/  FMUL.FTZ R151, R117, R151 ;  /* 0x0000009775977220 */ /* 0x004fca0000410000 */
[----:B------:R-:W-:Y:S02]  /*44a0*/  F2FP.BF16.F32.PACK_AB R68, R151, R68 ;  /* 0x000000449744723e */ /* 0x000fe400000010ff */
[----:B------:R-:W2:Y:S01]  /*44b0*/  MUFU.EX2 R64, R64 ;  /* 0x0000004000407308 */ /* 0x000ea20000000800 */
[----:B---3--:R-:W-:-:S07]  /*44c0*/  FADD.FTZ R149, R149, 1 ;  /* 0x3f80000095957421 */ /* 0x008fce0000010000 */
[----:B------:R-:W3:Y:S01]  /*44d0*/  MUFU.EX2 R66, R66 ;  /* 0x0000004200427308 */ /* 0x000ee20000000800 */
[----:B-1----:R-:W-:Y:S01]  /*44e0*/  FMUL.FTZ R142, R142, R121 ;  /* 0x000000798e8e7220 */ /* 0x002fe20000410000 */
[----:B------:R-:W-:-:S04]  /*44f0*/  FMUL.FTZ R121, R56, -1.4426950216293334961 ;  /* 0xbfb8aa3b38797820 */ /* 0x000fc80000410000 */
[----:B------:R-:W-:Y:S02]  /*4500*/  F2FP.BF16.F32.PACK_AB R136, R142, R136 ;  /* 0x000000888e88723e */ /* 0x000fe400000010ff */
[----:B------:R-:W1:Y:S01]  /*4510*/  MUFU.EX2 R74, R74 ;  /* 0x0000004a004a7308 */ /* 0x000e620000000800 */
[----:B--2---:R-:W-:-:S07]  /*4520*/  FADD.FTZ R64, R64, 1 ;  /* 0x3f80000040407421 */ /* 0x004fce0000010000 */
[----:B------:R-:W2:Y:S01]  /*4530*/  MUFU.RCP R144, R75 ;  /* 0x0000004b00907308 */ /* 0x000ea20000001000 */
[----:B---3--:R-:W-:-:S07]  /*4540*/  FADD.FTZ R66, R66, 1 ;  /* 0x3f80000042427421 */ /* 0x008fce0000010000 */
[----:B------:R-:W3:Y:S01]  /*4550*/  MUFU.EX2 R72, R72 ;  /* 0x0000004800487308 */ /* 0x000ee20000000800 */
[----:B-1----:R-:W-:-:S07]  /*4560*/  FADD.FTZ R74, R74, 1 ;  /* 0x3f8000004a4a7421 */ /* 0x002fce0000010000 */
[----:B------:R-:W1:Y:S01]  /*4570*/  MUFU.EX2 R96, R96 ;  /* 0x0000006000607308 */ /* 0x000e620000000800 */
[----:B--2---:R-:W-:-:S07]  /*4580*/  FMUL.FTZ R144, R109, R144 ;  /* 0x000000906d907220 */ /* 0x004fce0000410000 */
[----:B------:R-:W2:Y:S01]  /*4590*/  MUFU.EX2 R98, R98 ;  /* 0x0000006200627308 */ /* 0x000ea20000000800 */
[----:B---3--:R-:W-:-:S07]  /*45a0*/  FADD.FTZ R72, R72, 1 ;  /* 0x3f80000048487421 */ /* 0x008fce0000010000 */
[----:B------:R-:W3:Y:S01]  /*45b0*/  MUFU.RCP R75, R153 ;  /* 0x00000099004b7308 */ /* 0x000ee20000001000 */
[----:B-1----:R-:W-:-:S07]  /*45c0*/  FADD.FTZ R96, R96, 1 ;  /* 0x3f80000060607421 */ /* 0x002fce0000010000 */
[----:B------:R-:W1:Y:S01]  /*45d0*/  MUFU.RCP R54, R155 ;  /* 0x0000009b00367308 */ /* 0x000e620000001000 */
[----:B--2---:R-:W-:-:S07]  /*45e0*/  FADD.FTZ R98, R98, 1 ;  /* 0x3f80000062627421 */ /* 0x004fce0000010000 */
[----:B------:R-:W2:Y:S01]  /*45f0*/  MUFU.EX2 R95, R95 ;  /* 0x0000005f005f7308 */ /* 0x000ea20000000800 */
[----:B---3--:R-:W-:Y:S01]  /*4600*/  FMUL.FTZ R75, R0, R75 ;  /* 0x0000004b004b7220 */ /* 0x008fe20000410000 */
[----:B------:R-:W-:-:S05]  /*4610*/  PRMT R0, R70, 0x7632, R0 ;  /* 0x0000763246007816 */ /* 0x000fca0000000000 */
[----:B------:R3:W-:Y:S01]  /*4620*/  STG.E.U16 desc[UR8][R58.64+0x2], R0 ;  /* 0x000002003a007986 */ /* 0x0007e2000c101508 */
[----:B------:R-:W4:Y:S01]  /*4630*/  MUFU.EX2 R102, R102 ;  /* 0x0000006600667308 */ /* 0x000f220000000800 */
[----:B-1----:R-:W-:Y:S01]  /*4640*/  FMUL.FTZ R91, R91, R54 ;  /* 0x000000365b5b7220 */ /* 0x002fe20000410000 */
[----:B------:R-:W-:-:S05]  /*4650*/  PRMT R54, R57, 0x7632, R54 ;  /* 0x0000763239367816 */ /* 0x000fca0000000036 */
[----:B------:R1:W-:Y:S01]  /*4660*/  STG.E.U16 desc[UR8][R58.64+0x6], R54 ;  /* 0x000006363a007986 */ /* 0x0003e2000c101508 */
[----:B------:R-:W5:Y:S01]  /*4670*/  MUFU.EX2 R106, R106 ;  /* 0x0000006a006a7308 */ /* 0x000f620000000800 */
[----:B--2---:R-:W-:Y:S01]  /*4680*/  FADD.FTZ R95, R95, 1 ;  /* 0x3f8000005f5f7421 */ /* 0x004fe20000010000 */
[----:B---3--:R-:W-:Y:S01]  /*4690*/  PRMT R0, R80, 0x7632, R0 ;  /* 0x0000763250007816 */ /* 0x008fe20000000000 */
[----:B------:R2:W-:Y:S05]  /*46a0*/  STG.E.U16 desc[UR8][R60.64], R55 ;  /* 0x000000373c007986 */ /* 0x0005ea000c101508 */
[----:B------:R-:W3:Y:S01]  /*46b0*/  MUFU.EX2 R116, R116 ;  /* 0x0000007400747308 */ /* 0x000ee20000000800 */
[----:B----4-:R-:W-:Y:S01]  /*46c0*/  FADD.FTZ R102, R102, 1 ;  /* 0x3f80000066667421 */ /* 0x010fe20000010000 */
[----:B------:R-:W-:Y:S01]  /*46d0*/  STG.E.U16 desc[UR8][R60.64+0x4], R99 ;  /* 0x000004633c007986 */ /* 0x000fe2000c101508 */
[----:B-1----:R-:W-:-:S02]  /*46e0*/  PRMT R59, R55, 0x7632, R59 ;  /* 0x00007632373b7816 */ /* 0x002fc4000000003b */
[----:B------:R-:W-:-:S03]  /*46f0*/  PRMT R54, R105, 0x7632, R54 ;  /* 0x0000763269367816 */ /* 0x000fc60000000036 */
[----:B------:R-:W1:Y:S01]  /*4700*/  MUFU.EX2 R122, R122 ;  /* 0x0000007a007a7308 */ /* 0x000e620000000800 */
[----:B-----5:R-:W-:Y:S01]  /*4710*/  FADD.FTZ R106, R106, 1 ;  /* 0x3f8000006a6a7421 */ /* 0x020fe20000010000 */
[----:B------:R-:W-:Y:S01]  /*4720*/  STG.E.U16 desc[UR8][R60.64+0x2], R59 ;  /* 0x0000023b3c007986 */ /* 0x000fe2000c101508 */
[----:B--2---:R-:W-:-:S05]  /*4730*/  PRMT R55, R138, 0x7632, R55 ;  /* 0x000076328a377816 */ /* 0x004fca0000000037 */
[----:B------:R-:W2:Y:S01]  /*4740*/  MUFU.RCP R117, R158 ;  /* 0x0000009e00757308 */ /* 0x000ea20000001000 */
[----:B---3--:R-:W-:-:S07]  /*4750*/  FADD.FTZ R116, R116, 1 ;  /* 0x3f80000074747421 */ /* 0x008fce0000010000 */
[----:B------:R-:W3:Y:S01]  /*4760*/  MUFU.EX2 R128, R128 ;  /* 0x0000008000807308 */ /* 0x000ee20000000800 */
[----:B-1----:R-:W-:-:S07]  /*4770*/  FADD.FTZ R122, R122, 1 ;  /* 0x3f8000007a7a7421 */ /* 0x002fce0000010000 */
[----:B------:R-:W1:Y:S01]  /*4780*/  MUFU.EX2 R118, R118 ;  /* 0x0000007600767308 */ /* 0x000e620000000800 */
[----:B--2---:R-:W-:Y:S01]  /*4790*/  FMUL.FTZ R117, R63, R117 ;  /* 0x000000753f757220 */ /* 0x004fe20000410000 */
[----:B------:R-:W-:-:S05]  /*47a0*/  PRMT R63, R99, 0x7632, R63 ;  /* 0x00007632633f7816 */ /* 0x000fca000000003f */
[----:B------:R-:W-:Y:S01]  /*47b0*/  STG.E.U16 desc[UR8][R60.64+0x6], R63 ;  /* 0x0000063f3c007986 */ /* 0x000fe2000c101508 */
[----:B------:R-:W2:Y:S01]  /*47c0*/  MUFU.EX2 R119, R119 ;  /* 0x0000007700777308 */ /* 0x000ea20000000800 */
[----:B---3--:R-:W-:Y:S02]  /*47d0*/  FADD.FTZ R128, R128, 1 ;  /* 0x3f80000080807421 */ /* 0x008fe40000010000 */
[----:B------:R-:W-:Y:S04]  /*47e0*/  STG.E.U16 desc[UR8][R24.64], R80 ;  /* 0x0000005018007986 */ /* 0x000fe8000c101508 */
[----:B------:R3:W-:Y:S01]  /*47f0*/  STG.E.U16 desc[UR8][R24.64+0x2], R0 ;  /* 0x0000020018007986 */ /* 0x0007e2000c101508 */
[----:B------:R-:W4:Y:S01]  /*4800*/  MUFU.EX2 R145, R145 ;  /* 0x0000009100917308 */ /* 0x000f220000000800 */
[----:B-1----:R-:W-:-:S02]  /*4810*/  FADD.FTZ R118, R118, 1 ;  /* 0x3f80000076767421 */ /* 0x002fc40000010000 */
[----:B------:R-:W-:Y:S04]  /*4820*/  STG.E.U16 desc[UR8][R24.64+0x4], R105 ;  /* 0x0000046918007986 */ /* 0x000fe8000c101508 */
[----:B------:R1:W-:Y:S01]  /*4830*/  STG.E.U16 desc[UR8][R24.64+0x6], R54 ;  /* 0x0000063618007986 */ /* 0x0003e2000c101508 */
[----:B------:R-:W5:Y:S01]  /*4840*/  MUFU.RCP R149, R149 ;  /* 0x0000009500957308 */ /* 0x000f620000001000 */
[----:B--2---:R-:W-:Y:S01]  /*4850*/  FADD.FTZ R119, R119, 1 ;  /* 0x3f80000077777421 */ /* 0x004fe20000010000 */
[----:B---3--:R-:W-:Y:S01]  /*4860*/  PRMT R0, R78, 0x7632, R0 ;  /* 0x000076324e007816 */ /* 0x008fe20000000000 */
[----:B------:R-:W-:Y:S05]  /*4870*/  STG.E.U16 desc[UR8][R26.64], R79 ;  /* 0x0000004f1a007986 */ /* 0x000fea000c101508 */
[----:B------:R-:W2:Y:S01]  /*4880*/  MUFU.EX2 R139, R139 ;  /* 0x0000008b008b7308 */ /* 0x000ea20000000800 */
[----:B----4-:R-:W-:Y:S01]  /*4890*/  FADD.FTZ R145, R145, 1 ;  /* 0x3f80000091917421 */ /* 0x010fe20000010000 */
[----:B------:R-:W-:Y:S01]  /*48a0*/  STG.E.U16 desc[UR8][R26.64+0x4], R138 ;  /* 0x0000048a1a007986 */ /* 0x000fe2000c101508 */
[----:B-1----:R-:W-:-:S02]  /*48b0*/  PRMT R25, R79, 0x7632, R25 ;  /* 0x000076324f197816 */ /* 0x002fc40000000019 */
[----:B------:R-:W-:Y:S01]  /*48c0*/  PRMT R24, R136, 0x7632, R24 ;  /* 0x0000763288187816 */ /* 0x000fe20000000018 */
[----:B------:R-:W-:Y:S02]  /*48d0*/  STG.E.U16 desc[UR8][R26.64+0x6], R55 ;  /* 0x000006371a007986 */ /* 0x000fe4000c101508 */
[----:B------:R-:W1:Y:S01]  /*48e0*/  MUFU.EX2 R121, R121 ;  /* 0x0000007900797308 */ /* 0x000e620000000800 */
[----:B-----5:R-:W-:Y:S01]  /*48f0*/  FMUL.FTZ R149, R137, R149 ;  /* 0x0000009589957220 */ /* 0x020fe20000410000 */
[----:B------:R3:W-:Y:S04]  /*4900*/  STG.E.U16 desc[UR8][R26.64+0x2], R25 ;  /* 0x000002191a007986 */ /* 0x0007e8000c101508 */
[----:B------:R4:W-:Y:S01]  /*4910*/  STG.E.U16 desc[UR8][R30.64+0x2], R0 ;  /* 0x000002001e007986 */ /* 0x0009e2000c101508 */
[----:B------:R-:W-:Y:S01]  /*4920*/  F2FP.BF16.F32.PACK_AB R149, R150, R149 ;  /* 0x000000959695723e */ /* 0x000fe200000010ff */
[----:B------:R-:W5:Y:S01]  /*4930*/  MUFU.EX2 R73, R73 ;  /* 0x0000004900497308 */ /* 0x000f620000000800 */
[----:B--2---:R-:W-:Y:S01]  /*4940*/  FADD.FTZ R137, R139, 1 ;  /* 0x3f8000008b897421 */ /* 0x004fe20000010000 */
[----:B------:R2:W-:Y:S01]  /*4950*/  STG.E.U16 desc[UR8][R30.64+0x6], R24 ;  /* 0x000006181e007986 */ /* 0x0005e2000c101508 */
[----:B---3--:R-:W-:-:S03]  /*4960*/  PRMT R25, R77, 0x7632, R25 ;  /* 0x000076324d197816 */ /* 0x008fc60000000019 */
[----:B------:R-:W-:Y:S02]  /*4970*/  STG.E.U16 desc[UR8][R30.64], R78 ;  /* 0x0000004e1e007986 */ /* 0x000fe4000c101508 */
[----:B------:R-:W3:Y:S01]  /*4980*/  MUFU.EX2 R130, R130 ;  /* 0x0000008200827308 */ /* 0x000ee20000000800 */
[----:B-1----:R-:W-:Y:S01]  /*4990*/  FADD.FTZ R121, R121, 1 ;  /* 0x3f80000079797421 */ /* 0x002fe20000010000 */
[----:B------:R-:W-:Y:S01]  /*49a0*/  PRMT R26, R147, 0x7632, R26 ;  /* 0x00007632931a7816 */ /* 0x000fe2000000001a */
[----:B------:R-:W-:Y:S01]  /*49b0*/  STG.E.U16 desc[UR8][R30.64+0x4], R136 ;  /* 0x000004881e007986 */ /* 0x000fe2000c101508 */
[----:B----4-:R-:W-:Y:S02]  /*49c0*/  PRMT R0, R76, 0x7632, R0 ;  /* 0x000076324c007816 */ /* 0x010fe40000000000 */
[----:B--2---:R-:W-:Y:S01]  /*49d0*/  PRMT R24, R120, 0x7632, R24 ;  /* 0x0000763278187816 */ /* 0x004fe20000000018 */
[----:B------:R1:W-:Y:S01]  /*49e0*/  STG.E.U16 desc[UR8][R28.64+0x2], R25 ;  /* 0x000002191c007986 */ /* 0x0003e2000c101508 */
[----:B------:R-:W2:Y:S01]  /*49f0*/  MUFU.EX2 R156, R156 ;  /* 0x0000009c009c7308 */ /* 0x000ea20000000800 */
[----:B-----5:R-:W-:-:S02]  /*4a00*/  FADD.FTZ R73, R73, 1 ;  /* 0x3f80000049497421 */ /* 0x020fc40000010000 */
[----:B------:R-:W-:Y:S04]  /*4a10*/  STG.E.U16 desc[UR8][R28.64], R77 ;  /* 0x0000004d1c007986 */ /* 0x000fe8000c101508 */
[----:B------:R-:W-:Y:S01]  /*4a20*/  STG.E.U16 desc[UR8][R28.64+0x4], R147 ;  /* 0x000004931c007986 */ /* 0x000fe2000c101508 */
[----:B------:R-:W4:Y:S01]  /*4a30*/  MUFU.EX2 R146, R146 ;  /* 0x0000009200927308 */ /* 0x000f220000000800 */
[----:B---3--:R-:W-:Y:S01]  /*4a40*/  FADD.FTZ R130, R130, 1 ;  /* 0x3f80000082827421 */ /* 0x008fe20000010000 */
[----:B-1----:R-:W-:Y:S01]  /*4a50*/  PRMT R25, R68, 0x7632, R25 ;  /* 0x0000763244197816 */ /* 0x002fe20000000019 */
[----:B------:R1:W-:Y:S05]  /*4a60*/  STG.E.U16 desc[UR8][R28.64+0x6], R26 ;  /* 0x0000061a1c007986 */ /* 0x0003ea000c101508 */
[----:B------:R-:W3:Y:S01]  /*4a70*/  MUFU.EX2 R154, R154 ;  /* 0x0000009a009a7308 */ /* 0x000ee20000000800 */
[----:B--2---:R-:W-:Y:S01]  /*4a80*/  FADD.FTZ R53, R156, 1 ;  /* 0x3f8000009c357421 */ /* 0x004fe20000010000 */
[----:B------:R2:W-:Y:S04]  /*4a90*/  STG.E.U16 desc[UR8][R34.64+0x2], R0 ;  /* 0x0000020022007986 */ /* 0x0005e8000c101508 */
[----:B------:R5:W-:Y:S02]  /*4aa0*/  STG.E.U16 desc[UR8][R34.64+0x6], R24 ;  /* 0x0000061822007986 */ /* 0x000be4000c101508 */
[----:B------:R-:W0:Y:S01]  /*4ab0*/  MUFU.RCP R64, R64 ;  /* 0x0000004000407308 */ /* 0x000e220000001000 */
[----:B----4-:R-:W-:Y:S01]  /*4ac0*/  FADD.FTZ R146, R146, 1 ;  /* 0x3f80000092927421 */ /* 0x010fe20000010000 */
[----:B-1----:R-:W-:Y:S01]  /*4ad0*/  PRMT R26, R149, 0x7632, R26 ;  /* 0x00007632951a7816 */ /* 0x002fe2000000001a */
[----:B------:R-:W-:Y:S04]  /*4ae0*/  STG.E.U16 desc[UR8][R34.64], R76 ;  /* 0x0000004c22007986 */ /* 0x000fe8000c101508 */
[----:B------:R-:W-:Y:S01]  /*4af0*/  STG.E.U16 desc[UR8][R34.64+0x4], R120 ;  /* 0x0000047822007986 */ /* 0x000fe2000c101508 */
[----:B------:R-:W1:Y:S01]  /*4b00*/  MUFU.RCP R66, R66 ;  /* 0x0000004200427308 */ /* 0x000e620000001000 */
[----:B---3--:R-:W-:-:S02]  /*4b10*/  FADD.FTZ R154, R154, 1 ;  /* 0x3f8000009a9a7421 */ /* 0x008fc40000010000 */
[----:B------:R3:W-:Y:S04]  /*4b20*/  STG.E.U16 desc[UR8][R32.64+0x2], R25 ;  /* 0x0000021920007986 */ /* 0x0007e8000c101508 */
[----:B------:R-:W-:Y:S01]  /*4b30*/  STG.E.U16 desc[UR8][R32.64], R68 ;  /* 0x0000004420007986 */ /* 0x000fe2000c101508 */
[----:B------:R-:W4:Y:S01]  /*4b40*/  MUFU.RCP R74, R74 ;  /* 0x0000004a004a7308 */ /* 0x000f220000001000 */
[----:B0-----:R-:W-:Y:S02]  /*4b50*/  FMUL.FTZ R64, R94, R64 ;  /* 0x000000405e407220 */ /* 0x001fe40000410000 */
[----:B------:R-:W-:Y:S04]  /*4b60*/  STG.E.U16 desc[UR8][R32.64+0x4], R149 ;  /* 0x0000049520007986 */ /* 0x000fe8000c101508 */
[----:B------:R0:W-:Y:S01]  /*4b70*/  STG.E.U16 desc[UR8][R32.64+0x6], R26 ;  /* 0x0000061a20007986 */ /* 0x0001e2000c101508 */
[----:B------:R-:W5:Y:S01]  /*4b80*/  MUFU.RCP R93, R93 ;  /* 0x0000005d005d7308 */ /* 0x000f620000001000 */
[----:B-1----:R-:W-:-:S05]  /*4b90*/  FMUL.FTZ R115, R115, R66 ;  /* 0x0000004273737220 */ /* 0x002fca0000410000 */
[----:B------:R-:W-:Y:S02]  /*4ba0*/  F2FP.BF16.F32.PACK_AB R64, R115, R64 ;  /* 0x000000407340723e */ /* 0x000fe400000010ff */
[----:B------:R-:W1:Y:S01]  /*4bb0*/  MUFU.RCP R72, R72 ;  /* 0x0000004800487308 */ /* 0x000e620000001000 */
[----:B----4-:R-:W-:Y:S01]  /*4bc0*/  FMUL.FTZ R74, R135, R74 ;  /* 0x0000004a874a7220 */ /* 0x010fe20000410000 */
[----:B--2---:R-:W-:Y:S01]  /*4bd0*/  PRMT R0, R64, 0x7632, R0 ;  /* 0x0000763240007816 */ /* 0x004fe20000000000 */
[----:B------:R-:W-:Y:S04]  /*4be0*/  STG.E.U16 desc[UR8][R38.64], R64 ;  /* 0x0000004026007986 */ /* 0x000fe8000c101508 */
[----:B------:R2:W-:Y:S01]  /*4bf0*/  STG.E.U16 desc[UR8][R38.64+0x2], R0 ;  /* 0x0000020026007986 */ /* 0x0005e2000c101508 */
[----:B------:R-:W4:Y:S01]  /*4c00*/  MUFU.RCP R96, R96 ;  /* 0x0000006000607308 */ /* 0x000f220000001000 */
[----:B-----5:R-:W-:-:S05]  /*4c10*/  FMUL.FTZ R93, R71, R93 ;  /* 0x0000005d475d7220 */ /* 0x020fca0000410000 */
[----:B------:R-:W-:Y:S02]  /*4c20*/  F2FP.BF16.F32.PACK_AB R74, R93, R74 ;  /* 0x0000004a5d4a723e */ /* 0x000fe400000010ff */
[----:B------:R-:W5:Y:S01]  /*4c30*/  MUFU.RCP R98, R98 ;  /* 0x0000006200627308 */ /* 0x000f620000001000 */
[----:B-1----:R-:W-:Y:S01]  /*4c40*/  FMUL.FTZ R72, R92, R72 ;  /* 0x000000485c487220 */ /* 0x002fe20000410000 */
[----:B------:R-:W-:Y:S01]  /*4c50*/  PRMT R24, R74, 0x7632, R24 ;  /* 0x000076324a187816 */ /* 0x000fe20000000018 */
[----:B------:R-:W-:Y:S04]  /*4c60*/  STG.E.U16 desc[UR8][R38.64+0x4], R74 ;  /* 0x0000044a26007986 */ /* 0x000fe8000c101508 */
[----:B------:R1:W-:Y:S01]  /*4c70*/  STG.E.U16 desc[UR8][R38.64+0x6], R24 ;  /* 0x0000061826007986 */ /* 0x0003e2000c101508 */
[----:B------:R-:W0:Y:S01]  /*4c80*/  MUFU.RCP R97, R97 ;  /* 0x0000006100617308 */ /* 0x000e220000001000 */
[----:B----4-:R-:W-:-:S05]  /*4c90*/  FMUL.FTZ R71, R114, R96 ;  /* 0x0000006072477220 */ /* 0x010fca0000410000 */
[----:B------:R-:W-:Y:S02]  /*4ca0*/  F2FP.BF16.F32.PACK_AB R71, R71, R72 ;  /* 0x000000484747723e */ /* 0x000fe400000010ff */
[----:B------:R-:W4:Y:S01]  /*4cb0*/  MUFU.RCP R95, R95 ;  /* 0x0000005f005f7308 */ /* 0x000f220000001000 */
[----:B-----5:R-:W-:Y:S01]  /*4cc0*/  FMUL.FTZ R98, R69, R98 ;  /* 0x0000006245627220 */ /* 0x020fe20000410000 */
[----:B---3--:R-:W-:Y:S01]  /*4cd0*/  PRMT R25, R71, 0x7632, R25 ;  /* 0x0000763247197816 */ /* 0x008fe20000000019 */
[----:B------:R-:W-:Y:S04]  /*4ce0*/  STG.E.U16 desc[UR8][R36.64], R71 ;  /* 0x0000004724007986 */ /* 0x000fe8000c101508 */
[----:B------:R3:W-:Y:S01]  /*4cf0*/  STG.E.U16 desc[UR8][R36.64+0x2], R25 ;  /* 0x0000021924007986 */ /* 0x0007e2000c101508 */
[----:B------:R-:W5:Y:S01]  /*4d00*/  MUFU.RCP R102, R102 ;  /* 0x0000006600667308 */ /* 0x000f620000001000 */
[----:B0-----:R-:W-:-:S05]  /*4d10*/  FMUL.FTZ R97, R133, R97 ;  /* 0x0000006185617220 */ /* 0x001fca0000410000 */
[----:B------:R-:W-:Y:S02]  /*4d20*/  F2FP.BF16.F32.PACK_AB R97, R98, R97 ;  /* 0x000000616261723e */ /* 0x000fe400000010ff */
[----:B------:R-:W0:Y:S01]  /*4d30*/  MUFU.RCP R103, R103 ;  /* 0x0000006700677308 */ /* 0x000e220000001000 */
[----:B----4-:R-:W-:Y:S01]  /*4d40*/  FMUL.FTZ R95, R90, R95 ;  /* 0x0000005f5a5f7220 */ /* 0x010fe20000410000 */
[----:B------:R-:W-:Y:S01]  /*4d50*/  PRMT R26, R97, 0x7632, R26 ;  /* 0x00007632611a7816 */ /* 0x000fe2000000001a */
[----:B------:R-:W-:Y:S04]  /*4d60*/  STG.E.U16 desc[UR8][R36.64+0x4], R97 ;  /* 0x0000046124007986 */ /* 0x000fe8000c101508 */
[----:B------:R4:W-:Y:S01]  /*4d70*/  STG.E.U16 desc[UR8][R36.64+0x6], R26 ;  /* 0x0000061a24007986 */ /* 0x0009e2000c101508 */
[----:B------:R-:W1:Y:S01]  /*4d80*/  MUFU.RCP R106, R106 ;  /* 0x0000006a006a7308 */ /* 0x000e620000001000 */
[----:B-----5:R-:W-:-:S05]  /*4d90*/  FMUL.FTZ R102, R113, R102 ;  /* 0x0000006671667220 */ /* 0x020fca0000410000 */
[----:B------:R-:W-:Y:S02]  /*4da0*/  F2FP.BF16.F32.PACK_AB R95, R102, R95 ;  /* 0x0000005f665f723e */ /* 0x000fe400000010ff */
[----:B------:R-:W5:Y:S01]  /*4db0*/  MUFU.RCP R116, R116 ;  /* 0x0000007400747308 */ /* 0x000f620000001000 */
[----:B0-----:R-:W-:Y:S01]  /*4dc0*/  FMUL.FTZ R103, R131, R103 ;  /* 0x0000006783677220 */ /* 0x001fe20000410000 */
[----:B--2---:R-:W-:Y:S01]  /*4dd0*/  PRMT R0, R95, 0x7632, R0 ;  /* 0x000076325f007816 */ /* 0x004fe20000000000 */
[----:B------:R-:W-:Y:S04]  /*4de0*/  STG.E.U16 desc[UR8][R42.64], R95 ;  /* 0x0000005f2a007986 */ /* 0x000fe8000c101508 */
[----:B------:R0:W-:Y:S01]  /*4df0*/  STG.E.U16 desc[UR8][R42.64+0x2], R0 ;  /* 0x000002002a007986 */ /* 0x0001e2000c101508 */
[----:B------:R-:W2:Y:S01]  /*4e00*/  MUFU.RCP R122, R122 ;  /* 0x0000007a007a7308 */ /* 0x000ea20000001000 */
[----:B-1----:R-:W-:-:S05]  /*4e10*/  FMUL.FTZ R106, R67, R106 ;  /* 0x0000006a436a7220 */ /* 0x002fca0000410000 */
[----:B------:R-:W-:Y:S02]  /*4e20*/  F2FP.BF16.F32.PACK_AB R103, R106, R103 ;  /* 0x000000676a67723e */ /* 0x000fe400000010ff */
[----:B------:R-:W1:Y:S01]  /*4e30*/  MUFU.RCP R126, R126 ;  /* 0x0000007e007e7308 */ /* 0x000e620000001000 */
[----:B-----5:R-:W-:Y:S01]  /*4e40*/  FMUL.FTZ R116, R87, R116 ;  /* 0x0000007457747220 */ /* 0x020fe20000410000 */
[----:B------:R-:W-:Y:S01]  /*4e50*/  PRMT R24, R103, 0x7632, R24 ;  /* 0x0000763267187816 */ /* 0x000fe20000000018 */
[----:B------:R-:W-:Y:S04]  /*4e60*/  STG.E.U16 desc[UR8][R42.64+0x4], R103 ;  /* 0x000004672a007986 */ /* 0x000fe8000c101508 */
[----:B------:R5:W-:Y:S01]  /*4e70*/  STG.E.U16 desc[UR8][R42.64+0x6], R24 ;  /* 0x000006182a007986 */ /* 0x000be2000c101508 */
[----:B------:R-:W4:Y:S01]  /*4e80*/  MUFU.RCP R128, R128 ;  /* 0x0000008000807308 */ /* 0x000f220000001000 */
[----:B--2---:R-:W-:-:S05]  /*4e90*/  FMUL.FTZ R67, R112, R122 ;  /* 0x0000007a70437220 */ /* 0x004fca0000410000 */
[----:B------:R-:W-:Y:S02]  /*4ea0*/  F2FP.BF16.F32.PACK_AB R67, R67, R116 ;  /* 0x000000744343723e */ /* 0x000fe400000010ff */
[----:B------:R-:W2:Y:S01]  /*4eb0*/  MUFU.RCP R118, R118 ;  /* 0x0000007600767308 */ /* 0x000ea20000001000 */
[----:B-1----:R-:W-:Y:S01]  /*4ec0*/  FMUL.FTZ R126, R129, R126 ;  /* 0x0000007e817e7220 */ /* 0x002fe20000410000 */
[----:B---3--:R-:W-:Y:S01]  /*4ed0*/  PRMT R25, R67, 0x7632, R25 ;  /* 0x0000763243197816 */ /* 0x008fe20000000019 */
[----:B------:R-:W-:Y:S04]  /*4ee0*/  STG.E.U16 desc[UR8][R40.64], R67 ;  /* 0x0000004328007986 */ /* 0x000fe8000c101508 */
[----:B------:R1:W-:Y:S01]  /*4ef0*/  STG.E.U16 desc[UR8][R40.64+0x2], R25 ;  /* 0x0000021928007986 */ /* 0x0003e2000c101508 */
[----:B------:R-:W3:Y:S01]  /*4f00*/  MUFU.RCP R119, R119 ;  /* 0x0000007700777308 */ /* 0x000ee20000001000 */
[----:B----4-:R-:W-:-:S05]  /*4f10*/  FMUL.FTZ R65, R65, R128 ;  /* 0x0000008041417220 */ /* 0x010fca0000410000 */
[----:B------:R-:W-:Y:S02]  /*4f20*/  F2FP.BF16.F32.PACK_AB R65, R65, R126 ;  /* 0x0000007e4141723e */ /* 0x000fe400000010ff */
[----:B------:R-:W4:Y:S01]  /*4f30*/  MUFU.RCP R152, R152 ;  /* 0x0000009800987308 */ /* 0x000f220000001000 */
[----:B--2---:R-:W-:Y:S01]  /*4f40*/  FMUL.FTZ R118, R86, R118 ;  /* 0x0000007656767220 */ /* 0x004fe20000410000 */
[----:B------:R-:W-:Y:S01]  /*4f50*/  PRMT R26, R65, 0x7632, R26 ;  /* 0x00007632411a7816 */ /* 0x000fe2000000001a */
[----:B------:R-:W-:Y:S04]  /*4f60*/  STG.E.U16 desc[UR8][R40.64+0x4], R65 ;  /* 0x0000044128007986 */ /* 0x000fe8000c101508 */
[----:B------:R2:W-:Y:S01]  /*4f70*/  STG.E.U16 desc[UR8][R40.64+0x6], R26 ;  /* 0x0000061a28007986 */ /* 0x0005e2000c101508 */
[----:B------:R-:W5:Y:S01]  /*4f80*/  MUFU.RCP R124, R124 ;  /* 0x0000007c007c7308 */ /* 0x000f620000001000 */
[----:B---3--:R-:W-:-:S05]  /*4f90*/  FMUL.FTZ R119, R111, R119 ;  /* 0x000000776f777220 */ /* 0x008fca0000410000 */
[----:B------:R-:W-:Y:S02]  /*4fa0*/  F2FP.BF16.F32.PACK_AB R118, R119, R118 ;  /* 0x000000767776723e */ /* 0x000fe400000010ff */
[----:B------:R-:W3:Y:S01]  /*4fb0*/  MUFU.RCP R23, R145 ;  /* 0x0000009100177308 */ /* 0x000ee20000001000 */
[----:B----4-:R-:W-:Y:S01]  /*4fc0*/  FMUL.FTZ R152, R127, R152 ;  /* 0x000000987f987220 */ /* 0x010fe20000410000 */
[----:B0-----:R-:W-:Y:S01]  /*4fd0*/  PRMT R0, R118, 0x7632, R0 ;  /* 0x0000763276007816 */ /* 0x001fe20000000000 */
[----:B------:R-:W-:Y:S03]  /*4fe0*/  STG.E.U16 desc[UR8][R46.64], R118 ;  /* 0x000000762e007986 */ /* 0x000fe6000c101508 */
[----:B------:R-:W-:Y:S01]  /*4ff0*/  F2FP.BF16.F32.PACK_AB R117, R117, R152 ;  /* 0x000000987575723e */ /* 0x000fe200000010ff */
[----:B------:R0:W-:Y:S01]  /*5000*/  STG.E.U16 desc[UR8][R46.64+0x2], R0 ;  /* 0x000002002e007986 */ /* 0x0001e2000c101508 */
[----:B------:R-:W4:Y:S01]  /*5010*/  MUFU.RCP R137, R137 ;  /* 0x0000008900897308 */ /* 0x000f220000001000 */
[----:B-----5:R-:W-:Y:S01]  /*5020*/  FMUL.FTZ R124, R85, R124 ;  /* 0x0000007c557c7220 */ /* 0x020fe20000410000 */
[----:B------:R-:W-:Y:S01]  /*5030*/  PRMT R24, R117, 0x7632, R24 ;  /* 0x0000763275187816 */ /* 0x000fe20000000018 */
[----:B------:R-:W-:Y:S04]  /*5040*/  STG.E.U16 desc[UR8][R46.64+0x4], R117 ;  /* 0x000004752e007986 */ /* 0x000fe8000c101508 */
[----:B------:R-:W-:Y:S01]  /*5050*/  STG.E.U16 desc[UR8][R46.64+0x6], R24 ;  /* 0x000006182e007986 */ /* 0x000fe2000c101508 */
[----:B------:R-:W5:Y:S01]  /*5060*/  MUFU.RCP R121, R121 ;  /* 0x0000007900797308 */ /* 0x000f620000001000 */
[----:B---3--:R-:W-:-:S05]  /*5070*/  FMUL.FTZ R23, R110, R23 ;  /* 0x000000176e177220 */ /* 0x008fca0000410000 */
[----:B------:R-:W-:Y:S02]  /*5080*/  F2FP.BF16.F32.PACK_AB R23, R23, R124 ;  /* 0x0000007c1717723e */ /* 0x000fe400000010ff */
[----:B------:R-:W3:Y:S01]  /*5090*/  MUFU.RCP R73, R73 ;  /* 0x0000004900497308 */ /* 0x000ee20000001000 */
[----:B----4-:R-:W-:Y:S01]  /*50a0*/  FMUL.FTZ R137, R125, R137 ;  /* 0x000000897d897220 */ /* 0x010fe20000410000 */
[----:B-1----:R-:W-:Y:S01]  /*50b0*/  PRMT R25, R23, 0x7632, R25 ;  /* 0x0000763217197816 */ /* 0x002fe20000000019 */
[----:B------:R1:W-:Y:S04]  /*50c0*/  STG.E.U16 desc[UR8][R44.64], R23 ;  /* 0x000000172c007986 */ /* 0x0003e8000c101508 */
[----:B------:R4:W-:Y:S01]  /*50d0*/  STG.E.U16 desc[UR8][R44.64+0x2], R25 ;  /* 0x000002192c007986 */ /* 0x0009e2000c101508 */
[----:B------:R-:W0:Y:S01]  /*50e0*/  MUFU.RCP R130, R130 ;  /* 0x0000008200827308 */ /* 0x000e220000001000 */
[----:B-----5:R-:W-:-:S05]  /*50f0*/  FMUL.FTZ R56, R56, R121 ;  /* 0x0000007938387220 */ /* 0x020fca0000410000 */
[----:B------:R-:W-:Y:S02]  /*5100*/  F2FP.BF16.F32.PACK_AB R56, R56, R137 ;  /* 0x000000893838723e */ /* 0x000fe400000010ff */
[----:B------:R-:W5:Y:S01]  /*5110*/  MUFU.RCP R52, R146 ;  /* 0x0000009200347308 */ /* 0x000f620000001000 */
[----:B---3--:R-:W-:Y:S01]  /*5120*/  FMUL.FTZ R73, R84, R73 ;  /* 0x0000004954497220 */ /* 0x008fe20000410000 */
[----:B--2---:R-:W-:Y:S01]  /*5130*/  PRMT R26, R56, 0x7632, R26 ;  /* 0x00007632381a7816 */ /* 0x004fe2000000001a */
[----:B------:R2:W-:Y:S03]  /*5140*/  STG.E.U16 desc[UR8][R44.64+0x4], R56 ;  /* 0x000004382c007986 */ /* 0x0005e6000c101508 */
[----:B------:R-:W-:Y:S01]  /*5150*/  F2FP.BF16.F32.PACK_AB R73, R144, R73 ;  /* 0x000000499049723e */ /* 0x000fe200000010ff */
[----:B------:R2:W-:Y:S01]  /*5160*/  STG.E.U16 desc[UR8][R44.64+0x6], R26 ;  /* 0x0000061a2c007986 */ /* 0x0005e2000c101508 */
[----:B------:R-:W3:Y:S01]  /*5170*/  MUFU.RCP R53, R53 ;  /* 0x0000003500357308 */ /* 0x000ee20000001000 */
[----:B0-----:R-:W-:Y:S01]  /*5180*/  FMUL.FTZ R130, R123, R130 ;  /* 0x000000827b827220 */ /* 0x001fe20000410000 */
[----:B------:R-:W-:Y:S01]  /*5190*/  PRMT R0, R73, 0x7632, R0 ;  /* 0x0000763249007816 */ /* 0x000fe20000000000 */
[----:B------:R2:W-:Y:S03]  /*51a0*/  STG.E.U16 desc[UR8][R50.64], R73 ;  /* 0x0000004932007986 */ /* 0x0005e6000c101508 */
[----:B------:R-:W-:Y:S01]  /*51b0*/  F2FP.BF16.F32.PACK_AB R75, R75, R130 ;  /* 0x000000824b4b723e */ /* 0x000fe200000010ff */
[----:B------:R2:W-:Y:S01]  /*51c0*/  STG.E.U16 desc[UR8][R50.64+0x2], R0 ;  /* 0x0000020032007986 */ /* 0x0005e2000c101508 */
[----:B------:R-:W0:Y:S01]  /*51d0*/  MUFU.RCP R69, R154 ;  /* 0x0000009a00457308 */ /* 0x000e220000001000 */
[----:B-----5:R-:W-:Y:S01]  /*51e0*/  FMUL.FTZ R52, R83, R52 ;  /* 0x0000003453347220 */ /* 0x020fe20000410000 */
[----:B-1----:R-:W-:Y:S01]  /*51f0*/  PRMT R23, R75, 0x7632, R23 ;  /* 0x000076324b177816 */ /* 0x002fe20000000017 */
[----:B------:R2:W-:Y:S04]  /*5200*/  STG.E.U16 desc[UR8][R50.64+0x4], R75 ;  /* 0x0000044b32007986 */ /* 0x0005e8000c101508 */
[----:B------:R2:W-:Y:S01]  /*5210*/  STG.E.U16 desc[UR8][R50.64+0x6], R23 ;  /* 0x0000061732007986 */ /* 0x0005e2000c101508 */
[----:B---3--:R-:W-:-:S05]  /*5220*/  FMUL.FTZ R53, R108, R53 ;  /* 0x000000356c357220 */ /* 0x008fca0000410000 */
[----:B------:R-:W-:Y:S01]  /*5230*/  F2FP.BF16.F32.PACK_AB R52, R53, R52 ;  /* 0x000000343534723e */ /* 0x000fe200000010ff */
[----:B0-----:R-:W-:-:S03]  /*5240*/  FMUL.FTZ R62, R62, R69 ;  /* 0x000000453e3e7220 */ /* 0x001fc60000410000 */
[----:B------:R-:W-:Y:S01]  /*5250*/  PRMT R24, R52, 0x7632, R24 ;  /* 0x0000763234187816 */ /* 0x000fe20000000018 */
[----:B------:R2:W-:Y:S01]  /*5260*/  STG.E.U16 desc[UR8][R48.64], R52 ;  /* 0x0000003430007986 */ /* 0x0005e2000c101508 */
[----:B------:R-:W-:-:S03]  /*5270*/  F2FP.BF16.F32.PACK_AB R62, R62, R91 ;  /* 0x0000005b3e3e723e */ /* 0x000fc600000010ff */
[----:B------:R2:W-:Y:S01]  /*5280*/  STG.E.U16 desc[UR8][R48.64+0x2], R24 ;  /* 0x0000021830007986 */ /* 0x0005e2000c101508 */
[----:B----4-:R-:W-:-:S03]  /*5290*/  PRMT R25, R62, 0x7632, R25 ;  /* 0x000076323e197816 */ /* 0x010fc60000000019 */
[----:B------:R2:W-:Y:S04]  /*52a0*/  STG.E.U16 desc[UR8][R48.64+0x4], R62 ;  /* 0x0000043e30007986 */ /* 0x0005e8000c101508 */
[----:B------:R2:W-:Y:S01]  /*52b0*/  STG.E.U16 desc[UR8][R48.64+0x6], R25 ;  /* 0x0000061930007986 */ /* 0x0005e2000c101508 */
[----:B------:R-:W-:Y:S05]  /*52c0*/  @!P1 BRA `(.L_x_870) ;  /* 0xffffffb000c49947 */ /* 0x000fea000383ffff */
[----:B------:R-:W-:Y:S05]  /*52d0*/  EXIT ;  /* 0x000000000000794d */ /* 0x000fea0003800000 */
.L_x_871:
        /* <DEDUP_REMOVED lines=10> */
.L_x_1827:


//--------------------- .text._ZN13group_norm_v214gn_cuda_kernelI13__nv_bfloat16Li320ELi1ELi16ELi40ELi4096ELb1ELi128ELi320ELi320ELi4ELb1ELi4ELb0ELb0ENS_16CompileConditionILi900EEEEEvPT_PKS4_S7_S7_flPfS8_Pj --------------------------
	.section	.text._ZN13group_norm_v214gn_cuda_kernelI13__nv_bfloat16Li320ELi1ELi16ELi40ELi4096ELb1ELi128ELi320ELi320ELi4ELb1ELi4ELb0ELb0ENS_16CompileConditionILi900EEEEEvPT_PKS4_S7_S7_flPfS8_Pj,"ax",@progbits
	.align	128
        .global         _ZN13group_norm_v214gn_cuda_kernelI13__nv_bfloat16Li320ELi1ELi16ELi40ELi4096ELb1ELi128ELi320ELi320ELi4ELb1ELi4ELb0ELb0ENS_16CompileConditionILi900EEEEEvPT_PKS4_S7_S7_flPfS8_Pj
        .type           _ZN13group_norm_v214gn_cuda_kernelI13__nv_bfloat16Li320ELi1ELi16ELi40ELi4096ELb1ELi128ELi320ELi320ELi4ELb1ELi4ELb0ELb0ENS_16CompileConditionILi900EEEEEvPT_PKS4_S7_S7_flPfS8_Pj,@function
        .size           _ZN13group_norm_v214gn_cuda_kernelI13__nv_bfloat16Li320ELi1ELi16ELi40ELi4096ELb1ELi128ELi320ELi320ELi4ELb1ELi4ELb0ELb0ENS_16CompileConditionILi900EEEEEvPT_PKS4_S7_S7_flPfS8_Pj,(.L_x_1828 - _ZN13group_norm_v214gn_cuda_kernelI13__nv_bfloat16Li320ELi1ELi16ELi40ELi4096ELb1ELi128ELi320ELi320ELi4ELb1ELi4ELb0ELb0ENS_16CompileConditionILi900EEEEEvPT_PKS4_S7_S7_flPfS8_Pj)
        .other          _ZN13group_norm_v214gn_cuda_kernelI13__nv_bfloat16Li320ELi1ELi16ELi40ELi4096ELb1ELi128ELi320ELi320ELi4ELb1ELi4ELb0ELb0ENS_16CompileConditionILi900EEEEEvPT_PKS4_S7_S7_flPfS8_Pj,@"STO_CUDA_ENTRY STV_DEFAULT"
_ZN13group_norm_v214gn_cuda_kernelI13__nv_bfloat16Li320ELi1ELi16ELi40ELi4096ELb1ELi128ELi320ELi320ELi4ELb1ELi4ELb0ELb0ENS_16CompileConditionILi900EEEEEvPT_PKS4_S7_S7_flPfS8_Pj:
.text._ZN13group_norm_v214gn_cuda_kernelI13__nv_bfloat16Li320ELi1ELi16ELi40ELi4096ELb1ELi128ELi320ELi320ELi4ELb1ELi4ELb0ELb0ENS_16CompileConditionILi900EEEEEvPT_PKS4_S7_S7_flPfS8_Pj:
        /* <DEDUP_REMOVED lines=11> */
[----:B------:R-:W-:Y:S01]  /*00b0*/  UMOV UR8, 0x400 ;  /* 0x0000040000087882 */ /* 0x000fe20000000000 */
[----:B------:R-:W-:Y:S01]  /*00c0*/  ULOP3.LUT UR5, UR11, 0x1, URZ, 0xc0, !UPT ;  /* 0x000000010b057892 */ /* 0x000fe2000f8ec03f */
[----:B------:R-:W2:Y:S01]  /*00d0*/  S2R R0, SR_CTAID.X ;  /* 0x0000000000007919 */ /* 0x000ea20000002500 */
[----:B------:R-:W-:Y:S02]  /*00e0*/  USHF.L.U32 UR6, UR11, 0x3, URZ ;  /* 0x000000030b067899 */ /* 0x000fe4000800063f */
[----:B------:R-:W-:Y:S02]  /*00f0*/  UIMAD UR5, UR5, 0x140, URZ ;  /* 0x00000140050578a4 */ /* 0x000fe4000f8e023f */
[----:B------:R-:W-:Y:S01]  /*0100*/  ULOP3.LUT UR9, UR6, 0x8, URZ, 0xc0, !UPT ;  /* 0x0000000806097892 */ /* 0x000fe2000f8ec03f */
[----:B------:R-:W-:-:S03]  /*0110*/  ULDC.64 UR12, c[0x0][0x240] ;  /* 0x00009000000c7ab9 */ /* 0x000fc60000000a00 */
[----:B------:R-:W-:Y:S02]  /*0120*/  MOV R6, UR5 ;  /* 0x0000000500067c02 */ /* 0x000fe40008000f00 */
[----:B------:R-:W-:Y:S02]  /*0130*/  IADD3 R8, RZ, -UR9, RZ ;  /* 0x80000009ff087c10 */ /* 0x000fe4000fffe0ff */
[----:B------:R-:W-:Y:S01]  /*0140*/  ISETP.EQ.U32.AND P1, PT, RZ, UR12, PT ;  /* 0x0000000cff007c0c */ /* 0x000fe2000bf22070 */
[----:B-1----:R-:W-:Y:S02]  /*0150*/  ULEA UR7, UR10, UR8, 0x18 ;  /* 0x000000080a077291 */ /* 0x002fe4000f8ec03f */
[----:B------:R-:W-:-:S04]  /*0160*/  UIADD3 UR8, UR8, 0xc80, URZ ;  /* 0x00000c8008087890 */ /* 0x000fc8000fffe03f */
[----:B------:R-:W-:Y:S01]  /*0170*/  MOV R20, UR7 ;  /* 0x0000000700147c02 */ /* 0x000fe20008000f00 */
[----:B0-----:R-:W-:Y:S01]  /*0180*/  IMAD.WIDE.U32 R2, R19, -0x33333333, RZ ;  /* 0xcccccccd13027825 */ /* 0x001fe200078e00ff */
[----:B------:R-:W-:Y:S01]  /*0190*/  ULEA UR8, UR10, UR8, 0x18 ;  /* 0x000000080a087291 */ /* 0x000fe2000f8ec03f */
[----:B------:R-:W-:Y:S01]  /*01a0*/  ULDC.64 UR6, c[0x0][0x250] ;  /* 0x0000940000067ab9 */ /* 0x000fe20000000a00 */
[C---:B--2---:R-:W-:Y:S01]  /*01b0*/  LOP3.LUT P0, RZ, R0.reuse, 0x1f, RZ, 0xc0, !PT ;  /* 0x0000001f00ff7812 */ /* 0x044fe2000780c0ff */
[----:B------:R-:W-:Y:S01]  /*01c0*/  UMOV UR10, UR4 ;  /* 0x00000004000a7c82 */ /* 0x000fe20008000000 */
[----:B------:R-:W-:Y:S01]  /*01d0*/  SHF.R.U32.HI R7, RZ, 0x6, R3 ;  /* 0x00000006ff077819 */ /* 0x000fe20000011603 */
[----:B------:R-:W-:Y:S01]  /*01e0*/  UIMAD.WIDE.U32 UR6, UR11, 0x4, UR6 ;  /* 0x000000040b0678a5 */ /* 0x000fe2000f8e0006 */
[--C-:B------:R-:W-:Y:S01]  /*01f0*/  SHF.R.U32.HI R3, RZ, 0x2, R19.reuse ;  /* 0x00000002ff037819 */ /* 0x100fe20000011613 */
[----:B------:R-:W-:Y:S01]  /*0200*/  UMOV UR4, URZ ;  /* 0x0000003f00047c82 */ /* 0x000fe20008000000 */
[----:B------:R-:W-:Y:S01]  /*0210*/  LOP3.LUT R0, R0, 0x1f, RZ, 0xc0, !PT ;  /* 0x0000001f00007812 */ /* 0x000fe200078ec0ff */
[----:B------:R-:W-:Y:S01]  /*0220*/  IMAD R2, R7, -0x50, R19 ;  /* 0xffffffb007027824 */ /* 0x000fe200078e0213 */
[----:B------:R-:W-:-:S02]  /*0230*/  SHF.L.U32 R9, R3, 0x5, RZ ;  /* 0x0000000503097819 */ /* 0x000fc400000006ff */
[----:B------:R-:W-:Y:S01]  /*0240*/  IADD3 R5, R3, UR9, RZ ;  /* 0x0000000903057c10 */ /* 0x000fe2000fffe0ff */
[C---:B------:R-:W-:Y:S01]  /*0250*/  IMAD R4, R2.reuse, 0x28, R20 ;  /* 0x0000002802047824 */ /* 0x040fe200078e0214 */
[----:B------:R-:W-:Y:S02]  /*0260*/  LOP3.LUT R0, R9, 0xffffffe0, R0, 0xe2, !PT ;  /* 0xffffffe009007812 */ /* 0x000fe400078ee200 */
[----:B------:R-:W-:Y:S01]  /*0270*/  LEA R3, R2, UR5, 0x2 ;  /* 0x0000000502037c11 */ /* 0x000fe2000f8e10ff */
[----:B------:R-:W-:Y:S01]  /*0280*/  IMAD R5, R5, 0x28, -R6 ;  /* 0x0000002805057824 */ /* 0x000fe200078e0a06 */
[----:B------:R-:W-:Y:S01]  /*0290*/  ISETP.GT.U32.OR P0, PT, R19, 0x7, P0 ;  /* 0x000000071300780c */ /* 0x000fe20000704470 */
[----:B------:R0:W-:Y:S01]  /*02a0*/  STL [R1+0x12c], R0 ;  /* 0x00012c0001007387 */ /* 0x0001e20000100800 */
[----:B------:R-:W-:Y:S01]  /*02b0*/  UMOV UR5, URZ ;  /* 0x0000003f00057c82 */ /* 0x000fe20008000000 */
[----:B------:R-:W-:Y:S01]  /*02c0*/  IMAD.WIDE.U32 R2, R3, -0x33333333, RZ ;  /* 0xcccccccd03027825 */ /* 0x000fe200078e00ff */
[----:B------:R-:W-:-:S02]  /*02d0*/  MOV R2, R8 ;  /* 0x0000000800027202 */ /* 0x000fc40000000f00 */
[----:B------:R-:W-:Y:S02]  /*02e0*/  IADD3 R8, R5, 0x10, RZ ;  /* 0x0000001005087810 */ /* 0x000fe40007ffe0ff */
[----:B------:R-:W-:Y:S02]  /*02f0*/  LEA.HI R2, R3, R2, RZ, 0x1b ;  /* 0x0000000203027211 */ /* 0x000fe400078fd8ff */
[----:B------:R-:W-:Y:S02]  /*0300*/  SHF.L.U32 R3, R19, 0x3, RZ ;  /* 0x0000000313037819 */ /* 0x000fe400000006ff */
[----:B0-----:R-:W-:Y:S02]  /*0310*/  LEA R0, R7, R4, 0x3 ;  /* 0x0000000407007211 */ /* 0x001fe400078e18ff */
[C---:B------:R-:W-:Y:S02]  /*0320*/  LOP3.LUT R4, R5.reuse, 0x4, RZ, 0xfc, !PT ;  /* 0x0000000405047812 */ /* 0x040fe400078efcff */
[----:B------:R-:W-:Y:S01]  /*0330*/  IADD3 R6, R5, 0x8, RZ ;  /* 0x0000000805067810 */ /* 0x000fe20007ffe0ff */
[----:B------:R0:W-:Y:S01]  /*0340*/  STL [R1+0x130], R0 ;  /* 0x0001300001007387 */ /* 0x0001e20000100800 */
[----:B------:R-:W-:-:S02]  /*0350*/  SHF.R.S32.HI R4, RZ, 0x2, R4 ;  /* 0x00000002ff047819 */ /* 0x000fc40000011404 */
[C---:B------:R-:W-:Y:S02]  /*0360*/  IADD3 R7, R5.reuse, 0xc, RZ ;  /* 0x0000000c05077810 */ /* 0x040fe40007ffe0ff */
[C---:B------:R-:W-:Y:S01]  /*0370*/  IADD3 R9, R5.reuse, 0x14, RZ ;  /* 0x0000001405097810 */ /* 0x040fe20007ffe0ff */
[----:B------:R-:W-:Y:S01]  /*0380*/  IMAD R4, R4, 0x28, R20 ;  /* 0x0000002804047824 */ /* 0x000fe200078e0214 */
[C---:B------:R-:W-:Y:S02]  /*0390*/  IADD3 R10, R5.reuse, 0x18, RZ ;  /* 0x00000018050a7810 */ /* 0x040fe40007ffe0ff */
[C---:B------:R-:W-:Y:S02]  /*03a0*/  IADD3 R12, R5.reuse, 0x1c, RZ ;  /* 0x0000001c050c7810 */ /* 0x040fe40007ffe0ff */
[----:B0-----:R-:W-:Y:S02]  /*03b0*/  SHF.R.S32.HI R0, RZ, 0x2, R5 ;  /* 0x00000002ff007819 */ /* 0x001fe40000011405 */
[----:B------:R-:W-:-:S02]  /*03c0*/  IADD3 R14, R5, 0x20, RZ ;  /* 0x00000020050e7810 */ /* 0x000fc40007ffe0ff */
[----:B------:R-:W-:Y:S01]  /*03d0*/  IADD3 R16, R5, 0x24, RZ ;  /* 0x0000002405107810 */ /* 0x000fe20007ffe0ff */
[----:B------:R-:W-:Y:S01]  /*03e0*/  IMAD R0, R0, 0x28, R20 ;  /* 0x0000002800007824 */ /* 0x000fe200078e0214 */
[----:B------:R-:W-:Y:S02]  /*03f0*/  SHF.R.S32.HI R5, RZ, 0x2, R8 ;  /* 0x00000002ff057819 */ /* 0x000fe40000011408 */
[----:B------:R-:W-:Y:S02]  /*0400*/  SHF.R.S32.HI R6, RZ, 0x2, R6 ;  /* 0x00000002ff067819 */ /* 0x000fe40000011406 */
[----:B------:R-:W-:Y:S02]  /*0410*/  LOP3.LUT R3, R3, 0x18, RZ, 0xc0, !PT ;  /* 0x0000001803037812 */ /* 0x000fe400078ec0ff */
[----:B------:R-:W-:Y:S01]  /*0420*/  SHF.R.S32.HI R7, RZ, 0x2, R7 ;  /* 0x00000002ff077819 */ /* 0x000fe20000011407 */
[----:B------:R-:W-:Y:S01]  /*0430*/  IMAD R6, R6, 0x28, R20 ;  /* 0x0000002806067824 */ /* 0x000fe200078e0214 */
[----:B------:R-:W-:Y:S01]  /*0440*/  SHF.R.S32.HI R11, RZ, 0x2, R10 ;  /* 0x00000002ff0b7819 */ /* 0x000fe2000001140a */
[--C-:B------:R-:W-:Y:S01]  /*0450*/  IMAD R10, R5, 0x28, R20.reuse ;  /* 0x00000028050a7824 */ /* 0x100fe200078e0214 */
[----:B------:R-:W-:Y:S01]  /*0460*/  IADD3 R5, R0, R3, RZ ;  /* 0x0000000300057210 */ /* 0x000fe20007ffe0ff */
[----:B------:R-:W-:Y:S01]  /*0470*/  IMAD R8, R7, 0x28, R20 ;  /* 0x0000002807087824 */ /* 0x000fe200078e0214 */
[----:B------:R-:W-:-:S02]  /*0480*/  IADD3 R0, R3, R4, RZ ;  /* 0x0000000403007210 */ /* 0x000fc40007ffe0ff */
[----:B------:R-:W-:Y:S01]  /*0490*/  SHF.R.S32.HI R9, RZ, 0x2, R9 ;  /* 0x00000002ff097819 */ /* 0x000fe20000011409 */
[----:B------:R0:W-:Y:S01]  /*04a0*/  STL [R1+0x124], R5 ;  /* 0x0001240501007387 */ /* 0x0001e20000100800 */
[----:B------:R-:W-:Y:S02]  /*04b0*/  SHF.R.S32.HI R13, RZ, 0x2, R12 ;  /* 0x00000002ff0d7819 */ /* 0x000fe4000001140c */
[----:B------:R-:W-:Y:S01]  /*04c0*/  IADD3 R4, R3, R6, RZ ;  /* 0x0000000603047210 */ /* 0x000fe20007ffe0ff */
[----:B------:R1:W-:Y:S01]  /*04d0*/  STL [R1+0x120], R0 ;  /* 0x0001200001007387 */ /* 0x0003e20000100800 */
[----:B------:R-:W-:Y:S01]  /*04e0*/  SHF.R.S32.HI R15, RZ, 0x2, R14 ;  /* 0x00000002ff0f7819 */ /* 0x000fe2000001140e */
[----:B------:R-:W-:Y:S01]  /*04f0*/  IMAD R12, R9, 0x28, R20 ;  /* 0x00000028090c7824 */ /* 0x000fe200078e0214 */
[----:B------:R-:W-:Y:S01]  /*0500*/  SHF.R.S32.HI R17, RZ, 0x2, R16 ;  /* 0x00000002ff117819 */ /* 0x000fe20000011410 */
[--C-:B------:R-:W-:Y:S01]  /*0510*/  IMAD R14, R11, 0x28, R20.reuse ;  /* 0x000000280b0e7824 */ /* 0x100fe200078e0214 */
[----:B------:R2:W-:Y:S01]  /*0520*/  STL [R1+0x11c], R4 ;  /* 0x00011c0401007387 */ /* 0x0005e20000100800 */
[----:B0-----:R-:W-:Y:S01]  /*0530*/  IADD3 R5, R3, R10, RZ ;  /* 0x0000000a03057210 */ /* 0x001fe20007ffe0ff */
[--C-:B------:R-:W-:Y:S01]  /*0540*/  IMAD R16, R13, 0x28, R20.reuse ;  /* 0x000000280d107824 */ /* 0x100fe200078e0214 */
[----:B------:R-:W-:Y:S01]  /*0550*/  IADD3 R19, R19, UR9, RZ ;  /* 0x0000000913137c10 */ /* 0x000fe2000fffe0ff */
[--C-:B------:R-:W-:Y:S01]  /*0560*/  IMAD R18, R15, 0x28, R20.reuse ;  /* 0x000000280f127824 */ /* 0x100fe200078e0214 */
[----:B-1----:R-:W-:Y:S01]  /*0570*/  IADD3 R0, R3, R8, RZ ;  /* 0x0000000803007210 */ /* 0x002fe20007ffe0ff */
[----:B------:R-:W-:Y:S01]  /*0580*/  IMAD R20, R17, 0x28, R20 ;  /* 0x0000002811147824 */ /* 0x000fe200078e0214 */
[----:B------:R-:W-:Y:S01]  /*0590*/  ISETP.EQ.OR.EX P0, PT, RZ, UR13, P0, P1 ;  /* 0x0000000dff007c0c */ /* 0x000fe20008702710 */
[----:B------:R-:W-:Y:S01]  /*05a0*/  ULDC.64 UR12, c[0x0][0x208] ;  /* 0x00008200000c7ab9 */ /* 0x000fe20000000a00 */
[C---:B--2---:R-:W-:Y:S01]  /*05b0*/  IADD3 R4, R3.reuse, R12, RZ ;  /* 0x0000000c03047210 */ /* 0x044fe20007ffe0ff */
[----:B------:R0:W-:Y:S04]  /*05c0*/  STL [R1+0x118], R0 ;  /* 0x0001180001007387 */ /* 0x0001e80000100800 */
[----:B------:R1:W-:Y:S04]  /*05d0*/  STL [R1+0x114], R5 ;  /* 0x0001140501007387 */ /* 0x0003e80000100800 */
[----:B------:R2:W-:Y:S01]  /*05e0*/  STL [R1+0x110], R4 ;  /* 0x0001100401007387 */ /* 0x0005e20000100800 */
[----:B0-----:R-:W-:-:S02]  /*05f0*/  IADD3 R0, R3, R14, RZ ;  /* 0x0000000e03007210 */ /* 0x001fc40007ffe0ff */
[----:B-1----:R-:W-:-:S03]  /*0600*/  IADD3 R5, R3, R16, RZ ;  /* 0x0000001003057210 */ /* 0x002fc60007ffe0ff */
[----:B------:R0:W-:Y:S01]  /*0610*/  STL [R1+0x10c], R0 ;  /* 0x00010c0001007387 */ /* 0x0001e20000100800 */
[----:B--2---:R-:W-:-:S03]  /*0620*/  IADD3 R4, R3, R18, RZ ;  /* 0x0000001203047210 */ /* 0x004fc60007ffe0ff */
[----:B------:R-:W-:Y:S04]  /*0630*/  STL [R1+0x108], R5 ;  /* 0x0001080501007387 */ /* 0x000fe80000100800 */
[----:B------:R-:W-:Y:S01]  /*0640*/  STL [R1+0x104], R4 ;  /* 0x0001040401007387 */ /* 0x000fe20000100800 */
[----:B0-----:R-:W-:Y:S02]  /*0650*/  IADD3 R0, R3, R20, RZ ;  /* 0x0000001403007210 */ /* 0x001fe40007ffe0ff */
[----:B------:R-:W-:-:S03]  /*0660*/  SHF.R.S32.HI R3, RZ, 0x1f, R19 ;  /* 0x0000001fff037819 */ /* 0x000fc60000011413 */
[----:B------:R0:W-:Y:S02]  /*0670*/  STL [R1+0x100], R0 ;  /* 0x0001000001007387 */ /* 0x0001e40000100800 */
[----:B0-----:R-:W-:-:S05]  /*0680*/  LEA R0, R2, UR8, 0x3 ;  /* 0x0000000802007c11 */ /* 0x001fca000f8e18ff */
[----:B------:R0:W-:Y:S02]  /*0690*/  STL [R1+0x128], R0 ;  /* 0x0001280001007387 */ /* 0x0001e40000100800 */
.L_x_878:
[----:B------:R-:W1:Y:S01]  /*06a0*/  S2R R117, SR_TID.X ;  /* 0x0000000000757919 */ /* 0x000e620000002100 */
[----:B------:R-:W2:Y:S01]  /*06b0*/  S2UR UR18, SR_CTAID.X ;  /* 0x00000000001279c3 */ /* 0x000ea20000002500 */
[----:B------:R-:W-:Y:S01]  /*06c0*/  ULOP3.LUT UR9, UR11, 0x1, URZ, 0xc0, !UPT ;  /* 0x000000010b097892 */ /* 0x000fe2000f8ec03f */
[----:B------:R-:W-:Y:S01]  /*06d0*/  HFMA2.MMA R113, -RZ, RZ, 0, 0 ;  /* 0x00000000ff717435 */ /* 0x000fe200000001ff */
[----:B------:R-:W-:Y:S01]  /*06e0*/  ULDC.64 UR14, c[0x0][0x218] ;  /* 0x00008600000e7ab9 */ /* 0x000fe20000000a00 */
[----:B------:R-:W-:Y:S01]  /*06f0*/  ULDC.64 UR16, c[0x0][0x228] ;  /* 0x00008a0000107ab9 */ /* 0x000fe20000000a00 */
[----:B-1----:R-:W-:-:S05]  /*0700*/  IMAD.WIDE.U32 R2, R117, -0x33333333, RZ ;  /* 0xcccccccd75027825 */ /* 0x002fca00078e00ff */
[----:B------:R-:W-:Y:S02]  /*0710*/  SHF.R.U32.HI R2, RZ, 0x6, R3 ;  /* 0x00000006ff027819 */ /* 0x000fe40000011603 */
[----:B------:R-:W-:Y:S01]  /*0720*/  MOV R3, UR9 ;  /* 0x0000000900037c02 */ /* 0x000fe20008000f00 */
[----:B--2---:R-:W-:Y:S02]  /*0730*/  USHF.L.U32 UR9, UR18, 0x7, URZ ;  /* 0x0000000712097899 */ /* 0x004fe4000800063f */
[----:B------:R-:W-:Y:S02]  /*0740*/  IMAD R112, R2, -0x50, R117 ;  /* 0xffffffb002707824 */ /* 0x000fe400078e0275 */
[----:B------:R-:W-:Y:S02]  /*0750*/  ULOP3.LUT UR9, UR9, 0xf80, URZ, 0xc0, !UPT ;  /* 0x00000f8009097892 */ /* 0x000fe4000f8ec03f */
[----:B------:R-:W-:Y:S01]  /*0760*/  IMAD R112, R3, 0x50, R112 ;  /* 0x0000005003707824 */ /* 0x000fe200078e0270 */
[----:B------:R-:W-:-:S03]  /*0770*/  MOV R3, UR10 ;  /* 0x0000000a00037c02 */ /* 0x000fc60008000f00 */
[----:B------:R-:W-:Y:S01]  /*0780*/  IADD3 R4, R2, UR9, RZ ;  /* 0x0000000902047c10 */ /* 0x000fe2000fffe0ff */
[----:B------:R-:W-:Y:S01]  /*0790*/  UIMAD UR9, UR5, 0x280000, URZ ;  /* 0x00280000050978a4 */ /* 0x000fe2000f8e023f */
[----:B------:R-:W-:-:S03]  /*07a0*/  SHF.L.U32 R112, R112, 0x2, RZ ;  /* 0x0000000270707819 */ /* 0x000fc600000006ff */
[----:B------:R-:W-:Y:S02]  /*07b0*/  IMAD R4, R4, 0x280, RZ ;  /* 0x0000028004047824 */ /* 0x000fe400078e02ff */
[----:B------:R-:W-:-:S05]  /*07c0*/  IMAD.WIDE.U32 R2, R3, 0x280000, R112 ;  /* 0x0028000003027825 */ /* 0x000fca00078e0070 */
[----:B------:R-:W-:Y:S02]  /*07d0*/  IADD3 R34, R3, UR9, RZ ;  /* 0x0000000903227c10 */ /* 0x000fe4000fffe0ff */
[----:B------:R-:W-:-:S04]  /*07e0*/  IADD3 R33, P1, R4, R2, RZ ;  /* 0x0000000204217210 */ /* 0x000fc80007f3e0ff */
[----:B0-----:R-:W-:Y:S02]  /*07f0*/  IADD3.X R0, RZ, R34, RZ, P1, !PT ;  /* 0x00000022ff007210 */ /* 0x001fe40000ffe4ff */
[C---:B------:R-:W-:Y:S02]  /*0800*/  LEA R110, P1, R33.reuse, UR14, 0x1 ;  /* 0x0000000e216e7c11 */ /* 0x040fe4000f8208ff */
[----:B------:R-:W-:Y:S01]  /*0810*/  IADD3 R3, R4, 0xa00, RZ ;  /* 0x00000a0004037810 */ /* 0x000fe20007ffe0ff */
[----:B------:R0:W-:Y:S01]  /*0820*/  STL [R1+0x18], R0 ;  /* 0x0000180001007387 */ /* 0x0001e20000100800 */
[----:B------:R-:W-:-:S06]  /*0830*/  LEA.HI.X R111, R33, UR15, R0, 0x1, P1 ;  /* 0x0000000f216f7c11 */ /* 0x000fcc00088f0c00 */
[----:B------:R-:W2:Y:S01]  /*0840*/  LDG.E.64.CONSTANT R110, desc[UR12][R110.64] ;  /* 0x0000000c6e6e7981 */ /* 0x000ea2000c1e9b00 */
        /* <DEDUP_REMOVED lines=13> */
[----:B------:R-:W4:Y:S01]  /*0920*/  LDG.E.64.CONSTANT R106, desc[UR12][R106.64] ;  /* 0x0000000c6a6a7981 */ /* 0x000f22000c1e9b00 */
[----:B------:R-:W-:-:S04]  /*0930*/  IADD3 R30, P1, R3, R2, RZ ;  /* 0x00000002031e7210 */ /* 0x000fc80007f3e0ff */
[----:B0-----:R-:W-:Y:S02]  /*0940*/  IADD3.X R0, RZ, R34, RZ, P1, !PT ;  /* 0x00000022ff007210 */ /* 0x001fe40000ffe4ff */
[----:B------:R-:W-:Y:S02]  /*0950*/  LEA R104, P1, R30, UR14, 0x1 ;  /* 0x0000000e1e687c11 */ /* 0x000fe4000f8208ff */
[----:B------:R-:W-:Y:S01]  /*0960*/  IADD3 R29, R4, 0x2800, RZ ;  /* 0x00002800041d7810 */ /* 0x000fe20007ffe0ff */
[----:B------:R0:W-:Y:S01]  /*0970*/  STL [R1+0x2c], R0 ;  /* 0x00002c0001007387 */ /* 0x0001e20000100800 */
[----:B------:R-:W-:-:S06]  /*0980*/  LEA.HI.X R105, R30, UR15, R0, 0x1, P1 ;  /* 0x0000000f1e697c11 */ /* 0x000fcc00088f0c00 */
[----:B------:R-:W5:Y:S01]  /*0990*/  LDG.E.64.CONSTANT R104, desc[UR12][R104.64] ;  /* 0x0000000c68687981 */ /* 0x000f62000c1e9b00 */
        /* <DEDUP_REMOVED lines=33> */
[----:B------:R-:W-:-:S06]  /*0bb0*/  LEA.HI.X R95, R25, UR15, R0, 0x1, P1 ;  /* 0x0000000f195f7c11 */ /* 0x000fcc00088f0c00 */
[----:B------:R-:W5:Y:S01]  /*0bc0*/  LDG.E.64.CONSTANT R94, desc[UR12][R94.64] ;  /* 0x0000000c5e5e7981 */ /* 0x000f62000c1e9b00 */
        /* <DEDUP_REMOVED lines=15> */
[----:B------:R-:W-:Y:S02]  /*0cc0*/  IADD3 R21, R4, 0x7800, RZ ;  /* 0x0000780004157810 */ /* 0x000fe40007ffe0ff */
[----:B0-----:R-:W-:Y:S02]  /*0cd0*/  IADD3.X R0, RZ, R34, RZ, P1, !PT ;  /* 0x00000022ff007210 */ /* 0x001fe40000ffe4ff */
[----:B------:R-:W-:-:S03]  /*0ce0*/  LEA R88, P1, R22, UR14, 0x1 ;  /* 0x0000000e16587c11 */ /* 0x000fc6000f8208ff */
        /* <DEDUP_REMOVED lines=11> */
[----:B------:R-:W-:Y:S02]  /*0da0*/  IADD3.X R7, RZ, R34, RZ, P1, !PT ;  /* 0x00000022ff077210 */ /* 0x000fe40000ffe4ff */
[----:B------:R-:W-:Y:S02]  /*0db0*/  LEA R84, P1, R20, UR14, 0x1 ;  /* 0x0000000e14547c11 */ /* 0x000fe4000f8208ff */
[----:B------:R-:W-:Y:S01]  /*0dc0*/  IADD3 R19, R4, 0x8c00, RZ ;  /* 0x00008c0004137810 */ /* 0x000fe20007ffe0ff */
[----:B------:R1:W-:Y:S01]  /*0dd0*/  STL [R1+0x54], R7 ;  /* 0x0000540701007387 */ /* 0x0003e20000100800 */
[----:B------:R-:W-:Y:S02]  /*0de0*/  LEA.HI.X R85, R20, UR15, R7, 0x1, P1 ;  /* 0x0000000f14557c11 */ /* 0x000fe400088f0c07 */
[----:B------:R-:W-:-:S04]  /*0df0*/  IADD3 R19, P1, R19, R2, RZ ;  /* 0x0000000213137210 */ /* 0x000fc80007f3e0ff */
[----:B------:R-:W5:Y:S01]  /*0e00*/  LDG.E.64.CONSTANT R84, desc[UR12][R84.64] ;  /* 0x0000000c54547981 */ /* 0x000f62000c1e9b00 */
[C---:B------:R-:W-:Y:S02]  /*0e10*/  IADD3 R17, R4.reuse, 0xa000, RZ ;  /* 0x0000a00004117810 */ /* 0x040fe40007ffe0ff */
[----:B------:R-:W-:Y:S02]  /*0e20*/  IADD3 R15, R4, 0xb400, RZ ;  /* 0x0000b400040f7810 */ /* 0x000fe40007ffe0ff */
[C---:B--2---:R-:W-:Y:S02]  /*0e30*/  PRMT R3, R110.reuse, 0x7632, R3 ;  /* 0x000076326e037816 */ /* 0x044fe40000000003 */
[----:B0-----:R-:W-:Y:S02]  /*0e40*/  SHF.L.U32 R0, R110, 0x10, RZ ;  /* 0x000000106e007819 */ /* 0x001fe400000006ff */
[----:B------:R-:W-:Y:S02]  /*0e50*/  SHF.L.U32 R6, R3, 0x10, RZ ;  /* 0x0000001003067819 */ /* 0x000fe400000006ff */
[----:B------:R-:W-:Y:S01]  /*0e60*/  SHF.L.U32 R8, R111, 0x10, RZ ;  /* 0x000000106f087819 */ /* 0x000fe200000006ff */
[----:B------:R-:W-:Y:S01]  /*0e70*/  FADD.FTZ R3, RZ, R0 ;  /* 0x00000000ff037221 */ /* 0x000fe20000010000 */
[----:B------:R-:W-:-:S03]  /*0e80*/  FFMA.FTZ R5, R0, R0, RZ ;  /* 0x0000000000057223 */ /* 0x000fc600000100ff */
[----:B-1----:R-:W-:Y:S01]  /*0e90*/  FADD.FTZ R7, R3, R6 ;  /* 0x0000000603077221 */ /* 0x002fe20000010000 */
[----:B------:R-:W-:Y:S01]  /*0ea0*/  FFMA.FTZ R6, R6, R6, R5 ;  /* 0x0000000606067223 */ /* 0x000fe20000010005 */
[----:B------:R0:W-:Y:S01]  /*0eb0*/  STL [R1+0x8], R8 ;  /* 0x0000080801007387 */ /* 0x0001e20000100800 */
[----:B------:R-:W-:Y:S01]  /*0ec0*/  PRMT R3, R111, 0x7632, R3 ;  /* 0x000076326f037816 */ /* 0x000fe20000000003 */
[----:B------:R-:W-:Y:S01]  /*0ed0*/  FADD.FTZ R7, R7, R8 ;  /* 0x0000000807077221 */ /* 0x000fe20000010000 */
[----:B------:R-:W-:Y:S01]  /*0ee0*/  FFMA.FTZ R6, R8, R8, R6 ;  /* 0x0000000808067223 */ /* 0x000fe20000010006 */
[----:B0-----:R-:W-:Y:S02]  /*0ef0*/  IADD3.X R8, RZ, R34, RZ, P1, !PT ;  /* 0x00000022ff087210 */ /* 0x001fe40000ffe4ff */
[----:B------:R-:W-:-:S04]  /*0f00*/  LEA R82, P1, R19, UR14, 0x1 ;  /* 0x0000000e13527c11 */ /* 0x000fc8000f8208ff */
[----:B------:R-:W-:Y:S02]  /*0f10*/  LEA.HI.X R83, R19, UR15, R8, 0x1, P1 ;  /* 0x0000000f13537c11 */ /* 0x000fe400088f0c08 */
[----:B------:R-:W-:-:S04]  /*0f20*/  IADD3 R5, R4, 0x9600, RZ ;  /* 0x0000960004057810 */ /* 0x000fc80007ffe0ff */
[----:B------:R-:W2:Y:S01]  /*0f30*/  LDG.E.64.CONSTANT R82, desc[UR12][R82.64] ;  /* 0x0000000c52527981 */ /* 0x000ea2000c1e9b00 */
[----:B------:R-:W-:-:S04]  /*0f40*/  IADD3 R18, P2, R5, R2, RZ ;  /* 0x0000000205127210 */ /* 0x000fc80007f5e0ff */
[----:B------:R-:W-:Y:S02]  /*0f50*/  IADD3.X R5, RZ, R34, RZ, P2, !PT ;  /* 0x00000022ff057210 */ /* 0x000fe400017fe4ff */
[C---:B------:R-:W-:Y:S02]  /*0f60*/  LEA R80, P1, R18.reuse, UR14, 0x1 ;  /* 0x0000000e12507c11 */ /* 0x040fe4000f8208ff */
[----:B------:R-:W-:Y:S02]  /*0f70*/  SHF.L.U32 R3, R3, 0x10, RZ ;  /* 0x0000001003037819 */ /* 0x000fe400000006ff */
[----:B------:R-:W-:Y:S01]  /*0f80*/  LEA.HI.X R81, R18, UR15, R5, 0x1, P1 ;  /* 0x0000000f12517c11 */ /* 0x000fe200088f0c05 */
[----:B------:R0:W-:Y:S02]  /*0f90*/  STL [R1+0x58], R8 ;  /* 0x0000580801007387 */ /* 0x0001e40000100800 */
[--C-:B------:R-:W-:Y:S01]  /*0fa0*/  FADD.FTZ R7, R7, R3.reuse ;  /* 0x0000000307077221 */ /* 0x100fe20000010000 */
[----:B------:R-:W-:Y:S01]  /*0fb0*/  FFMA.FTZ R6, R3, R3, R6 ;  /* 0x0000000303067223 */ /* 0x000fe20000010006 */
[----:B---3--:R-:W-:Y:S01]  /*0fc0*/  PRMT R3, R108, 0x7632, R3 ;  /* 0x000076326c037816 */ /* 0x008fe20000000003 */
[----:B------:R-:W3:Y:S01]  /*0fd0*/  LDG.E.64.CONSTANT R80, desc[UR12][R80.64] ;  /* 0x0000000c50507981 */ /* 0x000ee2000c1e9b00 */
[----:B------:R-:W-:-:S02]  /*0fe0*/  IADD3 R17, P2, R17, R2, RZ ;  /* 0x0000000211117210 */ /* 0x000fc40007f5e0ff */
[----:B0-----:R-:W-:Y:S02]  /*0ff0*/  SHF.L.U32 R8, R108, 0x10, RZ ;  /* 0x000000106c087819 */ /* 0x001fe400000006ff */
[----:B------:R-:W-:-:S03]  /*1000*/  SHF.L.U32 R3, R3, 0x10, RZ ;  /* 0x0000001003037819 */ /* 0x000fc600000006ff */
[----:B------:R-:W-:Y:S01]  /*1010*/  FADD.FTZ R7, R7, R8 ;  /* 0x0000000807077221 */ /* 0x000fe20000010000 */
[----:B------:R-:W-:Y:S01]  /*1020*/  FFMA.FTZ R6, R8, R8, R6 ;  /* 0x0000000808067223 */ /* 0x000fe20000010006 */
[----:B------:R0:W-:Y:S01]  /*1030*/  STL [R1+0x4], R8 ;  /* 0x0000040801007387 */ /* 0x0001e20000100800 */
[----:B------:R-:W-:Y:S01]  /*1040*/  LEA R78, P1, R17, UR14, 0x1 ;  /* 0x0000000e114e7c11 */ /* 0x000fe2000f8208ff */
[----:B------:R-:W-:Y:S02]  /*1050*/  FADD.FTZ R7, R7, R3 ;  /* 0x0000000307077221 */ /* 0x000fe40000010000 */
[----:B------:R1:W-:Y:S01]  /*1060*/  STL [R1+0x5c], R5 ;  /* 0x00005c0501007387 */ /* 0x0003e20000100800 */
[----:B------:R-:W-:Y:S01]  /*1070*/  FFMA.FTZ R6, R3, R3, R6 ;  /* 0x0000000303067223 */ /* 0x000fe20000010006 */
[----:B0-----:R-:W-:Y:S02]  /*1080*/  IADD3.X R8, RZ, R34, RZ, P2, !PT ;  /* 0x00000022ff087210 */ /* 0x001fe400017fe4ff */
[----:B-1----:R-:W-:-:S03]  /*1090*/  SHF.L.U32 R5, R109, 0x10, RZ ;  /* 0x000000106d057819 */ /* 0x002fc600000006ff */
[----:B------:R-:W-:Y:S01]  /*10a0*/  STL [R1+0x60], R8 ;  /* 0x0000600801007387 */ /* 0x000fe20000100800 */
[----:B------:R-:W-:-:S03]  /*10b0*/  LEA.HI.X R79, R17, UR15, R8, 0x1, P1 ;  /* 0x0000000f114f7c11 */ /* 0x000fc600088f0c08 */
[----:B------:R0:W-:Y:S01]  /*10c0*/  STL [R1], R5 ;  /* 0x0000000501007387 */ /* 0x0001e20000100800 */
[----:B------:R-:W-:Y:S01]  /*10d0*/  FADD.FTZ R7, R7, R5 ;  /* 0x0000000507077221 */ /* 0x000fe20000010000 */
[----:B------:R-:W-:Y:S01]  /*10e0*/  FFMA.FTZ R6, R5, R5, R6 ;  /* 0x0000000505067223 */ /* 0x000fe20000010006 */
[----:B------:R-:W-:Y:S01]  /*10f0*/  PRMT R3, R109, 0x7632, R3 ;  /* 0x000076326d037816 */ /* 0x000fe20000000003 */
[----:B------:R-:W3:Y:S01]  /*1100*/  LDG.E.64.CONSTANT R78, desc[UR12][R78.64] ;  /* 0x0000000c4e4e7981 */ /* 0x000ee2000c1e9b00 */
[----:B0-----:R-:W-:-:S04]  /*1110*/  IADD3 R5, R4, 0xaa00, RZ ;  /* 0x0000aa0004057810 */ /* 0x001fc80007ffe0ff */
[----:B------:R-:W-:Y:S02]  /*1120*/  IADD3 R16, P1, R5, R2, RZ ;  /* 0x0000000205107210 */ /* 0x000fe40007f3e0ff */
[----:B------:R-:W-:Y:S02]  /*1130*/  SHF.L.U32 R3, R3, 0x10, RZ ;  /* 0x0000001003037819 */ /* 0x000fe400000006ff */
[----:B------:R-:W-:Y:S02]  /*1140*/  IADD3.X R9, RZ, R34, RZ, P1, !PT ;  /* 0x00000022ff097210 */ /* 0x000fe40000ffe4ff */
[----:B------:R-:W-:Y:S01]  /*1150*/  LEA R76, P1, R16, UR14, 0x1 ;  /* 0x0000000e104c7c11 */ /* 0x000fe2000f8208ff */
[----:B------:R-:W-:Y:S01]  /*1160*/  FADD.FTZ R8, R7, R3 ;  /* 0x0000000307087221 */ /* 0x000fe20000010000 */
[----:B------:R-:W-:Y:S01]  /*1170*/  FFMA.FTZ R6, R3, R3, R6 ;  /* 0x0000000303067223 */ /* 0x000fe20000010006 */
[----:B----4-:R-:W-:Y:S02]  /*1180*/  SHF.L.U32 R165, R106, 0x10, RZ ;  /* 0x000000106aa57819 */ /* 0x010fe400000006ff */
[----:B------:R-:W-:-:S02]  /*1190*/  LEA.HI.X R77, R16, UR15, R9, 0x1, P1 ;  /* 0x0000000f104d7c11 */ /* 0x000fc400088f0c09 */
[----:B------:R-:W-:Y:S01]  /*11a0*/  PRMT R3, R106, 0x7632, R3 ;  /* 0x000076326a037816 */ /* 0x000fe20000000003 */
[----:B------:R-:W-:Y:S01]  /*11b0*/  FADD.FTZ R8, R8, R165 ;  /* 0x000000a508087221 */ /* 0x000fe20000010000 */
[----:B------:R-:W-:Y:S02]  /*11c0*/  FFMA.FTZ R6, R165, R165, R6 ;  /* 0x000000a5a5067223 */ /* 0x000fe40000010006 */
[----:B------:R-:W-:Y:S01]  /*11d0*/  SHF.L.U32 R5, R3, 0x10, RZ ;  /* 0x0000001003057819 */ /* 0x000fe200000006ff */
[----:B------:R-:W4:Y:S01]  /*11e0*/  LDG.E.64.CONSTANT R76, desc[UR12][R76.64] ;  /* 0x0000000c4c4c7981 */ /* 0x000f22000c1e9b00 */
[----:B------:R-:W-:Y:S02]  /*11f0*/  IADD3 R15, P1, R15, R2, RZ ;  /* 0x000000020f0f7210 */ /* 0x000fe40007f3e0ff */
[C---:B------:R-:W-:Y:S01]  /*1200*/  SHF.L.U32 R164, R107.reuse, 0x10, RZ ;  /* 0x000000106ba47819 */ /* 0x040fe200000006ff */
[----:B------:R-:W-:Y:S01]  /*1210*/  FADD.FTZ R7, R8, R5 ;  /* 0x0000000508077221 */ /* 0x000fe20000010000 */
[----:B------:R-:W-:Y:S01]  /*1220*/  PRMT R3, R107, 0x7632, R3 ;  /* 0x000076326b037816 */ /* 0x000fe20000000003 */
[----:B------:R-:W-:Y:S01]  /*1230*/  FFMA.FTZ R5, R5, R5, R6 ;  /* 0x0000000505057223 */ /* 0x000fe20000010006 */
[----:B------:R-:W-:-:S02]  /*1240*/  IADD3.X R10, RZ, R34, RZ, P1, !PT ;  /* 0x00000022ff0a7210 */ /* 0x000fc40000ffe4ff */
[----:B------:R-:W-:Y:S01]  /*1250*/  LEA R74, P1, R15, UR14, 0x1 ;  /* 0x0000000e0f4a7c11 */ /* 0x000fe2000f8208ff */
[----:B------:R-:W-:Y:S01]  /*1260*/  FADD.FTZ R7, R7, R164 ;  /* 0x000000a407077221 */ /* 0x000fe20000010000 */
[----:B------:R-:W-:Y:S01]  /*1270*/  SHF.L.U32 R6, R3, 0x10, RZ ;  /* 0x0000001003067819 */ /* 0x000fe200000006ff */
[----:B------:R-:W-:Y:S01]  /*1280*/  FFMA.FTZ R5, R164, R164, R5 ;  /* 0x000000a4a4057223 */ /* 0x000fe20000010005 */
[----:B------:R-:W-:-:S03]  /*1290*/  LEA.HI.X R75, R15, UR15, R10, 0x1, P1 ;  /* 0x0000000f0f4b7c11 */ /* 0x000fc600088f0c0a */
[----:B------:R-:W-:Y:S01]  /*12a0*/  FADD.FTZ R8, R7, R6 ;  /* 0x0000000607087221 */ /* 0x000fe20000010000 */
[----:B------:R-:W-:Y:S01]  /*12b0*/  FFMA.FTZ R6, R6, R6, R5 ;  /* 0x0000000606067223 */ /* 0x000fe20000010005 */
[----:B------:R-:W-:Y:S01]  /*12c0*/  IADD3 R5, R4, 0xbe00, RZ ;  /* 0x0000be0004057810 */ /* 0x000fe20007ffe0ff */
[----:B------:R-:W4:Y:S01]  /*12d0*/  LDG.E.64.CONSTANT R74, desc[UR12][R74.64] ;  /* 0x0000000c4a4a7981 */ /* 0x000f22000c1e9b00 */
[C---:B-----5:R-:W-:Y:S02]  /*12e0*/  SHF.L.U32 R163, R104.reuse, 0x10, RZ ;  /* 0x0000001068a37819 */ /* 0x060fe400000006ff */
[----:B------:R-:W-:Y:S02]  /*12f0*/  PRMT R3, R104, 0x7632, R3 ;  /* 0x0000763268037816 */ /* 0x000fe40000000003 */
[----:B------:R-:W-:Y:S01]  /*1300*/  IADD3 R14, P2, R5, R2, RZ ;  /* 0x00000002050e7210 */ /* 0x000fe20007f5e0ff */
[----:B------:R-:W-:Y:S01]  /*1310*/  FADD.FTZ R8, R8, R163 ;  /* 0x000000a308087221 */ /* 0x000fe20000010000 */
[----:B------:R-:W-:Y:S01]  /*1320*/  SHF.L.U32 R3, R3, 0x10, RZ ;  /* 0x0000001003037819 */ /* 0x000fe200000006ff */
[----:B------:R-:W-:Y:S01]  /*1330*/  FFMA.FTZ R6, R163, R163, R6 ;  /* 0x000000a3a3067223 */ /* 0x000fe20000010006 */
[----:B------:R-:W-:-:S02]  /*1340*/  IADD3.X R5, RZ, R34, RZ, P2, !PT ;  /* 0x00000022ff057210 */ /* 0x000fc400017fe4ff */
[----:B------:R-:W-:Y:S01]  /*1350*/  LEA R72, P1, R14, UR14, 0x1 ;  /* 0x0000000e0e487c11 */ /* 0x000fe2000f8208ff */
[----:B------:R0:W-:Y:S01]  /*1360*/  STL [R1+0x64], R9 ;  /* 0x0000640901007387 */ /* 0x0001e20000100800 */
[----:B------:R-:W-:Y:S02]  /*1370*/  FADD.FTZ R7, R8, R3 ;  /* 0x0000000308077221 */ /* 0x000fe40000010000 */
[----:B------:R-:W-:Y:S02]  /*1380*/  LEA.HI.X R73, R14, UR15, R5, 0x1, P1 ;  /* 0x0000000f0e497c11 */ /* 0x000fe400088f0c05 */
[----:B------:R-:W-:Y:S02]  /*1390*/  SHF.L.U32 R162, R105, 0x10, RZ ;  /* 0x0000001069a27819 */ /* 0x000fe400000006ff */
[----:B------:R-:W-:Y:S02]  /*13a0*/  IADD3 R13, R4, 0xc800, RZ ;  /* 0x0000c800040d7810 */ /* 0x000fe40007ffe0ff */
[----:B------:R-:W5:Y:S01]  /*13b0*/  LDG.E.64.CONSTANT R72, desc[UR12][R72.64] ;  /* 0x0000000c48487981 */ /* 0x000f62000c1e9b00 */
[----:B0-----:R-:W-:Y:S01]  /*13c0*/  FFMA.FTZ R9, R3, R3, R6 ;  /* 0x0000000303097223 */ /* 0x001fe20000010006 */
[----:B------:R-:W-:Y:S01]  /*13d0*/  PRMT R3, R105, 0x7632, R3 ;  /* 0x0000763269037816 */ /* 0x000fe20000000003 */
[----:B------:R-:W-:Y:S01]  /*13e0*/  FADD.FTZ R7, R7, R162 ;  /* 0x000000a207077221 */ /* 0x000fe20000010000 */
[----:B------:R-:W-:-:S02]  /*13f0*/  IADD3 R13, P2, R13, R2, RZ ;  /* 0x000000020d0d7210 */ /* 0x000fc40007f5e0ff */
[----:B------:R-:W-:Y:S02]  /*1400*/  SHF.L.U32 R6, R3, 0x10, RZ ;  /* 0x0000001003067819 */ /* 0x000fe400000006ff */
[----:B------:R-:W-:-:S03]  /*1410*/  LEA R70, P1, R13, UR14, 0x1 ;  /* 0x0000000e0d467c11 */ /* 0x000fc6000f8208ff */
[----:B------:R-:W-:Y:S01]  /*1420*/  FADD.FTZ R8, R7, R6 ;  /* 0x0000000607087221 */ /* 0x000fe20000010000 */
[----:B------:R-:W-:Y:S01]  /*1430*/  IADD3.X R7, RZ, R34, RZ, P2, !PT ;  /* 0x00000022ff077210 */ /* 0x000fe200017fe4ff */
[----:B------:R-:W-:Y:S01]  /*1440*/  STL [R1+0x68], R10 ;  /* 0x0000680a01007387 */ /* 0x000fe20000100800 */
[----:B------:R-:W-:Y:S02]  /*1450*/  FFMA.FTZ R9, R162, R162, R9 ;  /* 0x000000a2a2097223 */ /* 0x000fe40000010009 */
[----:B------:R-:W-:Y:S01]  /*1460*/  LEA.HI.X R71, R13, UR15, R7, 0x1, P1 ;  /* 0x0000000f0d477c11 */ /* 0x000fe200088f0c07 */
[----:B------:R0:W-:Y:S01]  /*1470*/  STL [R1+0x6c], R5 ;  /* 0x00006c0501007387 */ /* 0x0001e20000100800 */
[----:B------:R-:W-:Y:S01]  /*1480*/  SHF.L.U32 R161, R102, 0x10, RZ ;  /* 0x0000001066a17819 */ /* 0x000fe200000006ff */
[----:B------:R-:W-:Y:S01]  /*1490*/  FFMA.FTZ R6, R6, R6, R9 ;  /* 0x0000000606067223 */ /* 0x000fe20000010009 */
[----:B------:R-:W-:Y:S02]  /*14a0*/  PRMT R3, R102, 0x7632, R3 ;  /* 0x0000763266037816 */ /* 0x000fe40000000003 */
[----:B------:R-:W5:Y:S01]  /*14b0*/  LDG.E.64.CONSTANT R70, desc[UR12][R70.64] ;  /* 0x0000000c46467981 */ /* 0x000f62000c1e9b00 */
[----:B0-----:R-:W-:Y:S01]  /*14c0*/  IADD3 R5, R4, 0xd200, RZ ;  /* 0x0000d20004057810 */ /* 0x001fe20007ffe0ff */
[----:B------:R-:W-:Y:S01]  /*14d0*/  FADD.FTZ R8, R8, R161 ;  /* 0x000000a108087221 */ /* 0x000fe20000010000 */
[----:B------:R-:W-:-:S02]  /*14e0*/  SHF.L.U32 R3, R3, 0x10, RZ ;  /* 0x0000001003037819 */ /* 0x000fc400000006ff */
[----:B------:R-:W-:Y:S01]  /*14f0*/  IADD3 R12, P1, R5, R2, RZ ;  /* 0x00000002050c7210 */ /* 0x000fe20007f3e0ff */
[----:B------:R-:W-:Y:S01]  /*1500*/  FFMA.FTZ R6, R161, R161, R6 ;  /* 0x000000a1a1067223 */ /* 0x000fe20000010006 */
[----:B------:R0:W-:Y:S02]  /*1510*/  STL [R1+0x70], R7 ;  /* 0x0000700701007387 */ /* 0x0001e40000100800 */
[----:B------:R-:W-:Y:S01]  /*1520*/  IADD3.X R10, RZ, R34, RZ, P1, !PT ;  /* 0x00000022ff0a7210 */ /* 0x000fe20000ffe4ff */
[----:B------:R-:W-:Y:S01]  /*1530*/  FFMA.FTZ R9, R3, R3, R6 ;  /* 0x0000000303097223 */ /* 0x000fe20000010006 */
[----:B------:R-:W-:Y:S02]  /*1540*/  LEA R68, P1, R12, UR14, 0x1 ;  /* 0x0000000e0c447c11 */ /* 0x000fe4000f8208ff */
[C---:B------:R-:W-:Y:S01]  /*1550*/  SHF.L.U32 R160, R103.reuse, 0x10, RZ ;  /* 0x0000001067a07819 */ /* 0x040fe200000006ff */
[--C-:B0-----:R-:W-:Y:S01]  /*1560*/  FADD.FTZ R7, R8, R3.reuse ;  /* 0x0000000308077221 */ /* 0x101fe20000010000 */
[----:B------:R-:W-:-:S02]  /*1570*/  PRMT R3, R103, 0x7632, R3 ;  /* 0x0000763267037816 */ /* 0x000fc40000000003 */
[----:B------:R-:W-:Y:S01]  /*1580*/  LEA.HI.X R69, R12, UR15, R10, 0x1, P1 ;  /* 0x0000000f0c457c11 */ /* 0x000fe200088f0c0a */
[----:B------:R-:W-:Y:S01]  /*1590*/  FADD.FTZ R7, R7, R160 ;  /* 0x000000a007077221 */ /* 0x000fe20000010000 */
[----:B------:R-:W-:Y:S01]  /*15a0*/  SHF.L.U32 R6, R3, 0x10, RZ ;  /* 0x0000001003067819 */ /* 0x000fe200000006ff */
[----:B------:R-:W-:Y:S01]  /*15b0*/  FFMA.FTZ R9, R160, R160, R9 ;  /* 0x000000a0a0097223 */ /* 0x000fe20000010009 */
[----:B------:R-:W-:Y:S02]  /*15c0*/  IADD3 R11, R4, 0xdc00, RZ ;  /* 0x0000dc00040b7810 */ /* 0x000fe40007ffe0ff */
[----:B------:R-:W5:Y:S01]  /*15d0*/  LDG.E.64.CONSTANT R68, desc[UR12][R68.64] ;  /* 0x0000000c44447981 */ /* 0x000f62000c1e9b00 */
[C---:B------:R-:W-:Y:S01]  /*15e0*/  SHF.L.U32 R159, R100.reuse, 0x10, RZ ;  /* 0x00000010649f7819 */ /* 0x040fe200000006ff */
[----:B------:R-:W-:Y:S01]  /*15f0*/  FADD.FTZ R8, R7, R6 ;  /* 0x0000000607087221 */ /* 0x000fe20000010000 */
[----:B------:R-:W-:Y:S01]  /*1600*/  PRMT R3, R100, 0x7632, R3 ;  /* 0x0000763264037816 */ /* 0x000fe20000000003 */
[----:B------:R-:W-:Y:S01]  /*1610*/  FFMA.FTZ R6, R6, R6, R9 ;  /* 0x0000000606067223 */ /* 0x000fe20000010009 */
[----:B------:R-:W-:Y:S01]  /*1620*/  IADD3 R11, P1, R11, R2, RZ ;  /* 0x000000020b0b7210 */ /* 0x000fe20007f3e0ff */
[----:B------:R-:W-:Y:S01]  /*1630*/  FADD.FTZ R8, R8, R159 ;  /* 0x0000009f08087221 */ /* 0x000fe20000010000 */
[----:B------:R-:W-:Y:S01]  /*1640*/  SHF.L.U32 R3, R3, 0x10, RZ ;  /* 0x0000001003037819 */ /* 0x000fe200000006ff */
[----:B------:R-:W-:Y:S01]  /*1650*/  FFMA.FTZ R6, R159, R159, R6 ;  /* 0x0000009f9f067223 */ /* 0x000fe20000010006 */
[----:B------:R-:W-:-:S02]  /*1660*/  IADD3.X R35, RZ, R34, RZ, P1, !PT ;  /* 0x00000022ff237210 */ /* 0x000fc40000ffe4ff */
[----:B------:R-:W-:Y:S01]  /*1670*/  LEA R66, P1, R11, UR14, 0x1 ;  /* 0x0000000e0b427c11 */ /* 0x000fe2000f8208ff */
[----:B------:R-:W-:Y:S01]  /*1680*/  FADD.FTZ R7, R8, R3 ;  /* 0x0000000308077221 */ /* 0x000fe20000010000 */
[----:B------:R-:W-:Y:S01]  /*1690*/  FFMA.FTZ R9, R3, R3, R6 ;  /* 0x0000000303097223 */ /* 0x000fe20000010006 */
[----:B------:R-:W-:Y:S02]  /*16a0*/  SHF.L.U32 R158, R101, 0x10, RZ ;  /* 0x00000010659e7819 */ /* 0x000fe400000006ff */
[----:B------:R-:W-:Y:S02]  /*16b0*/  LEA.HI.X R67, R11, UR15, R35, 0x1, P1 ;  /* 0x0000000f0b437c11 */ /* 0x000fe400088f0c23 */
[----:B------:R-:W-:Y:S02]  /*16c0*/  PRMT R3, R101, 0x7632, R3 ;  /* 0x0000763265037816 */ /* 0x000fe40000000003 */
[----:B------:R-:W-:Y:S01]  /*16d0*/  IADD3 R5, R4, 0xe600, RZ ;  /* 0x0000e60004057810 */ /* 0x000fe20007ffe0ff */
[----:B------:R-:W-:Y:S01]  /*16e0*/  FADD.FTZ R7, R7, R158 ;  /* 0x0000009e07077221 */ /* 0x000fe20000010000 */
[----:B------:R-:W-:Y:S01]  /*16f0*/  SHF.L.U32 R6, R3, 0x10, RZ ;  /* 0x0000001003067819 */ /* 0x000fe200000006ff */
[----:B------:R-:W5:Y:S01]  /*1700*/  LDG.E.64.CONSTANT R66, desc[UR12][R66.64] ;  /* 0x0000000c42427981 */ /* 0x000f62000c1e9b00 */
[----:B------:R-:W-:-:S03]  /*1710*/  FFMA.FTZ R9, R158, R158, R9 ;  /* 0x0000009e9e097223 */ /* 0x000fc60000010009 */
[----:B------:R0:W-:Y:S01]  /*1720*/  STL [R1+0x74], R10 ;  /* 0x0000740a01007387 */ /* 0x0001e20000100800 */
[----:B------:R-:W-:Y:S01]  /*1730*/  FADD.FTZ R8, R7, R6 ;  /* 0x0000000607087221 */ /* 0x000fe20000010000 */
[----:B------:R-:W-:Y:S01]  /*1740*/  FFMA.FTZ R6, R6, R6, R9 ;  /* 0x0000000606067223 */ /* 0x000fe20000010009 */
[C---:B------:R-:W-:Y:S02]  /*1750*/  SHF.L.U32 R157, R98.reuse, 0x10, RZ ;  /* 0x00000010629d7819 */ /* 0x040fe400000006ff */
[----:B------:R-:W-:Y:S02]  /*1760*/  PRMT R3, R98, 0x7632, R3 ;  /* 0x0000763262037816 */ /* 0x000fe40000000003 */
[----:B0-----:R-:W-:-:S04]  /*1770*/  IADD3 R10, P2, R5, R2, RZ ;  /* 0x00000002050a7210 */ /* 0x001fc80007f5e0ff */
[----:B------:R-:W-:Y:S02]  /*1780*/  IADD3.X R9, RZ, R34, RZ, P2, !PT ;  /* 0x00000022ff097210 */ /* 0x000fe400017fe4ff */
[C---:B------:R-:W-:Y:S01]  /*1790*/  LEA R64, P1, R10.reuse, UR14, 0x1 ;  /* 0x0000000e0a407c11 */ /* 0x040fe2000f8208ff */
[----:B------:R-:W-:Y:S01]  /*17a0*/  STL [R1+0x84], R35 ;  /* 0x0000842301007387 */ /* 0x000fe20000100800 */
[----:B------:R-:W-:Y:S02]  /*17b0*/  SHF.L.U32 R5, R3, 0x10, RZ ;  /* 0x0000001003057819 */ /* 0x000fe400000006ff */
[----:B------:R-:W-:Y:S01]  /*17c0*/  LEA.HI.X R65, R10, UR15, R9, 0x1, P1 ;  /* 0x0000000f0a417c11 */ /* 0x000fe200088f0c09 */
[----:B------:R0:W-:Y:S01]  /*17d0*/  STL [R1+0x8c], R9 ;  /* 0x00008c0901007387 */ /* 0x0001e20000100800 */
[----:B------:R-:W-:Y:S01]  /*17e0*/  FADD.FTZ R8, R8, R157 ;  /* 0x0000009d08087221 */ /* 0x000fe20000010000 */
[----:B------:R-:W-:Y:S01]  /*17f0*/  FFMA.FTZ R6, R157, R157, R6 ;  /* 0x0000009d9d067223 */ /* 0x000fe20000010006 */
[----:B------:R-:W-:-:S02]  /*1800*/  SHF.L.U32 R156, R99, 0x10, RZ ;  /* 0x00000010639c7819 */ /* 0x000fc400000006ff */
[----:B------:R-:W-:Y:S01]  /*1810*/  PRMT R3, R99, 0x7632, R3 ;  /* 0x0000763263037816 */ /* 0x000fe20000000003 */
[----:B------:R-:W-:Y:S01]  /*1820*/  FADD.FTZ R7, R8, R5 ;  /* 0x0000000508077221 */ /* 0x000fe20000010000 */
[----:B------:R-:W5:Y:S01]  /*1830*/  LDG.E.64.CONSTANT R64, desc[UR12][R64.64] ;  /* 0x0000000c40407981 */ /* 0x000f62000c1e9b00 */
[----:B0-----:R-:W-:Y:S01]  /*1840*/  IADD3 R9, R4, 0xf000, RZ ;  /* 0x0000f00004097810 */ /* 0x001fe20007ffe0ff */
[----:B------:R-:W-:Y:S01]  /*1850*/  FFMA.FTZ R5, R5, R5, R6 ;  /* 0x0000000505057223 */ /* 0x000fe20000010006 */
[----:B------:R-:W-:Y:S02]  /*1860*/  SHF.L.U32 R6, R3, 0x10, RZ ;  /* 0x0000001003067819 */ /* 0x000fe400000006ff */
[----:B------:R-:W-:Y:S01]  /*1870*/  IADD3 R9, P1, R9, R2, RZ ;  /* 0x0000000209097210 */ /* 0x000fe20007f3e0ff */
[----:B------:R-:W-:Y:S01]  /*1880*/  FADD.FTZ R7, R7, R156 ;  /* 0x0000009c07077221 */ /* 0x000fe20000010000 */
[----:B------:R-:W-:Y:S02]  /*1890*/  SHF.L.U32 R155, R96, 0x10, RZ ;  /* 0x00000010609b7819 */ /* 0x000fe400000006ff */
[----:B------:R-:W-:-:S02]  /*18a0*/  IADD3.X R35, RZ, R34, RZ, P1, !PT ;  /* 0x00000022ff237210 */ /* 0x000fc40000ffe4ff */
[----:B------:R-:W-:Y:S01]  /*18b0*/  LEA R62, P1, R9, UR14, 0x1 ;  /* 0x0000000e093e7c11 */ /* 0x000fe2000f8208ff */
[----:B------:R-:W-:Y:S01]  /*18c0*/  FFMA.FTZ R5, R156, R156, R5 ;  /* 0x0000009c9c057223 */ /* 0x000fe20000010005 */
[----:B------:R-:W-:Y:S01]  /*18d0*/  PRMT R3, R96, 0x7632, R3 ;  /* 0x0000763260037816 */ /* 0x000fe20000000003 */
[----:B------:R-:W-:Y:S01]  /*18e0*/  FADD.FTZ R8, R7, R6 ;  /* 0x0000000607087221 */ /* 0x000fe20000010000 */
[----:B------:R-:W-:Y:S01]  /*18f0*/  LEA.HI.X R63, R9, UR15, R35, 0x1, P1 ;  /* 0x0000000f093f7c11 */ /* 0x000fe200088f0c23 */
[----:B------:R-:W-:Y:S01]  /*1900*/  FFMA.FTZ R6, R6, R6, R5 ;  /* 0x0000000606067223 */ /* 0x000fe20000010005 */
[----:B------:R-:W-:Y:S01]  /*1910*/  SHF.L.U32 R3, R3, 0x10, RZ ;  /* 0x0000001003037819 */ /* 0x000fe200000006ff */
[----:B------:R-:W-:Y:S01]  /*1920*/  FADD.FTZ R8, R8, R155 ;  /* 0x0000009b08087221 */ /* 0x000fe20000010000 */
[----:B------:R-:W-:Y:S01]  /*1930*/  IADD3 R5, R4, 0xfa00, RZ ;  /* 0x0000fa0004057810 */ /* 0x000fe20007ffe0ff */
[----:B------:R0:W-:Y:S04]  /*1940*/  STL [R1+0x90], R35 ;  /* 0x0000902301007387 */ /* 0x0001e80000100800 */
[----:B------:R-:W5:Y:S01]  /*1950*/  LDG.E.64.CONSTANT R62, desc[UR12][R62.64] ;  /* 0x0000000c3e3e7981 */ /* 0x000f62000c1e9b00 */
[----:B0-----:R-:W-:Y:S01]  /*1960*/  FADD.FTZ R35, R8, R3 ;  /* 0x0000000308237221 */ /* 0x001fe20000010000 */
[----:B------:R-:W-:-:S04]  /*1970*/  IADD3 R8, P1, R5, R2, RZ ;  /* 0x0000000205087210 */ /* 0x000fc80007f3e0ff */
[----:B------:R-:W-:Y:S02]  /*1980*/  IADD3.X R36, RZ, R34, RZ, P1, !PT ;  /* 0x00000022ff247210 */ /* 0x000fe40000ffe4ff */
[----:B------:R-:W-:Y:S01]  /*1990*/  LEA R60, P1, R8, UR14, 0x1 ;  /* 0x0000000e083c7c11 */ /* 0x000fe2000f8208ff */
[----:B------:R-:W-:-:S03]  /*19a0*/  FFMA.FTZ R6, R155, R155, R6 ;  /* 0x0000009b9b067223 */ /* 0x000fc60000010006 */
[----:B------:R-:W-:Y:S01]  /*19b0*/  LEA.HI.X R61, R8, UR15, R36, 0x1, P1 ;  /* 0x0000000f083d7c11 */ /* 0x000fe200088f0c24 */
[----:B------:R-:W-:Y:S01]  /*19c0*/  FFMA.FTZ R37, R3, R3, R6 ;  /* 0x0000000303257223 */ /* 0x000fe20000010006 */
[----:B------:R-:W-:Y:S02]  /*19d0*/  IADD3 R7, R4, 0x10400, RZ ;  /* 0x0001040004077810 */ /* 0x000fe40007ffe0ff */
[C---:B------:R-:W-:Y:S02]  /*19e0*/  SHF.L.U32 R154, R97.reuse, 0x10, RZ ;  /* 0x00000010619a7819 */ /* 0x040fe400000006ff */
[----:B------:R-:W-:Y:S01]  /*19f0*/  PRMT R3, R97, 0x7632, R3 ;  /* 0x0000763261037816 */ /* 0x000fe20000000003 */
[----:B------:R-:W5:Y:S01]  /*1a00*/  LDG.E.64.CONSTANT R60, desc[UR12][R60.64] ;  /* 0x0000000c3c3c7981 */ /* 0x000f62000c1e9b00 */
[----:B------:R-:W-:Y:S01]  /*1a10*/  IADD3 R7, P1, R7, R2, RZ ;  /* 0x0000000207077210 */ /* 0x000fe20007f3e0ff */
[----:B------:R-:W-:Y:S01]  /*1a20*/  FADD.FTZ R35, R35, R154 ;  /* 0x0000009a23237221 */ /* 0x000fe20000010000 */
[----:B------:R-:W-:Y:S01]  /*1a30*/  SHF.L.U32 R6, R3, 0x10, RZ ;  /* 0x0000001003067819 */ /* 0x000fe200000006ff */
[----:B------:R-:W-:Y:S01]  /*1a40*/  FFMA.FTZ R37, R154, R154, R37 ;  /* 0x0000009a9a257223 */ /* 0x000fe20000010025 */
[----:B------:R-:W-:Y:S01]  /*1a50*/  IADD3.X R48, RZ, R34, RZ, P1, !PT ;  /* 0x00000022ff307210 */ /* 0x000fe20000ffe4ff */
[----:B------:R0:W-:Y:S01]  /*1a60*/  STL [R1+0x78], R36 ;  /* 0x0000782401007387 */ /* 0x0001e20000100800 */
[----:B------:R-:W-:-:S02]  /*1a70*/  LEA R58, P1, R7, UR14, 0x1 ;  /* 0x0000000e073a7c11 */ /* 0x000fc4000f8208ff */
[C---:B------:R-:W-:Y:S02]  /*1a80*/  SHF.L.U32 R153, R94.reuse, 0x10, RZ ;  /* 0x000000105e997819 */ /* 0x040fe400000006ff */
[----:B------:R-:W-:Y:S02]  /*1a90*/  PRMT R3, R94, 0x7632, R3 ;  /* 0x000076325e037816 */ /* 0x000fe40000000003 */
[----:B------:R-:W-:Y:S01]  /*1aa0*/  LEA.HI.X R59, R7, UR15, R48, 0x1, P1 ;  /* 0x0000000f073b7c11 */ /* 0x000fe200088f0c30 */
[----:B0-----:R-:W-:Y:S01]  /*1ab0*/  FADD.FTZ R36, R35, R6 ;  /* 0x0000000623247221 */ /* 0x001fe20000010000 */
[----:B------:R-:W-:Y:S01]  /*1ac0*/  FFMA.FTZ R6, R6, R6, R37 ;  /* 0x0000000606067223 */ /* 0x000fe20000010025 */
[----:B------:R-:W-:-:S03]  /*1ad0*/  SHF.L.U32 R38, R3, 0x10, RZ ;  /* 0x0000001003267819 */ /* 0x000fc600000006ff */
[----:B------:R-:W5:Y:S01]  /*1ae0*/  LDG.E.64.CONSTANT R58, desc[UR12][R58.64] ;  /* 0x0000000c3a3a7981 */ /* 0x000f62000c1e9b00 */
[----:B------:R-:W-:Y:S01]  /*1af0*/  IADD3 R5, R4, 0x10e00, RZ ;  /* 0x00010e0004057810 */ /* 0x000fe20007ffe0ff */
[----:B------:R-:W-:Y:S01]  /*1b00*/  FFMA.FTZ R3, R153, R153, R6 ;  /* 0x0000009999037223 */ /* 0x000fe20000010006 */
[----:B------:R-:W-:Y:S01]  /*1b10*/  FADD.FTZ R36, R36, R153 ;  /* 0x0000009924247221 */ /* 0x000fe20000010000 */
[----:B------:R-:W-:Y:S02]  /*1b20*/  SHF.L.U32 R152, R95, 0x10, RZ ;  /* 0x000000105f987819 */ /* 0x000fe400000006ff */
[--C-:B------:R-:W-:Y:S01]  /*1b30*/  FFMA.FTZ R35, R38, R38, R3.reuse ;  /* 0x0000002626237223 */ /* 0x100fe20000010003 */
[----:B------:R-:W-:Y:S01]  /*1b40*/  IADD3 R6, P2, R5, R2, RZ ;  /* 0x0000000205067210 */ /* 0x000fe20007f5e0ff */
[----:B------:R-:W-:Y:S01]  /*1b50*/  FADD.FTZ R5, R36, R38 ;  /* 0x0000002624057221 */ /* 0x000fe20000010000 */
[----:B------:R-:W-:Y:S02]  /*1b60*/  PRMT R3, R95, 0x7632, R3 ;  /* 0x000076325f037816 */ /* 0x000fe40000000003 */
[----:B------:R-:W-:-:S02]  /*1b70*/  IADD3.X R37, RZ, R34, RZ, P2, !PT ;  /* 0x00000022ff257210 */ /* 0x000fc400017fe4ff */
[C---:B------:R-:W-:Y:S02]  /*1b80*/  LEA R56, P1, R6.reuse, UR14, 0x1 ;  /* 0x0000000e06387c11 */ /* 0x040fe4000f8208ff */
[----:B------:R-:W-:Y:S01]  /*1b90*/  SHF.L.U32 R36, R3, 0x10, RZ ;  /* 0x0000001003247819 */ /* 0x000fe200000006ff */
[----:B------:R-:W-:Y:S01]  /*1ba0*/  FADD.FTZ R3, R5, R152 ;  /* 0x0000009805037221 */ /* 0x000fe20000010000 */
[----:B------:R-:W-:Y:S01]  /*1bb0*/  LEA.HI.X R57, R6, UR15, R37, 0x1, P1 ;  /* 0x0000000f06397c11 */ /* 0x000fe200088f0c25 */
[----:B------:R-:W-:Y:S01]  /*1bc0*/  FFMA.FTZ R35, R152, R152, R35 ;  /* 0x0000009898237223 */ /* 0x000fe20000010023 */
[C---:B------:R-:W-:Y:S01]  /*1bd0*/  SHF.L.U32 R151, R92.reuse, 0x10, RZ ;  /* 0x000000105c977819 */ /* 0x040fe200000006ff */
[----:B------:R-:W-:Y:S01]  /*1be0*/  FADD.FTZ R38, R3, R36 ;  /* 0x0000002403267221 */ /* 0x000fe20000010000 */
[----:B------:R-:W-:Y:S02]  /*1bf0*/  PRMT R3, R92, 0x7632, R3 ;  /* 0x000076325c037816 */ /* 0x000fe40000000003 */
[----:B------:R-:W-:Y:S01]  /*1c00*/  IADD3 R5, R4, 0x11800, RZ ;  /* 0x0001180004057810 */ /* 0x000fe20007ffe0ff */
[----:B------:R-:W-:Y:S01]  /*1c10*/  FFMA.FTZ R36, R36, R36, R35 ;  /* 0x0000002424247223 */ /* 0x000fe20000010023 */
[----:B------:R-:W5:Y:S01]  /*1c20*/  LDG.E.64.CONSTANT R56, desc[UR12][R56.64] ;  /* 0x0000000c38387981 */ /* 0x000f62000c1e9b00 */
[----:B------:R-:W-:Y:S01]  /*1c30*/  SHF.L.U32 R35, R3, 0x10, RZ ;  /* 0x0000001003237819 */ /* 0x000fe200000006ff */
[----:B------:R-:W-:Y:S01]  /*1c40*/  FADD.FTZ R38, R38, R151 ;  /* 0x0000009726267221 */ /* 0x000fe20000010000 */
[----:B------:R-:W-:Y:S01]  /*1c50*/  IADD3 R5, P1, R5, R2, RZ ;  /* 0x0000000205057210 */ /* 0x000fe20007f3e0ff */
[----:B------:R0:W-:Y:S01]  /*1c60*/  STL [R1+0x80], R48 ;  /* 0x0000803001007387 */ /* 0x0001e20000100800 */
[----:B------:R-:W-:Y:S01]  /*1c70*/  FFMA.FTZ R36, R151, R151, R36 ;  /* 0x0000009797247223 */ /* 0x000fe20000010024 */
[----:B------:R-:W-:-:S02]  /*1c80*/  SHF.L.U32 R150, R93, 0x10, RZ ;  /* 0x000000105d967819 */ /* 0x000fc400000006ff */
[----:B------:R1:W-:Y:S01]  /*1c90*/  STL [R1+0x98], R37 ;  /* 0x0000982501007387 */ /* 0x0003e20000100800 */
[----:B------:R-:W-:Y:S02]  /*1ca0*/  PRMT R3, R93, 0x7632, R3 ;  /* 0x000076325d037816 */ /* 0x000fe40000000003 */
[----:B0-----:R-:W-:Y:S02]  /*1cb0*/  IADD3.X R48, RZ, R34, RZ, P1, !PT ;  /* 0x00000022ff307210 */ /* 0x001fe40000ffe4ff */
[----:B------:R-:W-:Y:S01]  /*1cc0*/  LEA R54, P1, R5, UR14, 0x1 ;  /* 0x0000000e05367c11 */ /* 0x000fe2000f8208ff */
[----:B-1----:R-:W-:Y:S01]  /*1cd0*/  FADD.FTZ R37, R38, R35 ;  /* 0x0000002326257221 */ /* 0x002fe20000010000 */
[----:B------:R-:W-:Y:S01]  /*1ce0*/  FFMA.FTZ R35, R35, R35, R36 ;  /* 0x0000002323237223 */ /* 0x000fe20000010024 */
[----:B------:R-:W-:Y:S02]  /*1cf0*/  SHF.L.U32 R3, R3, 0x10, RZ ;  /* 0x0000001003037819 */ /* 0x000fe400000006ff */
[----:B------:R-:W-:Y:S01]  /*1d00*/  FADD.FTZ R37, R37, R150 ;  /* 0x0000009625257221 */ /* 0x000fe20000010000 */
[----:B------:R-:W-:Y:S01]  /*1d10*/  LEA.HI.X R55, R5, UR15, R48, 0x1, P1 ;  /* 0x0000000f05377c11 */ /* 0x000fe200088f0c30 */
[----:B------:R-:W-:-:S02]  /*1d20*/  FFMA.FTZ R36, R150, R150, R35 ;  /* 0x0000009696247223 */ /* 0x000fc40000010023 */
[----:B------:R-:W-:Y:S01]  /*1d30*/  FADD.FTZ R35, R37, R3 ;  /* 0x0000000325237221 */ /* 0x000fe20000010000 */
[C---:B------:R-:W-:Y:S01]  /*1d40*/  IADD3 R37, R4.reuse, 0x12200, RZ ;  /* 0x0001220004257810 */ /* 0x040fe20007ffe0ff */
[----:B------:R-:W-:Y:S01]  /*1d50*/  FFMA.FTZ R36, R3, R3, R36 ;  /* 0x0000000303247223 */ /* 0x000fe20000010024 */
[----:B------:R-:W5:Y:S01]  /*1d60*/  LDG.E.64.CONSTANT R54, desc[UR12][R54.64] ;  /* 0x0000000c36367981 */ /* 0x000f62000c1e9b00 */
[C---:B------:R-:W-:Y:S02]  /*1d70*/  IADD3 R3, R4.reuse, 0x12c00, RZ ;  /* 0x00012c0004037810 */ /* 0x040fe40007ffe0ff */
[----:B------:R-:W-:Y:S02]  /*1d80*/  IADD3 R38, R4, 0x13600, RZ ;  /* 0x0001360004267810 */ /* 0x000fe40007ffe0ff */
[----:B------:R-:W-:Y:S01]  /*1d90*/  IADD3 R4, P2, R37, R2, RZ ;  /* 0x0000000225047210 */ /* 0x000fe20007f5e0ff */
[----:B------:R0:W-:Y:S03]  /*1da0*/  STL [R1+0x9c], R48 ;  /* 0x00009c3001007387 */ /* 0x0001e60000100800 */
[----:B------:R-:W-:-:S02]  /*1db0*/  LEA R52, P3, R4, UR14, 0x1 ;  /* 0x0000000e04347c11 */ /* 0x000fc4000f8608ff */
[C---:B------:R-:W-:Y:S02]  /*1dc0*/  SHF.L.U32 R149, R90.reuse, 0x10, RZ ;  /* 0x000000105a957819 */ /* 0x040fe400000006ff */
[----:B0-----:R-:W-:Y:S02]  /*1dd0*/  IADD3.X R48, RZ, R34, RZ, P2, !PT ;  /* 0x00000022ff307210 */ /* 0x001fe400017fe4ff */
[----:B------:R-:W-:Y:S02]  /*1de0*/  PRMT R37, R90, 0x7632, R37 ;  /* 0x000076325a257816 */ /* 0x000fe40000000025 */
[----:B------:R-:W-:Y:S01]  /*1df0*/  LEA.HI.X R53, R4, UR15, R48, 0x1, P3 ;  /* 0x0000000f04357c11 */ /* 0x000fe200098f0c30 */
[----:B------:R-:W-:Y:S01]  /*1e00*/  FADD.FTZ R35, R35, R149 ;  /* 0x0000009523237221 */ /* 0x000fe20000010000 */
[----:B------:R-:W-:Y:S01]  /*1e10*/  SHF.L.U32 R37, R37, 0x10, RZ ;  /* 0x0000001025257819 */ /* 0x000fe200000006ff */
[----:B------:R-:W-:-:S03]  /*1e20*/  FFMA.FTZ R36, R149, R149, R36 ;  /* 0x0000009595247223 */ /* 0x000fc60000010024 */
[----:B------:R-:W5:Y:S01]  /*1e30*/  LDG.E.64.CONSTANT R52, desc[UR12][R52.64] ;  /* 0x0000000c34347981 */ /* 0x000f62000c1e9b00 */
[----:B------:R-:W-:Y:S01]  /*1e40*/  FADD.FTZ R113, R35, R37 ;  /* 0x0000002523717221 */ /* 0x000fe20000010000 */
[C---:B------:R-:W-:Y:S02]  /*1e50*/  SHF.L.U32 R148, R91.reuse, 0x10, RZ ;  /* 0x000000105b947819 */ /* 0x040fe400000006ff */
[----:B------:R-:W-:Y:S01]  /*1e60*/  PRMT R35, R91, 0x7632, R35 ;  /* 0x000076325b237816 */ /* 0x000fe20000000023 */
[----:B------:R-:W-:Y:S01]  /*1e70*/  FFMA.FTZ R36, R37, R37, R36 ;  /* 0x0000002525247223 */ /* 0x000fe20000010024 */
[----:B------:R-:W-:Y:S01]  /*1e80*/  IADD3 R3, P1, R3, R2, RZ ;  /* 0x0000000203037210 */ /* 0x000fe20007f3e0ff */
[----:B------:R-:W-:Y:S01]  /*1e90*/  FADD.FTZ R113, R113, R148 ;  /* 0x0000009471717221 */ /* 0x000fe20000010000 */
[----:B------:R-:W-:Y:S01]  /*1ea0*/  SHF.L.U32 R35, R35, 0x10, RZ ;  /* 0x0000001023237819 */ /* 0x000fe200000006ff */
[----:B------:R0:W-:Y:S01]  /*1eb0*/  STL [R1+0x94], R48 ;  /* 0x0000943001007387 */ /* 0x0001e20000100800 */
[----:B------:R-:W-:Y:S01]  /*1ec0*/  FFMA.FTZ R36, R148, R148, R36 ;  /* 0x0000009494247223 */ /* 0x000fe20000010024 */
[----:B------:R-:W-:-:S02]  /*1ed0*/  SHF.L.U32 R147, R88, 0x10, RZ ;  /* 0x0000001058937819 */ /* 0x000fc400000006ff */
[----:B------:R-:W-:Y:S01]  /*1ee0*/  PRMT R37, R88, 0x7632, R37 ;  /* 0x0000763258257816 */ /* 0x000fe20000000025 */
[----:B------:R-:W-:Y:S01]  /*1ef0*/  FADD.FTZ R113, R113, R35 ;  /* 0x0000002371717221 */ /* 0x000fe20000010000 */
[----:B------:R-:W-:Y:S01]  /*1f00*/  FFMA.FTZ R35, R35, R35, R36 ;  /* 0x0000002323237223 */ /* 0x000fe20000010024 */
[----:B0-----:R-:W-:Y:S02]  /*1f10*/  IADD3.X R48, RZ, R34, RZ, P1, !PT ;  /* 0x00000022ff307210 */ /* 0x001fe40000ffe4ff */
[----:B------:R-:W-:Y:S01]  /*1f20*/  LEA R50, P1, R3, UR14, 0x1 ;  /* 0x0000000e03327c11 */ /* 0x000fe2000f8208ff */
[----:B------:R-:W-:Y:S01]  /*1f30*/  FADD.FTZ R113, R113, R147 ;  /* 0x0000009371717221 */ /* 0x000fe20000010000 */
[----:B------:R-:W-:Y:S02]  /*1f40*/  SHF.L.U32 R37, R37, 0x10, RZ ;  /* 0x0000001025257819 */ /* 0x000fe400000006ff */
[----:B------:R-:W-:Y:S01]  /*1f50*/  LEA.HI.X R51, R3, UR15, R48, 0x1, P1 ;  /* 0x0000000f03337c11 */ /* 0x000fe200088f0c30 */
[----:B------:R-:W-:Y:S01]  /*1f60*/  FFMA.FTZ R35, R147, R147, R35 ;  /* 0x0000009393237223 */ /* 0x000fe20000010023 */
[----:B------:R-:W-:Y:S01]  /*1f70*/  SHF.L.U32 R146, R89, 0x10, RZ ;  /* 0x0000001059927819 */ /* 0x000fe200000006ff */
[----:B------:R-:W-:Y:S01]  /*1f80*/  FADD.FTZ R113, R113, R37 ;  /* 0x0000002571717221 */ /* 0x000fe20000010000 */
[----:B------:R-:W-:Y:S01]  /*1f90*/  PRMT R36, R89, 0x7632, R36 ;  /* 0x0000763259247816 */ /* 0x000fe20000000024 */
[----:B------:R-:W-:Y:S01]  /*1fa0*/  FFMA.FTZ R37, R37, R37, R35 ;  /* 0x0000002525257223 */ /* 0x000fe20000010023 */
[----:B------:R-:W5:Y:S01]  /*1fb0*/  LDG.E.64.CONSTANT R50, desc[UR12][R50.64] ;  /* 0x0000000c32327981 */ /* 0x000f62000c1e9b00 */
[----:B------:R-:W-:Y:S01]  /*1fc0*/  FADD.FTZ R113, R113, R146 ;  /* 0x0000009271717221 */ /* 0x000fe20000010000 */
[----:B------:R-:W-:Y:S01]  /*1fd0*/  SHF.L.U32 R36, R36, 0x10, RZ ;  /* 0x0000001024247819 */ /* 0x000fe200000006ff */
[----:B------:R-:W-:Y:S01]  /*1fe0*/  FFMA.FTZ R37, R146, R146, R37 ;  /* 0x0000009292257223 */ /* 0x000fe20000010025 */
[----:B------:R-:W-:-:S02]  /*1ff0*/  IADD3 R2, P2, R38, R2, RZ ;  /* 0x0000000226027210 */ /* 0x000fc40007f5e0ff */
[C---:B------:R-:W-:Y:S01]  /*2000*/  SHF.L.U32 R145, R86.reuse, 0x10, RZ ;  /* 0x0000001056917819 */ /* 0x040fe200000006ff */
[----:B------:R-:W-:Y:S01]  /*2010*/  FADD.FTZ R113, R113, R36 ;  /* 0x0000002471717221 */ /* 0x000fe20000010000 */
[----:B------:R-:W-:Y:S01]  /*2020*/  PRMT R35, R86, 0x7632, R35 ;  /* 0x0000763256237816 */ /* 0x000fe20000000023 */
[----:B------:R-:W-:Y:S01]  /*2030*/  FFMA.FTZ R36, R36, R36, R37 ;  /* 0x0000002424247223 */ /* 0x000fe20000010025 */
[----:B------:R-:W-:Y:S01]  /*2040*/  IADD3.X R118, RZ, R34, RZ, P2, !PT ;  /* 0x00000022ff767210 */ /* 0x000fe200017fe4ff */
[----:B------:R0:W-:Y:S01]  /*2050*/  STL [R1+0xa4], R48 ;  /* 0x0000a43001007387 */ /* 0x0001e20000100800 */
[----:B------:R-:W-:Y:S01]  /*2060*/  SHF.L.U32 R34, R35, 0x10, RZ ;  /* 0x0000001023227819 */ /* 0x000fe200000006ff */
[----:B------:R-:W-:Y:S01]  /*2070*/  FADD.FTZ R113, R113, R145 ;  /* 0x0000009171717221 */ /* 0x000fe20000010000 */
[----:B------:R-:W-:Y:S01]  /*2080*/  FFMA.FTZ R36, R145, R145, R36 ;  /* 0x0000009191247223 */ /* 0x000fe20000010024 */
[C---:B------:R-:W-:Y:S02]  /*2090*/  SHF.L.U32 R144, R87.reuse, 0x10, RZ ;  /* 0x0000001057907819 */ /* 0x040fe400000006ff */
[----:B------:R-:W-:Y:S01]  /*20a0*/  PRMT R35, R87, 0x7632, R35 ;  /* 0x0000763257237816 */ /* 0x000fe20000000023 */
[----:B------:R-:W-:Y:S01]  /*20b0*/  FADD.FTZ R113, R113, R34 ;  /* 0x0000002271717221 */ /* 0x000fe20000010000 */
[----:B0-----:R-:W-:Y:S01]  /*20c0*/  LEA R48, P1, R2, UR14, 0x1 ;  /* 0x0000000e02307c11 */ /* 0x001fe2000f8208ff */
[----:B------:R-:W-:Y:S01]  /*20d0*/  FFMA.FTZ R34, R34, R34, R36 ;  /* 0x0000002222227223 */ /* 0x000fe20000010024 */
[----:B------:R-:W-:-:S02]  /*20e0*/  SHF.L.U32 R35, R35, 0x10, RZ ;  /* 0x0000001023237819 */ /* 0x000fc400000006ff */
[----:B------:R-:W-:Y:S01]  /*20f0*/  LEA.HI.X R49, R2, UR15, R118, 0x1, P1 ;  /* 0x0000000f02317c11 */ /* 0x000fe200088f0c76 */
[----:B------:R-:W-:Y:S01]  /*2100*/  FADD.FTZ R113, R113, R144 ;  /* 0x0000009071717221 */ /* 0x000fe20000010000 */
[----:B------:R-:W-:Y:S01]  /*2110*/  FFMA.FTZ R34, R144, R144, R34 ;  /* 0x0000009090227223 */ /* 0x000fe20000010022 */
[C---:B------:R-:W-:Y:S02]  /*2120*/  SHF.L.U32 R143, R84.reuse, 0x10, RZ ;  /* 0x00000010548f7819 */ /* 0x040fe400000006ff */
[----:B------:R-:W-:Y:S01]  /*2130*/  SHF.L.U32 R142, R85, 0x10, RZ ;  /* 0x00000010558e7819 */ /* 0x000fe200000006ff */
[----:B------:R-:W5:Y:S01]  /*2140*/  LDG.E.64.CONSTANT R48, desc[UR12][R48.64] ;  /* 0x0000000c30307981 */ /* 0x000f62000c1e9b00 */
[----:B------:R-:W-:Y:S01]  /*2150*/  PRMT R36, R84, 0x7632, R36 ;  /* 0x0000763254247816 */ /* 0x000fe20000000024 */
[----:B------:R-:W-:Y:S01]  /*2160*/  FADD.FTZ R113, R113, R35 ;  /* 0x0000002371717221 */ /* 0x000fe20000010000 */
[--C-:B------:R-:W-:Y:S01]  /*2170*/  FFMA.FTZ R35, R35, R35, R34.reuse ;  /* 0x0000002323237223 */ /* 0x100fe20000010022 */
[----:B--2---:R-:W-:Y:S01]  /*2180*/  SHF.L.U32 R141, R82, 0x10, RZ ;  /* 0x00000010528d7819 */ /* 0x004fe200000006ff */
[----:B------:R0:W-:Y:S01]  /*2190*/  STL [R1+0x7c], R118 ;  /* 0x00007c7601007387 */ /* 0x0001e20000100800 */
[----:B------:R-:W-:Y:S01]  /*21a0*/  SHF.L.U32 R36, R36, 0x10, RZ ;  /* 0x0000001024247819 */ /* 0x000fe200000006ff */
[----:B------:R-:W-:Y:S01]  /*21b0*/  FADD.FTZ R113, R113, R143 ;  /* 0x0000008f71717221 */ /* 0x000fe20000010000 */
[----:B------:R-:W-:Y:S01]  /*21c0*/  FFMA.FTZ R35, R143, R143, R35 ;  /* 0x0000008f8f237223 */ /* 0x000fe20000010023 */
[----:B------:R-:W-:Y:S01]  /*21d0*/  PRMT R34, R85, 0x7632, R34 ;  /* 0x0000763255227816 */ /* 0x000fe20000000022 */
[----:B------:R-:W-:Y:S01]  /*21e0*/  ULDC.64 UR14, c[0x0][0x220] ;  /* 0x00008800000e7ab9 */ /* 0x000fe20000000a00 */
[----:B------:R-:W-:Y:S01]  /*21f0*/  FADD.FTZ R113, R113, R36 ;  /* 0x0000002471717221 */ /* 0x000fe20000010000 */
[----:B------:R-:W-:Y:S01]  /*2200*/  FFMA.FTZ R36, R36, R36, R35 ;  /* 0x0000002424247223 */ /* 0x000fe20000010023 */
[----:B------:R-:W-:-:S02]  /*2210*/  SHF.L.U32 R34, R34, 0x10, RZ ;  /* 0x0000001022227819 */ /* 0x000fc400000006ff */
[----:B------:R-:W-:Y:S01]  /*2220*/  FADD.FTZ R113, R113, R142 ;  /* 0x0000008e71717221 */ /* 0x000fe20000010000 */
[----:B------:R-:W-:Y:S01]  /*2230*/  FFMA.FTZ R36, R142, R142, R36 ;  /* 0x0000008e8e247223 */ /* 0x000fe20000010024 */
[----:B------:R-:W-:Y:S01]  /*2240*/  PRMT R35, R82, 0x7632, R35 ;  /* 0x0000763252237816 */ /* 0x000fe20000000023 */
[----:B0-----:R-:W2:Y:S01]  /*2250*/  LDL R118, [R1+0x130] ;  /* 0x0001300001767983 */ /* 0x001ea20000100800 */
        /* <DEDUP_REMOVED lines=12> */
[C---:B---3--:R-:W-:Y:S02]  /*2320*/  SHF.L.U32 R139, R80.reuse, 0x10, RZ ;  /* 0x00000010508b7819 */ /* 0x048fe400000006ff */
        /* <DEDUP_REMOVED lines=27> */
[C---:B----4-:R-:W-:Y:S02]  /*24e0*/  SHF.L.U32 R135, R76.reuse, 0x10, RZ ;  /* 0x000000104c877819 */ /* 0x050fe400000006ff */
        /* <DEDUP_REMOVED lines=27> */
[----:B-----5:R-:W-:-:S02]  /*26a0*/  SHF.L.U32 R36, R72, 0x10, RZ ;  /* 0x0000001048247819 */ /* 0x020fc400000006ff */
        /* <DEDUP_REMOVED lines=183> */
[----:B------:R-:W-:-:S04]  /*3220*/  ISETP.GT.U32.AND P1, PT, R117, 0x1f, PT ;  /* 0x0000001f7500780c */ /* 0x000fc80003f24070 */
[----:B--2---:R0:W-:Y:S01]  /*3230*/  STS.64 [R118], R114 ;  /* 0x0000007276007388 */ /* 0x0041e20000000a00 */
[----:B------:R-:W-:Y:S01]  /*3240*/  BSSY B0, `(.L_x_872) ;  /* 0x0000034000007945 */ /* 0x000fe20003800000 */
[----:B0-----:R-:W-:Y:S02]  /*3250*/  SHF.L.U32 R114, R112, 0x1, RZ ;  /* 0x0000000170727819 */ /* 0x001fe400000006ff */
[----:B------:R-:W-:Y:S01]  /*3260*/  SHF.R.U32.HI R115, RZ, 0x1f, R112 ;  /* 0x0000001fff737819 */ /* 0x000fe20000011670 */
[----:B------:R-:W-:Y:S01]  /*3270*/  BAR.SYNC.DEFER_BLOCKING 0x0 ;  /* 0x0000000000007b1d */ /* 0x000fe20000010000 */
[C---:B------:R-:W-:Y:S02]  /*3280*/  IADD3 R112, P2, R114.reuse, UR14, RZ ;  /* 0x0000000e72707c10 */ /* 0x040fe4000ff5e0ff */
[----:B------:R-:W-:Y:S02]  /*3290*/  IADD3 R114, P3, R114, UR16, RZ ;  /* 0x0000001072727c10 */ /* 0x000fe4000ff7e0ff */
[----:B------:R-:W-:-:S02]  /*32a0*/  IADD3.X R113, R115, UR15, RZ, P2, !PT ;  /* 0x0000000f73717c10 */ /* 0x000fc400097fe4ff */
[----:B------:R-:W-:Y:S02]  /*32b0*/  IADD3.X R115, R115, UR17, RZ, P3, !PT ;  /* 0x0000001173737c10 */ /* 0x000fe40009ffe4ff */
[----:B------:R-:W-:Y:S01]  /*32c0*/  CS2R R116, SRZ ;  /* 0x0000000000747805 */ /* 0x000fe2000001ff00 */
[----:B------:R-:W-:Y:S06]  /*32d0*/  @P1 BRA `(.L_x_873) ;  /* 0x0000000000a81947 */ /* 0x000fec0003800000 */
[----:B------:R-:W2:Y:S04]  /*32e0*/  LDL R119, [R1+0x124] ;  /* 0x0001240001777983 */ /* 0x000ea80000100800 */
[----:B------:R-:W3:Y:S04]  /*32f0*/  LDL R118, [R1+0x120] ;  /* 0x0001200001767983 */ /* 0x000ee80000100800 */
[----:B------:R-:W-:Y:S04]  /*3300*/  STL [R1+0x134], R0 ;  /* 0x0001340001007387 */ /* 0x000fe80000100800 */
[----:B--2---:R-:W0:Y:S04]  /*3310*/  LDS.64 R116, [R119] ;  /* 0x0000000077747984 */ /* 0x004e280000000a00 */
[----:B---3--:R-:W1:Y:S01]  /*3320*/  LDS.64 R118, [R118] ;  /* 0x0000000076767984 */ /* 0x008e620000000a00 */
[----:B0-----:R-:W-:Y:S01]  /*3330*/  FADD.FTZ R116, RZ, R116 ;  /* 0x00000074ff747221 */ /* 0x001fe20000010000 */
[----:B------:R-:W-:-:S03]  /*3340*/  FADD.FTZ R117, RZ, R117 ;  /* 0x00000075ff757221 */ /* 0x000fc60000010000 */
[----:B-1----:R-:W-:Y:S02]  /*3350*/  FADD.FTZ R0, R116, R118 ;  /* 0x0000007674007221 */ /* 0x002fe40000010000 */
[----:B------:R-:W2:Y:S01]  /*3360*/  LDL R116, [R1+0x11c] ;  /* 0x00011c0001747983 */ /* 0x000ea20000100800 */
[----:B------:R-:W-:-:S03]  /*3370*/  FADD.FTZ R118, R117, R119 ;  /* 0x0000007775767221 */ /* 0x000fc60000010000 */
[----:B--2---:R-:W0:Y:S02]  /*3380*/  LDS.64 R116, [R116] ;  /* 0x0000000074747984 */ /* 0x004e240000000a00 */
[----:B0-----:R-:W-:Y:S02]  /*3390*/  FADD.FTZ R119, R0, R116 ;  /* 0x0000007400777221 */ /* 0x001fe40000010000 */
[----:B------:R0:W5:Y:S04]  /*33a0*/  LDL.LU R0, [R1+0x134] ;  /* 0x0001340001007983 */ /* 0x0001680000300800 */
[----:B------:R-:W2:Y:S01]  /*33b0*/  LDL R116, [R1+0x118] ;  /* 0x0001180001747983 */ /* 0x000ea20000100800 */
[----:B------:R-:W-:-:S03]  /*33c0*/  FADD.FTZ R118, R118, R117 ;  /* 0x0000007576767221 */ /* 0x000fc60000010000 */
[----:B--2---:R-:W1:Y:S02]  /*33d0*/  LDS.64 R116, [R116] ;  /* 0x0000000074747984 */ /* 0x004e640000000a00 */
[----:B-1----:R-:W-:Y:S02]  /*33e0*/  FADD.FTZ R119, R119, R116 ;  /* 0x0000007477777221 */ /* 0x002fe40000010000 */
        /* <DEDUP_REMOVED lines=23> */
[----:B-1----:R-:W-:Y:S01]  /*3560*/  FADD.FTZ R116, R119, R116 ;  /* 0x0000007477747221 */ /* 0x002fe20000010000 */
[----:B0-----:R-:W-:-:S07]  /*3570*/  FADD.FTZ R117, R118, R117 ;  /* 0x0000007576757221 */ /* 0x001fce0000010000 */
.L_x_873:
[----:B------:R-:W-:Y:S05]  /*3580*/  BSYNC B0 ;  /* 0x0000000000007941 */ /* 0x000fea0003800000 */
.L_x_872:
[----:B------:R-:W0:Y:S04]  /*3590*/  SHFL.BFLY PT, R119, R117, 0x2, 0x1f ;  /* 0x0c401f0075777f89 */ /* 0x000e2800000e0000 */
[----:B------:R1:W-:Y:S04]  /*35a0*/  STL.64 [R1+0x140], R4 ;  /* 0x0001400401007387 */ /* 0x0003e80000100a00 */
[----:B------:R-:W-:Y:S04]  /*35b0*/  STL [R1+0x13c], R3 ;  /* 0x00013c0301007387 */ /* 0x000fe80000100800 */
[----:B------:R-:W-:Y:S04]  /*35c0*/  STL [R1+0x138], R2 ;  /* 0x0001380201007387 */ /* 0x000fe80000100800 */
[----:B-----5:R-:W-:Y:S01]  /*35d0*/  STL [R1+0x134], R0 ;  /* 0x0001340001007387 */ /* 0x020fe20000100800 */
[----:B-1----:R-:W1:Y:S01]  /*35e0*/  S2R R5, SR_TID.X ;  /* 0x0000000000057919 */ /* 0x002e620000002100 */
[----:B0-----:R-:W-:-:S02]  /*35f0*/  FADD.FTZ R117, R119, R117 ;  /* 0x0000007577757221 */ /* 0x001fc40000010000 */
[----:B------:R-:W0:Y:S04]  /*3600*/  SHFL.BFLY PT, R118, R116, 0x2, 0x1f ;  /* 0x0c401f0074767f89 */ /* 0x000e2800000e0000 */
[----:B------:R-:W2:Y:S01]  /*3610*/  LDL R119, [R1+0x12c] ;  /* 0x00012c0001777983 */ /* 0x000ea20000100800 */
[----:B-1----:R-:W-:Y:S01]  /*3620*/  LOP3.LUT P2, RZ, R5, 0xffffffe3, RZ, 0xc0, !PT ;  /* 0xffffffe305ff7812 */ /* 0x002fe2000784c0ff */
[----:B0-----:R-:W-:-:S12]  /*3630*/  FADD.FTZ R116, R118, R116 ;  /* 0x0000007476747221 */ /* 0x001fd80000010000 */
[----:B------:R-:W0:Y:S01]  /*3640*/  @!P2 LDC R0, c[0x0][0x10] ;  /* 0x00000400ff00ab82 */ /* 0x000e220000000800 */
[----:B------:R-:W-:Y:S01]  /*3650*/  ISETP.GT.U32.AND P1, PT, R5, 0xff, PT ;  /* 0x000000ff0500780c */ /* 0x000fe20003f24070 */
[----:B------:R-:W1:Y:S04]  /*3660*/  SHFL.BFLY PT, R3, R116, 0x1, 0x1f ;  /* 0x0c201f0074037f89 */ /* 0x000e6800000e0000 */
[----:B------:R-:W3:Y:S02]  /*3670*/  SHFL.BFLY PT, R2, R117, 0x1, 0x1f ;  /* 0x0c201f0075027f89 */ /* 0x000ee400000e0000 */
[----:B------:R-:W4:Y:S01]  /*3680*/  @!P2 LDC.64 R4, c[0x0][0x248] ;  /* 0x00009200ff04ab82 */ /* 0x000f220000000a00 */
[----:B------:R-:W-:-:S05]  /*3690*/  MOV R118, UR4 ;  /* 0x0000000400767c02 */ /* 0x000fca0008000f00 */
[----:B0-----:R-:W-:Y:S02]  /*36a0*/  @!P2 IMAD R118, R0, R118, UR11 ;  /* 0x0000000b0076ae24 */ /* 0x001fe4000f8e0276 */
[----:B-1----:R-:W-:Y:S01]  /*36b0*/  FADD.FTZ R116, R116, R3 ;  /* 0x0000000374747221 */ /* 0x002fe20000010000 */
[----:B---3--:R-:W-:Y:S01]  /*36c0*/  FADD.FTZ R117, R117, R2 ;  /* 0x0000000275757221 */ /* 0x008fe20000010000 */
[----:B------:R-:W0:Y:S01]  /*36d0*/  @!P1 LDC R0, c[0x0][0x10] ;  /* 0x00000400ff009b82 */ /* 0x000e220000000800 */
[----:B--2---:R-:W-:-:S04]  /*36e0*/  @!P2 LEA R118, R118, R119, 0x8 ;  /* 0x000000777676a211 */ /* 0x004fc800078e40ff */
[----:B------:R-:W-:-:S05]  /*36f0*/  @!P2 SHF.L.U32 R118, R118, 0x1, RZ ;  /* 0x000000017676a819 */ /* 0x000fca00000006ff */
[----:B----4-:R-:W-:Y:S02]  /*3700*/  @!P2 IMAD.WIDE.U32 R118, R118, 0x4, R4 ;  /* 0x000000047676a825 */ /* 0x010fe400078e0004 */
[----:B------:R1:W5:Y:S04]  /*3710*/  LDL.LU.64 R4, [R1+0x140] ;  /* 0x0001400001047983 */ /* 0x0003680000300a00 */
[----:B------:R2:W-:Y:S04]  /*3720*/  @!P2 STG.E.64 desc[UR12][R118.64], R116 ;  /* 0x000000747600a986 */ /* 0x0005e8000c101b0c */
[----:B------:R1:W5:Y:S04]  /*3730*/  LDL.LU R3, [R1+0x13c] ;  /* 0x00013c0001037983 */ /* 0x0003680000300800 */
[----:B------:R1:W5:Y:S01]  /*3740*/  LDL.LU R2, [R1+0x138] ;  /* 0x0001380001027983 */ /* 0x0003620000300800 */
[----:B--2---:R-:W2:Y:S01]  /*3750*/  S2R R117, SR_TID.X ;  /* 0x0000000000757919 */ /* 0x004ea20000002100 */
[----:B------:R-:W-:Y:S01]  /*3760*/  MOV R116, UR4 ;  /* 0x0000000400747c02 */ /* 0x000fe20008000f00 */
[----:B------:R-:W3:Y:S04]  /*3770*/  @!P1 LDC.64 R118, c[0x0][0x248] ;  /* 0x00009200ff769b82 */ /* 0x000ee80000000a00 */
[----:B0-----:R-:W-:-:S02]  /*3780*/  @!P1 IMAD R116, R0, R116, UR11 ;  /* 0x0000000b00749e24 */ /* 0x001fc4000f8e0274 */
[----:B------:R1:W5:Y:S01]  /*3790*/  LDL.LU R0, [R1+0x134] ;  /* 0x0001340001007983 */ /* 0x0003620000300800 */
[----:B--2---:R-:W-:-:S04]  /*37a0*/  @!P1 LOP3.LUT R117, R117, 0x7fffffe0, RZ, 0xc0, !PT ;  /* 0x7fffffe075759812 */ /* 0x004fc800078ec0ff */
[----:B------:R-:W-:Y:S02]  /*37b0*/  @!P1 LEA R116, R116, R117, 0x8 ;  /* 0x0000007574749211 */ /* 0x000fe400078e40ff */
[----:B------:R-:W0:Y:S02]  /*37c0*/  S2R R117, SR_TID.X ;  /* 0x0000000000757919 */ /* 0x000e240000002100 */
[----:B0-----:R-:W-:-:S04]  /*37d0*/  @!P1 LOP3.LUT R117, R117, 0x1f, RZ, 0xc0, !PT ;  /* 0x0000001f75759812 */ /* 0x001fc800078ec0ff */
[----:B------:R-:W-:Y:S02]  /*37e0*/  @!P1 IADD3 R116, R116, R117, RZ ;  /* 0x0000007574749210 */ /* 0x000fe40007ffe0ff */
[----:B------:R-:W0:Y:S02]  /*37f0*/  S2R R117, SR_TID.X ;  /* 0x0000000000757919 */ /* 0x000e240000002100 */
[----:B------:R-:W-:Y:S01]  /*3800*/  @!P1 SHF.L.U32 R116, R116, 0x1, RZ ;  /* 0x0000000174749819 */ /* 0x000fe200000006ff */
[----:B------:R-:W-:Y:S01]  /*3810*/  BAR.SYNC.DEFER_BLOCKING 0x0 ;  /* 0x0000000000007b1d */ /* 0x000fe20000010000 */
[----:B0-----:R-:W-:-:S03]  /*3820*/  ISETP.NE.AND P2, PT, R117, RZ, PT ;  /* 0x000000ff7500720c */ /* 0x001fc60003f45270 */
[----:B---3--:R-:W-:-:S05]  /*3830*/  @!P1 IMAD.WIDE.U32 R116, R116, 0x4, R118 ;  /* 0x0000000474749825 */ /* 0x008fca00078e0076 */
[----:B------:R1:W-:Y:S05]  /*3840*/  @!P1 STL.64 [R1+0x10], R116 ;  /* 0x0000107401009387 */ /* 0x0003ea0000100a00 */
[----:B------:R-:W-:Y:S05]  /*3850*/  @P2 BRA `(.L_x_874) ;  /* 0x0000000000442947 */ /* 0x000fea0003800000 */
[----:B------:R-:W-:Y:S02]  /*3860*/  ISETP.NE.AND P2, PT, RZ, UR18, PT ;  /* 0x00000012ff007c0c */ /* 0x000fe4000bf45270 */
[----:B------:R-:W-:Y:S02]  /*3870*/  MOV R118, 0x7fffffe1 ;  /* 0x7fffffe100767802 */ /* 0x000fe40000000f00 */
[----:B-1----:R-:W-:Y:S02]  /*3880*/  MOV R116, UR6 ;  /* 0x0000000600747c02 */ /* 0x002fe40008000f00 */
[----:B------:R-:W-:Y:S02]  /*3890*/  SEL R118, R118, 0x1, !P2 ;  /* 0x0000000176767807 */ /* 0x000fe40005000000 */
[----:B------:R-:W-:Y:S01]  /*38a0*/  MOV R117, UR7 ;  /* 0x0000000700757c02 */ /* 0x000fe20008000f00 */
[----:B------:R-:W-:Y:S06]  /*38b0*/  MEMBAR.ALL.GPU ;  /* 0x0000000000007992 */ /* 0x000fec000000a000 */
[----:B------:R-:W-:-:S00]  /*38c0*/  ERRBAR ;  /* 0x00000000000079ab */ /* 0x000fc00000000000 */
[----:B------:R-:W-:Y:S06]  /*38d0*/  CGAERRBAR ;  /* 0x00000000000075ab */ /* 0x000fec0000000000 */
[----:B------:R0:W5:Y:S02]  /*38e0*/  ATOM.E.ADD.STRONG.GPU PT, R118, desc[UR12][R116.64], R118 ;  /* 0x000000767476798a */ /* 0x00016400081ee1cc */
.L_x_875:
        /* <DEDUP_REMOVED lines=8> */
.L_x_874:
[----:B-1----:R-:W2:Y:S01]  /*3970*/  LDL.LU.64 R116, [R1+0x10] ;  /* 0x0000100001747983 */ /* 0x002ea20000300a00 */
[----:B------:R-:W-:Y:S05]  /*3980*/  WARPSYNC.ALL ;  /* 0x0000000000007948 */ /* 0x000fea0003800000 */
[----:B------:R-:W-:Y:S06]  /*3990*/  BAR.SYNC.DEFER_BLOCKING 0x0 ;  /* 0x0000000000007b1d */ /* 0x000fec0000010000 */
[----:B------:R-:W3:Y:S04]  /*39a0*/  LDG.E.64.CONSTANT R112, desc[UR12][R112.64] ;  /* 0x0000000c70707981 */ /* 0x000ee8000c1e9b00 */
[----:B------:R-:W4:Y:S01]  /*39b0*/  LDG.E.64.CONSTANT R114, desc[UR12][R114.64] ;  /* 0x0000000c72727981 */ /* 0x000f22000c1e9b00 */
[----:B------:R-:W-:-:S03]  /*39c0*/  HFMA2.MMA R118, -RZ, RZ, 0, 0 ;  /* 0x00000000ff767435 */ /* 0x000fc600000001ff */
[----:B-----5:R0:W-:Y:S04]  /*39d0*/  STL [R1+0x138], R2 ;  /* 0x0001380201007387 */ /* 0x0201e80000100800 */
[----:B------:R1:W-:Y:S04]  /*39e0*/  STL [R1+0x134], R0 ;  /* 0x0001340001007387 */ /* 0x0003e80000100800 */
[----:B--2---:R-:W2:Y:S01]  /*39f0*/  @!P1 LDG.E.64 R116, desc[UR12][R116.64] ;  /* 0x0000000c74749981 */ /* 0x004ea2000c1e1b00 */
[----:B0-----:R-:W0:Y:S01]  /*3a00*/  S2R R2, SR_TID.X ;  /* 0x0000000000027919 */ /* 0x001e220000002100 */
[----:B-1----:R-:W-:-:S02]  /*3a10*/  PRMT R0, R54, 0x7632, R0 ;  /* 0x0000763236007816 */ /* 0x002fc40000000000 */
[----:B------:R-:W-:Y:S01]  /*3a20*/  PRMT R51, R51, 0x7632, R51 ;  /* 0x0000763233337816 */ /* 0x000fe20000000033 */
[----:B------:R-:W-:Y:S01]  /*3a30*/  BSSY B0, `(.L_x_876) ;  /* 0x0000082000007945 */ /* 0x000fe20003800000 */
        /* <DEDUP_REMOVED lines=30> */
[----:B--2---:R-:W-:Y:S01]  /*3c20*/  @!P1 FADD.FTZ R118, RZ, R116 ;  /* 0x00000074ff769221 */ /* 0x004fe20000010000 */
[----:B------:R-:W-:Y:S01]  /*3c30*/  MOV R116, RZ ;  /* 0x000000ff00747202 */ /* 0x000fe20000000f00 */
[----:B------:R-:W-:-:S03]  /*3c40*/  @!P1 FADD.FTZ R116, RZ, R117 ;  /* 0x00000075ff749221 */ /* 0x000fc60000010000 */
[----:B------:R-:W1:Y:S04]  /*3c50*/  SHFL.BFLY PT, R117, R118, 0x10, 0x1f ;  /* 0x0e001f0076757f89 */ /* 0x000e6800000e0000 */
        /* <DEDUP_REMOVED lines=17> */
[----:B0-----:R-:W-:-:S03]  /*3d70*/  LOP3.LUT P1, RZ, R2, 0xffffff1f, RZ, 0xc0, !PT ;  /* 0xffffff1f02ff7812 */ /* 0x001fc6000782c0ff */
[----:B------:R0:W5:Y:S01]  /*3d80*/  LDL.LU R2, [R1+0x138] ;  /* 0x0001380001027983 */ /* 0x0001620000300800 */
[----:B-1----:R-:W-:-:S09]  /*3d90*/  FADD.FTZ R116, R118, R116 ;  /* 0x0000007476747221 */ /* 0x002fd20000010000 */
[----:B------:R-:W-:Y:S01]  /*3da0*/  @!P1 FMUL.FTZ R116, R116, 6.1035157159494701773e-06 ;  /* 0x36cccccd74749820 */ /* 0x000fe20000410000 */
[----:B--2---:R-:W-:-:S03]  /*3db0*/  FADD.FTZ R117, R117, R119 ;  /* 0x0000007775757221 */ /* 0x004fc60000010000 */
[----:B------:R-:W-:-:S04]  /*3dc0*/  @!P1 FMUL.FTZ R118, R116, R116 ;  /* 0x0000007474769220 */ /* 0x000fc80000410000 */
[----:B------:R-:W-:Y:S02]  /*3dd0*/  @!P1 FFMA.FTZ R117, R117, 6.1035157159494701773e-06, -R118 ;  /* 0x36cccccd75759823 */ /* 0x000fe40000010876 */
[----:B------:R-:W1:Y:S03]  /*3de0*/  S2R R118, SR_TID.X ;  /* 0x0000000000767919 */ /* 0x000e660000002100 */
[----:B------:R-:W-:Y:S01]  /*3df0*/  @!P1 FMNMX.FTZ R117, RZ, R117, !PT ;  /* 0x00000075ff759209 */ /* 0x000fe20007810000 */
[----:B------:R2:W-:Y:S01]  /*3e00*/  STL.S16 [R1+0xb4], R0 ;  /* 0x0000b40001007387 */ /* 0x0005e20000100600 */
[----:B------:R-:W-:Y:S02]  /*3e10*/  PRMT R119, R57, 0x7632, R119 ;  /* 0x0000763239777816 */ /* 0x000fe40000000077 */
[----:B------:R-:W-:Y:S02]  /*3e20*/  PRMT R57, R50, 0x7632, R57 ;  /* 0x0000763232397816 */ /* 0x000fe40000000039 */
[----:B------:R-:W-:-:S02]  /*3e30*/  PRMT R50, R48, 0x7632, R50 ;  /* 0x0000763230327816 */ /* 0x000fc40000000032 */
[----:B------:R-:W-:Y:S01]  /*3e40*/  PRMT R48, R49, 0x7632, R48 ;  /* 0x0000763231307816 */ /* 0x000fe20000000030 */
[----:B--2---:R0:W5:Y:S01]  /*3e50*/  LDL.LU R0, [R1+0x134] ;  /* 0x0001340001007983 */ /* 0x0041620000300800 */
[----:B-1----:R-:W-:-:S04]  /*3e60*/  @!P1 SHF.R.U32.HI R118, RZ, 0x2, R118 ;  /* 0x00000002ff769819 */ /* 0x002fc80000011676 */
[----:B------:R-:W-:-:S05]  /*3e70*/  @!P1 LOP3.LUT R118, R118, 0x3ffffff8, RZ, 0xc0, !PT ;  /* 0x3ffffff876769812 */ /* 0x000fca00078ec0ff */
[----:B------:R1:W-:Y:S02]  /*3e80*/  @!P1 STS.64 [R118+UR8], R116 ;  /* 0x0000007476009988 */ /* 0x0003e40008000a08 */
[----:B-1----:R-:W-:Y:S02]  /*3e90*/  PRMT R118, R55, 0x7632, R118 ;  /* 0x0000763237767816 */ /* 0x002fe40000000076 */
[----:B------:R-:W-:Y:S02]  /*3ea0*/  PRMT R117, R52, 0x7632, R117 ;  /* 0x0000763234757816 */ /* 0x000fe40000000075 */
[----:B------:R-:W-:Y:S01]  /*3eb0*/  PRMT R116, R53, 0x7632, R116 ;  /* 0x0000763235747816 */ /* 0x000fe20000000074 */
[----:B------:R0:W-:Y:S04]  /*3ec0*/  STL.S16 [R1+0xb8], R118 ;  /* 0x0000b87601007387 */ /* 0x0001e80000100600 */
[----:B------:R0:W-:Y:S04]  /*3ed0*/  STL.S16 [R1+0xc4], R117 ;  /* 0x0000c47501007387 */ /* 0x0001e80000100600 */
[----:B------:R0:W-:Y:S04]  /*3ee0*/  STL.S16 [R1+0xe0], R116 ;  /* 0x0000e07401007387 */ /* 0x0001e80000100600 */
[----:B------:R0:W-:Y:S04]  /*3ef0*/  STL.S16 [R1+0xc8], R57 ;  /* 0x0000c83901007387 */ /* 0x0001e80000100600 */
[----:B------:R0:W-:Y:S04]  /*3f00*/  STL.S16 [R1+0xf4], R51 ;  /* 0x0000f43301007387 */ /* 0x0001e80000100600 */
[----:B------:R0:W-:Y:S04]  /*3f10*/  STL.S16 [R1+0xd4], R50 ;  /* 0x0000d43201007387 */ /* 0x0001e80000100600 */
[----:B------:R0:W-:Y:S01]  /*3f20*/  STL.S16 [R1+0xfc], R48 ;  /* 0x0000fc3001007387 */ /* 0x0001e20000100600 */
        /* <DEDUP_REMOVED lines=25> */
[----:B---3--:R-:W-:Y:S02]  /*40c0*/  PRMT R52, R112, 0x7632, R52 ;  /* 0x0000763270347816 */ /* 0x008fe40000000034 */
[----:B------:R-:W-:Y:S02]  /*40d0*/  PRMT R53, R113, 0x7632, R53 ;  /* 0x0000763271357816 */ /* 0x000fe40000000035 */
[----:B----4-:R-:W-:Y:S02]  /*40e0*/  PRMT R54, R114, 0x7632, R54 ;  /* 0x0000763272367816 */ /* 0x010fe40000000036 */
[----:B------:R-:W-:Y:S01]  /*40f0*/  PRMT R55, R115, 0x7632, R55 ;  /* 0x0000763273377816 */ /* 0x000fe20000000037 */
[----:B------:R-:W-:Y:S06]  /*4100*/  BAR.SYNC.DEFER_BLOCKING 0x0 ;  /* 0x0000000000007b1d */ /* 0x000fec0000010000 */
[----:B0-----:R-:W-:Y:S05]  /*4110*/  @P0 BRA `(.L_x_877) ;  /* 0x00000000004c0947 */ /* 0x001fea0003800000 */
[----:B------:R-:W0:Y:S01]  /*4120*/  S2R R118, SR_TID.X ;  /* 0x0000000000767919 */ /* 0x000e220000002100 */
[----:B------:R-:W-:Y:S01]  /*4130*/  USHF.L.U32 UR14, UR11, 0x3, URZ ;  /* 0x000000030b0e7899 */ /* 0x000fe2000800063f */
[----:B------:R-:W-:Y:S01]  /*4140*/  MOV R49, UR10 ;  /* 0x0000000a00317c02 */ /* 0x000fe20008000f00 */
[----:B------:R-:W-:Y:S01]  /*4150*/  USHF.L.U32 UR16, UR11, 0x3, URZ ;  /* 0x000000030b107899 */ /* 0x000fe2000800063f */
[----:B------:R-:W-:Y:S01]  /*4160*/  MOV R50, UR10 ;  /* 0x0000000a00327c02 */ /* 0x000fe20008000f00 */
[----:B------:R-:W-:Y:S01]  /*4170*/  ULOP3.LUT UR9, UR14, 0x8, URZ, 0xc0, !UPT ;  /* 0x000000080e097892 */ /* 0x000fe2000f8ec03f */
[----:B------:R-:W-:Y:S01]  /*4180*/  MOV R48, UR5 ;  /* 0x0000000500307c02 */ /* 0x000fe20008000f00 */
[----:B------:R-:W-:-:S06]  /*4190*/  ULOP3.LUT UR15, UR16, 0x8, URZ, 0xc0, !UPT ;  /* 0x00000008100f7892 */ /* 0x000fcc000f8ec03f */
[C---:B0-----:R-:W-:Y:S01]  /*41a0*/  IADD3 R116, R118.reuse, UR15, RZ ;  /* 0x0000000f76747c10 */ /* 0x041fe2000fffe0ff */
[----:B------:R-:W-:Y:S01]  /*41b0*/  ULDC.64 UR14, c[0x0][0x240] ;  /* 0x00009000000e7ab9 */ /* 0x000fe20000000a00 */
[----:B------:R-:W-:Y:S02]  /*41c0*/  IADD3 R57, R118, UR9, RZ ;  /* 0x0000000976397c10 */ /* 0x000fe4000fffe0ff */
[----:B------:R-:W-:Y:S02]  /*41d0*/  LEA R49, P1, R49, R116, 0x4 ;  /* 0x0000007431317211 */ /* 0x000fe400078220ff */
[----:B------:R-:W-:-:S04]  /*41e0*/  SHF.R.S32.HI R57, RZ, 0x1f, R57 ;  /* 0x0000001fff397819 */ /* 0x000fc80000011439 */
[----:B------:R-:W-:Y:S02]  /*41f0*/  LEA.HI.X R50, R50, R57, R48, 0x4, P1 ;  /* 0x0000003932327211 */ /* 0x000fe400008f2430 */
[----:B------:R-:W-:-:S04]  /*4200*/  LEA R48, P1, R49, UR14, 0x3 ;  /* 0x0000000e31307c11 */ /* 0x000fc8000f8218ff */
[----:B------:R-:W-:Y:S02]  /*4210*/  LEA.HI.X R49, R49, UR15, R50, 0x3, P1 ;  /* 0x0000000f31317c11 */ /* 0x000fe400088f1c32 */
[----:B------:R-:W-:-:S06]  /*4220*/  LEA R50, R118, UR8, 0x3 ;  /* 0x0000000876327c11 */ /* 0x000fcc000f8e18ff */
[----:B------:R-:W0:Y:S04]  /*4230*/  LDS.64 R50, [R50] ;  /* 0x0000000032327984 */ /* 0x000e280000000a00 */
[----:B0-----:R0:W-:Y:S02]  /*4240*/  STG.E.64 desc[UR12][R48.64], R50 ;  /* 0x0000003230007986 */ /* 0x0011e4000c101b0c */
.L_x_877:
[----:B------:R-:W-:Y:S05]  /*4250*/  BSYNC B0 ;  /* 0x0000000000007941 */ /* 0x000fea0003800000 */
.L_x_876:
[----:B0-----:R-:W2:Y:S01]  /*4260*/  LDL.LU R51, [R1+0x18] ;  /* 0x0000180001337983 */ /* 0x001ea20000300800 */
[----:B------:R-:W-:Y:S01]  /*4270*/  ULDC.64 UR14, c[0x0][0x210] ;  /* 0x00008400000e7ab9 */ /* 0x000fe20000000a00 */
[----:B------:R-:W-:Y:S02]  /*4280*/  ULDC UR9, c[0x0][0x230] ;  /* 0x00008c0000097ab9 */ /* 0x000fe40000000800 */
[----:B------:R-:W3:Y:S04]  /*4290*/  LDL R50, [R1+0x128] ;  /* 0x0001280001327983 */ /* 0x000ee80000100800 */
[----:B------:R-:W4:Y:S01]  /*42a0*/  LDL.LU R116, [R1+0x8] ;  /* 0x0000080001747983 */ /* 0x000f220000300800 */
[----:B------:R-:W-:Y:S02]  /*42b0*/  LEA R48, P1, R33, UR14, 0x1 ;  /* 0x0000000e21307c11 */ /* 0x000fe4000f8208ff */
[----:B------:R-:W-:Y:S01]  /*42c0*/  SHF.L.U32 R110, R110, 0x10, RZ ;  /* 0x000000106e6e7819 */ /* 0x000fe200000006ff */
[----:B-----5:R-:W-:Y:S01]  /*42d0*/  STL [R1+0x15c], R2 ;  /* 0x00015c0201007387 */ /* 0x020fe20000100800 */
[----:B------:R-:W-:-:S02]  /*42e0*/  SHF.L.U32 R52, R52, 0x10, RZ ;  /* 0x0000001034347819 */ /* 0x000fc400000006ff */
[----:B------:R-:W-:Y:S02]  /*42f0*/  SHF.L.U32 R57, R54, 0x10, RZ ;  /* 0x0000001036397819 */ /* 0x000fe400000006ff */
[----:B------:R-:W-:Y:S02]  /*4300*/  SHF.L.U32 R112, R112, 0x10, RZ ;  /* 0x0000001070707819 */ /* 0x000fe400000006ff */
[----:B--2---:R-:W-:Y:S02]  /*4310*/  LEA.HI.X R49, R33, UR15, R51, 0x1, P1 ;  /* 0x0000000f21317c11 */ /* 0x004fe400088f0c33 */
[----:B---3--:R-:W0:Y:S02]  /*4320*/  LDS.64 R50, [R50] ;  /* 0x0000000032327984 */ /* 0x008e240000000a00 */
[----:B0-----:R-:W-:Y:S01]  /*4330*/  FADD.FTZ R33, R51, UR9 ;  /* 0x0000000933217e21 */ /* 0x001fe20008010000 */
[----:B------:R-:W-:Y:S01]  /*4340*/  FADD.FTZ R110, -R50, R110 ;  /* 0x0000006e326e7221 */ /* 0x000fe20000010100 */
[----:B------:R-:W-:Y:S01]  /*4350*/  FADD.FTZ R0, R0, -R50 ;  /* 0x8000003200007221 */ /* 0x000fe20000010000 */
[----:B------:R-:W-:-:S03]  /*4360*/  SHF.L.U32 R51, R114, 0x10, RZ ;  /* 0x0000001072337819 */ /* 0x000fc600000006ff */
[----:B------:R-:W0:Y:S02]  /*4370*/  MUFU.RSQ R33, R33 ;  /* 0x0000002100217308 */ /* 0x000e240000001400 */
[----:B0-----:R-:W-:Y:S01]  /*4380*/  FMUL.FTZ R54, R33, R110 ;  /* 0x0000006e21367220 */ /* 0x001fe20000410000 */
[----:B------:R-:W-:-:S03]  /*4390*/  FMUL.FTZ R0, R0, R33 ;  /* 0x0000002100007220 */ /* 0x000fc60000410000 */
[----:B------:R-:W-:Y:S01]  /*43a0*/  FFMA.FTZ R54, R54, R52, R57 ;  /* 0x0000003436367223 */ /* 0x000fe20000010039 */
[----:B------:R-:W-:-:S03]  /*43b0*/  FFMA.FTZ R114, R0, R112, R51 ;  /* 0x0000007000727223 */ /* 0x000fc60000010033 */
[----:B------:R-:W-:Y:S01]  /*43c0*/  FMUL.FTZ R110, R54, -1.4426950216293334961 ;  /* 0xbfb8aa3b366e7820 */ /* 0x000fe20000410000 */
[----:B------:R-:W-:-:S05]  /*43d0*/  FMUL.FTZ R0, R114, -1.4426950216293334961 ;  /* 0xbfb8aa3b72007820 */ /* 0x000fca0000410000 */
[----:B------:R-:W0:Y:S08]  /*43e0*/  MUFU.EX2 R110, R110 ;  /* 0x0000006e006e7308 */ /* 0x000e300000000800 */
[----:B------:R-:W1:Y:S01]  /*43f0*/  MUFU.EX2 R0, R0 ;  /* 0x0000000000007308 */ /* 0x000e620000000800 */
[----:B0-----:R-:W-:-:S07]  /*4400*/  FADD.FTZ R110, R110, 1 ;  /* 0x3f8000006e6e7421 */ /* 0x001fce0000010000 */
[----:B------:R-:W0:Y:S01]  /*4410*/  MUFU.RCP R110, R110 ;  /* 0x0000006e006e7308 */ /* 0x000e220000001000 */
[----:B-1----:R-:W-:-:S07]  /*4420*/  FADD.FTZ R0, R0, 1 ;  /* 0x3f80000000007421 */ /* 0x002fce0000010000 */
[----:B------:R-:W1:Y:S01]  /*4430*/  MUFU.RCP R0, R0 ;  /* 0x0000000000007308 */ /* 0x000e620000001000 */
[----:B0-----:R-:W-:Y:S01]  /*4440*/  FMUL.FTZ R54, R54, R110 ;  /* 0x0000006e36367220 */ /* 0x001fe20000410000 */
[----:B----4-:R-:W-:Y:S02]  /*4450*/  FADD.FTZ R110, R116, -R50 ;  /* 0x80000032746e7221 */ /* 0x010fe40000010000 */
[----:B------:R-:W2:Y:S04]  /*4460*/  LDL.LU R116, [R1+0x4] ;  /* 0x0000040001747983 */ /* 0x000ea80000300800 */
[----:B------:R-:W3:Y:S01]  /*4470*/  LDL.LU R2, [R1] ;  /* 0x0000000001027983 */ /* 0x000ee20000300800 */
[----:B-1----:R-:W-:Y:S01]  /*4480*/  FMUL.FTZ R0, R114, R0 ;  /* 0x0000000072007220 */ /* 0x002fe20000410000 */
[----:B------:R-:W-:-:S04]  /*4490*/  SHF.L.U32 R113, R113, 0x10, RZ ;  /* 0x0000001071717819 */ /* 0x000fc800000006ff */
[----:B------:R-:W-:Y:S01]  /*44a0*/  F2FP.BF16.F32.PACK_AB R54, R54, R0 ;  /* 0x000000003636723e */ /* 0x000fe200000010ff */
[----:B------:R-:W-:Y:S01]  /*44b0*/  FMUL.FTZ R110, R33, R110 ;  /* 0x0000006e216e7220 */ /* 0x000fe20000410000 */
[----:B------:R-:W-:-:S03]  /*44c0*/  SHF.L.U32 R0, R115, 0x10, RZ ;  /* 0x0000001073007819 */ /* 0x000fc600000006ff */
[----:B------:R0:W-:Y:S02]  /*44d0*/  STG.E.U16 desc[UR12][R48.64], R54 ;  /* 0x0000003630007986 */ /* 0x0001e4000c10150c */
[----:B------:R-:W-:Y:S01]  /*44e0*/  FFMA.FTZ R114, R110, R113, R0 ;  /* 0x000000716e727223 */ /* 0x000fe20000010000 */
[----:B0-----:R-:W-:-:S05]  /*44f0*/  PRMT R54, R54, 0x7632, R54 ;  /* 0x0000763236367816 */ /* 0x001fca0000000036 */
[----:B------:R0:W-:Y:S02]  /*4500*/  STG.E.U16 desc[UR12][R48.64+0x2], R54 ;  /* 0x0000023630007986 */ /* 0x0001e4000c10150c */
[----:B0-----:R-:W-:-:S06]  /*4510*/  FMUL.FTZ R54, R114, -1.4426950216293334961 ;  /* 0xbfb8aa3b72367820 */ /* 0x001fcc0000410000 */
[----:B------:R-:W0:Y:S01]  /*4520*/  MUFU.EX2 R54, R54 ;  /* 0x0000003600367308 */ /* 0x000e220000000800 */
[----:B------:R-:W-:Y:S02]  /*4530*/  SHF.L.U32 R111, R111, 0x10, RZ ;  /* 0x000000106f6f7819 */ /* 0x000fe400000006ff */
[----:B------:R-:W-:-:S03]  /*4540*/  SHF.L.U32 R53, R53, 0x10, RZ ;  /* 0x0000001035357819 */ /* 0x000fc600000006ff */
[----:B------:R-:W-:Y:S01]  /*4550*/  FADD.FTZ R111, -R50, R111 ;  /* 0x0000006f326f7221 */ /* 0x000fe20000010100 */
[----:B0-----:R-:W-:-:S04]  /*4560*/  FADD.FTZ R54, R54, 1 ;  /* 0x3f80000036367421 */ /* 0x001fc80000010000 */
[----:B------:R0:W-:Y:S02]  /*4570*/  MUFU.RCP R110, R54 ;  /* 0x00000036006e7308 */ /* 0x0001e40000001000 */
[----:B0-----:R-:W-:Y:S01]  /*4580*/  SHF.L.U32 R54, R55, 0x10, RZ ;  /* 0x0000001037367819 */ /* 0x001fe200000006ff */
[----:B------:R-:W-:-:S04]  /*4590*/  FMUL.FTZ R55, R33, R111 ;  /* 0x0000006f21377220 */ /* 0x000fc80000410000 */
[----:B------:R-:W-:-:S04]  /*45a0*/  FFMA.FTZ R55, R55, R53, R54 ;  /* 0x0000003537377223 */ /* 0x000fc80000010036 */
[----:B------:R-:W-:-:S06]  /*45b0*/  FMUL.FTZ R111, R55, -1.4426950216293334961 ;  /* 0xbfb8aa3b376f7820 */ /* 0x000fcc0000410000 */
[----:B------:R-:W0:Y:S02]  /*45c0*/  MUFU.EX2 R111, R111 ;  /* 0x0000006f006f7308 */ /* 0x000e240000000800 */
[----:B0-----:R-:W-:-:S06]  /*45d0*/  FADD.FTZ R111, R111, 1 ;  /* 0x3f8000006f6f7421 */ /* 0x001fcc0000010000 */
[----:B------:R-:W0:Y:S01]  /*45e0*/  MUFU.RCP R111, R111 ;  /* 0x0000006f006f7308 */ /* 0x000e220000001000 */
[----:B------:R-:W-:Y:S01]  /*45f0*/  FMUL.FTZ R110, R114, R110 ;  /* 0x0000006e726e7220 */ /* 0x000fe20000410000 */
[----:B------:R-:W-:Y:S01]  /*4600*/  SHF.L.U32 R108, R108, 0x10, RZ ;  /* 0x000000106c6c7819 */ /* 0x000fe200000006ff */
[----:B0-----:R-:W-:-:S05]  /*4610*/  FMUL.FTZ R111, R55, R111 ;  /* 0x0000006f376f7220 */ /* 0x001fca0000410000 */
[----:B------:R-:W-:-:S04]  /*4620*/  F2FP.BF16.F32.PACK_AB R110, R111, R110 ;  /* 0x0000006e6f6e723e */ /* 0x000fc800000010ff */
[----:B------:R-:W-:Y:S01]  /*4630*/  PRMT R55, R110, 0x7632, R55 ;  /* 0x000076326e377816 */ /* 0x000fe20000000037 */
[----:B------:R-:W-:Y:S04]  /*4640*/  STG.E.U16 desc[UR12][R48.64+0x4], R110 ;  /* 0x0000046e30007986 */ /* 0x000fe8000c10150c */
[----:B------:R2:W-:Y:S01]  /*4650*/  STG.E.U16 desc[UR12][R48.64+0x6], R55 ;  /* 0x0000063730007986 */ /* 0x0005e2000c10150c */
[----:B------:R-:W-:Y:S01]  /*4660*/  FADD.FTZ R108, -R50, R108 ;  /* 0x0000006c326c7221 */ /* 0x000fe20000010100 */
[----:B------:R-:W-:-:S05]  /*4670*/  SHF.L.U32 R109, R109, 0x10, RZ ;  /* 0x000000106d6d7819 */ /* 0x000fca00000006ff */
[----:B------:R-:W-:Y:S01]  /*4680*/  FADD.FTZ R109, -R50, R109 ;  /* 0x0000006d326d7221 */ /* 0x000fe20000010100 */
[----:B------:R-:W-:Y:S01]  /*4690*/  SHF.L.U32 R106, R106, 0x10, RZ ;  /* 0x000000106a6a7819 */ /* 0x000fe200000006ff */
[--C-:B------:R-:W-:Y:S01]  /*46a0*/  FADD.FTZ R165, R165, -R50.reuse ;  /* 0x80000032a5a57221 */ /* 0x100fe20000010000 */
[----:B------:R-:W-:-:S03]  /*46b0*/  FADD.FTZ R114, R164, -R50 ;  /* 0x80000032a4727221 */ /* 0x000fc60000010000 */
[C---:B------:R-:W-:Y:S01]  /*46c0*/  FMUL.FTZ R165, R33.reuse, R165 ;  /* 0x000000a521a57220 */ /* 0x040fe20000410000 */
[----:B------:R-:W-:-:S04]  /*46d0*/  FMUL.FTZ R114, R33, R114 ;  /* 0x0000007221727220 */ /* 0x000fc80000410000 */
[----:B------:R-:W-:Y:S01]  /*46e0*/  FFMA.FTZ R114, R113, R114, R0 ;  /* 0x0000007271727223 */ /* 0x000fe20000010000 */
[----:B------:R-:W-:-:S05]  /*46f0*/  SHF.L.U32 R107, R107, 0x10, RZ ;  /* 0x000000106b6b7819 */ /* 0x000fca00000006ff */
[----:B------:R-:W-:-:S04]  /*4700*/  FADD.FTZ R107, -R50, R107 ;  /* 0x0000006b326b7221 */ /* 0x000fc80000010100 */
[----:B------:R-:W-:-:S04]  /*4710*/  FMUL.FTZ R107, R33, R107 ;  /* 0x0000006b216b7220 */ /* 0x000fc80000410000 */
[----:B------:R-:W-:Y:S01]  /*4720*/  FFMA.FTZ R107, R53, R107, R54 ;  /* 0x0000006b356b7223 */ /* 0x000fe20000010036 */
[----:B--2---:R-:W-:-:S04]  /*4730*/  FADD.FTZ R48, R116, -R50 ;  /* 0x8000003274307221 */ /* 0x004fc80000010000 */
[----:B------:R-:W-:-:S04]  /*4740*/  FMUL.FTZ R48, R33, R48 ;  /* 0x0000003021307220 */ /* 0x000fc80000410000 */
[----:B------:R-:W-:Y:S01]  /*4750*/  FFMA.FTZ R49, R112, R48, R51 ;  /* 0x0000003070317223 */ /* 0x000fe20000010033 */
[----:B------:R-:W-:-:S04]  /*4760*/  FMUL.FTZ R48, R33, R108 ;  /* 0x0000006c21307220 */ /* 0x000fc80000410000 */
[----:B------:R-:W-:-:S04]  /*4770*/  FFMA.FTZ R48, R52, R48, R57 ;  /* 0x0000003034307223 */ /* 0x000fc80000010039 */
[----:B------:R-:W-:Y:S01]  /*4780*/  FMUL.FTZ R108, R48, -1.4426950216293334961 ;  /* 0xbfb8aa3b306c7820 */ /* 0x000fe20000410000 */
[----:B------:R-:W-:-:S05]  /*4790*/  FMUL.FTZ R55, R49, -1.4426950216293334961 ;  /* 0xbfb8aa3b31377820 */ /* 0x000fca0000410000 */
[----:B------:R-:W0:Y:S01]  /*47a0*/  MUFU.EX2 R108, R108 ;  /* 0x0000006c006c7308 */ /* 0x000e220000000800 */
[----:B---3--:R-:W-:-:S07]  /*47b0*/  FADD.FTZ R110, R2, -R50 ;  /* 0x80000032026e7221 */ /* 0x008fce0000010000 */
[----:B------:R-:W1:Y:S01]  /*47c0*/  MUFU.EX2 R55, R55 ;  /* 0x0000003700377308 */ /* 0x000e620000000800 */
[----:B------:R-:W-:Y:S01]  /*47d0*/  FMUL.FTZ R110, R33, R110 ;  /* 0x0000006e216e7220 */ /* 0x000fe20000410000 */
[----:B0-----:R-:W-:-:S03]  /*47e0*/  FADD.FTZ R111, R108, 1 ;  /* 0x3f8000006c6f7421 */ /* 0x001fc60000010000 */
[----:B------:R-:W-:-:S03]  /*47f0*/  FFMA.FTZ R108, R113, R110, R0 ;  /* 0x0000006e716c7223 */ /* 0x000fc60000010000 */
[----:B------:R0:W2:Y:S01]  /*4800*/  MUFU.RCP R110, R111 ;  /* 0x0000006f006e7308 */ /* 0x0000a20000001000 */
[----:B-1----:R-:W-:Y:S01]  /*4810*/  FADD.FTZ R55, R55, 1 ;  /* 0x3f80000037377421 */ /* 0x002fe20000010000 */
[----:B0-----:R-:W-:-:S06]  /*4820*/  FMUL.FTZ R111, R108, -1.4426950216293334961 ;  /* 0xbfb8aa3b6c6f7820 */ /* 0x001fcc0000410000 */
[----:B------:R-:W0:Y:S08]  /*4830*/  MUFU.RCP R55, R55 ;  /* 0x0000003700377308 */ /* 0x000e300000001000 */
[----:B------:R-:W1:Y:S01]  /*4840*/  MUFU.EX2 R111, R111 ;  /* 0x0000006f006f7308 */ /* 0x000e620000000800 */
[----:B--2---:R-:W-:Y:S01]  /*4850*/  FMUL.FTZ R115, R48, R110 ;  /* 0x0000006e30737220 */ /* 0x004fe20000410000 */
[----:B0-----:R-:W-:Y:S01]  /*4860*/  FMUL.FTZ R2, R49, R55 ;  /* 0x0000003731027220 */ /* 0x001fe20000410000 */
[----:B------:R-:W-:Y:S01]  /*4870*/  FMUL.FTZ R49, R33, R109 ;  /* 0x0000006d21317220 */ /* 0x000fe20000410000 */
[----:B-1----:R-:W-:-:S03]  /*4880*/  FADD.FTZ R48, R111, 1 ;  /* 0x3f8000006f307421 */ /* 0x002fc60000010000 */
[----:B------:R-:W-:Y:S01]  /*4890*/  FFMA.FTZ R49, R53, R49, R54 ;  /* 0x0000003135317223 */ /* 0x000fe20000010036 */
[----:B------:R-:W-:Y:S02]  /*48a0*/  FADD.FTZ R109, -R50, R106 ;  /* 0x0000006a326d7221 */ /* 0x000fe40000010100 */
[----:B------:R-:W0:Y:S01]  /*48b0*/  MUFU.RCP R48, R48 ;  /* 0x0000003000307308 */ /* 0x000e220000001000 */
[----:B------:R-:W-:Y:S01]  /*48c0*/  FMUL.FTZ R55, R49, -1.4426950216293334961 ;  /* 0xbfb8aa3b31377820 */ /* 0x000fe20000410000 */
[----:B------:R-:W-:Y:S01]  /*48d0*/  FMUL.FTZ R110, R33, R109 ;  /* 0x0000006d216e7220 */ /* 0x000fe20000410000 */
[----:B------:R-:W-:-:S05]  /*48e0*/  FFMA.FTZ R106, R112, R165, R51 ;  /* 0x000000a5706a7223 */ /* 0x000fca0000010033 */
[----:B------:R-:W1:Y:S01]  /*48f0*/  MUFU.EX2 R55, R55 ;  /* 0x0000003700377308 */ /* 0x000e620000000800 */
[----:B------:R-:W-:Y:S01]  /*4900*/  FFMA.FTZ R110, R52, R110, R57 ;  /* 0x0000006e346e7223 */ /* 0x000fe20000010039 */
[----:B------:R-:W-:-:S03]  /*4910*/  FMUL.FTZ R109, R106, -1.4426950216293334961 ;  /* 0xbfb8aa3b6a6d7820 */ /* 0x000fc60000410000 */
[----:B------:R-:W-:Y:S01]  /*4920*/  FMUL.FTZ R111, R110, -1.4426950216293334961 ;  /* 0xbfb8aa3b6e6f7820 */ /* 0x000fe20000410000 */
[----:B0-----:R-:W-:Y:S01]  /*4930*/  FMUL.FTZ R108, R108, R48 ;  /* 0x000000306c6c7220 */ /* 0x001fe20000410000 */
[----:B------:R-:W-:Y:S01]  /*4940*/  FMUL.FTZ R48, R114, -1.4426950216293334961 ;  /* 0xbfb8aa3b72307820 */ /* 0x000fe20000410000 */
[----:B------:R-:W0:Y:S08]  /*4950*/  MUFU.EX2 R109, R109 ;  /* 0x0000006d006d7308 */ /* 0x000e300000000800 */
[----:B------:R-:W2:Y:S01]  /*4960*/  MUFU.EX2 R111, R111 ;  /* 0x0000006f006f7308 */ /* 0x000ea20000000800 */
[----:B-1----:R-:W-:-:S07]  /*4970*/  FADD.FTZ R55, R55, 1 ;  /* 0x3f80000037377421 */ /* 0x002fce0000010000 */
[----:B------:R-:W1:Y:S01]  /*4980*/  MUFU.EX2 R48, R48 ;  /* 0x0000003000307308 */ /* 0x000e620000000800 */
[----:B0-----:R-:W-:-:S07]  /*4990*/  FADD.FTZ R109, R109, 1 ;  /* 0x3f8000006d6d7421 */ /* 0x001fce0000010000 */
[----:B------:R-:W0:Y:S01]  /*49a0*/  MUFU.RCP R55, R55 ;  /* 0x0000003700377308 */ /* 0x000e220000001000 */
[----:B--2---:R-:W-:Y:S01]  /*49b0*/  FADD.FTZ R111, R111, 1 ;  /* 0x3f8000006f6f7421 */ /* 0x004fe20000010000 */
[----:B-1----:R-:W-:-:S06]  /*49c0*/  FADD.FTZ R48, R48, 1 ;  /* 0x3f80000030307421 */ /* 0x002fcc0000010000 */
[----:B------:R-:W1:Y:S08]  /*49d0*/  MUFU.RCP R109, R109 ;  /* 0x0000006d006d7308 */ /* 0x000e700000001000 */
[----:B------:R-:W2:Y:S01]  /*49e0*/  MUFU.RCP R111, R111 ;  /* 0x0000006f006f7308 */ /* 0x000ea20000001000 */
[----:B0-----:R-:W-:Y:S01]  /*49f0*/  FMUL.FTZ R55, R49, R55 ;  /* 0x0000003731377220 */ /* 0x001fe20000410000 */
[----:B------:R-:W-:-:S06]  /*4a00*/  FMUL.FTZ R49, R107, -1.4426950216293334961 ;  /* 0xbfb8aa3b6b317820 */ /* 0x000fcc0000410000 */
[----:B------:R-:W0:Y:S01]  /*4a10*/  MUFU.RCP R48, R48 ;  /* 0x0000003000307308 */ /* 0x000e220000001000 */
[----:B------:R1:W-:Y:S07]  /*4a20*/  STL [R1+0xf8], R108 ;  /* 0x0000f86c01007387 */ /* 0x0003ee0000100800 */
[----:B------:R-:W3:Y:S01]  /*4a30*/  MUFU.EX2 R49, R49 ;  /* 0x0000003100317308 */ /* 0x000ee20000000800 */
[----:B------:R2:W-:Y:S01]  /*4a40*/  STL [R1+0xec], R55 ;  /* 0x0000ec3701007387 */ /* 0x0005e20000100800 */
[----:B-1----:R-:W-:Y:S01]  /*4a50*/  FMUL.FTZ R108, R106, R109 ;  /* 0x0000006d6a6c7220 */ /* 0x002fe20000410000 */
[----:B--2---:R-:W-:Y:S01]  /*4a60*/  FMUL.FTZ R55, R110, R111 ;  /* 0x0000006f6e377220 */ /* 0x004fe20000410000 */
[----:B0-----:R-:W-:-:S03]  /*4a70*/  FMUL.FTZ R106, R114, R48 ;  /* 0x00000030726a7220 */ /* 0x001fc60000410000 */
[----:B------:R-:W-:Y:S01]  /*4a80*/  STL [R1+0xf0], R108 ;  /* 0x0000f06c01007387 */ /* 0x000fe20000100800 */
[----:B------:R-:W-:-:S03]  /*4a90*/  FADD.FTZ R48, R163, -R50 ;  /* 0x80000032a3307221 */ /* 0x000fc60000010000 */
[----:B------:R0:W-:Y:S01]  /*4aa0*/  STL [R1+0xe8], R55 ;  /* 0x0000e83701007387 */ /* 0x0001e20000100800 */
[----:B------:R-:W-:Y:S01]  /*4ab0*/  FMUL.FTZ R48, R33, R48 ;  /* 0x0000003021307220 */ /* 0x000fe20000410000 */
[----:B------:R-:W-:Y:S02]  /*4ac0*/  SHF.L.U32 R109, R105, 0x10, RZ ;  /* 0x00000010696d7819 */ /* 0x000fe400000006ff */
[----:B0-----:R-:W-:Y:S01]  /*4ad0*/  SHF.L.U32 R55, R104, 0x10, RZ ;  /* 0x0000001068377819 */ /* 0x001fe200000006ff */
[----:B---3--:R-:W-:Y:S01]  /*4ae0*/  FADD.FTZ R104, R49, 1 ;  /* 0x3f80000031687421 */ /* 0x008fe20000010000 */
[----:B------:R-:W-:-:S03]  /*4af0*/  FFMA.FTZ R49, R112, R48, R51 ;  /* 0x0000003070317223 */ /* 0x000fc60000010033 */
[----:B------:R-:W-:-:S04]  /*4b00*/  FADD.FTZ R55, -R50, R55 ;  /* 0x0000003732377221 */ /* 0x000fc80000010100 */
[----:B------:R-:W-:Y:S01]  /*4b10*/  FMUL.FTZ R105, R33, R55 ;  /* 0x0000003721697220 */ /* 0x000fe20000410000 */
[----:B------:R-:W-:Y:S01]  /*4b20*/  FMUL.FTZ R55, R49, -1.4426950216293334961 ;  /* 0xbfb8aa3b31377820 */ /* 0x000fe20000410000 */
[----:B------:R0:W1:Y:S01]  /*4b30*/  MUFU.RCP R48, R104 ;  /* 0x0000006800307308 */ /* 0x0000620000001000 */
[----:B------:R-:W-:Y:S01]  /*4b40*/  FADD.FTZ R109, -R50, R109 ;  /* 0x0000006d326d7221 */ /* 0x000fe20000010100 */
[----:B------:R-:W-:-:S06]  /*4b50*/  FADD.FTZ R162, R162, -R50 ;  /* 0x80000032a2a27221 */ /* 0x000fcc0000010000 */
[----:B------:R-:W2:Y:S01]  /*4b60*/  MUFU.EX2 R55, R55 ;  /* 0x0000003700377308 */ /* 0x000ea20000000800 */
[----:B------:R-:W-:Y:S01]  /*4b70*/  FFMA.FTZ R105, R52, R105, R57 ;  /* 0x0000006934697223 */ /* 0x000fe20000010039 */
[----:B------:R3:W-:Y:S01]  /*4b80*/  STL [R1+0xe4], R106 ;  /* 0x0000e46a01007387 */ /* 0x0007e20000100800 */
[----:B------:R-:W-:Y:S02]  /*4b90*/  FMUL.FTZ R109, R33, R109 ;  /* 0x0000006d216d7220 */ /* 0x000fe40000410000 */
[----:B0-----:R-:W-:Y:S02]  /*4ba0*/  FMUL.FTZ R104, R105, -1.4426950216293334961 ;  /* 0xbfb8aa3b69687820 */ /* 0x001fe40000410000 */
[----:B------:R-:W-:Y:S01]  /*4bb0*/  FFMA.FTZ R109, R53, R109, R54 ;  /* 0x0000006d356d7223 */ /* 0x000fe20000010036 */
[----:B---3--:R-:W-:Y:S01]  /*4bc0*/  FMUL.FTZ R106, R33, R162 ;  /* 0x000000a2216a7220 */ /* 0x008fe20000410000 */
[----:B-1----:R-:W-:-:S03]  /*4bd0*/  FMUL.FTZ R107, R107, R48 ;  /* 0x000000306b6b7220 */ /* 0x002fc60000410000 */
[----:B------:R-:W-:Y:S01]  /*4be0*/  FFMA.FTZ R106, R113, R106, R0 ;  /* 0x0000006a716a7223 */ /* 0x000fe20000010000 */
[----:B------:R-:W0:Y:S01]  /*4bf0*/  MUFU.EX2 R104, R104 ;  /* 0x0000006800687308 */ /* 0x000e220000000800 */
[----:B------:R-:W-:Y:S01]  /*4c00*/  FMUL.FTZ R48, R109, -1.4426950216293334961 ;  /* 0xbfb8aa3b6d307820 */ /* 0x000fe20000410000 */
[----:B--2---:R-:W-:Y:S01]  /*4c10*/  FADD.FTZ R55, R55, 1 ;  /* 0x3f80000037377421 */ /* 0x004fe20000010000 */
[----:B------:R-:W-:-:S05]  /*4c20*/  FMUL.FTZ R108, R106, -1.4426950216293334961 ;  /* 0xbfb8aa3b6a6c7820 */ /* 0x000fca0000410000 */
[----:B------:R-:W1:Y:S01]  /*4c30*/  MUFU.EX2 R48, R48 ;  /* 0x0000003000307308 */ /* 0x000e620000000800 */
[----:B------:R-:W-:-:S07]  /*4c40*/  FADD.FTZ R161, R161, -R50 ;  /* 0x80000032a1a17221 */ /* 0x000fce0000010000 */
[----:B------:R-:W2:Y:S08]  /*4c50*/  MUFU.RCP R55, R55 ;  /* 0x0000003700377308 */ /* 0x000eb00000001000 */
[----:B------:R-:W3:Y:S01]  /*4c60*/  MUFU.EX2 R108, R108 ;  /* 0x0000006c006c7308 */ /* 0x000ee20000000800 */
[----:B------:R-:W-:Y:S01]  /*4c70*/  FMUL.FTZ R161, R33, R161 ;  /* 0x000000a121a17220 */ /* 0x000fe20000410000 */
[----:B0-----:R-:W-:-:S03]  /*4c80*/  FADD.FTZ R104, R104, 1 ;  /* 0x3f80000068687421 */ /* 0x001fc60000010000 */
[----:B------:R-:W-:Y:S01]  /*4c90*/  FFMA.FTZ R161, R112, R161, R51 ;  /* 0x000000a170a17223 */ /* 0x000fe20000010033 */
[----:B-1----:R-:W-:Y:S02]  /*4ca0*/  FADD.FTZ R48, R48, 1 ;  /* 0x3f80000030307421 */ /* 0x002fe40000010000 */
[----:B------:R-:W0:Y:S01]  /*4cb0*/  MUFU.RCP R104, R104 ;  /* 0x0000006800687308 */ /* 0x000e220000001000 */
[----:B--2---:R-:W-:Y:S01]  /*4cc0*/  FMUL.FTZ R55, R49, R55 ;  /* 0x0000003731377220 */ /* 0x004fe20000410000 */
[----:B------:R-:W-:Y:S01]  /*4cd0*/  FMUL.FTZ R49, R161, -1.4426950216293334961 ;  /* 0xbfb8aa3ba1317820 */ /* 0x000fe20000410000 */
[----:B---3--:R-:W-:-:S05]  /*4ce0*/  FADD.FTZ R108, R108, 1 ;  /* 0x3f8000006c6c7421 */ /* 0x008fca0000010000 */
[----:B------:R-:W-:Y:S01]  /*4cf0*/  MUFU.RCP R48, R48 ;  /* 0x0000003000307308 */ /* 0x000fe20000001000 */
[----:B------:R-:W-:-:S07]  /*4d00*/  SHF.L.U32 R102, R102, 0x10, RZ ;  /* 0x0000001066667819 */ /* 0x000fce00000006ff */
[----:B------:R-:W1:Y:S08]  /*4d10*/  MUFU.RCP R108, R108 ;  /* 0x0000006c006c7308 */ /* 0x000e700000001000 */
[----:B------:R-:W2:Y:S01]  /*4d20*/  MUFU.EX2 R49, R49 ;  /* 0x0000003100317308 */ /* 0x000ea20000000800 */
[----:B------:R-:W-:Y:S01]  /*4d30*/  STL [R1+0xdc], R107 ;  /* 0x0000dc6b01007387 */ /* 0x000fe20000100800 */
[----:B------:R-:W-:-:S03]  /*4d40*/  FADD.FTZ R102, -R50, R102 ;  /* 0x0000006632667221 */ /* 0x000fc60000010100 */
[----:B------:R0:W-:Y:S01]  /*4d50*/  STL [R1+0xd8], R55 ;  /* 0x0000d83701007387 */ /* 0x0001e20000100800 */
[----:B------:R-:W-:Y:S01]  /*4d60*/  FMUL.FTZ R102, R33, R102 ;  /* 0x0000006621667220 */ /* 0x000fe20000410000 */
[----:B0-----:R-:W-:Y:S01]  /*4d70*/  FMUL.FTZ R55, R105, R104 ;  /* 0x0000006869377220 */ /* 0x001fe20000410000 */
[----:B-1----:R-:W-:-:S04]  /*4d80*/  FMUL.FTZ R104, R106, R108 ;  /* 0x0000006c6a687220 */ /* 0x002fc80000410000 */
[----:B------:R0:W-:Y:S01]  /*4d90*/  STL [R1+0xd0], R55 ;  /* 0x0000d03701007387 */ /* 0x0001e20000100800 */
[----:B------:R-:W-:-:S03]  /*4da0*/  SHF.L.U32 R103, R103, 0x10, RZ ;  /* 0x0000001067677819 */ /* 0x000fc600000006ff */
[----:B------:R-:W-:Y:S01]  /*4db0*/  STL [R1+0xcc], R104 ;  /* 0x0000cc6801007387 */ /* 0x000fe20000100800 */
[----:B0-----:R-:W-:Y:S01]  /*4dc0*/  FMUL.FTZ R55, R109, R48 ;  /* 0x000000306d377220 */ /* 0x001fe20000410000 */
[----:B--2---:R-:W-:Y:S01]  /*4dd0*/  FADD.FTZ R48, R49, 1 ;  /* 0x3f80000031307421 */ /* 0x004fe20000010000 */
[----:B------:R-:W-:-:S03]  /*4de0*/  FFMA.FTZ R49, R52, R102, R57 ;  /* 0x0000006634317223 */ /* 0x000fc60000010039 */
[----:B------:R0:W-:Y:S02]  /*4df0*/  STL [R1+0xc0], R55 ;  /* 0x0000c03701007387 */ /* 0x0001e40000100800 */
[----:B------:R-:W1:Y:S01]  /*4e00*/  MUFU.RCP R48, R48 ;  /* 0x0000003000307308 */ /* 0x000e620000001000 */
[--C-:B------:R-:W-:Y:S01]  /*4e10*/  FADD.FTZ R160, R160, -R50.reuse ;  /* 0x80000032a0a07221 */ /* 0x100fe20000010000 */
[----:B------:R-:W-:Y:S01]  /*4e20*/  FADD.FTZ R106, R159, -R50 ;  /* 0x800000329f6a7221 */ /* 0x000fe20000010000 */
[----:B0-----:R-:W-:Y:S01]  /*4e30*/  FMUL.FTZ R55, R49, -1.4426950216293334961 ;  /* 0xbfb8aa3b31377820 */ /* 0x001fe20000410000 */
[----:B------:R-:W-:Y:S01]  /*4e40*/  FADD.FTZ R103, -R50, R103 ;  /* 0x0000006732677221 */ /* 0x000fe20000010100 */
[C---:B------:R-:W-:Y:S01]  /*4e50*/  FMUL.FTZ R102, R33.reuse, R160 ;  /* 0x000000a021667220 */ /* 0x040fe20000410000 */
[----:B------:R-:W-:-:S03]  /*4e60*/  FMUL.FTZ R106, R33, R106 ;  /* 0x0000006a216a7220 */ /* 0x000fc60000410000 */
[----:B------:R-:W0:Y:S01]  /*4e70*/  MUFU.EX2 R55, R55 ;  /* 0x0000003700377308 */ /* 0x000e220000000800 */
[----:B------:R-:W-:Y:S01]  /*4e80*/  FMUL.FTZ R104, R33, R103 ;  /* 0x0000006721687220 */ /* 0x000fe20000410000 */
[----:B------:R-:W-:Y:S01]  /*4e90*/  FFMA.FTZ R102, R113, R102, R0 ;  /* 0x0000006671667223 */ /* 0x000fe20000010000 */
[----:B------:R-:W-:Y:S02]  /*4ea0*/  FFMA.FTZ R106, R112, R106, R51 ;  /* 0x0000006a706a7223 */ /* 0x000fe40000010033 */
[----:B------:R-:W-:Y:S01]  /*4eb0*/  FFMA.FTZ R104, R53, R104, R54 ;  /* 0x0000006835687223 */ /* 0x000fe20000010036 */
[----:B-1----:R-:W-:Y:S01]  /*4ec0*/  FMUL.FTZ R107, R161, R48 ;  /* 0x00000030a16b7220 */ /* 0x002fe20000410000 */
[----:B------:R-:W-:Y:S01]  /*4ed0*/  FMUL.FTZ R103, R102, -1.4426950216293334961 ;  /* 0xbfb8aa3b66677820 */ /* 0x000fe20000410000 */
[----:B------:R-:W-:Y:S01]  /*4ee0*/  FMUL.FTZ R48, R106, -1.4426950216293334961 ;  /* 0xbfb8aa3b6a307820 */ /* 0x000fe20000410000 */
[----:B------:R-:W-:-:S04]  /*4ef0*/  FMUL.FTZ R105, R104, -1.4426950216293334961 ;  /* 0xbfb8aa3b68697820 */ /* 0x000fc80000410000 */
[----:B------:R-:W1:Y:S01]  /*4f00*/  MUFU.EX2 R103, R103 ;  /* 0x0000006700677308 */ /* 0x000e620000000800 */
[----:B0-----:R-:W-:-:S07]  /*4f10*/  FADD.FTZ R55, R55, 1 ;  /* 0x3f80000037377421 */ /* 0x001fce0000010000 */
[----:B------:R-:W0:Y:S01]  /*4f20*/  MUFU.EX2 R48, R48 ;  /* 0x0000003000307308 */ /* 0x000e220000000800 */
[----:B------:R-:W-:-:S07]  /*4f30*/  SHF.L.U32 R100, R100, 0x10, RZ ;  /* 0x0000001064647819 */ /* 0x000fce00000006ff */
[----:B------:R-:W2:Y:S01]  /*4f40*/  MUFU.EX2 R105, R105 ;  /* 0x0000006900697308 */ /* 0x000ea20000000800 */
[----:B------:R-:W-:-:S07]  /*4f50*/  FADD.FTZ R100, -R50, R100 ;  /* 0x0000006432647221 */ /* 0x000fce0000010100 */
[----:B------:R-:W3:Y:S01]  /*4f60*/  MUFU.RCP R55, R55 ;  /* 0x0000003700377308 */ /* 0x000ee20000001000 */
[----:B------:R-:W-:Y:S01]  /*4f70*/  FMUL.FTZ R100, R33, R100 ;  /* 0x0000006421647220 */ /* 0x000fe20000410000 */
[----:B-1----:R-:W-:Y:S01]  /*4f80*/  FADD.FTZ R103, R103, 1 ;  /* 0x3f80000067677421 */ /* 0x002fe20000010000 */
[----:B0-----:R-:W-:Y:S02]  /*4f90*/  FADD.FTZ R48, R48, 1 ;  /* 0x3f80000030307421 */ /* 0x001fe40000010000 */
[----:B------:R-:W-:Y:S01]  /*4fa0*/  FFMA.FTZ R100, R52, R100, R57 ;  /* 0x0000006434647223 */ /* 0x000fe20000010039 */
[----:B--2---:R-:W-:Y:S02]  /*4fb0*/  FADD.FTZ R105, R105, 1 ;  /* 0x3f80000069697421 */ /* 0x004fe40000010000 */
[----:B------:R-:W0:Y:S01]  /*4fc0*/  MUFU.RCP R103, R103 ;  /* 0x0000006700677308 */ /* 0x000e220000001000 */
[----:B---3--:R-:W-:-:S07]  /*4fd0*/  FMUL.FTZ R55, R49, R55 ;  /* 0x0000003731377220 */ /* 0x008fce0000410000 */
[----:B------:R-:W-:Y:S01]  /*4fe0*/  MUFU.RCP R48, R48 ;  /* 0x0000003000307308 */ /* 0x000fe20000001000 */
[----:B------:R-:W-:-:S07]  /*4ff0*/  FMUL.FTZ R49, R100, -1.4426950216293334961 ;  /* 0xbfb8aa3b64317820 */ /* 0x000fce0000410000 */
[----:B------:R-:W1:Y:S08]  /*5000*/  MUFU.RCP R105, R105 ;  /* 0x0000006900697308 */ /* 0x000e700000001000 */
[----:B------:R-:W2:Y:S01]  /*5010*/  MUFU.EX2 R49, R49 ;  /* 0x0000003100317308 */ /* 0x000ea20000000800 */
[----:B------:R-:W-:Y:S01]  /*5020*/  STL [R1+0xbc], R107 ;  /* 0x0000bc6b01007387 */ /* 0x000fe20000100800 */
[----:B------:R-:W-:Y:S01]  /*5030*/  FADD.FTZ R158, R158, -R50 ;  /* 0x800000329e9e7221 */ /* 0x000fe20000010000 */
[----:B0-----:R-:W-:-:S02]  /*5040*/  FMUL.FTZ R103, R102, R103 ;  /* 0x0000006766677220 */ /* 0x001fc40000410000 */
[----:B------:R0:W-:Y:S01]  /*5050*/  STL [R1+0xb0], R55 ;  /* 0x0000b03701007387 */ /* 0x0001e20000100800 */
[----:B-1----:R-:W-:-:S03]  /*5060*/  FMUL.FTZ R102, R104, R105 ;  /* 0x0000006968667220 */ /* 0x002fc60000410000 */
[----:B------:R-:W-:Y:S01]  /*5070*/  STL [R1+0xac], R103 ;  /* 0x0000ac6701007387 */ /* 0x000fe20000100800 */
[----:B0-----:R-:W-:Y:S01]  /*5080*/  FMUL.FTZ R55, R106, R48 ;  /* 0x000000306a377220 */ /* 0x001fe20000410000 */
[----:B------:R-:W-:Y:S01]  /*5090*/  SHF.L.U32 R48, R101, 0x10, RZ ;  /* 0x0000001065307819 */ /* 0x000fe200000006ff */
[----:B------:R-:W-:Y:S01]  /*50a0*/  FMUL.FTZ R101, R33, R158 ;  /* 0x0000009e21657220 */ /* 0x000fe20000410000 */
[----:B------:R2:W-:Y:S03]  /*50b0*/  STL [R1+0xa0], R102 ;  /* 0x0000a06601007387 */ /* 0x0005e60000100800 */
[----:B------:R-:W-:Y:S01]  /*50c0*/  FFMA.FTZ R101, R113, R101, R0 ;  /* 0x0000006571657223 */ /* 0x000fe20000010000 */
[----:B------:R-:W-:-:S03]  /*50d0*/  FADD.FTZ R157, R157, -R50 ;  /* 0x800000329d9d7221 */ /* 0x000fc60000010000 */
[----:B------:R-:W-:Y:S01]  /*50e0*/  FMUL.FTZ R104, R101, -1.4426950216293334961 ;  /* 0xbfb8aa3b65687820 */ /* 0x000fe20000410000 */
[----:B--2---:R-:W-:Y:S01]  /*50f0*/  FADD.FTZ R102, R49, 1 ;  /* 0x3f80000031667421 */ /* 0x004fe20000010000 */
[----:B------:R-:W-:Y:S01]  /*5100*/  FADD.FTZ R49, -R50, R48 ;  /* 0x0000003032317221 */ /* 0x000fe20000010100 */
[----:B------:R-:W-:-:S03]  /*5110*/  SHF.L.U32 R48, R98, 0x10, RZ ;  /* 0x0000001062307819 */ /* 0x000fc600000006ff */
[C---:B------:R-:W-:Y:S01]  /*5120*/  FMUL.FTZ R98, R33.reuse, R49 ;  /* 0x0000003121627220 */ /* 0x040fe20000410000 */
[----:B------:R-:W-:Y:S01]  /*5130*/  FMUL.FTZ R49, R33, R157 ;  /* 0x0000009d21317220 */ /* 0x000fe20000410000 */
[----:B------:R-:W0:Y:S02]  /*5140*/  MUFU.EX2 R104, R104 ;  /* 0x0000006800687308 */ /* 0x000e240000000800 */
[----:B------:R-:W-:Y:S01]  /*5150*/  FFMA.FTZ R98, R53, R98, R54 ;  /* 0x0000006235627223 */ /* 0x000fe20000010036 */
[----:B------:R-:W-:Y:S01]  /*5160*/  FFMA.FTZ R49, R112, R49, R51 ;  /* 0x0000003170317223 */ /* 0x000fe20000010033 */
[----:B------:R1:W-:Y:S04]  /*5170*/  STL [R1+0xa8], R55 ;  /* 0x0000a83701007387 */ /* 0x0003e80000100800 */
[----:B------:R-:W2:Y:S01]  /*5180*/  MUFU.RCP R102, R102 ;  /* 0x0000006600667308 */ /* 0x000ea20000001000 */
[----:B------:R-:W-:Y:S01]  /*5190*/  FMUL.FTZ R103, R98, -1.4426950216293334961 ;  /* 0xbfb8aa3b62677820 */ /* 0x000fe20000410000 */
[----:B------:R-:W-:Y:S01]  /*51a0*/  FADD.FTZ R48, -R50, R48 ;  /* 0x0000003032307221 */ /* 0x000fe20000010100 */
[----:B-1----:R-:W-:-:S03]  /*51b0*/  FMUL.FTZ R55, R49, -1.4426950216293334961 ;  /* 0xbfb8aa3b31377820 */ /* 0x002fc60000410000 */
[----:B------:R-:W-:Y:S02]  /*51c0*/  FMUL.FTZ R48, R33, R48 ;  /* 0x0000003021307220 */ /* 0x000fe40000410000 */
[----:B------:R-:W-:Y:S01]  /*51d0*/  MUFU.EX2 R103, R103 ;  /* 0x0000006700677308 */ /* 0x000fe20000000800 */
[----:B0-----:R-:W-:Y:S01]  /*51e0*/  FADD.FTZ R104, R104, 1 ;  /* 0x3f80000068687421 */ /* 0x001fe20000010000 */
[----:B------:R-:W-:-:S06]  /*51f0*/  FFMA.FTZ R48, R52, R48, R57 ;  /* 0x0000003034307223 */ /* 0x000fcc0000010039 */
[----:B------:R-:W0:Y:S01]  /*5200*/  MUFU.EX2 R55, R55 ;  /* 0x0000003700377308 */ /* 0x000e220000000800 */
[----:B--2---:R-:W-:Y:S01]  /*5210*/  FMUL.FTZ R102, R100, R102 ;  /* 0x0000006664667220 */ /* 0x004fe20000410000 */
[----:B------:R-:W-:-:S06]  /*5220*/  FMUL.FTZ R100, R48, -1.4426950216293334961 ;  /* 0xbfb8aa3b30647820 */ /* 0x000fcc0000410000 */
[----:B------:R-:W1:Y:S01]  /*5230*/  MUFU.RCP R104, R104 ;  /* 0x0000006800687308 */ /* 0x000e620000001000 */
[----:B------:R2:W-:Y:S01]  /*5240*/  STL [R1+0x88], R102 ;  /* 0x0000886601007387 */ /* 0x0005e20000100800 */
[----:B------:R-:W-:-:S06]  /*5250*/  FADD.FTZ R156, R156, -R50 ;  /* 0x800000329c9c7221 */ /* 0x000fcc0000010000 */
[----:B------:R-:W3:Y:S01]  /*5260*/  MUFU.EX2 R100, R100 ;  /* 0x0000006400647308 */ /* 0x000ee20000000800 */
[----:B0-----:R-:W-:Y:S01]  /*5270*/  FADD.FTZ R55, R55, 1 ;  /* 0x3f80000037377421 */ /* 0x001fe20000010000 */
[----:B--2---:R-:W-:-:S06]  /*5280*/  FADD.FTZ R102, R103, 1 ;  /* 0x3f80000067667421 */ /* 0x004fcc0000010000 */
[----:B------:R0:W-:Y:S01]  /*5290*/  MUFU.RCP R103, R55 ;  /* 0x0000003700677308 */ /* 0x0001e20000001000 */
[----:B-1----:R-:W-:Y:S01]  /*52a0*/  FMUL.FTZ R104, R101, R104 ;  /* 0x0000006865687220 */ /* 0x002fe20000410000 */
[----:B0-----:R-:W-:-:S06]  /*52b0*/  FMUL.FTZ R55, R33, R156 ;  /* 0x0000009c21377220 */ /* 0x001fcc0000410000 */
[----:B------:R-:W0:Y:S01]  /*52c0*/  MUFU.RCP R102, R102 ;  /* 0x0000006600667308 */ /* 0x000e220000001000 */
[----:B------:R-:W-:Y:S01]  /*52d0*/  FFMA.FTZ R55, R113, R55, R0 ;  /* 0x0000003771377223 */ /* 0x000fe20000010000 */
[----:B---3--:R-:W-:-:S03]  /*52e0*/  FADD.FTZ R100, R100, 1 ;  /* 0x3f80000064647421 */ /* 0x008fc60000010000 */
[----:B------:R-:W-:Y:S01]  /*52f0*/  FMUL.FTZ R101, R55, -1.4426950216293334961 ;  /* 0xbfb8aa3b37657820 */ /* 0x000fe20000410000 */
[----:B------:R-:W-:Y:S02]  /*5300*/  SHF.L.U32 R99, R99, 0x10, RZ ;  /* 0x0000001063637819 */ /* 0x000fe400000006ff */
[----:B------:R-:W-:Y:S08]  /*5310*/  MUFU.RCP R100, R100 ;  /* 0x0000006400647308 */ /* 0x000ff00000001000 */
[----:B------:R-:W1:Y:S01]  /*5320*/  MUFU.EX2 R101, R101 ;  /* 0x0000006500657308 */ /* 0x000e620000000800 */
[----:B0-----:R-:W-:Y:S01]  /*5330*/  FMUL.FTZ R98, R98, R102 ;  /* 0x0000006662627220 */ /* 0x001fe20000410000 */
[----:B------:R-:W-:Y:S01]  /*5340*/  FADD.FTZ R99, -R50, R99 ;  /* 0x0000006332637221 */ /* 0x000fe20000010100 */
[----:B------:R-:W-:Y:S01]  /*5350*/  STL [R1+0x20], R104 ;  /* 0x0000206801007387 */ /* 0x000fe20000100800 */
[----:B------:R-:W-:Y:S01]  /*5360*/  SHF.L.U32 R96, R96, 0x10, RZ ;  /* 0x0000001060607819 */ /* 0x000fe200000006ff */
[----:B------:R-:W-:-:S02]  /*5370*/  FMUL.FTZ R49, R49, R103 ;  /* 0x0000006731317220 */ /* 0x000fc40000410000 */
[----:B------:R0:W-:Y:S01]  /*5380*/  STL [R1+0x1c], R98 ;  /* 0x00001c6201007387 */ /* 0x0001e20000100800 */
[----:B------:R-:W-:Y:S01]  /*5390*/  FADD.FTZ R155, R155, -R50 ;  /* 0x800000329b9b7221 */ /* 0x000fe20000010000 */
[----:B------:R-:W-:Y:S02]  /*53a0*/  FADD.FTZ R96, -R50, R96 ;  /* 0x0000006032607221 */ /* 0x000fe40000010100 */
[----:B------:R2:W-:Y:S01]  /*53b0*/  STL [R1+0x18], R49 ;  /* 0x0000183101007387 */ /* 0x0005e20000100800 */
[----:B0-----:R-:W-:Y:S01]  /*53c0*/  FMUL.FTZ R98, R33, R99 ;  /* 0x0000006321627220 */ /* 0x001fe20000410000 */
[----:B-1----:R-:W-:-:S03]  /*53d0*/  FADD.FTZ R101, R101, 1 ;  /* 0x3f80000065657421 */ /* 0x002fc60000010000 */
[----:B------:R-:W-:Y:S01]  /*53e0*/  FFMA.FTZ R98, R53, R98, R54 ;  /* 0x0000006235627223 */ /* 0x000fe20000010036 */
[C---:B--2---:R-:W-:Y:S01]  /*53f0*/  FMUL.FTZ R49, R33.reuse, R155 ;  /* 0x0000009b21317220 */ /* 0x044fe20000410000 */
[----:B------:R-:W-:Y:S01]  /*5400*/  FMUL.FTZ R48, R48, R100 ;  /* 0x0000006430307220 */ /* 0x000fe20000410000 */
[----:B------:R-:W-:Y:S01]  /*5410*/  FMUL.FTZ R96, R33, R96 ;  /* 0x0000006021607220 */ /* 0x000fe20000410000 */
[----:B------:R-:W-:Y:S01]  /*5420*/  FMUL.FTZ R100, R98, -1.4426950216293334961 ;  /* 0xbfb8aa3b62647820 */ /* 0x000fe20000410000 */
[----:B------:R-:W-:Y:S01]  /*5430*/  FFMA.FTZ R49, R112, R49, R51 ;  /* 0x0000003170317223 */ /* 0x000fe20000010033 */
[----:B------:R-:W0:Y:S01]  /*5440*/  MUFU.RCP R101, R101 ;  /* 0x0000006500657308 */ /* 0x000e220000001000 */
[----:B------:R-:W-:Y:S02]  /*5450*/  FFMA.FTZ R96, R52, R96, R57 ;  /* 0x0000006034607223 */ /* 0x000fe40000010039 */
[----:B------:R-:W-:Y:S02]  /*5460*/  FMUL.FTZ R102, R49, -1.4426950216293334961 ;  /* 0xbfb8aa3b31667820 */ /* 0x000fe40000410000 */
[----:B------:R-:W-:-:S03]  /*5470*/  FMUL.FTZ R99, R96, -1.4426950216293334961 ;  /* 0xbfb8aa3b60637820 */ /* 0x000fc60000410000 */
[----:B------:R-:W1:Y:S08]  /*5480*/  MUFU.EX2 R100, R100 ;  /* 0x0000006400647308 */ /* 0x000e700000000800 */
[----:B------:R-:W-:Y:S01]  /*5490*/  MUFU.EX2 R102, R102 ;  /* 0x0000006600667308 */ /* 0x000fe20000000800 */
[----:B------:R-:W-:-:S07]  /*54a0*/  SHF.L.U32 R97, R97, 0x10, RZ ;  /* 0x0000001061617819 */ /* 0x000fce00000006ff */
[----:B------:R-:W2:Y:S01]  /*54b0*/  MUFU.EX2 R99, R99 ;  /* 0x0000006300637308 */ /* 0x000ea20000000800 */
[----:B0-----:R-:W-:Y:S01]  /*54c0*/  FMUL.FTZ R101, R55, R101 ;  /* 0x0000006537657220 */ /* 0x001fe20000410000 */
[----:B-1----:R-:W-:Y:S01]  /*54d0*/  FADD.FTZ R100, R100, 1 ;  /* 0x3f80000064647421 */ /* 0x002fe20000010000 */
[----:B------:R-:W-:Y:S01]  /*54e0*/  FADD.FTZ R97, -R50, R97 ;  /* 0x0000006132617221 */ /* 0x000fe20000010100 */
[----:B------:R-:W-:Y:S04]  /*54f0*/  STL [R1+0x14], R48 ;  /* 0x0000143001007387 */ /* 0x000fe80000100800 */
[----:B------:R0:W-:Y:S01]  /*5500*/  STL [R1+0x10], R101 ;  /* 0x0000106501007387 */ /* 0x0001e20000100800 */
[----:B------:R-:W-:-:S04]  /*5510*/  FMUL.FTZ R97, R33, R97 ;  /* 0x0000006121617220 */ /* 0x000fc80000410000 */
[----:B------:R-:W-:Y:S01]  /*5520*/  FFMA.FTZ R165, R53, R97, R54 ;  /* 0x0000006135a57223 */ /* 0x000fe20000010036 */
[----:B0-----:R0:W1:Y:S01]  /*5530*/  MUFU.RCP R101, R100 ;  /* 0x0000006400657308 */ /* 0x0010620000001000 */
[----:B--2---:R-:W-:Y:S01]  /*5540*/  FADD.FTZ R99, R99, 1 ;  /* 0x3f80000063637421 */ /* 0x004fe20000010000 */
[----:B------:R-:W-:Y:S01]  /*5550*/  FADD.FTZ R48, R154, -R50 ;  /* 0x800000329a307221 */ /* 0x000fe20000010000 */
[----:B0-----:R-:W-:-:S05]  /*5560*/  FADD.FTZ R100, R102, 1 ;  /* 0x3f80000066647421 */ /* 0x001fca0000010000 */
[----:B------:R-:W-:Y:S01]  /*5570*/  MUFU.RCP R99, R99 ;  /* 0x0000006300637308 */ /* 0x000fe20000001000 */
[----:B------:R-:W-:Y:S01]  /*5580*/  FMUL.FTZ R97, R165, -1.4426950216293334961 ;  /* 0xbfb8aa3ba5617820 */ /* 0x000fe20000410000 */
[----:B------:R-:W-:-:S06]  /*5590*/  FMUL.FTZ R48, R33, R48 ;  /* 0x0000003021307220 */ /* 0x000fcc0000410000 */
[----:B------:R-:W0:Y:S01]  /*55a0*/  MUFU.RCP R100, R100 ;  /* 0x0000006400647308 */ /* 0x000e220000001000 */
[----:B------:R-:W-:Y:S01]  /*55b0*/  FFMA.FTZ R48, R113, R48, R0 ;  /* 0x0000003071307223 */ /* 0x000fe20000010000 */
[----:B-1----:R-:W-:-:S06]  /*55c0*/  FMUL.FTZ R98, R98, R101 ;  /* 0x0000006562627220 */ /* 0x002fcc0000410000 */
[----:B------:R-:W-:Y:S01]  /*55d0*/  MUFU.EX2 R97, R97 ;  /* 0x0000006100617308 */ /* 0x000fe20000000800 */
[----:B------:R-:W-:Y:S01]  /*55e0*/  FMUL.FTZ R55, R48, -1.4426950216293334961 ;  /* 0xbfb8aa3b30377820 */ /* 0x000fe20000410000 */
[----:B------:R-:W-:Y:S01]  /*55f0*/  FADD.FTZ R164, R153, -R50 ;  /* 0x8000003299a47221 */ /* 0x000fe20000010000 */
[----:B------:R0:W-:Y:S01]  /*5600*/  STL [R1+0xc], R98 ;  /* 0x00000c6201007387 */ /* 0x0001e20000100800 */
[----:B------:R-:W-:Y:S02]  /*5610*/  SHF.L.U32 R94, R94, 0x10, RZ ;  /* 0x000000105e5e7819 */ /* 0x000fe400000006ff */
[----:B------:R-:W-:Y:S02]  /*5620*/  FMUL.FTZ R164, R33, R164 ;  /* 0x000000a421a47220 */ /* 0x000fe40000410000 */
[----:B------:R-:W1:Y:S01]  /*5630*/  MUFU.EX2 R55, R55 ;  /* 0x0000003700377308 */ /* 0x000e620000000800 */
[----:B0-----:R-:W-:Y:S01]  /*5640*/  FMUL.FTZ R98, R49, R100 ;  /* 0x0000006431627220 */ /* 0x001fe20000410000 */
[----:B------:R-:W-:Y:S01]  /*5650*/  FMUL.FTZ R49, R96, R99 ;  /* 0x0000006360317220 */ /* 0x000fe20000410000 */
[----:B------:R-:W-:-:S03]  /*5660*/  FFMA.FTZ R164, R112, R164, R51 ;  /* 0x000000a470a47223 */ /* 0x000fc60000010033 */
[----:B------:R-:W-:Y:S01]  /*5670*/  STL [R1+0x8], R98 ;  /* 0x0000086201007387 */ /* 0x000fe20000100800 */
[----:B------:R-:W-:-:S03]  /*5680*/  FADD.FTZ R163, -R50, R94 ;  /* 0x0000005e32a37221 */ /* 0x000fc60000010100 */
[----:B------:R-:W2:Y:S01]  /*5690*/  LDL.LU R108, [R1+0xb4] ;  /* 0x0000b400016c7983 */ /* 0x000ea20000300800 */
[----:B------:R-:W-:-:S03]  /*56a0*/  FMUL.FTZ R94, R164, -1.4426950216293334961 ;  /* 0xbfb8aa3ba45e7820 */ /* 0x000fc60000410000 */
[----:B------:R0:W-:Y:S03]  /*56b0*/  STL [R1+0x4], R49 ;  /* 0x0000043101007387 */ /* 0x0001e60000100800 */
[----:B------:R-:W-:Y:S01]  /*56c0*/  MUFU.EX2 R94, R94 ;  /* 0x0000005e005e7308 */ /* 0x000fe20000000800 */
[----:B-1----:R-:W-:Y:S01]  /*56d0*/  FADD.FTZ R55, R55, 1 ;  /* 0x3f80000037377421 */ /* 0x002fe20000010000 */
[----:B------:R-:W-:Y:S01]  /*56e0*/  FMUL.FTZ R163, R33, R163 ;  /* 0x000000a321a37220 */ /* 0x000fe20000410000 */
[----:B------:R-:W-:Y:S01]  /*56f0*/  SHF.L.U32 R95, R95, 0x10, RZ ;  /* 0x000000105f5f7819 */ /* 0x000fe200000006ff */
[--C-:B------:R-:W-:Y:S01]  /*5700*/  FADD.FTZ R152, R152, -R50.reuse ;  /* 0x8000003298987221 */ /* 0x100fe20000010000 */
[----:B------:R-:W-:Y:S01]  /*5710*/  FADD.FTZ R151, R151, -R50 ;  /* 0x8000003297977221 */ /* 0x000fe20000010000 */
[----:B------:R-:W3:Y:S01]  /*5720*/  LDL.LU R111, [R1+0xb8] ;  /* 0x0000b800016f7983 */ /* 0x000ee20000300800 */
[----:B0-----:R-:W-:-:S06]  /*5730*/  FADD.FTZ R49, R97, 1 ;  /* 0x3f80000061317421 */ /* 0x001fcc0000010000 */
[----:B------:R-:W0:Y:S08]  /*5740*/  MUFU.RCP R49, R49 ;  /* 0x0000003100317308 */ /* 0x000e300000001000 */
[----:B------:R-:W1:Y:S01]  /*5750*/  MUFU.RCP R55, R55 ;  /* 0x0000003700377308 */ /* 0x000e620000001000 */
[----:B------:R-:W-:Y:S01]  /*5760*/  FFMA.FTZ R163, R52, R163, R57 ;  /* 0x000000a334a37223 */ /* 0x000fe20000010039 */
[----:B0-----:R-:W-:Y:S01]  /*5770*/  FMUL.FTZ R165, R165, R49 ;  /* 0x00000031a5a57220 */ /* 0x001fe20000410000 */
[----:B------:R-:W-:-:S06]  /*5780*/  FADD.FTZ R49, R94, 1 ;  /* 0x3f8000005e317421 */ /* 0x000fcc0000010000 */
[----:B------:R-:W0:Y:S01]  /*5790*/  MUFU.RCP R49, R49 ;  /* 0x0000003100317308 */ /* 0x000e220000001000 */
[----:B-1----:R-:W-:Y:S01]  /*57a0*/  FMUL.FTZ R48, R48, R55 ;  /* 0x0000003730307220 */ /* 0x002fe20000410000 */
[----:B------:R-:W-:Y:S01]  /*57b0*/  FMUL.FTZ R55, R163, -1.4426950216293334961 ;  /* 0xbfb8aa3ba3377820 */ /* 0x000fe20000410000 */
[C---:B------:R-:W-:Y:S01]  /*57c0*/  FMUL.FTZ R152, R33.reuse, R152 ;  /* 0x0000009821987220 */ /* 0x040fe20000410000 */
[----:B------:R-:W-:Y:S01]  /*57d0*/  FMUL.FTZ R151, R33, R151 ;  /* 0x0000009721977220 */ /* 0x000fe20000410000 */
[----:B------:R-:W-:-:S03]  /*57e0*/  FADD.FTZ R161, -R50, R95 ;  /* 0x0000005f32a17221 */ /* 0x000fc60000010100 */
[----:B------:R-:W1:Y:S01]  /*57f0*/  MUFU.EX2 R55, R55 ;  /* 0x0000003700377308 */ /* 0x000e620000000800 */
[----:B------:R-:W-:Y:S01]  /*5800*/  FFMA.FTZ R162, R113, R152, R0 ;  /* 0x0000009871a27223 */ /* 0x000fe20000010000 */
[----:B------:R-:W-:Y:S01]  /*5810*/  FFMA.FTZ R160, R112, R151, R51 ;  /* 0x0000009770a07223 */ /* 0x000fe20000010033 */
[----:B------:R-:W-:Y:S01]  /*5820*/  FMUL.FTZ R161, R33, R161 ;  /* 0x000000a121a17220 */ /* 0x000fe20000410000 */
[----:B------:R4:W-:Y:S03]  /*5830*/  STL [R1], R48 ;  /* 0x0000003001007387 */ /* 0x0009e60000100800 */
[----:B------:R-:W-:Y:S01]  /*5840*/  FFMA.FTZ R161, R53, R161, R54 ;  /* 0x000000a135a17223 */ /* 0x000fe20000010036 */
[----:B0-----:R-:W-:Y:S01]  /*5850*/  FMUL.FTZ R164, R164, R49 ;  /* 0x00000031a4a47220 */ /* 0x001fe20000410000 */
[----:B------:R-:W-:Y:S01]  /*5860*/  FMUL.FTZ R49, R160, -1.4426950216293334961 ;  /* 0xbfb8aa3ba0317820 */ /* 0x000fe20000410000 */
[----:B----4-:R-:W-:Y:S01]  /*5870*/  FMUL.FTZ R48, R162, -1.4426950216293334961 ;  /* 0xbfb8aa3ba2307820 */ /* 0x010fe20000410000 */
[----:B------:R-:W-:-:S04]  /*5880*/  FMUL.FTZ R95, R161, -1.4426950216293334961 ;  /* 0xbfb8aa3ba15f7820 */ /* 0x000fc80000410000 */
[----:B------:R-:W-:Y:S01]  /*5890*/  MUFU.EX2 R49, R49 ;  /* 0x0000003100317308 */ /* 0x000fe20000000800 */
[----:B-1----:R-:W-:Y:S01]  /*58a0*/  FADD.FTZ R55, R55, 1 ;  /* 0x3f80000037377421 */ /* 0x002fe20000010000 */
[----:B------:R-:W-:Y:S01]  /*58b0*/  SHF.L.U32 R92, R92, 0x10, RZ ;  /* 0x000000105c5c7819 */ /* 0x000fe200000006ff */
[--C-:B------:R-:W-:Y:S01]  /*58c0*/  FADD.FTZ R150, R150, -R50.reuse ;  /* 0x8000003296967221 */ /* 0x100fe20000010000 */
[--C-:B------:R-:W-:Y:S01]  /*58d0*/  FADD.FTZ R156, R149, -R50.reuse ;  /* 0x80000032959c7221 */ /* 0x100fe20000010000 */
[--C-:B------:R-:W-:Y:S01]  /*58e0*/  FADD.FTZ R154, R148, -R50.reuse ;  /* 0x80000032949a7221 */ /* 0x100fe20000010000 */
[----:B------:R-:W-:Y:S01]  /*58f0*/  SHF.L.U32 R151, R88, 0x10, RZ ;  /* 0x0000001058977819 */ /* 0x000fe200000006ff */
[----:B------:R-:W-:Y:S01]  /*5900*/  FADD.FTZ R147, R147, -R50 ;  /* 0x8000003293937221 */ /* 0x000fe20000010000 */
[----:B------:R-:W0:Y:S01]  /*5910*/  MUFU.EX2 R48, R48 ;  /* 0x0000003000307308 */ /* 0x000e220000000800 */
[----:B------:R-:W-:Y:S01]  /*5920*/  FADD.FTZ R92, -R50, R92 ;  /* 0x0000005c325c7221 */ /* 0x000fe20000010100 */
[----:B------:R-:W-:Y:S01]  /*5930*/  SHF.L.U32 R91, R91, 0x10, RZ ;  /* 0x000000105b5b7819 */ /* 0x000fe200000006ff */
[--C-:B------:R-:W-:Y:S01]  /*5940*/  FADD.FTZ R146, R146, -R50.reuse ;  /* 0x8000003292927221 */ /* 0x100fe20000010000 */
[----:B------:R-:W-:Y:S01]  /*5950*/  SHF.L.U32 R89, R89, 0x10, RZ ;  /* 0x0000001059597819 */ /* 0x000fe200000006ff */
[----:B------:R-:W-:Y:S01]  /*5960*/  FADD.FTZ R145, R145, -R50 ;  /* 0x8000003291917221 */ /* 0x000fe20000010000 */
[----:B------:R-:W-:-:S02]  /*5970*/  SHF.L.U32 R87, R87, 0x10, RZ ;  /* 0x0000001057577819 */ /* 0x000fc400000006ff */
[----:B------:R-:W-:Y:S01]  /*5980*/  SHF.L.U32 R84, R84, 0x10, RZ ;  /* 0x0000001054547819 */ /* 0x000fe200000006ff */
[----:B------:R-:W1:Y:S01]  /*5990*/  MUFU.EX2 R95, R95 ;  /* 0x0000005f005f7308 */ /* 0x000e620000000800 */
[----:B------:R-:W-:Y:S01]  /*59a0*/  FMUL.FTZ R92, R33, R92 ;  /* 0x0000005c215c7220 */ /* 0x000fe20000410000 */
[--C-:B------:R-:W-:Y:S01]  /*59b0*/  FADD.FTZ R142, R142, -R50.reuse ;  /* 0x800000328e8e7221 */ /* 0x100fe20000010000 */
[--C-:B------:R-:W-:Y:S01]  /*59c0*/  FADD.FTZ R141, R141, -R50.reuse ;  /* 0x800000328d8d7221 */ /* 0x100fe20000010000 */
[----:B------:R-:W-:Y:S02]  /*59d0*/  SHF.L.U32 R82, R82, 0x10, RZ ;  /* 0x0000001052527819 */ /* 0x000fe400000006ff */
[----:B------:R-:W-:Y:S01]  /*59e0*/  SHF.L.U32 R83, R83, 0x10, RZ ;  /* 0x0000001053537819 */ /* 0x000fe200000006ff */
[--C-:B------:R-:W-:Y:S01]  /*59f0*/  FADD.FTZ R140, R140, -R50.reuse ;  /* 0x800000328c8c7221 */ /* 0x100fe20000010000 */
[----:B------:R-:W4:Y:S01]  /*5a00*/  MUFU.RCP R55, R55 ;  /* 0x0000003700377308 */ /* 0x000f220000001000 */
[----:B0-----:R-:W-:Y:S01]  /*5a10*/  FADD.FTZ R48, R48, 1 ;  /* 0x3f80000030307421 */ /* 0x001fe20000010000 */
[----:B------:R-:W-:Y:S01]  /*5a20*/  FADD.FTZ R49, R49, 1 ;  /* 0x3f80000031317421 */ /* 0x000fe20000010000 */
[----:B------:R-:W-:Y:S01]  /*5a30*/  FFMA.FTZ R159, R52, R92, R57 ;  /* 0x0000005c349f7223 */ /* 0x000fe20000010039 */
[----:B------:R-:W-:Y:S01]  /*5a40*/  FMUL.FTZ R150, R33, R150 ;  /* 0x0000009621967220 */ /* 0x000fe20000410000 */
[----:B------:R-:W-:Y:S01]  /*5a50*/  SHF.L.U32 R80, R80, 0x10, RZ ;  /* 0x0000001050507819 */ /* 0x000fe200000006ff */
[----:B------:R-:W-:Y:S01]  /*5a60*/  FADD.FTZ R138, R138, -R50 ;  /* 0x800000328a8a7221 */ /* 0x000fe20000010000 */
[----:B------:R-:W-:Y:S01]  /*5a70*/  SHF.L.U32 R78, R78, 0x10, RZ ;  /* 0x000000104e4e7819 */ /* 0x000fe200000006ff */
[----:B------:R1:W-:Y:S01]  /*5a80*/  MUFU.RCP R94, R48 ;  /* 0x00000030005e7308 */ /* 0x0003e20000001000 */
[----:B------:R-:W-:Y:S01]  /*5a90*/  FFMA.FTZ R158, R113, R150, R0 ;  /* 0x00000096719e7223 */ /* 0x000fe20000010000 */
[--C-:B------:R-:W-:Y:S01]  /*5aa0*/  FADD.FTZ R137, R137, -R50.reuse ;  /* 0x8000003289897221 */ /* 0x100fe20000010000 */
[--C-:B------:R-:W-:Y:S01]  /*5ab0*/  FADD.FTZ R136, R136, -R50.reuse ;  /* 0x8000003288887221 */ /* 0x100fe20000010000 */
[----:B------:R-:W-:Y:S01]  /*5ac0*/  SHF.L.U32 R76, R76, 0x10, RZ ;  /* 0x000000104c4c7819 */ /* 0x000fe200000006ff */
[--C-:B------:R-:W-:Y:S01]  /*5ad0*/  FADD.FTZ R135, R135, -R50.reuse ;  /* 0x8000003287877221 */ /* 0x100fe20000010000 */
[----:B------:R-:W-:Y:S01]  /*5ae0*/  SHF.L.U32 R77, R77, 0x10, RZ ;  /* 0x000000104d4d7819 */ /* 0x000fe200000006ff */
[----:B------:R-:W-:Y:S01]  /*5af0*/  FADD.FTZ R34, R34, -R50 ;  /* 0x8000003222227221 */ /* 0x000fe20000010000 */
[----:B------:R0:W-:Y:S01]  /*5b00*/  MUFU.RCP R92, R49 ;  /* 0x00000031005c7308 */ /* 0x0001e20000001000 */
[----:B-1----:R-:W-:Y:S01]  /*5b10*/  FADD.FTZ R48, R95, 1 ;  /* 0x3f8000005f307421 */ /* 0x002fe20000010000 */
[----:B----4-:R-:W-:Y:S01]  /*5b20*/  FMUL.FTZ R163, R163, R55 ;  /* 0x00000037a3a37220 */ /* 0x010fe20000410000 */
[----:B------:R-:W-:Y:S01]  /*5b30*/  FMUL.FTZ R55, R158, -1.4426950216293334961 ;  /* 0xbfb8aa3b9e377820 */ /* 0x000fe20000410000 */
[----:B------:R-:W-:-:S02]  /*5b40*/  SHF.L.U32 R75, R75, 0x10, RZ ;  /* 0x000000104b4b7819 */ /* 0x000fc400000006ff */
[----:B------:R-:W-:Y:S02]  /*5b50*/  SHF.L.U32 R72, R72, 0x10, RZ ;  /* 0x0000001048487819 */ /* 0x000fe400000006ff */
[----:B------:R-:W-:Y:S01]  /*5b60*/  SHF.L.U32 R73, R73, 0x10, RZ ;  /* 0x0000001049497819 */ /* 0x000fe200000006ff */
[----:B0-----:R-:W-:Y:S01]  /*5b70*/  FMUL.FTZ R49, R159, -1.4426950216293334961 ;  /* 0xbfb8aa3b9f317820 */ /* 0x001fe20000410000 */
[----:B------:R-:W0:Y:S01]  /*5b80*/  MUFU.RCP R48, R48 ;  /* 0x0000003000307308 */ /* 0x000e220000001000 */
[--C-:B------:R-:W-:Y:S01]  /*5b90*/  FADD.FTZ R38, R38, -R50.reuse ;  /* 0x8000003226267221 */ /* 0x100fe20000010000 */
[----:B------:R-:W-:Y:S02]  /*5ba0*/  SHF.L.U32 R71, R71, 0x10, RZ ;  /* 0x0000001047477819 */ /* 0x000fe400000006ff */
[----:B------:R-:W-:Y:S02]  /*5bb0*/  SHF.L.U32 R68, R68, 0x10, RZ ;  /* 0x0000001044447819 */ /* 0x000fe400000006ff */
[----:B------:R-:W-:Y:S01]  /*5bc0*/  SHF.L.U32 R66, R66, 0x10, RZ ;  /* 0x0000001042427819 */ /* 0x000fe200000006ff */
[--C-:B------:R-:W-:Y:S01]  /*5bd0*/  FADD.FTZ R43, R43, -R50.reuse ;  /* 0x800000322b2b7221 */ /* 0x100fe20000010000 */
[----:B------:R-:W1:Y:S01]  /*5be0*/  MUFU.EX2 R49, R49 ;  /* 0x0000003100317308 */ /* 0x000e620000000800 */
[----:B------:R-:W-:Y:S01]  /*5bf0*/  SHF.L.U32 R67, R67, 0x10, RZ ;  /* 0x0000001043437819 */ /* 0x000fe200000006ff */
[----:B------:R-:W-:Y:S01]  /*5c00*/  FADD.FTZ R44, R44, -R50 ;  /* 0x800000322c2c7221 */ /* 0x000fe20000010000 */
[----:B------:R-:W-:Y:S01]  /*5c10*/  SHF.L.U32 R65, R65, 0x10, RZ ;  /* 0x0000001041417819 */ /* 0x000fe200000006ff */
[----:B------:R-:W4:Y:S04]  /*5c20*/  LDL.LU R107, [R1+0xc4] ;  /* 0x0000c400016b7983 */ /* 0x000f280000300800 */
[----:B------:R-:W1:Y:S01]  /*5c30*/  MUFU.EX2 R55, R55 ;  /* 0x0000003700377308 */ /* 0x000e620000000800 */
[----:B0-----:R-:W-:Y:S01]  /*5c40*/  FMUL.FTZ R161, R161, R48 ;  /* 0x00000030a1a17220 */ /* 0x001fe20000410000 */
[----:B------:R-:W-:Y:S01]  /*5c50*/  SHF.L.U32 R48, R93, 0x10, RZ ;  /* 0x000000105d307819 */ /* 0x000fe200000006ff */
[----:B-1----:R-:W-:-:S04]  /*5c60*/  FADD.FTZ R49, R49, 1 ;  /* 0x3f80000031317421 */ /* 0x002fc80000010000 */
[----:B------:R-:W-:Y:S01]  /*5c70*/  FADD.FTZ R48, -R50, R48 ;  /* 0x0000003032307221 */ /* 0x000fe20000010100 */
[C---:B------:R-:W-:Y:S01]  /*5c80*/  FMUL.FTZ R156, R33.reuse, R156 ;  /* 0x0000009c219c7220 */ /* 0x040fe20000410000 */
[----:B------:R-:W-:Y:S01]  /*5c90*/  FMUL.FTZ R160, R160, R92 ;  /* 0x0000005ca0a07220 */ /* 0x000fe20000410000 */
[C---:B------:R-:W-:Y:S01]  /*5ca0*/  FMUL.FTZ R154, R33.reuse, R154 ;  /* 0x0000009a219a7220 */ /* 0x040fe20000410000 */
[----:B------:R-:W-:Y:S01]  /*5cb0*/  FMUL.FTZ R147, R33, R147 ;  /* 0x0000009321937220 */ /* 0x000fe20000410000 */
[----:B------:R-:W0:Y:S01]  /*5cc0*/  MUFU.RCP R49, R49 ;  /* 0x0000003100317308 */ /* 0x000e220000001000 */
[----:B------:R-:W-:Y:S01]  /*5cd0*/  FADD.FTZ R151, -R50, R151 ;  /* 0x0000009732977221 */ /* 0x000fe20000010100 */
[----:B------:R-:W-:Y:S01]  /*5ce0*/  FADD.FTZ R93, R55, 1 ;  /* 0x3f800000375d7421 */ /* 0x000fe20000010000 */
[----:B------:R-:W-:Y:S01]  /*5cf0*/  SHF.L.U32 R55, R90, 0x10, RZ ;  /* 0x000000105a377819 */ /* 0x000fe200000006ff */
[C---:B------:R-:W-:Y:S01]  /*5d00*/  FMUL.FTZ R48, R33.reuse, R48 ;  /* 0x0000003021307220 */ /* 0x040fe20000410000 */
[C---:B------:R-:W-:Y:S01]  /*5d10*/  FADD.FTZ R153, -R50.reuse, R91 ;  /* 0x0000005b32997221 */ /* 0x040fe20000010100 */
[----:B------:R-:W-:Y:S01]  /*5d20*/  FMUL.FTZ R146, R33, R146 ;  /* 0x0000009221927220 */ /* 0x000fe20000410000 */
[----:B------:R-:W-:Y:S01]  /*5d30*/  FADD.FTZ R89, -R50, R89 ;  /* 0x0000005932597221 */ /* 0x000fe20000010100 */
[----:B------:R1:W-:Y:S01]  /*5d40*/  MUFU.RCP R90, R93 ;  /* 0x0000005d005a7308 */ /* 0x0003e20000001000 */
[----:B------:R-:W-:Y:S01]  /*5d50*/  FFMA.FTZ R157, R53, R48, R54 ;  /* 0x00000030359d7223 */ /* 0x000fe20000010036 */
[----:B------:R-:W-:Y:S01]  /*5d60*/  FFMA.FTZ R156, R112, R156, R51 ;  /* 0x0000009c709c7223 */ /* 0x000fe20000010033 */
[C---:B------:R-:W-:Y:S01]  /*5d70*/  FMUL.FTZ R145, R33.reuse, R145 ;  /* 0x0000009121917220 */ /* 0x040fe20000410000 */
[C---:B------:R-:W-:Y:S01]  /*5d80*/  FADD.FTZ R87, -R50.reuse, R87 ;  /* 0x0000005732577221 */ /* 0x040fe20000010100 */
[C---:B------:R-:W-:Y:S01]  /*5d90*/  FMUL.FTZ R142, R33.reuse, R142 ;  /* 0x0000008e218e7220 */ /* 0x040fe20000410000 */
[C---:B------:R-:W-:Y:S01]  /*5da0*/  FADD.FTZ R82, -R50.reuse, R82 ;  /* 0x0000005232527221 */ /* 0x040fe20000010100 */
[----:B------:R-:W-:Y:S01]  /*5db0*/  FMUL.FTZ R136, R33, R136 ;  /* 0x0000008821887220 */ /* 0x000fe20000410000 */
[C---:B------:R-:W-:Y:S01]  /*5dc0*/  FADD.FTZ R76, -R50.reuse, R76 ;  /* 0x0000004c324c7221 */ /* 0x040fe20000010100 */
[C---:B-1----:R-:W-:Y:S01]  /*5dd0*/  FADD.FTZ R93, -R50.reuse, R55 ;  /* 0x00000037325d7221 */ /* 0x042fe20000010100 */
[----:B------:R-:W-:Y:S01]  /*5de0*/  FMUL.FTZ R48, R157, -1.4426950216293334961 ;  /* 0xbfb8aa3b9d307820 */ /* 0x000fe20000410000 */
[C---:B------:R-:W-:Y:S01]  /*5df0*/  FADD.FTZ R77, -R50.reuse, R77 ;  /* 0x0000004d324d7221 */ /* 0x040fe20000010100 */
[----:B------:R-:W-:Y:S01]  /*5e00*/  FADD.FTZ R75, -R50, R75 ;  /* 0x0000004b324b7221 */ /* 0x000fe20000010100 */
[C---:B------:R-:W-:Y:S01]  /*5e10*/  FMUL.FTZ R93, R33.reuse, R93 ;  /* 0x0000005d215d7220 */ /* 0x040fe20000410000 */
[----:B------:R-:W-:Y:S01]  /*5e20*/  FMUL.FTZ R92, R156, -1.4426950216293334961 ;  /* 0xbfb8aa3b9c5c7820 */ /* 0x000fe20000410000 */
[----:B------:R-:W-:Y:S01]  /*5e30*/  FMUL.FTZ R38, R33, R38 ;  /* 0x0000002621267220 */ /* 0x000fe20000410000 */
[----:B------:R-:W-:Y:S01]  /*5e40*/  FADD.FTZ R68, -R50, R68 ;  /* 0x0000004432447221 */ /* 0x000fe20000010100 */
[----:B------:R-:W-:Y:S01]  /*5e50*/  FFMA.FTZ R155, R52, R93, R57 ;  /* 0x0000005d349b7223 */ /* 0x000fe20000010039 */
[----:B0-----:R-:W-:Y:S01]  /*5e60*/  FMUL.FTZ R159, R159, R49 ;  /* 0x000000319f9f7220 */ /* 0x001fe20000410000 */
[----:B------:R-:W0:Y:S01]  /*5e70*/  MUFU.EX2 R48, R48 ;  /* 0x0000003000307308 */ /* 0x000e220000000800 */
[----:B------:R-:W-:Y:S01]  /*5e80*/  FMUL.FTZ R43, R33, R43 ;  /* 0x0000002b212b7220 */ /* 0x000fe20000410000 */
[----:B------:R-:W-:Y:S01]  /*5e90*/  FMUL.FTZ R49, R155, -1.4426950216293334961 ;  /* 0xbfb8aa3b9b317820 */ /* 0x000fe20000410000 */
[----:B------:R-:W-:Y:S01]  /*5ea0*/  FADD.FTZ R65, -R50, R65 ;  /* 0x0000004132417221 */ /* 0x000fe20000010100 */
[----:B------:R-:W-:Y:S01]  /*5eb0*/  SHF.L.U32 R62, R62, 0x10, RZ ;  /* 0x000000103e3e7819 */ /* 0x000fe200000006ff */
[----:B------:R-:W4:Y:S03]  /*5ec0*/  LDL.LU R114, [R1+0xc8] ;  /* 0x0000c80001727983 */ /* 0x000f260000300800 */
[----:B------:R-:W1:Y:S08]  /*5ed0*/  MUFU.EX2 R92, R92 ;  /* 0x0000005c005c7308 */ /* 0x000e700000000800 */
[----:B------:R-:W1:Y:S01]  /*5ee0*/  MUFU.EX2 R49, R49 ;  /* 0x0000003100317308 */ /* 0x000e620000000800 */
[----:B0-----:R-:W-:Y:S01]  /*5ef0*/  FADD.FTZ R48, R48, 1 ;  /* 0x3f80000030307421 */ /* 0x001fe20000010000 */
[--C-:B------:R-:W-:Y:S01]  /*5f00*/  FFMA.FTZ R154, R113, R154, R0.reuse ;  /* 0x0000009a719a7223 */ /* 0x100fe20000010000 */
[--C-:B------:R-:W-:Y:S01]  /*5f10*/  FFMA.FTZ R152, R112, R147, R51.reuse ;  /* 0x0000009370987223 */ /* 0x100fe20000010033 */
[C---:B------:R-:W-:Y:S01]  /*5f20*/  FMUL.FTZ R151, R33.reuse, R151 ;  /* 0x0000009721977220 */ /* 0x040fe20000410000 */
[----:B------:R-:W-:Y:S01]  /*5f30*/  FMUL.FTZ R158, R158, R90 ;  /* 0x0000005a9e9e7220 */ /* 0x000fe20000410000 */
[----:B------:R-:W-:Y:S01]  /*5f40*/  FMUL.FTZ R153, R33, R153 ;  /* 0x0000009921997220 */ /* 0x000fe20000410000 */
[--C-:B------:R-:W-:Y:S01]  /*5f50*/  FFMA.FTZ R150, R113, R146, R0.reuse ;  /* 0x0000009271967223 */ /* 0x100fe20000010000 */
[----:B------:R1:W-:Y:S01]  /*5f60*/  MUFU.RCP R55, R48 ;  /* 0x0000003000377308 */ /* 0x0003e20000001000 */
[----:B------:R-:W-:Y:S01]  /*5f70*/  FMUL.FTZ R88, R154, -1.4426950216293334961 ;  /* 0xbfb8aa3b9a587820 */ /* 0x000fe20000410000 */
[C---:B------:R-:W-:Y:S01]  /*5f80*/  FMUL.FTZ R89, R33.reuse, R89 ;  /* 0x0000005921597220 */ /* 0x040fe20000410000 */
[--C-:B------:R-:W-:Y:S01]  /*5f90*/  FFMA.FTZ R148, R112, R145, R51.reuse ;  /* 0x0000009170947223 */ /* 0x100fe20000010033 */
[----:B------:R-:W-:Y:S01]  /*5fa0*/  FMUL.FTZ R87, R33, R87 ;  /* 0x0000005721577220 */ /* 0x000fe20000410000 */
[--C-:B------:R-:W-:Y:S01]  /*5fb0*/  FFMA.FTZ R142, R113, R142, R0.reuse ;  /* 0x0000008e718e7223 */ /* 0x100fe20000010000 */
[----:B------:R-:W-:Y:S01]  /*5fc0*/  FMUL.FTZ R82, R33, R82 ;  /* 0x0000005221527220 */ /* 0x000fe20000410000 */
[----:B------:R-:W-:Y:S01]  /*5fd0*/  SHF.L.U32 R91, R79, 0x10, RZ ;  /* 0x000000104f5b7819 */ /* 0x000fe200000006ff */
[----:B------:R-:W-:Y:S01]  /*5fe0*/  FMUL.FTZ R76, R33, R76 ;  /* 0x0000004c214c7220 */ /* 0x000fe20000410000 */
[----:B-1----:R-:W-:Y:S01]  /*5ff0*/  FADD.FTZ R48, R92, 1 ;  /* 0x3f8000005c307421 */ /* 0x002fe20000010000 */
[----:B------:R-:W-:Y:S01]  /*6000*/  FADD.FTZ R49, R49, 1 ;  /* 0x3f80000031317421 */ /* 0x000fe20000010000 */
[----:B------:R-:W-:Y:S01]  /*6010*/  MUFU.EX2 R88, R88 ;  /* 0x0000005800587308 */ /* 0x000fe20000000800 */
[C---:B------:R-:W-:Y:S01]  /*6020*/  FMUL.FTZ R77, R33.reuse, R77 ;  /* 0x0000004d214d7220 */ /* 0x040fe20000410000 */
[C---:B------:R-:W-:Y:S01]  /*6030*/  FMUL.FTZ R75, R33.reuse, R75 ;  /* 0x0000004b214b7220 */ /* 0x040fe20000410000 */
[----:B------:R-:W-:Y:S01]  /*6040*/  FFMA.FTZ R38, R112, R38, R51 ;  /* 0x0000002670267223 */ /* 0x000fe20000010033 */
[----:B------:R-:W-:Y:S01]  /*6050*/  FMUL.FTZ R68, R33, R68 ;  /* 0x0000004421447220 */ /* 0x000fe20000410000 */
[----:B------:R-:W-:Y:S01]  /*6060*/  FFMA.FTZ R43, R113, R43, R0 ;  /* 0x0000002b712b7223 */ /* 0x000fe20000010000 */
[----:B------:R-:W-:Y:S01]  /*6070*/  FMUL.FTZ R65, R33, R65 ;  /* 0x0000004121417220 */ /* 0x000fe20000410000 */
[----:B------:R-:W-:Y:S01]  /*6080*/  FMUL.FTZ R162, R162, R94 ;  /* 0x0000005ea2a27220 */ /* 0x000fe20000410000 */
[----:B------:R-:W0:Y:S01]  /*6090*/  MUFU.RCP R48, R48 ;  /* 0x0000003000307308 */ /* 0x000e220000001000 */
[----:B------:R-:W4:Y:S07]  /*60a0*/  LDL.LU R110, [R1+0xd4] ;  /* 0x0000d400016e7983 */ /* 0x000f2e0000300800 */
[----:B------:R-:W1:Y:S01]  /*60b0*/  MUFU.RCP R49, R49 ;  /* 0x0000003100317308 */ /* 0x000e620000001000 */
[----:B------:R-:W-:Y:S01]  /*60c0*/  FFMA.FTZ R151, R52, R151, R57 ;  /* 0x0000009734977223 */ /* 0x000fe20000010039 */
[----:B0-----:R-:W-:Y:S01]  /*60d0*/  FMUL.FTZ R156, R156, R48 ;  /* 0x000000309c9c7220 */ /* 0x001fe20000410000 */
[----:B------:R-:W-:-:S02]  /*60e0*/  FMUL.FTZ R48, R152, -1.4426950216293334961 ;  /* 0xbfb8aa3b98307820 */ /* 0x000fc40000410000 */
[----:B------:R-:W-:Y:S01]  /*60f0*/  FMUL.FTZ R90, R151, -1.4426950216293334961 ;  /* 0xbfb8aa3b975a7820 */ /* 0x000fe20000410000 */
[----:B-1----:R-:W-:Y:S01]  /*6100*/  FMUL.FTZ R155, R155, R49 ;  /* 0x000000319b9b7220 */ /* 0x002fe20000410000 */
[----:B------:R-:W-:Y:S02]  /*6110*/  FADD.FTZ R49, R88, 1 ;  /* 0x3f80000058317421 */ /* 0x000fe40000010000 */
[----:B------:R-:W0:Y:S08]  /*6120*/  MUFU.EX2 R48, R48 ;  /* 0x0000003000307308 */ /* 0x000e300000000800 */
[----:B------:R-:W1:Y:S01]  /*6130*/  MUFU.RCP R49, R49 ;  /* 0x0000003100317308 */ /* 0x000e620000001000 */
[----:B------:R-:W-:-:S07]  /*6140*/  FFMA.FTZ R153, R53, R153, R54 ;  /* 0x0000009935997223 */ /* 0x000fce0000010036 */
[----:B------:R-:W2:Y:S01]  /*6150*/  MUFU.EX2 R90, R90 ;  /* 0x0000005a005a7308 */ /* 0x000ea20000000800 */
[----:B------:R-:W-:Y:S01]  /*6160*/  FMUL.FTZ R157, R157, R55 ;  /* 0x000000379d9d7220 */ /* 0x000fe20000410000 */
[----:B------:R-:W-:Y:S01]  /*6170*/  FMUL.FTZ R55, R153, -1.4426950216293334961 ;  /* 0xbfb8aa3b99377820 */ /* 0x000fe20000410000 */
[----:B0-----:R-:W-:Y:S01]  /*6180*/  FADD.FTZ R48, R48, 1 ;  /* 0x3f80000030307421 */ /* 0x001fe20000010000 */
[----:B-1----:R-:W-:Y:S01]  /*6190*/  FMUL.FTZ R154, R154, R49 ;  /* 0x000000319a9a7220 */ /* 0x002fe20000410000 */
[----:B------:R-:W-:-:S03]  /*61a0*/  FMUL.FTZ R49, R150, -1.4426950216293334961 ;  /* 0xbfb8aa3b96317820 */ /* 0x000fc60000410000 */
[----:B------:R-:W0:Y:S08]  /*61b0*/  MUFU.EX2 R55, R55 ;  /* 0x0000003700377308 */ /* 0x000e300000000800 */
[----:B------:R2:W1:Y:S02]  /*61c0*/  MUFU.RCP R88, R48 ;  /* 0x0000003000587308 */ /* 0x0004640000001000 */
[----:B--2---:R-:W-:-:S06]  /*61d0*/  FADD.FTZ R48, R90, 1 ;  /* 0x3f8000005a307421 */ /* 0x004fcc0000010000 */
[----:B------:R-:W2:Y:S08]  /*61e0*/  MUFU.EX2 R49, R49 ;  /* 0x0000003100317308 */ /* 0x000eb00000000800 */
[----:B------:R-:W3:Y:S01]  /*61f0*/  MUFU.RCP R48, R48 ;  /* 0x0000003000307308 */ /* 0x000ee20000001000 */
[----:B0-----:R-:W-:Y:S01]  /*6200*/  FADD.FTZ R55, R55, 1 ;  /* 0x3f80000037377421 */ /* 0x001fe20000010000 */
[----:B------:R-:W-:Y:S01]  /*6210*/  FFMA.FTZ R149, R53, R89, R54 ;  /* 0x0000005935957223 */ /* 0x000fe20000010036 */
[----:B-1----:R-:W-:-:S05]  /*6220*/  FMUL.FTZ R152, R152, R88 ;  /* 0x0000005898987220 */ /* 0x002fca0000410000 */
[----:B------:R-:W0:Y:S01]  /*6230*/  MUFU.RCP R55, R55 ;  /* 0x0000003700377308 */ /* 0x000e220000001000 */
[----:B--2---:R-:W-:-:S07]  /*6240*/  FADD.FTZ R49, R49, 1 ;  /* 0x3f80000031317421 */ /* 0x004fce0000010000 */
[----:B------:R1:W2:Y:S01]  /*6250*/  MUFU.RCP R88, R49 ;  /* 0x0000003100587308 */ /* 0x0002a20000001000 */
[----:B---3--:R-:W-:Y:S01]  /*6260*/  FMUL.FTZ R151, R151, R48 ;  /* 0x0000003097977220 */ /* 0x008fe20000410000 */
[----:B------:R-:W-:Y:S01]  /*6270*/  SHF.L.U32 R48, R86, 0x10, RZ ;  /* 0x0000001056307819 */ /* 0x000fe200000006ff */
[----:B-1----:R-:W-:-:S04]  /*6280*/  FMUL.FTZ R49, R149, -1.4426950216293334961 ;  /* 0xbfb8aa3b95317820 */ /* 0x002fc80000410000 */
[----:B------:R-:W-:Y:S01]  /*6290*/  FADD.FTZ R48, -R50, R48 ;  /* 0x0000003032307221 */ /* 0x000fe20000010100 */
[----:B------:R-:W-:Y:S01]  /*62a0*/  FADD.FTZ R146, R144, -R50 ;  /* 0x8000003290927221 */ /* 0x000fe20000010000 */
[----:B------:R-:W1:Y:S02]  /*62b0*/  MUFU.EX2 R49, R49 ;  /* 0x0000003100317308 */ /* 0x000e640000000800 */
[----:B------:R-:W-:Y:S01]  /*62c0*/  FMUL.FTZ R48, R33, R48 ;  /* 0x0000003021307220 */ /* 0x000fe20000410000 */
[----:B0-----:R-:W-:Y:S01]  /*62d0*/  FMUL.FTZ R153, R153, R55 ;  /* 0x0000003799997220 */ /* 0x001fe20000410000 */
[----:B------:R-:W-:Y:S02]  /*62e0*/  FMUL.FTZ R146, R33, R146 ;  /* 0x0000009221927220 */ /* 0x000fe40000410000 */
[----:B------:R-:W-:Y:S01]  /*62f0*/  FFMA.FTZ R147, R52, R48, R57 ;  /* 0x0000003034937223 */ /* 0x000fe20000010039 */
[----:B------:R-:W-:Y:S01]  /*6300*/  FMUL.FTZ R55, R148, -1.4426950216293334961 ;  /* 0xbfb8aa3b94377820 */ /* 0x000fe20000410000 */
[----:B------:R-:W-:-:S02]  /*6310*/  FFMA.FTZ R146, R113, R146, R0 ;  /* 0x0000009271927223 */ /* 0x000fc40000010000 */
[----:B------:R-:W-:Y:S01]  /*6320*/  FMUL.FTZ R48, R147, -1.4426950216293334961 ;  /* 0xbfb8aa3b93307820 */ /* 0x000fe20000410000 */
[----:B--2---:R-:W-:Y:S01]  /*6330*/  FMUL.FTZ R150, R150, R88 ;  /* 0x0000005896967220 */ /* 0x004fe20000410000 */
[----:B------:R-:W-:Y:S01]  /*6340*/  FMUL.FTZ R88, R146, -1.4426950216293334961 ;  /* 0xbfb8aa3b92587820 */ /* 0x000fe20000410000 */
[----:B------:R-:W0:Y:S01]  /*6350*/  MUFU.EX2 R55, R55 ;  /* 0x0000003700377308 */ /* 0x000e220000000800 */
[----:B-1----:R-:W-:-:S07]  /*6360*/  FADD.FTZ R49, R49, 1 ;  /* 0x3f80000031317421 */ /* 0x002fce0000010000 */
[----:B------:R-:W1:Y:S08]  /*6370*/  MUFU.EX2 R48, R48 ;  /* 0x0000003000307308 */ /* 0x000e700000000800 */
[----:B------:R-:W-:Y:S08]  /*6380*/  MUFU.EX2 R88, R88 ;  /* 0x0000005800587308 */ /* 0x000ff00000000800 */
[----:B------:R-:W2:Y:S01]  /*6390*/  MUFU.RCP R49, R49 ;  /* 0x0000003100317308 */ /* 0x000ea20000001000 */
[----:B0-----:R-:W-:Y:S01]  /*63a0*/  FADD.FTZ R55, R55, 1 ;  /* 0x3f80000037377421 */ /* 0x001fe20000010000 */
[----:B-1----:R-:W-:Y:S01]  /*63b0*/  FADD.FTZ R48, R48, 1 ;  /* 0x3f80000030307421 */ /* 0x002fe20000010000 */
[----:B------:R-:W-:-:S05]  /*63c0*/  FFMA.FTZ R145, R53, R87, R54 ;  /* 0x0000005735917223 */ /* 0x000fca0000010036 */
[----:B------:R-:W-:Y:S08]  /*63d0*/  MUFU.RCP R86, R55 ;  /* 0x0000003700567308 */ /* 0x000ff00000001000 */
[----:B------:R0:W-:Y:S01]  /*63e0*/  MUFU.RCP R55, R48 ;  /* 0x0000003000377308 */ /* 0x0001e20000001000 */
[----:B--2---:R-:W-:Y:S01]  /*63f0*/  FMUL.FTZ R149, R149, R49 ;  /* 0x0000003195957220 */ /* 0x004fe20000410000 */
[----:B------:R-:W-:Y:S01]  /*6400*/  FMUL.FTZ R49, R145, -1.4426950216293334961 ;  /* 0xbfb8aa3b91317820 */ /* 0x000fe20000410000 */
[----:B0-----:R-:W-:-:S05]  /*6410*/  FADD.FTZ R48, R88, 1 ;  /* 0x3f80000058307421 */ /* 0x001fca0000010000 */
[----:B------:R-:W0:Y:S01]  /*6420*/  MUFU.EX2 R49, R49 ;  /* 0x0000003100317308 */ /* 0x000e220000000800 */
[----:B------:R-:W-:-:S07]  /*6430*/  FADD.FTZ R144, R143, -R50 ;  /* 0x800000328f907221 */ /* 0x000fce0000010000 */
[----:B------:R-:W1:Y:S01]  /*6440*/  MUFU.RCP R48, R48 ;  /* 0x0000003000307308 */ /* 0x000e620000001000 */
[----:B------:R-:W-:-:S04]  /*6450*/  FMUL.FTZ R144, R33, R144 ;  /* 0x0000009021907220 */ /* 0x000fc80000410000 */
[----:B------:R-:W-:Y:S01]  /*6460*/  FFMA.FTZ R144, R112, R144, R51 ;  /* 0x0000009070907223 */ /* 0x000fe20000010033 */
[----:B------:R-:W-:Y:S01]  /*6470*/  FADD.FTZ R143, -R50, R84 ;  /* 0x00000054328f7221 */ /* 0x000fe20000010100 */
[----:B0-----:R-:W-:Y:S01]  /*6480*/  FADD.FTZ R49, R49, 1 ;  /* 0x3f80000031317421 */ /* 0x001fe20000010000 */
[----:B------:R-:W-:Y:S01]  /*6490*/  FMUL.FTZ R147, R147, R55 ;  /* 0x0000003793937220 */ /* 0x000fe20000410000 */
[----:B-1----:R-:W-:Y:S01]  /*64a0*/  FMUL.FTZ R146, R146, R48 ;  /* 0x0000003092927220 */ /* 0x002fe20000410000 */
[----:B------:R-:W-:Y:S01]  /*64b0*/  SHF.L.U32 R48, R85, 0x10, RZ ;  /* 0x0000001055307819 */ /* 0x000fe200000006ff */
[----:B------:R-:W-:Y:S01]  /*64c0*/  FMUL.FTZ R85, R144, -1.4426950216293334961 ;  /* 0xbfb8aa3b90557820 */ /* 0x000fe20000410000 */
[----:B------:R0:W1:Y:S01]  /*64d0*/  MUFU.RCP R55, R49 ;  /* 0x0000003100377308 */ /* 0x0000620000001000 */
[----:B------:R-:W-:-:S04]  /*64e0*/  FMUL.FTZ R143, R33, R143 ;  /* 0x0000008f218f7220 */ /* 0x000fc80000410000 */
[----:B------:R-:W-:-:S03]  /*64f0*/  FFMA.FTZ R143, R52, R143, R57 ;  /* 0x0000008f348f7223 */ /* 0x000fc60000010039 */
[----:B------:R-:W2:Y:S01]  /*6500*/  MUFU.EX2 R85, R85 ;  /* 0x0000005500557308 */ /* 0x000ea20000000800 */
[----:B0-----:R-:W-:Y:S01]  /*6510*/  FMUL.FTZ R49, R142, -1.4426950216293334961 ;  /* 0xbfb8aa3b8e317820 */ /* 0x001fe20000410000 */
[----:B------:R-:W-:Y:S01]  /*6520*/  FADD.FTZ R48, -R50, R48 ;  /* 0x0000003032307221 */ /* 0x000fe20000010100 */
[----:B------:R-:W-:-:S03]  /*6530*/  FMUL.FTZ R84, R143, -1.4426950216293334961 ;  /* 0xbfb8aa3b8f547820 */ /* 0x000fc60000410000 */
[----:B------:R-:W-:Y:S02]  /*6540*/  FMUL.FTZ R48, R33, R48 ;  /* 0x0000003021307220 */ /* 0x000fe40000410000 */
[----:B------:R-:W0:Y:S01]  /*6550*/  MUFU.EX2 R49, R49 ;  /* 0x0000003100317308 */ /* 0x000e220000000800 */
[----:B-1----:R-:W-:Y:S01]  /*6560*/  FMUL.FTZ R145, R145, R55 ;  /* 0x0000003791917220 */ /* 0x002fe20000410000 */
[----:B------:R-:W-:Y:S01]  /*6570*/  FFMA.FTZ R48, R53, R48, R54 ;  /* 0x0000003035307223 */ /* 0x000fe20000010036 */
[----:B------:R-:W-:-:S05]  /*6580*/  FMUL.FTZ R148, R148, R86 ;  /* 0x0000005694947220 */ /* 0x000fca0000410000 */
[----:B------:R-:W1:Y:S01]  /*6590*/  MUFU.EX2 R84, R84 ;  /* 0x0000005400547308 */ /* 0x000e620000000800 */
[----:B--2---:R-:W-:Y:S01]  /*65a0*/  FADD.FTZ R55, R85, 1 ;  /* 0x3f80000055377421 */ /* 0x004fe20000010000 */
[----:B------:R-:W-:-:S06]  /*65b0*/  FMUL.FTZ R86, R48, -1.4426950216293334961 ;  /* 0xbfb8aa3b30567820 */ /* 0x000fcc0000410000 */
[----:B------:R-:W2:Y:S01]  /*65c0*/  MUFU.RCP R55, R55 ;  /* 0x0000003700377308 */ /* 0x000ea20000001000 */
[----:B0-----:R-:W-:-:S07]  /*65d0*/  FADD.FTZ R49, R49, 1 ;  /* 0x3f80000031317421 */ /* 0x001fce0000010000 */
[----:B------:R-:W0:Y:S01]  /*65e0*/  MUFU.EX2 R86, R86 ;  /* 0x0000005600567308 */ /* 0x000e220000000800 */
[----:B-1----:R-:W-:-:S07]  /*65f0*/  FADD.FTZ R84, R84, 1 ;  /* 0x3f80000054547421 */ /* 0x002fce0000010000 */
[----:B------:R1:W-:Y:S01]  /*6600*/  MUFU.RCP R85, R49 ;  /* 0x0000003100557308 */ /* 0x0003e20000001000 */
[----:B--2---:R-:W-:Y:S01]  /*6610*/  FMUL.FTZ R144, R144, R55 ;  /* 0x0000003790907220 */ /* 0x004fe20000410000 */
[----:B-1----:R-:W-:-:S06]  /*6620*/  FMUL.FTZ R49, R33, R141 ;  /* 0x0000008d21317220 */ /* 0x002fcc0000410000 */
[----:B------:R-:W1:Y:S01]  /*6630*/  MUFU.RCP R84, R84 ;  /* 0x0000005400547308 */ /* 0x000e620000001000 */
[----:B------:R-:W-:Y:S01]  /*6640*/  FFMA.FTZ R49, R112, R49, R51 ;  /* 0x0000003170317223 */ /* 0x000fe20000010033 */
[----:B0-----:R-:W-:-:S03]  /*6650*/  FADD.FTZ R86, R86, 1 ;  /* 0x3f80000056567421 */ /* 0x001fc60000010000 */
[----:B------:R-:W-:-:S03]  /*6660*/  FMUL.FTZ R55, R49, -1.4426950216293334961 ;  /* 0xbfb8aa3b31377820 */ /* 0x000fc60000410000 */
[----:B------:R0:W2:Y:S01]  /*6670*/  MUFU.RCP R141, R86 ;  /* 0x00000056008d7308 */ /* 0x0000a20000001000 */
[----:B------:R-:W-:-:S07]  /*6680*/  FFMA.FTZ R82, R52, R82, R57 ;  /* 0x0000005234527223 */ /* 0x000fce0000010039 */
[----:B------:R-:W3:Y:S01]  /*6690*/  MUFU.EX2 R55, R55 ;  /* 0x0000003700377308 */ /* 0x000ee20000000800 */
[----:B-1----:R-:W-:Y:S01]  /*66a0*/  FMUL.FTZ R143, R143, R84 ;  /* 0x000000548f8f7220 */ /* 0x002fe20000410000 */
[----:B------:R-:W-:Y:S01]  /*66b0*/  FADD.FTZ R84, -R50, R83 ;  /* 0x0000005332547221 */ /* 0x000fe20000010100 */
[----:B0-----:R-:W-:-:S03]  /*66c0*/  FMUL.FTZ R86, R82, -1.4426950216293334961 ;  /* 0xbfb8aa3b52567820 */ /* 0x001fc60000410000 */
[----:B------:R-:W-:-:S03]  /*66d0*/  FMUL.FTZ R84, R33, R84 ;  /* 0x0000005421547220 */ /* 0x000fc60000410000 */
[----:B------:R-:W0:Y:S01]  /*66e0*/  MUFU.EX2 R86, R86 ;  /* 0x0000005600567308 */ /* 0x000e220000000800 */
[----:B------:R-:W-:Y:S01]  /*66f0*/  FFMA.FTZ R84, R53, R84, R54 ;  /* 0x0000005435547223 */ /* 0x000fe20000010036 */
[----:B--2---:R-:W-:Y:S01]  /*6700*/  FMUL.FTZ R141, R48, R141 ;  /* 0x0000008d308d7220 */ /* 0x004fe20000410000 */
[----:B------:R-:W-:Y:S02]  /*6710*/  FMUL.FTZ R142, R142, R85 ;  /* 0x000000558e8e7220 */ /* 0x000fe40000410000 */
[----:B------:R-:W-:Y:S01]  /*6720*/  FMUL.FTZ R85, R84, -1.4426950216293334961 ;  /* 0xbfb8aa3b54557820 */ /* 0x000fe20000410000 */
[----:B---3--:R-:W-:-:S05]  /*6730*/  FADD.FTZ R48, R55, 1 ;  /* 0x3f80000037307421 */ /* 0x008fca0000010000 */
[----:B------:R-:W1:Y:S01]  /*6740*/  MUFU.EX2 R85, R85 ;  /* 0x0000005500557308 */ /* 0x000e620000000800 */
[----:B------:R-:W-:-:S07]  /*6750*/  FADD.FTZ R83, R139, -R50 ;  /* 0x800000328b537221 */ /* 0x000fce0000010000 */
[----:B------:R-:W2:Y:S01]  /*6760*/  MUFU.RCP R48, R48 ;  /* 0x0000003000307308 */ /* 0x000ea20000001000 */
[----:B0-----:R-:W-:Y:S01]  /*6770*/  FADD.FTZ R86, R86, 1 ;  /* 0x3f80000056567421 */ /* 0x001fe20000010000 */
[C---:B------:R-:W-:Y:S01]  /*6780*/  FMUL.FTZ R83, R33.reuse, R83 ;  /* 0x0000005321537220 */ /* 0x040fe20000410000 */
[----:B------:R-:W-:-:S03]  /*6790*/  FMUL.FTZ R55, R33, R140 ;  /* 0x0000008c21377220 */ /* 0x000fc60000410000 */
[----:B------:R-:W-:Y:S02]  /*67a0*/  FFMA.FTZ R83, R112, R83, R51 ;  /* 0x0000005370537223 */ /* 0x000fe40000010033 */
[----:B------:R-:W0:Y:S01]  /*67b0*/  MUFU.RCP R86, R86 ;  /* 0x0000005600567308 */ /* 0x000e220000001000 */
[----:B-1----:R-:W-:Y:S01]  /*67c0*/  FADD.FTZ R85, R85, 1 ;  /* 0x3f80000055557421 */ /* 0x002fe20000010000 */
[----:B------:R-:W-:Y:S01]  /*67d0*/  FADD.FTZ R88, -R50, R80 ;  /* 0x0000005032587221 */ /* 0x000fe20000010100 */
[----:B------:R-:W-:Y:S01]  /*67e0*/  FFMA.FTZ R55, R113, R55, R0 ;  /* 0x0000003771377223 */ /* 0x000fe20000010000 */
[----:B--2---:R-:W-:Y:S01]  /*67f0*/  FMUL.FTZ R48, R49, R48 ;  /* 0x0000003031307220 */ /* 0x004fe20000410000 */
[----:B------:R-:W-:-:S03]  /*6800*/  FMUL.FTZ R49, R83, -1.4426950216293334961 ;  /* 0xbfb8aa3b53317820 */ /* 0x000fc60000410000 */
[----:B------:R1:W-:Y:S01]  /*6810*/  MUFU.RCP R80, R85 ;  /* 0x0000005500507308 */ /* 0x0003e20000001000 */
[----:B------:R-:W-:-:S07]  /*6820*/  FMUL.FTZ R87, R55, -1.4426950216293334961 ;  /* 0xbfb8aa3b37577820 */ /* 0x000fce0000410000 */
[----:B------:R-:W2:Y:S01]  /*6830*/  MUFU.EX2 R49, R49 ;  /* 0x0000003100317308 */ /* 0x000ea20000000800 */
[----:B-1----:R-:W-:Y:S01]  /*6840*/  FMUL.FTZ R85, R33, R88 ;  /* 0x0000005821557220 */ /* 0x002fe20000410000 */
[----:B0-----:R-:W-:-:S03]  /*6850*/  FMUL.FTZ R82, R82, R86 ;  /* 0x0000005652527220 */ /* 0x001fc60000410000 */
[----:B------:R-:W-:-:S03]  /*6860*/  FFMA.FTZ R85, R52, R85, R57 ;  /* 0x0000005534557223 */ /* 0x000fc60000010039 */
[----:B------:R-:W0:Y:S01]  /*6870*/  MUFU.EX2 R87, R87 ;  /* 0x0000005700577308 */ /* 0x000e220000000800 */
[----:B------:R-:W-:-:S07]  /*6880*/  FMUL.FTZ R86, R85, -1.4426950216293334961 ;  /* 0xbfb8aa3b55567820 */ /* 0x000fce0000410000 */
[----:B------:R-:W1:Y:S01]  /*6890*/  MUFU.EX2 R86, R86 ;  /* 0x0000005600567308 */ /* 0x000e620000000800 */
[----:B--2---:R-:W-:Y:S01]  /*68a0*/  FADD.FTZ R49, R49, 1 ;  /* 0x3f80000031317421 */ /* 0x004fe20000010000 */
[----:B------:R-:W-:Y:S01]  /*68b0*/  FMUL.FTZ R80, R84, R80 ;  /* 0x0000005054507220 */ /* 0x000fe20000410000 */
[----:B------:R-:W-:-:S05]  /*68c0*/  SHF.L.U32 R84, R81, 0x10, RZ ;  /* 0x0000001051547819 */ /* 0x000fca00000006ff */
[----:B------:R-:W2:Y:S01]  /*68d0*/  MUFU.RCP R49, R49 ;  /* 0x0000003100317308 */ /* 0x000ea20000001000 */
[----:B0-----:R-:W-:Y:S01]  /*68e0*/  FADD.FTZ R87, R87, 1 ;  /* 0x3f80000057577421 */ /* 0x001fe20000010000 */
[----:B------:R-:W-:-:S06]  /*68f0*/  FMUL.FTZ R81, R33, R138 ;  /* 0x0000008a21517220 */ /* 0x000fcc0000410000 */
[----:B------:R-:W0:Y:S01]  /*6900*/  MUFU.RCP R87, R87 ;  /* 0x0000005700577308 */ /* 0x000e220000001000 */
[----:B-1----:R-:W-:Y:S01]  /*6910*/  FADD.FTZ R86, R86, 1 ;  /* 0x3f80000056567421 */ /* 0x002fe20000010000 */
[----:B------:R-:W-:-:S04]  /*6920*/  FFMA.FTZ R81, R113, R81, R0 ;  /* 0x0000005171517223 */ /* 0x000fc80000010000 */
[----:B------:R-:W-:Y:S02]  /*6930*/  FMUL.FTZ R90, R81, -1.4426950216293334961 ;  /* 0xbfb8aa3b515a7820 */ /* 0x000fe40000410000 */
[----:B------:R1:W3:Y:S01]  /*6940*/  MUFU.RCP R88, R86 ;  /* 0x0000005600587308 */ /* 0x0002e20000001000 */
[----:B--2---:R-:W-:Y:S01]  /*6950*/  FMUL.FTZ R49, R83, R49 ;  /* 0x0000003153317220 */ /* 0x004fe20000410000 */
[----:B------:R-:W-:Y:S01]  /*6960*/  FADD.FTZ R83, -R50, R78 ;  /* 0x0000004e32537221 */ /* 0x000fe20000010100 */
[----:B-1----:R-:W-:-:S05]  /*6970*/  FMUL.FTZ R86, R33, R137 ;  /* 0x0000008921567220 */ /* 0x002fca0000410000 */
[----:B------:R-:W1:Y:S01]  /*6980*/  MUFU.EX2 R90, R90 ;  /* 0x0000005a005a7308 */ /* 0x000e620000000800 */
[----:B------:R-:W-:Y:S01]  /*6990*/  FMUL.FTZ R83, R33, R83 ;  /* 0x0000005321537220 */ /* 0x000fe20000410000 */
[----:B------:R-:W-:Y:S01]  /*69a0*/  FFMA.FTZ R86, R112, R86, R51 ;  /* 0x0000005670567223 */ /* 0x000fe20000010033 */
[----:B0-----:R-:W-:Y:S02]  /*69b0*/  FMUL.FTZ R55, R55, R87 ;  /* 0x0000005737377220 */ /* 0x001fe40000410000 */
[----:B------:R-:W-:Y:S01]  /*69c0*/  FFMA.FTZ R83, R52, R83, R57 ;  /* 0x0000005334537223 */ /* 0x000fe20000010039 */
[----:B------:R-:W-:Y:S01]  /*69d0*/  FMUL.FTZ R87, R86, -1.4426950216293334961 ;  /* 0xbfb8aa3b56577820 */ /* 0x000fe20000410000 */
[----:B---3--:R-:W-:Y:S02]  /*69e0*/  FMUL.FTZ R78, R85, R88 ;  /* 0x00000058554e7220 */ /* 0x008fe40000410000 */
[----:B------:R-:W-:-:S03]  /*69f0*/  FMUL.FTZ R85, R83, -1.4426950216293334961 ;  /* 0xbfb8aa3b53557820 */ /* 0x000fc60000410000 */
[----:B------:R-:W0:Y:S01]  /*6a00*/  MUFU.EX2 R87, R87 ;  /* 0x0000005700577308 */ /* 0x000e220000000800 */
[----:B------:R-:W-:Y:S01]  /*6a10*/  FADD.FTZ R84, -R50, R84 ;  /* 0x0000005432547221 */ /* 0x000fe20000010100 */
[----:B-1----:R-:W-:-:S06]  /*6a20*/  FADD.FTZ R88, R90, 1 ;  /* 0x3f8000005a587421 */ /* 0x002fcc0000010000 */
[----:B------:R-:W1:Y:S01]  /*6a30*/  MUFU.EX2 R85, R85 ;  /* 0x0000005500557308 */ /* 0x000e620000000800 */
[----:B------:R-:W-:-:S04]  /*6a40*/  FMUL.FTZ R84, R33, R84 ;  /* 0x0000005421547220 */ /* 0x000fc80000410000 */
[----:B------:R-:W-:-:S03]  /*6a50*/  FFMA.FTZ R84, R53, R84, R54 ;  /* 0x0000005435547223 */ /* 0x000fc60000010036 */
[----:B------:R-:W2:Y:S01]  /*6a60*/  MUFU.RCP R88, R88 ;  /* 0x0000005800587308 */ /* 0x000ea20000001000 */
[----:B0-----:R-:W-:Y:S01]  /*6a70*/  FADD.FTZ R87, R87, 1 ;  /* 0x3f80000057577421 */ /* 0x001fe20000010000 */
[----:B------:R-:W-:-:S06]  /*6a80*/  FMUL.FTZ R89, R84, -1.4426950216293334961 ;  /* 0xbfb8aa3b54597820 */ /* 0x000fcc0000410000 */
[----:B------:R1:W-:Y:S02]  /*6a90*/  MUFU.RCP R90, R87 ;  /* 0x00000057005a7308 */ /* 0x0003e40000001000 */
[----:B-1----:R-:W-:-:S06]  /*6aa0*/  FADD.FTZ R87, R85, 1 ;  /* 0x3f80000055577421 */ /* 0x002fcc0000010000 */
[----:B------:R-:W0:Y:S01]  /*6ab0*/  MUFU.EX2 R89, R89 ;  /* 0x0000005900597308 */ /* 0x000e220000000800 */
[----:B------:R-:W-:Y:S01]  /*6ac0*/  FFMA.FTZ R85, R113, R136, R0 ;  /* 0x0000008871557223 */ /* 0x000fe20000010000 */
[----:B--2---:R-:W-:-:S03]  /*6ad0*/  FMUL.FTZ R81, R81, R88 ;  /* 0x0000005851517220 */ /* 0x004fc60000410000 */
[----:B------:R-:W-:-:S03]  /*6ae0*/  FMUL.FTZ R88, R85, -1.4426950216293334961 ;  /* 0xbfb8aa3b55587820 */ /* 0x000fc60000410000 */
[----:B------:R-:W1:Y:S01]  /*6af0*/  MUFU.RCP R87, R87 ;  /* 0x0000005700577308 */ /* 0x000e620000001000 */
[----:B------:R-:W-:-:S07]  /*6b00*/  FADD.FTZ R91, -R50, R91 ;  /* 0x0000005b325b7221 */ /* 0x000fce0000010100 */
[----:B------:R-:W2:Y:S01]  /*6b10*/  MUFU.EX2 R88, R88 ;  /* 0x0000005800587308 */ /* 0x000ea20000000800 */
[----:B0-----:R-:W-:Y:S01]  /*6b20*/  FADD.FTZ R89, R89, 1 ;  /* 0x3f80000059597421 */ /* 0x001fe20000010000 */
[----:B-1----:R-:W-:Y:S01]  /*6b30*/  FMUL.FTZ R83, R83, R87 ;  /* 0x0000005753537220 */ /* 0x002fe20000410000 */
[----:B------:R-:W-:-:S05]  /*6b40*/  FMUL.FTZ R87, R33, R91 ;  /* 0x0000005b21577220 */ /* 0x000fca0000410000 */
[----:B------:R-:W0:Y:S01]  /*6b50*/  MUFU.RCP R89, R89 ;  /* 0x0000005900597308 */ /* 0x000e220000001000 */
[----:B------:R-:W-:Y:S01]  /*6b60*/  FFMA.FTZ R87, R53, R87, R54 ;  /* 0x0000005735577223 */ /* 0x000fe20000010036 */
[----:B--2---:R-:W-:-:S03]  /*6b70*/  FADD.FTZ R88, R88, 1 ;  /* 0x3f80000058587421 */ /* 0x004fc60000010000 */
[----:B------:R-:W-:-:S03]  /*6b80*/  FMUL.FTZ R91, R87, -1.4426950216293334961 ;  /* 0xbfb8aa3b575b7820 */ /* 0x000fc60000410000 */
[----:B------:R1:W2:Y:S01]  /*6b90*/  MUFU.RCP R93, R88 ;  /* 0x00000058005d7308 */ /* 0x0002a20000001000 */
[----:B------:R-:W-:Y:S01]  /*6ba0*/  FMUL.FTZ R79, R86, R90 ;  /* 0x0000005a564f7220 */ /* 0x000fe20000410000 */
[----:B------:R-:W-:-:S06]  /*6bb0*/  FMUL.FTZ R86, R33, R135 ;  /* 0x0000008721567220 */ /* 0x000fcc0000410000 */
[----:B------:R-:W3:Y:S01]  /*6bc0*/  MUFU.EX2 R91, R91 ;  /* 0x0000005b005b7308 */ /* 0x000ee20000000800 */
[----:B-1----:R-:W-:Y:S01]  /*6bd0*/  FADD.FTZ R88, R134, -R50 ;  /* 0x8000003286587221 */ /* 0x002fe20000010000 */
[----:B0-----:R-:W-:Y:S01]  /*6be0*/  FMUL.FTZ R84, R84, R89 ;  /* 0x0000005954547220 */ /* 0x001fe20000410000 */
[----:B------:R-:W-:Y:S01]  /*6bf0*/  FFMA.FTZ R89, R52, R76, R57 ;  /* 0x0000004c34597223 */ /* 0x000fe20000010039 */
[----:B------:R-:W-:Y:S01]  /*6c00*/  FFMA.FTZ R86, R112, R86, R51 ;  /* 0x0000005670567223 */ /* 0x000fe20000010033 */
[----:B------:R-:W-:Y:S02]  /*6c10*/  FMUL.FTZ R88, R33, R88 ;  /* 0x0000005821587220 */ /* 0x000fe40000410000 */
[----:B------:R-:W-:Y:S01]  /*6c20*/  FMUL.FTZ R90, R89, -1.4426950216293334961 ;  /* 0xbfb8aa3b595a7820 */ /* 0x000fe20000410000 */
[----:B------:R-:W-:Y:S01]  /*6c30*/  FMUL.FTZ R92, R86, -1.4426950216293334961 ;  /* 0xbfb8aa3b565c7820 */ /* 0x000fe20000410000 */
[----:B------:R-:W-:Y:S01]  /*6c40*/  FFMA.FTZ R88, R113, R88, R0 ;  /* 0x0000005871587223 */ /* 0x000fe20000010000 */
[----:B--2---:R-:W-:-:S03]  /*6c50*/  FMUL.FTZ R76, R85, R93 ;  /* 0x0000005d554c7220 */ /* 0x004fc60000410000 */
[----:B------:R-:W0:Y:S01]  /*6c60*/  MUFU.EX2 R90, R90 ;  /* 0x0000005a005a7308 */ /* 0x000e220000000800 */
[----:B------:R-:W-:Y:S01]  /*6c70*/  FMUL.FTZ R93, R88, -1.4426950216293334961 ;  /* 0xbfb8aa3b585d7820 */ /* 0x000fe20000410000 */
[----:B---3--:R-:W-:-:S06]  /*6c80*/  FADD.FTZ R91, R91, 1 ;  /* 0x3f8000005b5b7421 */ /* 0x008fcc0000010000 */
[----:B------:R-:W1:Y:S08]  /*6c90*/  MUFU.EX2 R92, R92 ;  /* 0x0000005c005c7308 */ /* 0x000e700000000800 */
[----:B------:R-:W2:Y:S08]  /*6ca0*/  MUFU.EX2 R93, R93 ;  /* 0x0000005d005d7308 */ /* 0x000eb00000000800 */
[----:B------:R-:W3:Y:S01]  /*6cb0*/  MUFU.RCP R91, R91 ;  /* 0x0000005b005b7308 */ /* 0x000ee20000001000 */
[----:B0-----:R-:W-:Y:S01]  /*6cc0*/  FADD.FTZ R90, R90, 1 ;  /* 0x3f8000005a5a7421 */ /* 0x001fe20000010000 */
[----:B-1----:R-:W-:-:S06]  /*6cd0*/  FADD.FTZ R85, R92, 1 ;  /* 0x3f8000005c557421 */ /* 0x002fcc0000010000 */
[----:B------:R0:W-:Y:S01]  /*6ce0*/  MUFU.RCP R92, R90 ;  /* 0x0000005a005c7308 */ /* 0x0001e20000001000 */
[----:B--2---:R-:W-:Y:S01]  /*6cf0*/  FADD.FTZ R93, R93, 1 ;  /* 0x3f8000005d5d7421 */ /* 0x004fe20000010000 */
[----:B0-----:R-:W-:Y:S01]  /*6d00*/  FFMA.FTZ R90, R53, R77, R54 ;  /* 0x0000004d355a7223 */ /* 0x001fe20000010036 */
[----:B---3--:R-:W-:-:S05]  /*6d10*/  FMUL.FTZ R87, R87, R91 ;  /* 0x0000005b57577220 */ /* 0x008fca0000410000 */
[----:B------:R-:W0:Y:S01]  /*6d20*/  MUFU.RCP R77, R93 ;  /* 0x0000005d004d7308 */ /* 0x000e220000001000 */
[----:B------:R-:W-:-:S07]  /*6d30*/  FMUL.FTZ R91, R90, -1.4426950216293334961 ;  /* 0xbfb8aa3b5a5b7820 */ /* 0x000fce0000410000 */
[----:B------:R-:W1:Y:S08]  /*6d40*/  MUFU.EX2 R91, R91 ;  /* 0x0000005b005b7308 */ /* 0x000e700000000800 */
[----:B------:R-:W2:Y:S01]  /*6d50*/  MUFU.RCP R85, R85 ;  /* 0x0000005500557308 */ /* 0x000ea20000001000 */
[----:B0-----:R-:W-:Y:S01]  /*6d60*/  FMUL.FTZ R77, R88, R77 ;  /* 0x0000004d584d7220 */ /* 0x001fe20000410000 */
[----:B------:R-:W-:Y:S01]  /*6d70*/  SHF.L.U32 R88, R74, 0x10, RZ ;  /* 0x000000104a587819 */ /* 0x000fe200000006ff */
[----:B------:R-:W-:Y:S01]  /*6d80*/  FMUL.FTZ R74, R33, R34 ;  /* 0x00000022214a7220 */ /* 0x000fe20000410000 */
[----:B-1----:R-:W-:-:S03]  /*6d90*/  FADD.FTZ R34, R91, 1 ;  /* 0x3f8000005b227421 */ /* 0x002fc60000010000 */
[----:B------:R-:W-:Y:S01]  /*6da0*/  FADD.FTZ R91, -R50, R88 ;  /* 0x00000058325b7221 */ /* 0x000fe20000010100 */
[----:B------:R-:W-:-:S03]  /*6db0*/  FADD.FTZ R88, R35, -R50 ;  /* 0x8000003223587221 */ /* 0x000fc60000010000 */
[C---:B------:R-:W-:Y:S01]  /*6dc0*/  FMUL.FTZ R91, R33.reuse, R91 ;  /* 0x0000005b215b7220 */ /* 0x040fe20000410000 */
[----:B------:R-:W-:Y:S01]  /*6dd0*/  FFMA.FTZ R74, R112, R74, R51 ;  /* 0x0000004a704a7223 */ /* 0x000fe20000010033 */
[----:B------:R-:W0:Y:S01]  /*6de0*/  MUFU.RCP R34, R34 ;  /* 0x0000002200227308 */ /* 0x000e220000001000 */
[----:B------:R-:W-:Y:S01]  /*6df0*/  FMUL.FTZ R88, R33, R88 ;  /* 0x0000005821587220 */ /* 0x000fe20000410000 */
[----:B------:R-:W-:Y:S01]  /*6e00*/  FFMA.FTZ R91, R52, R91, R57 ;  /* 0x0000005b345b7223 */ /* 0x000fe20000010039 */
[----:B--2---:R-:W-:Y:S01]  /*6e10*/  FMUL.FTZ R85, R86, R85 ;  /* 0x0000005556557220 */ /* 0x004fe20000410000 */
[----:B------:R-:W-:Y:S01]  /*6e20*/  FMUL.FTZ R86, R89, R92 ;  /* 0x0000005c59567220 */ /* 0x000fe20000410000 */
[----:B------:R-:W-:Y:S01]  /*6e30*/  FMUL.FTZ R89, R74, -1.4426950216293334961 ;  /* 0xbfb8aa3b4a597820 */ /* 0x000fe20000410000 */
[----:B------:R-:W-:Y:S01]  /*6e40*/  FMUL.FTZ R92, R91, -1.4426950216293334961 ;  /* 0xbfb8aa3b5b5c7820 */ /* 0x000fe20000410000 */
[----:B------:R-:W-:Y:S02]  /*6e50*/  FFMA.FTZ R88, R113, R88, R0 ;  /* 0x0000005871587223 */ /* 0x000fe40000010000 */
[----:B------:R1:W-:Y:S01]  /*6e60*/  MUFU.EX2 R35, R89 ;  /* 0x0000005900237308 */ /* 0x0003e20000000800 */
[----:B------:R-:W-:Y:S01]  /*6e70*/  FFMA.FTZ R75, R53, R75, R54 ;  /* 0x0000004b354b7223 */ /* 0x000fe20000010036 */
[----:B-1----:R-:W-:-:S06]  /*6e80*/  FMUL.FTZ R89, R88, -1.4426950216293334961 ;  /* 0xbfb8aa3b58597820 */ /* 0x002fcc0000410000 */
[----:B------:R-:W1:Y:S01]  /*6e90*/  MUFU.EX2 R92, R92 ;  /* 0x0000005c005c7308 */ /* 0x000e620000000800 */
[----:B0-----:R-:W-:Y:S01]  /*6ea0*/  FMUL.FTZ R34, R90, R34 ;  /* 0x000000225a227220 */ /* 0x001fe20000410000 */
[----:B------:R-:W-:-:S06]  /*6eb0*/  FMUL.FTZ R90, R75, -1.4426950216293334961 ;  /* 0xbfb8aa3b4b5a7820 */ /* 0x000fcc0000410000 */
[----:B------:R-:W0:Y:S08]  /*6ec0*/  MUFU.EX2 R89, R89 ;  /* 0x0000005900597308 */ /* 0x000e300000000800 */
[----:B------:R-:W2:Y:S01]  /*6ed0*/  MUFU.EX2 R90, R90 ;  /* 0x0000005a005a7308 */ /* 0x000ea20000000800 */
[----:B-1----:R-:W-:-:S07]  /*6ee0*/  FADD.FTZ R92, R92, 1 ;  /* 0x3f8000005c5c7421 */ /* 0x002fce0000010000 */
[----:B------:R1:W-:Y:S01]  /*6ef0*/  MUFU.RCP R93, R92 ;  /* 0x0000005c005d7308 */ /* 0x0003e20000001000 */
[----:B0-----:R-:W-:Y:S01]  /*6f00*/  FADD.FTZ R89, R89, 1 ;  /* 0x3f80000059597421 */ /* 0x001fe20000010000 */
[----:B-1----:R-:W-:-:S06]  /*6f10*/  FADD.FTZ R92, R36, -R50 ;  /* 0x80000032245c7221 */ /* 0x002fcc0000010000 */
[----:B------:R0:W1:Y:S01]  /*6f20*/  MUFU.RCP R36, R89 ;  /* 0x0000005900247308 */ /* 0x0000620000001000 */
[----:B--2---:R-:W-:Y:S01]  /*6f30*/  FADD.FTZ R90, R90, 1 ;  /* 0x3f8000005a5a7421 */ /* 0x004fe20000010000 */
[----:B0-----:R-:W-:-:S04]  /*6f40*/  FMUL.FTZ R89, R33, R92 ;  /* 0x0000005c21597220 */ /* 0x001fc80000410000 */
[----:B------:R-:W-:Y:S02]  /*6f50*/  FFMA.FTZ R89, R112, R89, R51 ;  /* 0x0000005970597223 */ /* 0x000fe40000010033 */
[----:B------:R-:W0:Y:S02]  /*6f60*/  MUFU.RCP R90, R90 ;  /* 0x0000005a005a7308 */ /* 0x000e240000001000 */
[----:B------:R-:W-:Y:S01]  /*6f70*/  FMUL.FTZ R92, R89, -1.4426950216293334961 ;  /* 0xbfb8aa3b595c7820 */ /* 0x000fe20000410000 */
[----:B------:R-:W-:-:S05]  /*6f80*/  FADD.FTZ R35, R35, 1 ;  /* 0x3f80000023237421 */ /* 0x000fca0000010000 */
[----:B------:R-:W2:Y:S01]  /*6f90*/  MUFU.EX2 R92, R92 ;  /* 0x0000005c005c7308 */ /* 0x000ea20000000800 */
[----:B-1----:R-:W-:-:S07]  /*6fa0*/  FMUL.FTZ R36, R88, R36 ;  /* 0x0000002458247220 */ /* 0x002fce0000410000 */
[----:B------:R-:W1:Y:S01]  /*6fb0*/  MUFU.RCP R35, R35 ;  /* 0x0000002300237308 */ /* 0x000e620000001000 */
[----:B------:R-:W-:Y:S01]  /*6fc0*/  FADD.FTZ R88, -R50, R72 ;  /* 0x0000004832587221 */ /* 0x000fe20000010100 */
[----:B0-----:R-:W-:-:S03]  /*6fd0*/  FMUL.FTZ R72, R75, R90 ;  /* 0x0000005a4b487220 */ /* 0x001fc60000410000 */
[----:B------:R-:W-:Y:S01]  /*6fe0*/  FMUL.FTZ R75, R33, R88 ;  /* 0x00000058214b7220 */ /* 0x000fe20000410000 */
[----:B------:R-:W-:Y:S01]  /*6ff0*/  FADD.FTZ R88, R37, -R50 ;  /* 0x8000003225587221 */ /* 0x000fe20000010000 */
[----:B--2---:R-:W-:Y:S02]  /*7000*/  FADD.FTZ R92, R92, 1 ;  /* 0x3f8000005c5c7421 */ /* 0x004fe40000010000 */
[----:B------:R-:W-:Y:S01]  /*7010*/  FFMA.FTZ R75, R52, R75, R57 ;  /* 0x0000004b344b7223 */ /* 0x000fe20000010039 */
[----:B------:R-:W-:Y:S01]  /*7020*/  FMUL.FTZ R90, R33, R88 ;  /* 0x00000058215a7220 */ /* 0x000fe20000410000 */
[----:B------:R-:W-:Y:S01]  /*7030*/  FADD.FTZ R88, -R50, R73 ;  /* 0x0000004932587221 */ /* 0x000fe20000010100 */
[----:B------:R0:W2:Y:S01]  /*7040*/  MUFU.RCP R37, R92 ;  /* 0x0000005c00257308 */ /* 0x0000a20000001000 */
[----:B-1----:R-:W-:Y:S01]  /*7050*/  FMUL.FTZ R35, R74, R35 ;  /* 0x000000234a237220 */ /* 0x002fe20000410000 */
[----:B------:R-:W-:Y:S01]  /*7060*/  FMUL.FTZ R74, R91, R93 ;  /* 0x0000005d5b4a7220 */ /* 0x000fe20000410000 */
[----:B------:R-:W-:Y:S01]  /*7070*/  FMUL.FTZ R91, R75, -1.4426950216293334961 ;  /* 0xbfb8aa3b4b5b7820 */ /* 0x000fe20000410000 */
[----:B------:R-:W-:Y:S01]  /*7080*/  FFMA.FTZ R73, R113, R90, R0 ;  /* 0x0000005a71497223 */ /* 0x000fe20000010000 */
[----:B------:R-:W-:-:S03]  /*7090*/  FMUL.FTZ R88, R33, R88 ;  /* 0x0000005821587220 */ /* 0x000fc60000410000 */
[----:B0-----:R-:W-:Y:S01]  /*70a0*/  FMUL.FTZ R92, R73, -1.4426950216293334961 ;  /* 0xbfb8aa3b495c7820 */ /* 0x001fe20000410000 */
[----:B------:R-:W0:Y:S01]  /*70b0*/  MUFU.EX2 R91, R91 ;  /* 0x0000005b005b7308 */ /* 0x000e220000000800 */
[----:B------:R-:W-:-:S04]  /*70c0*/  FFMA.FTZ R88, R53, R88, R54 ;  /* 0x0000005835587223 */ /* 0x000fc80000010036 */
[----:B------:R-:W-:-:S03]  /*70d0*/  FMUL.FTZ R90, R88, -1.4426950216293334961 ;  /* 0xbfb8aa3b585a7820 */ /* 0x000fc60000410000 */
[----:B------:R-:W1:Y:S01]  /*70e0*/  MUFU.EX2 R92, R92 ;  /* 0x0000005c005c7308 */ /* 0x000e620000000800 */
[----:B--2---:R-:W-:Y:S01]  /*70f0*/  FMUL.FTZ R37, R89, R37 ;  /* 0x0000002559257220 */ /* 0x004fe20000410000 */
[----:B------:R-:W-:-:S06]  /*7100*/  FMUL.FTZ R89, R38, -1.4426950216293334961 ;  /* 0xbfb8aa3b26597820 */ /* 0x000fcc0000410000 */
[----:B------:R-:W2:Y:S01]  /*7110*/  MUFU.EX2 R90, R90 ;  /* 0x0000005a005a7308 */ /* 0x000ea20000000800 */
[----:B0-----:R-:W-:-:S07]  /*7120*/  FADD.FTZ R91, R91, 1 ;  /* 0x3f8000005b5b7421 */ /* 0x001fce0000010000 */
[----:B------:R-:W0:Y:S01]  /*7130*/  MUFU.EX2 R89, R89 ;  /* 0x0000005900597308 */ /* 0x000e220000000800 */
[----:B-1----:R-:W-:Y:S01]  /*7140*/  FADD.FTZ R93, R92, 1 ;  /* 0x3f8000005c5d7421 */ /* 0x002fe20000010000 */
[----:B------:R-:W-:-:S06]  /*7150*/  SHF.L.U32 R92, R70, 0x10, RZ ;  /* 0x00000010465c7819 */ /* 0x000fcc00000006ff */
[----:B------:R-:W1:Y:S01]  /*7160*/  MUFU.RCP R91, R91 ;  /* 0x0000005b005b7308 */ /* 0x000e620000001000 */
[----:B--2---:R-:W-:-:S07]  /*7170*/  FADD.FTZ R90, R90, 1 ;  /* 0x3f8000005a5a7421 */ /* 0x004fce0000010000 */
[----:B------:R2:W-:Y:S02]  /*7180*/  MUFU.RCP R70, R93 ;  /* 0x0000005d00467308 */ /* 0x0005e40000001000 */
[----:B--2---:R-:W-:-:S06]  /*7190*/  FADD.FTZ R93, -R50, R92 ;  /* 0x0000005c325d7221 */ /* 0x004fcc0000010100 */
[----:B------:R0:W-:Y:S01]  /*71a0*/  MUFU.RCP R92, R90 ;  /* 0x0000005a005c7308 */ /* 0x0001e20000001000 */
[----:B------:R-:W-:Y:S01]  /*71b0*/  FMUL.FTZ R93, R33, R93 ;  /* 0x0000005d215d7220 */ /* 0x000fe20000410000 */
[----:B0-----:R-:W-:-:S03]  /*71c0*/  FADD.FTZ R90, R89, 1 ;  /* 0x3f800000595a7421 */ /* 0x001fc60000010000 */
[----:B------:R-:W-:Y:S01]  /*71d0*/  FFMA.FTZ R89, R52, R93, R57 ;  /* 0x0000005d34597223 */ /* 0x000fe20000010039 */
[----:B-1----:R-:W-:Y:S02]  /*71e0*/  FMUL.FTZ R75, R75, R91 ;  /* 0x0000005b4b4b7220 */ /* 0x002fe40000410000 */
[----:B------:R-:W0:Y:S01]  /*71f0*/  MUFU.RCP R90, R90 ;  /* 0x0000005a005a7308 */ /* 0x000e220000001000 */
[----:B------:R-:W-:-:S07]  /*7200*/  FMUL.FTZ R91, R89, -1.4426950216293334961 ;  /* 0xbfb8aa3b595b7820 */ /* 0x000fce0000410000 */
[----:B------:R-:W1:Y:S01]  /*7210*/  MUFU.EX2 R91, R91 ;  /* 0x0000005b005b7308 */ /* 0x000e620000000800 */
[----:B0-----:R-:W-:Y:S01]  /*7220*/  FMUL.FTZ R38, R38, R90 ;  /* 0x0000005a26267220 */ /* 0x001fe20000410000 */
[----:B------:R-:W-:-:S04]  /*7230*/  FADD.FTZ R90, R39, -R50 ;  /* 0x80000032275a7221 */ /* 0x000fc80000010000 */
[----:B------:R-:W-:Y:S01]  /*7240*/  FMUL.FTZ R90, R33, R90 ;  /* 0x0000005a215a7220 */ /* 0x000fe20000410000 */
[----:B-1----:R-:W-:Y:S01]  /*7250*/  FADD.FTZ R39, R91, 1 ;  /* 0x3f8000005b277421 */ /* 0x002fe20000010000 */
[----:B------:R-:W-:Y:S02]  /*7260*/  FADD.FTZ R91, -R50, R71 ;  /* 0x00000047325b7221 */ /* 0x000fe40000010100 */
[----:B------:R-:W-:Y:S01]  /*7270*/  FFMA.FTZ R90, R113, R90, R0 ;  /* 0x0000005a715a7223 */ /* 0x000fe20000010000 */
[----:B------:R-:W-:Y:S01]  /*7280*/  FADD.FTZ R71, R40, -R50 ;  /* 0x8000003228477221 */ /* 0x000fe20000010000 */
[----:B------:R-:W-:Y:S01]  /*7290*/  FMUL.FTZ R70, R73, R70 ;  /* 0x0000004649467220 */ /* 0x000fe20000410000 */
[----:B------:R-:W-:Y:S01]  /*72a0*/  FMUL.FTZ R73, R88, R92 ;  /* 0x0000005c58497220 */ /* 0x000fe20000410000 */
[----:B------:R-:W-:Y:S01]  /*72b0*/  FMUL.FTZ R88, R90, -1.4426950216293334961 ;  /* 0xbfb8aa3b5a587820 */ /* 0x000fe20000410000 */
[----:B------:R-:W-:Y:S01]  /*72c0*/  FMUL.FTZ R71, R33, R71 ;  /* 0x0000004721477220 */ /* 0x000fe20000410000 */
[----:B------:R-:W0:Y:S03]  /*72d0*/  MUFU.RCP R39, R39 ;  /* 0x0000002700277308 */ /* 0x000e260000001000 */
[----:B------:R-:W-:-:S05]  /*72e0*/  FFMA.FTZ R71, R112, R71, R51 ;  /* 0x0000004770477223 */ /* 0x000fca0000010033 */
[----:B------:R1:W2:Y:S01]  /*72f0*/  MUFU.EX2 R40, R88 ;  /* 0x0000005800287308 */ /* 0x0002a20000000800 */
[----:B------:R-:W-:Y:S01]  /*7300*/  FMUL.FTZ R91, R33, R91 ;  /* 0x0000005b215b7220 */ /* 0x000fe20000410000 */
[----:B-1----:R-:W-:Y:S01]  /*7310*/  FMUL.FTZ R88, R71, -1.4426950216293334961 ;  /* 0xbfb8aa3b47587820 */ /* 0x002fe20000410000 */
[----:B------:R-:W-:-:S05]  /*7320*/  FFMA.FTZ R68, R52, R68, R57 ;  /* 0x0000004434447223 */ /* 0x000fca0000010039 */
[----:B------:R-:W1:Y:S01]  /*7330*/  MUFU.EX2 R88, R88 ;  /* 0x0000005800587308 */ /* 0x000e620000000800 */
[----:B------:R-:W-:Y:S01]  /*7340*/  FFMA.FTZ R91, R53, R91, R54 ;  /* 0x0000005b355b7223 */ /* 0x000fe20000010036 */
[----:B0-----:R-:W-:Y:S01]  /*7350*/  FMUL.FTZ R39, R89, R39 ;  /* 0x0000002759277220 */ /* 0x001fe20000410000 */
[----:B--2---:R-:W-:Y:S01]  /*7360*/  FADD.FTZ R40, R40, 1 ;  /* 0x3f80000028287421 */ /* 0x004fe20000010000 */
[----:B------:R-:W-:Y:S01]  /*7370*/  FMUL.FTZ R89, R68, -1.4426950216293334961 ;  /* 0xbfb8aa3b44597820 */ /* 0x000fe20000410000 */
[----:B------:R-:W-:-:S04]  /*7380*/  FMUL.FTZ R92, R91, -1.4426950216293334961 ;  /* 0xbfb8aa3b5b5c7820 */ /* 0x000fc80000410000 */
[----:B------:R-:W0:Y:S01]  /*7390*/  MUFU.RCP R40, R40 ;  /* 0x0000002800287308 */ /* 0x000e220000001000 */
[----:B------:R-:W-:-:S07]  /*73a0*/  FADD.FTZ R93, R41, -R50 ;  /* 0x80000032295d7221 */ /* 0x000fce0000010000 */
[----:B------:R-:W2:Y:S01]  /*73b0*/  MUFU.EX2 R89, R89 ;  /* 0x0000005900597308 */ /* 0x000ea20000000800 */
[----:B-1----:R-:W-:-:S07]  /*73c0*/  FADD.FTZ R88, R88, 1 ;  /* 0x3f80000058587421 */ /* 0x002fce0000010000 */
[----:B------:R-:W1:Y:S08]  /*73d0*/  MUFU.EX2 R92, R92 ;  /* 0x0000005c005c7308 */ /* 0x000e700000000800 */
[----:B------:R3:W4:Y:S01]  /*73e0*/  MUFU.RCP R41, R88 ;  /* 0x0000005800297308 */ /* 0x0007220000001000 */
[----:B0-----:R-:W-:Y:S01]  /*73f0*/  FMUL.FTZ R40, R90, R40 ;  /* 0x000000285a287220 */ /* 0x001fe20000410000 */
[----:B---3--:R-:W-:-:S04]  /*7400*/  FMUL.FTZ R88, R33, R93 ;  /* 0x0000005d21587220 */ /* 0x008fc80000410000 */
[----:B------:R-:W-:Y:S01]  /*7410*/  FFMA.FTZ R88, R113, R88, R0 ;  /* 0x0000005871587223 */ /* 0x000fe20000010000 */
[----:B--2---:R-:W-:-:S03]  /*7420*/  FADD.FTZ R89, R89, 1 ;  /* 0x3f80000059597421 */ /* 0x004fc60000010000 */
[----:B------:R-:W-:Y:S01]  /*7430*/  FMUL.FTZ R90, R88, -1.4426950216293334961 ;  /* 0xbfb8aa3b585a7820 */ /* 0x000fe20000410000 */
[----:B-1----:R-:W-:Y:S02]  /*7440*/  FADD.FTZ R92, R92, 1 ;  /* 0x3f8000005c5c7421 */ /* 0x002fe40000010000 */
[----:B------:R-:W0:Y:S01]  /*7450*/  MUFU.RCP R89, R89 ;  /* 0x0000005900597308 */ /* 0x000e220000001000 */
[----:B------:R-:W-:-:S07]  /*7460*/  SHF.L.U32 R93, R69, 0x10, RZ ;  /* 0x00000010455d7819 */ /* 0x000fce00000006ff */
[----:B------:R-:W1:Y:S01]  /*7470*/  MUFU.EX2 R90, R90 ;  /* 0x0000005a005a7308 */ /* 0x000e620000000800 */
[----:B------:R-:W-:-:S07]  /*7480*/  FADD.FTZ R93, -R50, R93 ;  /* 0x0000005d325d7221 */ /* 0x000fce0000010100 */
[----:B------:R-:W2:Y:S01]  /*7490*/  MUFU.RCP R92, R92 ;  /* 0x0000005c005c7308 */ /* 0x000ea20000001000 */
[----:B----4-:R-:W-:Y:S01]  /*74a0*/  FMUL.FTZ R41, R71, R41 ;  /* 0x0000002947297220 */ /* 0x010fe20000410000 */
[----:B------:R-:W-:Y:S01]  /*74b0*/  FMUL.FTZ R71, R33, R93 ;  /* 0x0000005d21477220 */ /* 0x000fe20000410000 */
[----:B0-----:R-:W-:Y:S01]  /*74c0*/  FMUL.FTZ R68, R68, R89 ;  /* 0x0000005944447220 */ /* 0x001fe20000410000 */
[----:B------:R-:W-:Y:S02]  /*74d0*/  FADD.FTZ R89, R42, -R50 ;  /* 0x800000322a597221 */ /* 0x000fe40000010000 */
[----:B------:R-:W-:Y:S01]  /*74e0*/  FFMA.FTZ R71, R53, R71, R54 ;  /* 0x0000004735477223 */ /* 0x000fe20000010036 */
[----:B-1----:R-:W-:-:S04]  /*74f0*/  FADD.FTZ R90, R90, 1 ;  /* 0x3f8000005a5a7421 */ /* 0x002fc80000010000 */
[----:B------:R0:W1:Y:S01]  /*7500*/  MUFU.RCP R42, R90 ;  /* 0x0000005a002a7308 */ /* 0x0000620000001000 */
[----:B--2---:R-:W-:Y:S01]  /*7510*/  FMUL.FTZ R69, R91, R92 ;  /* 0x0000005c5b457220 */ /* 0x004fe20000410000 */
[----:B------:R-:W-:Y:S01]  /*7520*/  FMUL.FTZ R91, R71, -1.4426950216293334961 ;  /* 0xbfb8aa3b475b7820 */ /* 0x000fe20000410000 */
[----:B0-----:R-:W-:Y:S01]  /*7530*/  FMUL.FTZ R90, R33, R89 ;  /* 0x00000059215a7220 */ /* 0x001fe20000410000 */
[----:B------:R-:W-:-:S04]  /*7540*/  FADD.FTZ R89, -R50, R66 ;  /* 0x0000004232597221 */ /* 0x000fc80000010100 */
[----:B------:R-:W0:Y:S01]  /*7550*/  MUFU.EX2 R91, R91 ;  /* 0x0000005b005b7308 */ /* 0x000e220000000800 */
[----:B------:R-:W-:Y:S01]  /*7560*/  FMUL.FTZ R89, R33, R89 ;  /* 0x0000005921597220 */ /* 0x000fe20000410000 */
[----:B------:R-:W-:-:S03]  /*7570*/  FFMA.FTZ R66, R112, R90, R51 ;  /* 0x0000005a70427223 */ /* 0x000fc60000010033 */
[----:B------:R-:W-:-:S04]  /*7580*/  FFMA.FTZ R89, R52, R89, R57 ;  /* 0x0000005934597223 */ /* 0x000fc80000010039 */
[----:B------:R-:W-:Y:S01]  /*7590*/  FMUL.FTZ R90, R89, -1.4426950216293334961 ;  /* 0xbfb8aa3b595a7820 */ /* 0x000fe20000410000 */
[----:B-1----:R-:W-:Y:S01]  /*75a0*/  FMUL.FTZ R42, R88, R42 ;  /* 0x0000002a582a7220 */ /* 0x002fe20000410000 */
[----:B------:R-:W-:-:S04]  /*75b0*/  FMUL.FTZ R88, R43, -1.4426950216293334961 ;  /* 0xbfb8aa3b2b587820 */ /* 0x000fc80000410000 */
[----:B------:R-:W1:Y:S01]  /*75c0*/  MUFU.EX2 R90, R90 ;  /* 0x0000005a005a7308 */ /* 0x000e620000000800 */
[----:B0-----:R-:W-:-:S07]  /*75d0*/  FADD.FTZ R91, R91, 1 ;  /* 0x3f8000005b5b7421 */ /* 0x001fce0000010000 */
[----:B------:R-:W0:Y:S01]  /*75e0*/  MUFU.EX2 R88, R88 ;  /* 0x0000005800587308 */ /* 0x000e220000000800 */
[----:B------:R-:W-:-:S07]  /*75f0*/  FADD.FTZ R93, -R50, R67 ;  /* 0x00000043325d7221 */ /* 0x000fce0000010100 */
[----:B------:R-:W2:Y:S01]  /*7600*/  MUFU.RCP R91, R91 ;  /* 0x0000005b005b7308 */ /* 0x000ea20000001000 */
[----:B-1----:R-:W-:Y:S01]  /*7610*/  FADD.FTZ R90, R90, 1 ;  /* 0x3f8000005a5a7421 */ /* 0x002fe20000010000 */
[----:B------:R-:W-:Y:S01]  /*7620*/  FMUL.FTZ R93, R33, R93 ;  /* 0x0000005d215d7220 */ /* 0x000fe20000410000 */
[----:B------:R-:W-:-:S05]  /*7630*/  FMUL.FTZ R92, R66, -1.4426950216293334961 ;  /* 0xbfb8aa3b425c7820 */ /* 0x000fca0000410000 */
[----:B------:R0:W-:Y:S02]  /*7640*/  MUFU.RCP R67, R90 ;  /* 0x0000005a00437308 */ /* 0x0001e40000001000 */
[----:B0-----:R-:W-:Y:S01]  /*7650*/  FADD.FTZ R90, R88, 1 ;  /* 0x3f800000585a7421 */ /* 0x001fe20000010000 */
[----:B------:R-:W-:-:S05]  /*7660*/  FFMA.FTZ R88, R53, R93, R54 ;  /* 0x0000005d35587223 */ /* 0x000fca0000010036 */
[----:B------:R-:W0:Y:S01]  /*7670*/  MUFU.EX2 R92, R92 ;  /* 0x0000005c005c7308 */ /* 0x000e220000000800 */
[----:B--2---:R-:W-:Y:S01]  /*7680*/  FMUL.FTZ R71, R71, R91 ;  /* 0x0000005b47477220 */ /* 0x004fe20000410000 */
[----:B------:R-:W-:-:S06]  /*7690*/  FMUL.FTZ R91, R88, -1.4426950216293334961 ;  /* 0xbfb8aa3b585b7820 */ /* 0x000fcc0000410000 */
[----:B------:R-:W1:Y:S08]  /*76a0*/  MUFU.RCP R90, R90 ;  /* 0x0000005a005a7308 */ /* 0x000e700000001000 */
[----:B------:R-:W2:Y:S01]  /*76b0*/  MUFU.EX2 R91, R91 ;  /* 0x0000005b005b7308 */ /* 0x000ea20000000800 */
[----:B0-----:R-:W-:Y:S01]  /*76c0*/  FADD.FTZ R92, R92, 1 ;  /* 0x3f8000005c5c7421 */ /* 0x001fe20000010000 */
[----:B-1----:R-:W-:Y:S01]  /*76d0*/  FMUL.FTZ R43, R43, R90 ;  /* 0x0000005a2b2b7220 */ /* 0x002fe20000410000 */
[----:B------:R-:W-:-:S05]  /*76e0*/  SHF.L.U32 R90, R64, 0x10, RZ ;  /* 0x00000010405a7819 */ /* 0x000fca00000006ff */
[----:B------:R-:W0:Y:S01]  /*76f0*/  MUFU.RCP R92, R92 ;  /* 0x0000005c005c7308 */ /* 0x000e220000001000 */
[----:B------:R-:W-:Y:S01]  /*7700*/  FMUL.FTZ R64, R33, R44 ;  /* 0x0000002c21407220 */ /* 0x000fe20000410000 */
[----:B--2---:R-:W-:Y:S01]  /*7710*/  FADD.FTZ R44, R91, 1 ;  /* 0x3f8000005b2c7421 */ /* 0x004fe20000010000 */
[----:B------:R-:W-:Y:S01]  /*7720*/  FADD.FTZ R90, -R50, R90 ;  /* 0x0000005a325a7221 */ /* 0x000fe20000010100 */
[----:B------:R-:W-:Y:S01]  /*7730*/  FMUL.FTZ R67, R89, R67 ;  /* 0x0000004359437220 */ /* 0x000fe20000410000 */
[----:B------:R-:W-:-:S03]  /*7740*/  FADD.FTZ R89, R45, -R50 ;  /* 0x800000322d597221 */ /* 0x000fc60000010000 */
[----:B------:R-:W1:Y:S01]  /*7750*/  MUFU.RCP R44, R44 ;  /* 0x0000002c002c7308 */ /* 0x000e620000001000 */
[C---:B------:R-:W-:Y:S01]  /*7760*/  FMUL.FTZ R90, R33.reuse, R90 ;  /* 0x0000005a215a7220 */ /* 0x040fe20000410000 */
[----:B------:R-:W-:Y:S01]  /*7770*/  FFMA.FTZ R64, R112, R64, R51 ;  /* 0x0000004070407223 */ /* 0x000fe20000010033 */
[----:B------:R-:W-:Y:S02]  /*7780*/  FMUL.FTZ R89, R33, R89 ;  /* 0x0000005921597220 */ /* 0x000fe40000410000 */
[----:B------:R-:W-:Y:S01]  /*7790*/  FFMA.FTZ R90, R52, R90, R57 ;  /* 0x0000005a345a7223 */ /* 0x000fe20000010039 */
[----:B------:R-:W-:Y:S01]  /*77a0*/  FMUL.FTZ R91, R64, -1.4426950216293334961 ;  /* 0xbfb8aa3b405b7820 */ /* 0x000fe20000410000 */
[----:B------:R-:W-:Y:S01]  /*77b0*/  FFMA.FTZ R89, R113, R89, R0 ;  /* 0x0000005971597223 */ /* 0x000fe20000010000 */
[----:B0-----:R-:W-:Y:S01]  /*77c0*/  FMUL.FTZ R66, R66, R92 ;  /* 0x0000005c42427220 */ /* 0x001fe20000410000 */
[----:B------:R-:W-:Y:S01]  /*77d0*/  FMUL.FTZ R92, R90, -1.4426950216293334961 ;  /* 0xbfb8aa3b5a5c7820 */ /* 0x000fe20000410000 */
[----:B------:R0:W-:Y:S01]  /*77e0*/  MUFU.EX2 R45, R91 ;  /* 0x0000005b002d7308 */ /* 0x0001e20000000800 */
[----:B------:R-:W-:Y:S01]  /*77f0*/  FFMA.FTZ R65, R53, R65, R54 ;  /* 0x0000004135417223 */ /* 0x000fe20000010036 */
[----:B0-----:R-:W-:-:S06]  /*7800*/  FMUL.FTZ R91, R89, -1.4426950216293334961 ;  /* 0xbfb8aa3b595b7820 */ /* 0x001fcc0000410000 */
[----:B------:R-:W0:Y:S01]  /*7810*/  MUFU.EX2 R92, R92 ;  /* 0x0000005c005c7308 */ /* 0x000e220000000800 */
[----:B-1----:R-:W-:Y:S01]  /*7820*/  FMUL.FTZ R44, R88, R44 ;  /* 0x0000002c582c7220 */ /* 0x002fe20000410000 */
[----:B------:R-:W-:-:S06]  /*7830*/  FMUL.FTZ R88, R65, -1.4426950216293334961 ;  /* 0xbfb8aa3b41587820 */ /* 0x000fcc0000410000 */
[----:B------:R-:W1:Y:S08]  /*7840*/  MUFU.EX2 R91, R91 ;  /* 0x0000005b005b7308 */ /* 0x000e700000000800 */
[----:B------:R-:W2:Y:S01]  /*7850*/  MUFU.EX2 R88, R88 ;  /* 0x0000005800587308 */ /* 0x000ea20000000800 */
[----:B0-----:R-:W-:Y:S01]  /*7860*/  FADD.FTZ R92, R92, 1 ;  /* 0x3f8000005c5c7421 */ /* 0x001fe20000010000 */
[----:B-1----:R-:W-:-:S06]  /*7870*/  FADD.FTZ R91, R91, 1 ;  /* 0x3f8000005b5b7421 */ /* 0x002fcc0000010000 */
[----:B------:R0:W-:Y:S02]  /*7880*/  MUFU.RCP R93, R92 ;  /* 0x0000005c005d7308 */ /* 0x0001e40000001000 */
[----:B0-----:R-:W-:-:S06]  /*7890*/  FADD.FTZ R92, R46, -R50 ;  /* 0x800000322e5c7221 */ /* 0x001fcc0000010000 */
[----:B------:R2:W0:Y:S02]  /*78a0*/  MUFU.RCP R46, R91 ;  /* 0x0000005b002e7308 */ /* 0x0004240000001000 */
[----:B--2---:R-:W-:-:S06]  /*78b0*/  FADD.FTZ R91, R88, 1 ;  /* 0x3f800000585b7421 */ /* 0x004fcc0000010000 */
[----:B------:R-:W1:Y:S01]  /*78c0*/  MUFU.RCP R91, R91 ;  /* 0x0000005b005b7308 */ /* 0x000e620000001000 */
[----:B0-----:R-:W-:Y:S01]  /*78d0*/  FMUL.FTZ R46, R89, R46 ;  /* 0x0000002e592e7220 */ /* 0x001fe20000410000 */
[----:B------:R-:W-:Y:S01]  /*78e0*/  FADD.FTZ R89, -R50, R62 ;  /* 0x0000003e32597221 */ /* 0x000fe20000010100 */
[----:B------:R-:W-:-:S03]  /*78f0*/  SHF.L.U32 R63, R63, 0x10, RZ ;  /* 0x000000103f3f7819 */ /* 0x000fc600000006ff */
[----:B------:R-:W-:Y:S01]  /*7900*/  FMUL.FTZ R89, R33, R89 ;  /* 0x0000005921597220 */ /* 0x000fe20000410000 */
[----:B------:R-:W-:Y:S01]  /*7910*/  STL [R1+0x134], R165 ;  /* 0x000134a501007387 */ /* 0x000fe20000100800 */
[----:B------:R-:W-:-:S03]  /*7920*/  FADD.FTZ R124, R124, -R50 ;  /* 0x800000327c7c7221 */ /* 0x000fc60000010000 */
[----:B------:R-:W-:Y:S01]  /*7930*/  STL [R1+0x138], R164 ;  /* 0x000138a401007387 */ /* 0x000fe20000100800 */
[----:B-1----:R-:W-:Y:S01]  /*7940*/  FMUL.FTZ R62, R65, R91 ;  /* 0x0000005b413e7220 */ /* 0x002fe20000410000 */
[--C-:B------:R-:W-:Y:S01]  /*7950*/  FADD.FTZ R65, R47, -R50.reuse ;  /* 0x800000322f417221 */ /* 0x100fe20000010000 */
[----:B------:R-:W-:Y:S01]  /*7960*/  FFMA.FTZ R91, R52, R89, R57 ;  /* 0x00000059345b7223 */ /* 0x000fe20000010039 */
[----:B------:R-:W-:Y:S02]  /*7970*/  STL [R1+0x13c], R163 ;  /* 0x00013ca301007387 */ /* 0x000fe40000100800 */
[----:B------:R-:W-:Y:S01]  /*7980*/  FMUL.FTZ R89, R33, R65 ;  /* 0x0000004121597220 */ /* 0x000fe20000410000 */
[----:B------:R-:W-:Y:S01]  /*7990*/  FADD.FTZ R65, -R50, R63 ;  /* 0x0000003f32417221 */ /* 0x000fe20000010100 */
[----:B------:R-:W-:Y:S01]  /*79a0*/  STL [R1+0x140], R162 ;  /* 0x000140a201007387 */ /* 0x000fe20000100800 */
[----:B------:R-:W-:Y:S01]  /*79b0*/  FADD.FTZ R126, R126, -R50 ;  /* 0x800000327e7e7221 */ /* 0x000fe20000010000 */
[----:B------:R-:W-:-:S02]  /*79c0*/  FFMA.FTZ R63, R113, R89, R0 ;  /* 0x00000059713f7223 */ /* 0x000fc40000010000 */
[----:B------:R-:W-:Y:S01]  /*79d0*/  STL [R1+0x144], R161 ;  /* 0x000144a101007387 */ /* 0x000fe20000100800 */
[----:B------:R-:W-:Y:S01]  /*79e0*/  FADD.FTZ R89, R120, -R50 ;  /* 0x8000003278597221 */ /* 0x000fe20000010000 */
[C---:B------:R-:W-:Y:S02]  /*79f0*/  FMUL.FTZ R120, R33.reuse, R124 ;  /* 0x0000007c21787220 */ /* 0x040fe40000410000 */
[----:B------:R-:W-:Y:S01]  /*7a00*/  STL [R1+0x148], R160 ;  /* 0x000148a001007387 */ /* 0x000fe20000100800 */
[----:B------:R-:W-:-:S03]  /*7a10*/  FMUL.FTZ R124, R33, R126 ;  /* 0x0000007e217c7220 */ /* 0x000fc60000410000 */
[----:B------:R-:W-:Y:S01]  /*7a20*/  STL [R1+0x14c], R159 ;  /* 0x00014c9f01007387 */ /* 0x000fe20000100800 */
[----:B------:R-:W-:-:S03]  /*7a30*/  SHF.L.U32 R126, R111, 0x10, RZ ;  /* 0x000000106f7e7819 */ /* 0x000fc600000006ff */
[----:B------:R-:W-:Y:S04]  /*7a40*/  STL [R1+0x150], R158 ;  /* 0x0001509e01007387 */ /* 0x000fe80000100800 */
[----:B------:R-:W-:Y:S04]  /*7a50*/  STL [R1+0x154], R157 ;  /* 0x0001549d01007387 */ /* 0x000fe80000100800 */
[----:B------:R0:W-:Y:S04]  /*7a60*/  STL [R1+0x158], R156 ;  /* 0x0001589c01007387 */ /* 0x0001e80000100800 */
[----:B------:R-:W2:Y:S01]  /*7a70*/  LDL.LU R111, [R1+0xe0] ;  /* 0x0000e000016f7983 */ /* 0x000ea20000300800 */
[--C-:B------:R-:W-:Y:S01]  /*7a80*/  FADD.FTZ R123, R123, -R50.reuse ;  /* 0x800000327b7b7221 */ /* 0x100fe20000010000 */
[----:B------:R-:W-:-:S03]  /*7a90*/  FADD.FTZ R127, R127, -R50 ;  /* 0x800000327f7f7221 */ /* 0x000fc60000010000 */
[C---:B------:R-:W-:Y:S01]  /*7aa0*/  FMUL.FTZ R117, R33.reuse, R123 ;  /* 0x0000007b21757220 */ /* 0x040fe20000410000 */
[C---:B------:R-:W-:Y:S01]  /*7ab0*/  FMUL.FTZ R123, R33.reuse, R127 ;  /* 0x0000007f217b7220 */ /* 0x040fe20000410000 */
[----:B------:R-:W-:-:S04]  /*7ac0*/  FMUL.FTZ R92, R33, R92 ;  /* 0x0000005c215c7220 */ /* 0x000fc80000410000 */
[----:B------:R-:W-:-:S04]  /*7ad0*/  FFMA.FTZ R88, R112, R92, R51 ;  /* 0x0000005c70587223 */ /* 0x000fc80000010033 */
[----:B------:R-:W-:-:S06]  /*7ae0*/  FMUL.FTZ R92, R88, -1.4426950216293334961 ;  /* 0xbfb8aa3b585c7820 */ /* 0x000fcc0000410000 */
[----:B------:R-:W1:Y:S01]  /*7af0*/  MUFU.EX2 R92, R92 ;  /* 0x0000005c005c7308 */ /* 0x000e620000000800 */
[----:B------:R-:W-:-:S07]  /*7b00*/  FADD.FTZ R45, R45, 1 ;  /* 0x3f8000002d2d7421 */ /* 0x000fce0000010000 */
[----:B------:R-:W3:Y:S01]  /*7b10*/  MUFU.RCP R45, R45 ;  /* 0x0000002d002d7308 */ /* 0x000ee20000001000 */
[----:B-1----:R-:W-:-:S07]  /*7b20*/  FADD.FTZ R92, R92, 1 ;  /* 0x3f8000005c5c7421 */ /* 0x002fce0000010000 */
[----:B------:R1:W4:Y:S01]  /*7b30*/  MUFU.RCP R47, R92 ;  /* 0x0000005c002f7308 */ /* 0x0003220000001000 */
[----:B------:R-:W-:Y:S01]  /*7b40*/  FMUL.FTZ R65, R33, R65 ;  /* 0x0000004121417220 */ /* 0x000fe20000410000 */
[----:B-1----:R-:W-:-:S03]  /*7b50*/  FMUL.FTZ R92, R91, -1.4426950216293334961 ;  /* 0xbfb8aa3b5b5c7820 */ /* 0x002fc60000410000 */
[----:B------:R-:W-:-:S03]  /*7b60*/  FFMA.FTZ R65, R53, R65, R54 ;  /* 0x0000004135417223 */ /* 0x000fc60000010036 */
[----:B------:R-:W1:Y:S01]  /*7b70*/  MUFU.EX2 R92, R92 ;  /* 0x0000005c005c7308 */ /* 0x000e620000000800 */
[----:B---3--:R-:W-:Y:S01]  /*7b80*/  FMUL.FTZ R45, R64, R45 ;  /* 0x0000002d402d7220 */ /* 0x008fe20000410000 */
[----:B------:R-:W-:Y:S01]  /*7b90*/  FMUL.FTZ R64, R90, R93 ;  /* 0x0000005d5a407220 */ /* 0x000fe20000410000 */
[----:B------:R-:W-:Y:S01]  /*7ba0*/  FMUL.FTZ R90, R65, -1.4426950216293334961 ;  /* 0xbfb8aa3b415a7820 */ /* 0x000fe20000410000 */
[----:B----4-:R-:W-:-:S05]  /*7bb0*/  FMUL.FTZ R47, R88, R47 ;  /* 0x0000002f582f7220 */ /* 0x010fca0000410000 */
[----:B------:R-:W3:Y:S01]  /*7bc0*/  MUFU.EX2 R90, R90 ;  /* 0x0000005a005a7308 */ /* 0x000ee20000000800 */
[----:B------:R-:W-:Y:S01]  /*7bd0*/  SHF.L.U32 R60, R60, 0x10, RZ ;  /* 0x000000103c3c7819 */ /* 0x000fe200000006ff */
[----:B-1----:R-:W-:-:S06]  /*7be0*/  FADD.FTZ R88, R92, 1 ;  /* 0x3f8000005c587421 */ /* 0x002fcc0000010000 */
[----:B------:R-:W1:Y:S01]  /*7bf0*/  MUFU.RCP R88, R88 ;  /* 0x0000005800587308 */ /* 0x000e620000001000 */
[C---:B------:R-:W-:Y:S01]  /*7c00*/  FMUL.FTZ R89, R33.reuse, R89 ;  /* 0x0000005921597220 */ /* 0x040fe20000410000 */
[----:B------:R-:W-:Y:S01]  /*7c10*/  FADD.FTZ R60, -R50, R60 ;  /* 0x0000003c323c7221 */ /* 0x000fe20000010100 */
[----:B---3--:R-:W-:Y:S02]  /*7c20*/  FADD.FTZ R90, R90, 1 ;  /* 0x3f8000005a5a7421 */ /* 0x008fe40000010000 */
[----:B------:R-:W-:Y:S01]  /*7c30*/  FFMA.FTZ R89, R112, R89, R51 ;  /* 0x0000005970597223 */ /* 0x000fe20000010033 */
[----:B------:R-:W-:Y:S02]  /*7c40*/  FMUL.FTZ R60, R33, R60 ;  /* 0x0000003c213c7220 */ /* 0x000fe40000410000 */
[----:B------:R3:W-:Y:S01]  /*7c50*/  MUFU.RCP R92, R90 ;  /* 0x0000005a005c7308 */ /* 0x0007e20000001000 */
[----:B------:R-:W-:Y:S01]  /*7c60*/  FMUL.FTZ R94, R89, -1.4426950216293334961 ;  /* 0xbfb8aa3b595e7820 */ /* 0x000fe20000410000 */
[----:B------:R-:W-:Y:S01]  /*7c70*/  FMUL.FTZ R93, R63, -1.4426950216293334961 ;  /* 0xbfb8aa3b3f5d7820 */ /* 0x000fe20000410000 */
[----:B---3--:R-:W-:Y:S01]  /*7c80*/  FFMA.FTZ R90, R52, R60, R57 ;  /* 0x0000003c345a7223 */ /* 0x008fe20000010039 */
[----:B-1----:R-:W-:-:S04]  /*7c90*/  FMUL.FTZ R88, R91, R88 ;  /* 0x000000585b587220 */ /* 0x002fc80000410000 */
[----:B------:R-:W1:Y:S01]  /*7ca0*/  MUFU.EX2 R94, R94 ;  /* 0x0000005e005e7308 */ /* 0x000e620000000800 */
[----:B------:R-:W-:Y:S01]  /*7cb0*/  FMUL.FTZ R91, R90, -1.4426950216293334961 ;  /* 0xbfb8aa3b5a5b7820 */ /* 0x000fe20000410000 */
[----:B------:R-:W-:-:S06]  /*7cc0*/  FADD.FTZ R121, R121, -R50 ;  /* 0x8000003279797221 */ /* 0x000fcc0000010000 */
[----:B------:R-:W3:Y:S01]  /*7cd0*/  MUFU.EX2 R91, R91 ;  /* 0x0000005b005b7308 */ /* 0x000ee20000000800 */
[----:B------:R-:W-:Y:S01]  /*7ce0*/  SHF.L.U32 R116, R61, 0x10, RZ ;  /* 0x000000103d747819 */ /* 0x000fe200000006ff */
[----:B------:R-:W-:-:S06]  /*7cf0*/  FMUL.FTZ R61, R33, R121 ;  /* 0x00000079213d7220 */ /* 0x000fcc0000410000 */
[----:B------:R-:W4:Y:S01]  /*7d00*/  MUFU.EX2 R93, R93 ;  /* 0x0000005d005d7308 */ /* 0x000f220000000800 */
[----:B------:R-:W-:Y:S01]  /*7d10*/  FFMA.FTZ R61, R113, R61, R0 ;  /* 0x0000003d713d7223 */ /* 0x000fe20000010000 */
[----:B-1----:R-:W-:-:S03]  /*7d20*/  FADD.FTZ R94, R94, 1 ;  /* 0x3f8000005e5e7421 */ /* 0x002fc60000010000 */
[----:B------:R-:W-:-:S03]  /*7d30*/  FMUL.FTZ R95, R61, -1.4426950216293334961 ;  /* 0xbfb8aa3b3d5f7820 */ /* 0x000fc60000410000 */
[----:B------:R-:W1:Y:S01]  /*7d40*/  MUFU.RCP R60, R94 ;  /* 0x0000005e003c7308 */ /* 0x000e620000001000 */
[----:B---3--:R-:W-:Y:S01]  /*7d50*/  FADD.FTZ R91, R91, 1 ;  /* 0x3f8000005b5b7421 */ /* 0x008fe20000010000 */
[----:B------:R-:W-:Y:S01]  /*7d60*/  FMUL.FTZ R65, R65, R92 ;  /* 0x0000005c41417220 */ /* 0x000fe20000410000 */
[----:B------:R-:W-:Y:S01]  /*7d70*/  FADD.FTZ R122, R122, -R50 ;  /* 0x800000327a7a7221 */ /* 0x000fe20000010000 */
[----:B----4-:R-:W-:-:S04]  /*7d80*/  FADD.FTZ R93, R93, 1 ;  /* 0x3f8000005d5d7421 */ /* 0x010fc80000010000 */
[----:B------:R3:W4:Y:S08]  /*7d90*/  MUFU.RCP R92, R91 ;  /* 0x0000005b005c7308 */ /* 0x0007300000001000 */
[----:B------:R-:W0:Y:S01]  /*7da0*/  MUFU.EX2 R95, R95 ;  /* 0x0000005f005f7308 */ /* 0x000e220000000800 */
[----:B---3--:R-:W-:Y:S01]  /*7db0*/  FMUL.FTZ R91, R33, R122 ;  /* 0x0000007a215b7220 */ /* 0x008fe20000410000 */
[----:B------:R-:W-:-:S03]  /*7dc0*/  SHF.L.U32 R58, R58, 0x10, RZ ;  /* 0x000000103a3a7819 */ /* 0x000fc600000006ff */
[----:B------:R-:W-:-:S03]  /*7dd0*/  FFMA.FTZ R91, R112, R91, R51 ;  /* 0x0000005b705b7223 */ /* 0x000fc60000010033 */
[----:B------:R-:W3:Y:S01]  /*7de0*/  MUFU.RCP R93, R93 ;  /* 0x0000005d005d7308 */ /* 0x000ee20000001000 */
[C---:B------:R-:W-:Y:S01]  /*7df0*/  FADD.FTZ R116, -R50.reuse, R116 ;  /* 0x0000007432747221 */ /* 0x040fe20000010100 */
[----:B------:R-:W-:Y:S01]  /*7e00*/  FMUL.FTZ R94, R91, -1.4426950216293334961 ;  /* 0xbfb8aa3b5b5e7820 */ /* 0x000fe20000410000 */
[----:B-1----:R-:W-:Y:S01]  /*7e10*/  FMUL.FTZ R60, R89, R60 ;  /* 0x0000003c593c7220 */ /* 0x002fe20000410000 */
[----:B------:R-:W-:Y:S01]  /*7e20*/  FADD.FTZ R89, -R50, R58 ;  /* 0x0000003a32597221 */ /* 0x000fe20000010100 */
[----:B------:R-:W-:Y:S01]  /*7e30*/  FMUL.FTZ R116, R33, R116 ;  /* 0x0000007421747220 */ /* 0x000fe20000410000 */
[----:B----4-:R-:W-:Y:S02]  /*7e40*/  FMUL.FTZ R58, R90, R92 ;  /* 0x0000005c5a3a7220 */ /* 0x010fe40000410000 */
[----:B------:R-:W1:Y:S01]  /*7e50*/  MUFU.EX2 R94, R94 ;  /* 0x0000005e005e7308 */ /* 0x000e620000000800 */
[----:B------:R-:W-:Y:S01]  /*7e60*/  FFMA.FTZ R116, R53, R116, R54 ;  /* 0x0000007435747223 */ /* 0x000fe20000010036 */
[----:B------:R-:W-:Y:S01]  /*7e70*/  FMUL.FTZ R89, R33, R89 ;  /* 0x0000005921597220 */ /* 0x000fe20000410000 */
[----:B0-----:R-:W-:Y:S01]  /*7e80*/  FADD.FTZ R92, R95, 1 ;  /* 0x3f8000005f5c7421 */ /* 0x001fe20000010000 */
[----:B--2---:R-:W-:-:S02]  /*7e90*/  SHF.L.U32 R127, R111, 0x10, RZ ;  /* 0x000000106f7f7819 */ /* 0x004fc400000006ff */
[----:B------:R-:W2:Y:S01]  /*7ea0*/  LDL.LU R111, [R1+0xf4] ;  /* 0x0000f400016f7983 */ /* 0x000ea20000300800 */
[----:B---3--:R-:W-:Y:S01]  /*7eb0*/  FMUL.FTZ R63, R63, R93 ;  /* 0x0000005d3f3f7220 */ /* 0x008fe20000410000 */
[----:B------:R-:W-:Y:S01]  /*7ec0*/  FMUL.FTZ R93, R116, -1.4426950216293334961 ;  /* 0xbfb8aa3b745d7820 */ /* 0x000fe20000410000 */
[----:B------:R-:W-:Y:S01]  /*7ed0*/  FFMA.FTZ R89, R52, R89, R57 ;  /* 0x0000005934597223 */ /* 0x000fe20000010039 */
[----:B------:R-:W0:Y:S03]  /*7ee0*/  MUFU.RCP R92, R92 ;  /* 0x0000005c005c7308 */ /* 0x000e260000001000 */
[----:B------:R-:W-:-:S05]  /*7ef0*/  FMUL.FTZ R90, R89, -1.4426950216293334961 ;  /* 0xbfb8aa3b595a7820 */ /* 0x000fca0000410000 */
[----:B------:R-:W3:Y:S01]  /*7f00*/  MUFU.EX2 R93, R93 ;  /* 0x0000005d005d7308 */ /* 0x000ee20000000800 */
[----:B-1----:R-:W-:Y:S01]  /*7f10*/  FADD.FTZ R94, R94, 1 ;  /* 0x3f8000005e5e7421 */ /* 0x002fe20000010000 */
[----:B------:R-:W-:-:S06]  /*7f20*/  FFMA.FTZ R117, R113, R117, R0 ;  /* 0x0000007571757223 */ /* 0x000fcc0000010000 */
[----:B------:R-:W1:Y:S01]  /*7f30*/  MUFU.EX2 R90, R90 ;  /* 0x0000005a005a7308 */ /* 0x000e620000000800 */
[----:B0-----:R-:W-:Y:S01]  /*7f40*/  FMUL.FTZ R61, R61, R92 ;  /* 0x0000005c3d3d7220 */ /* 0x001fe20000410000 */
[----:B------:R-:W-:Y:S01]  /*7f50*/  SHF.L.U32 R95, R59, 0x10, RZ ;  /* 0x000000103b5f7819 */ /* 0x000fe200000006ff */
[----:B------:R-:W-:-:S05]  /*7f60*/  FMUL.FTZ R92, R117, -1.4426950216293334961 ;  /* 0xbfb8aa3b755c7820 */ /* 0x000fca0000410000 */
[----:B------:R-:W0:Y:S01]  /*7f70*/  MUFU.RCP R94, R94 ;  /* 0x0000005e005e7308 */ /* 0x000e220000001000 */
[----:B---3--:R-:W-:Y:S01]  /*7f80*/  FADD.FTZ R93, R93, 1 ;  /* 0x3f8000005d5d7421 */ /* 0x008fe20000010000 */
[----:B------:R-:W-:-:S04]  /*7f90*/  FADD.FTZ R95, -R50, R95 ;  /* 0x0000005f325f7221 */ /* 0x000fc80000010100 */
[----:B------:R-:W-:Y:S02]  /*7fa0*/  FMUL.FTZ R95, R33, R95 ;  /* 0x0000005f215f7220 */ /* 0x000fe40000410000 */
[----:B------:R-:W3:Y:S01]  /*7fb0*/  MUFU.EX2 R92, R92 ;  /* 0x0000005c005c7308 */ /* 0x000ee20000000800 */
[----:B-1----:R-:W-:Y:S01]  /*7fc0*/  FADD.FTZ R90, R90, 1 ;  /* 0x3f8000005a5a7421 */ /* 0x002fe20000010000 */
[----:B------:R-:W-:-:S06]  /*7fd0*/  FFMA.FTZ R118, R53, R95, R54 ;  /* 0x0000005f35767223 */ /* 0x000fcc0000010036 */
[----:B------:R-:W1:Y:S01]  /*7fe0*/  MUFU.RCP R93, R93 ;  /* 0x0000005d005d7308 */ /* 0x000e620000001000 */
[----:B0-----:R-:W-:Y:S01]  /*7ff0*/  FMUL.FTZ R59, R91, R94 ;  /* 0x0000005e5b3b7220 */ /* 0x001fe20000410000 */
[----:B------:R-:W-:-:S06]  /*8000*/  FMUL.FTZ R91, R118, -1.4426950216293334961 ;  /* 0xbfb8aa3b765b7820 */ /* 0x000fcc0000410000 */
[----:B------:R-:W0:Y:S01]  /*8010*/  MUFU.RCP R90, R90 ;  /* 0x0000005a005a7308 */ /* 0x000e220000001000 */
[----:B---3--:R-:W-:Y:S01]  /*8020*/  FADD.FTZ R92, R92, 1 ;  /* 0x3f8000005c5c7421 */ /* 0x008fe20000010000 */
[----:B------:R-:W-:-:S06]  /*8030*/  SHF.L.U32 R56, R56, 0x10, RZ ;  /* 0x0000001038387819 */ /* 0x000fcc00000006ff */
[----:B------:R-:W3:Y:S01]  /*8040*/  MUFU.EX2 R91, R91 ;  /* 0x0000005b005b7308 */ /* 0x000ee20000000800 */
[----:B-1----:R-:W-:-:S07]  /*8050*/  FMUL.FTZ R116, R116, R93 ;  /* 0x0000005d74747220 */ /* 0x002fce0000410000 */
[----:B------:R-:W1:Y:S01]  /*8060*/  MUFU.RCP R93, R92 ;  /* 0x0000005c005d7308 */ /* 0x000e620000001000 */
[----:B0-----:R-:W-:Y:S01]  /*8070*/  FMUL.FTZ R89, R89, R90 ;  /* 0x0000005a59597220 */ /* 0x001fe20000410000 */
[----:B------:R-:W-:Y:S01]  /*8080*/  FADD.FTZ R90, -R50, R56 ;  /* 0x00000038325a7221 */ /* 0x000fe20000010100 */
[----:B------:R-:W-:-:S03]  /*8090*/  FADD.FTZ R56, R125, -R50 ;  /* 0x800000327d387221 */ /* 0x000fc60000010000 */
[C---:B------:R-:W-:Y:S01]  /*80a0*/  FMUL.FTZ R90, R33.reuse, R90 ;  /* 0x0000005a215a7220 */ /* 0x040fe20000410000 */
[----:B------:R-:W-:Y:S01]  /*80b0*/  FMUL.FTZ R56, R33, R56 ;  /* 0x0000003821387220 */ /* 0x000fe20000410000 */
[----:B---3--:R-:W-:Y:S02]  /*80c0*/  FADD.FTZ R91, R91, 1 ;  /* 0x3f8000005b5b7421 */ /* 0x008fe40000010000 */
[----:B------:R-:W-:Y:S01]  /*80d0*/  FFMA.FTZ R121, R52, R90, R57 ;  /* 0x0000005a34797223 */ /* 0x000fe20000010039 */
[----:B------:R-:W-:-:S03]  /*80e0*/  FFMA.FTZ R56, R113, R56, R0 ;  /* 0x0000003871387223 */ /* 0x000fc60000010000 */
[----:B------:R-:W-:Y:S01]  /*80f0*/  FMUL.FTZ R90, R121, -1.4426950216293334961 ;  /* 0xbfb8aa3b795a7820 */ /* 0x000fe20000410000 */
[----:B------:R-:W0:Y:S01]  /*8100*/  MUFU.RCP R91, R91 ;  /* 0x0000005b005b7308 */ /* 0x000e220000001000 */
[----:B-1----:R-:W-:Y:S01]  /*8110*/  FMUL.FTZ R117, R117, R93 ;  /* 0x0000005d75757220 */ /* 0x002fe20000410000 */
[----:B------:R-:W-:Y:S01]  /*8120*/  FMUL.FTZ R93, R56, -1.4426950216293334961 ;  /* 0xbfb8aa3b385d7820 */ /* 0x000fe20000410000 */
[----:B------:R-:W-:-:S05]  /*8130*/  SHF.L.U32 R94, R119, 0x10, RZ ;  /* 0x00000010775e7819 */ /* 0x000fca00000006ff */
[----:B------:R-:W1:Y:S01]  /*8140*/  MUFU.EX2 R90, R90 ;  /* 0x0000005a005a7308 */ /* 0x000e620000000800 */
[----:B------:R-:W-:-:S07]  /*8150*/  FADD.FTZ R94, -R50, R94 ;  /* 0x0000005e325e7221 */ /* 0x000fce0000010100 */
[----:B------:R-:W3:Y:S01]  /*8160*/  MUFU.EX2 R93, R93 ;  /* 0x0000005d005d7308 */ /* 0x000ee20000000800 */
[----:B------:R-:W-:Y:S01]  /*8170*/  FMUL.FTZ R94, R33, R94 ;  /* 0x0000005e215e7220 */ /* 0x000fe20000410000 */
[----:B0-----:R-:W-:-:S03]  /*8180*/  FMUL.FTZ R118, R118, R91 ;  /* 0x0000005b76767220 */ /* 0x001fc60000410000 */
[----:B------:R-:W-:-:S04]  /*8190*/  FFMA.FTZ R122, R53, R94, R54 ;  /* 0x0000005e357a7223 */ /* 0x000fc80000010036 */
[----:B------:R-:W-:Y:S01]  /*81a0*/  FMUL.FTZ R91, R122, -1.4426950216293334961 ;  /* 0xbfb8aa3b7a5b7820 */ /* 0x000fe20000410000 */
[----:B-1----:R-:W-:Y:S01]  /*81b0*/  FADD.FTZ R90, R90, 1 ;  /* 0x3f8000005a5a7421 */ /* 0x002fe20000010000 */
[----:B------:R-:W-:-:S04]  /*81c0*/  SHF.L.U32 R125, R108, 0x10, RZ ;  /* 0x000000106c7d7819 */ /* 0x000fc800000006ff */
[----:B------:R-:W0:Y:S01]  /*81d0*/  MUFU.EX2 R91, R91 ;  /* 0x0000005b005b7308 */ /* 0x000e220000000800 */
[----:B---3--:R-:W-:-:S07]  /*81e0*/  FADD.FTZ R93, R93, 1 ;  /* 0x3f8000005d5d7421 */ /* 0x008fce0000010000 */
[----:B------:R-:W1:Y:S01]  /*81f0*/  MUFU.RCP R90, R90 ;  /* 0x0000005a005a7308 */ /* 0x000e620000001000 */
[----:B------:R-:W-:-:S07]  /*8200*/  FADD.FTZ R125, -R50, R125 ;  /* 0x0000007d327d7221 */ /* 0x000fce0000010100 */
[----:B------:R-:W3:Y:S01]  /*8210*/  MUFU.RCP R119, R93 ;  /* 0x0000005d00777308 */ /* 0x000ee20000001000 */
[----:B------:R-:W-:Y:S01]  /*8220*/  FMUL.FTZ R125, R33, R125 ;  /* 0x0000007d217d7220 */ /* 0x000fe20000410000 */
[----:B------:R-:W-:Y:S01]  /*8230*/  FFMA.FTZ R124, R112, R124, R51 ;  /* 0x0000007c707c7223 */ /* 0x000fe20000010033 */
[----:B0-----:R-:W-:Y:S02]  /*8240*/  FADD.FTZ R91, R91, 1 ;  /* 0x3f8000005b5b7421 */ /* 0x001fe40000010000 */
[----:B------:R-:W-:Y:S01]  /*8250*/  FFMA.FTZ R125, R52, R125, R57 ;  /* 0x0000007d347d7223 */ /* 0x000fe20000010039 */
[----:B-1----:R-:W-:Y:S01]  /*8260*/  FMUL.FTZ R121, R121, R90 ;  /* 0x0000005a79797220 */ /* 0x002fe20000410000 */
[----:B------:R-:W-:Y:S02]  /*8270*/  FMUL.FTZ R90, R124, -1.4426950216293334961 ;  /* 0xbfb8aa3b7c5a7820 */ /* 0x000fe40000410000 */
[----:B------:R-:W0:Y:S01]  /*8280*/  MUFU.RCP R91, R91 ;  /* 0x0000005b005b7308 */ /* 0x000e220000001000 */
[----:B---3--:R-:W-:Y:S01]  /*8290*/  FMUL.FTZ R119, R56, R119 ;  /* 0x0000007738777220 */ /* 0x008fe20000410000 */
[----:B------:R-:W-:-:S06]  /*82a0*/  FMUL.FTZ R56, R125, -1.4426950216293334961 ;  /* 0xbfb8aa3b7d387820 */ /* 0x000fcc0000410000 */
        /* <DEDUP_REMOVED lines=8> */
[----:B------:R-:W-:Y:S01]  /*8330*/  SHF.L.U32 R95, R110, 0x10, RZ ;  /* 0x000000106e5f7819 */ /* 0x000fe200000006ff */
[----:B---3--:R-:W-:-:S03]  /*8340*/  FADD.FTZ R56, R56, 1 ;  /* 0x3f80000038387421 */ /* 0x008fc60000010000 */
[----:B------:R-:W0:Y:S01]  /*8350*/  MUFU.EX2 R91, R91 ;  /* 0x0000005b005b7308 */ /* 0x000e220000000800 */
[----:B------:R-:W-:-:S07]  /*8360*/  FADD.FTZ R95, -R50, R95 ;  /* 0x0000005f325f7221 */ /* 0x000fce0000010100 */
[----:B------:R1:W-:Y:S08]  /*8370*/  MUFU.RCP R94, R90 ;  /* 0x0000005a005e7308 */ /* 0x0003f00000001000 */
[----:B------:R3:W-:Y:S01]  /*8380*/  MUFU.RCP R93, R56 ;  /* 0x00000038005d7308 */ /* 0x0007e20000001000 */
[----:B-1----:R-:W-:Y:S02]  /*8390*/  SHF.L.U32 R90, R107, 0x10, RZ ;  /* 0x000000106b5a7819 */ /* 0x002fe400000006ff */
[----:B---3--:R-:W-:-:S03]  /*83a0*/  SHF.L.U32 R56, R114, 0x10, RZ ;  /* 0x0000001072387819 */ /* 0x008fc600000006ff */
[C---:B------:R-:W-:Y:S02]  /*83b0*/  FADD.FTZ R90, -R50.reuse, R90 ;  /* 0x0000005a325a7221 */ /* 0x040fe40000010100 */
[----:B------:R-:W-:Y:S02]  /*83c0*/  FADD.FTZ R56, -R50, R56 ;  /* 0x0000003832387221 */ /* 0x000fe40000010100 */
[C---:B------:R-:W-:Y:S01]  /*83d0*/  FMUL.FTZ R90, R33.reuse, R90 ;  /* 0x0000005a215a7220 */ /* 0x040fe20000410000 */
[--C-:B------:R-:W-:Y:S01]  /*83e0*/  FADD.FTZ R128, R128, -R50.reuse ;  /* 0x8000003280807221 */ /* 0x100fe20000010000 */
[--C-:B------:R-:W-:Y:S01]  /*83f0*/  FADD.FTZ R130, R130, -R50.reuse ;  /* 0x8000003282827221 */ /* 0x100fe20000010000 */
[C---:B------:R-:W-:Y:S01]  /*8400*/  FMUL.FTZ R56, R33.reuse, R56 ;  /* 0x0000003821387220 */ /* 0x040fe20000410000 */
[----:B------:R-:W-:Y:S01]  /*8410*/  FMUL.FTZ R95, R33, R95 ;  /* 0x0000005f215f7220 */ /* 0x000fe20000410000 */
[--C-:B------:R-:W-:Y:S01]  /*8420*/  FADD.FTZ R132, R132, -R50.reuse ;  /* 0x8000003284847221 */ /* 0x100fe20000010000 */
[--C-:B------:R-:W-:Y:S01]  /*8430*/  FADD.FTZ R129, R129, -R50.reuse ;  /* 0x8000003281817221 */ /* 0x100fe20000010000 */
[--C-:B------:R-:W-:Y:S01]  /*8440*/  FADD.FTZ R131, R131, -R50.reuse ;  /* 0x8000003283837221 */ /* 0x100fe20000010000 */
[C-C-:B------:R-:W-:Y:S01]  /*8450*/  FFMA.FTZ R90, R52.reuse, R90, R57.reuse ;  /* 0x0000005a345a7223 */ /* 0x140fe20000010039 */
[C-C-:B------:R-:W-:Y:S01]  /*8460*/  FFMA.FTZ R56, R52.reuse, R56, R57.reuse ;  /* 0x0000003834387223 */ /* 0x140fe20000010039 */
[----:B------:R-:W-:Y:S01]  /*8470*/  FADD.FTZ R133, R133, -R50 ;  /* 0x8000003285857221 */ /* 0x000fe20000010000 */
[C---:B------:R-:W-:Y:S01]  /*8480*/  FMUL.FTZ R128, R33.reuse, R128 ;  /* 0x0000008021807220 */ /* 0x040fe20000410000 */
[C---:B------:R-:W-:Y:S01]  /*8490*/  FMUL.FTZ R130, R33.reuse, R130 ;  /* 0x0000008221827220 */ /* 0x040fe20000410000 */
[----:B------:R-:W-:Y:S01]  /*84a0*/  FFMA.FTZ R52, R52, R95, R57 ;  /* 0x0000005f34347223 */ /* 0x000fe20000010039 */
[----:B------:R-:W-:Y:S01]  /*84b0*/  FMUL.FTZ R132, R33, R132 ;  /* 0x0000008421847220 */ /* 0x000fe20000410000 */
[----:B0-----:R-:W-:Y:S01]  /*84c0*/  FADD.FTZ R57, R91, 1 ;  /* 0x3f8000005b397421 */ /* 0x001fe20000010000 */
[C---:B------:R-:W-:Y:S01]  /*84d0*/  FMUL.FTZ R91, R33.reuse, R129 ;  /* 0x00000081215b7220 */ /* 0x040fe20000410000 */
[C---:B------:R-:W-:Y:S01]  /*84e0*/  FMUL.FTZ R131, R33.reuse, R131 ;  /* 0x0000008321837220 */ /* 0x040fe20000410000 */
[----:B------:R-:W-:Y:S01]  /*84f0*/  FMUL.FTZ R133, R33, R133 ;  /* 0x0000008521857220 */ /* 0x000fe20000410000 */
[C-C-:B------:R-:W-:Y:S01]  /*8500*/  FFMA.FTZ R120, R112.reuse, R120, R51.reuse ;  /* 0x0000007870787223 */ /* 0x140fe20000010033 */
[C-C-:B------:R-:W-:Y:S01]  /*8510*/  FFMA.FTZ R128, R112.reuse, R128, R51.reuse ;  /* 0x0000008070807223 */ /* 0x140fe20000010033 */
[C-C-:B------:R-:W-:Y:S01]  /*8520*/  FFMA.FTZ R130, R112.reuse, R130, R51.reuse ;  /* 0x0000008270827223 */ /* 0x140fe20000010033 */
[----:B------:R-:W-:Y:S01]  /*8530*/  FFMA.FTZ R51, R112, R132, R51 ;  /* 0x0000008470337223 */ /* 0x000fe20000010033 */
[C-C-:B------:R-:W-:Y:S01]  /*8540*/  FFMA.FTZ R123, R113.reuse, R123, R0.reuse ;  /* 0x0000007b717b7223 */ /* 0x140fe20000010000 */
[C-C-:B------:R-:W-:Y:S01]  /*8550*/  FFMA.FTZ R91, R113.reuse, R91, R0.reuse ;  /* 0x0000005b715b7223 */ /* 0x140fe20000010000 */
[C-C-:B------:R-:W-:Y:S01]  /*8560*/  FFMA.FTZ R132, R113.reuse, R131, R0.reuse ;  /* 0x0000008371847223 */ /* 0x140fe20000010000 */
[----:B------:R-:W-:Y:S01]  /*8570*/  FFMA.FTZ R113, R113, R133, R0 ;  /* 0x0000008571717223 */ /* 0x000fe20000010000 */
[----:B--2---:R-:W-:-:S02]  /*8580*/  SHF.L.U32 R133, R111, 0x10, RZ ;  /* 0x000000106f857819 */ /* 0x004fc400000006ff */
[----:B------:R-:W2:Y:S04]  /*8590*/  LDL.LU R111, [R1+0xfc] ;  /* 0x0000fc00016f7983 */ /* 0x000ea80000300800 */
[----:B------:R-:W3:Y:S04]  /*85a0*/  LDL.LU R101, [R1+0x24] ;  /* 0x0000240001657983 */ /* 0x000ee80000300800 */
[----:B------:R-:W4:Y:S04]  /*85b0*/  LDL.LU R100, [R1+0x28] ;  /* 0x0000280001647983 */ /* 0x000f280000300800 */
[----:B------:R-:W3:Y:S04]  /*85c0*/  LDL.LU R103, [R1+0x2c] ;  /* 0x00002c0001677983 */ /* 0x000ee80000300800 */
[----:B------:R-:W3:Y:S04]  /*85d0*/  LDL.LU R102, [R1+0x30] ;  /* 0x0000300001667983 */ /* 0x000ee80000300800 */
[----:B------:R-:W3:Y:S01]  /*85e0*/  LDL.LU R104, [R1+0x34] ;  /* 0x0000340001687983 */ /* 0x000ee20000300800 */
        /* <DEDUP_REMOVED lines=8> */
[----:B------:R-:W0:Y:S01]  /*8670*/  MUFU.RCP R92, R92 ;  /* 0x0000005c005c7308 */ /* 0x000e220000001000 */
[----:B------:R-:W-:-:S07]  /*8680*/  FADD.FTZ R127, -R50, R127 ;  /* 0x0000007f327f7221 */ /* 0x000fce0000010100 */
[----:B------:R-:W1:Y:S01]  /*8690*/  MUFU.RCP R57, R57 ;  /* 0x0000003900397308 */ /* 0x000e620000001000 */
[----:B------:R-:W-:Y:S01]  /*86a0*/  FMUL.FTZ R127, R33, R127 ;  /* 0x0000007f217f7220 */ /* 0x000fe20000410000 */
[----:B------:R-:W-:Y:S01]  /*86b0*/  FMUL.FTZ R125, R125, R93 ;  /* 0x0000005d7d7d7220 */ /* 0x000fe20000410000 */
[----:B------:R-:W-:Y:S02]  /*86c0*/  FMUL.FTZ R93, R128, -1.4426950216293334961 ;  /* 0xbfb8aa3b805d7820 */ /* 0x000fe40000410000 */
[----:B------:R-:W-:Y:S01]  /*86d0*/  FFMA.FTZ R127, R53, R127, R54 ;  /* 0x0000007f357f7223 */ /* 0x000fe20000010036 */
[----:B0-----:R-:W-:Y:S01]  /*86e0*/  FMUL.FTZ R123, R123, R92 ;  /* 0x0000005c7b7b7220 */ /* 0x001fe20000410000 */
[----:B------:R-:W-:Y:S02]  /*86f0*/  FMUL.FTZ R92, R91, -1.4426950216293334961 ;  /* 0xbfb8aa3b5b5c7820 */ /* 0x000fe40000410000 */
[----:B------:R-:W-:Y:S01]  /*8700*/  MUFU.EX2 R93, R93 ;  /* 0x0000005d005d7308 */ /* 0x000fe20000000800 */
[----:B------:R-:W-:Y:S01]  /*8710*/  FMUL.FTZ R124, R124, R94 ;  /* 0x0000005e7c7c7220 */ /* 0x000fe20000410000 */
[----:B-1----:R-:W-:Y:S01]  /*8720*/  FMUL.FTZ R126, R126, R57 ;  /* 0x000000397e7e7220 */ /* 0x002fe20000410000 */
[----:B------:R-:W-:-:S05]  /*8730*/  FMUL.FTZ R57, R127, -1.4426950216293334961 ;  /* 0xbfb8aa3b7f397820 */ /* 0x000fca0000410000 */
[----:B------:R-:W0:Y:S01]  /*8740*/  MUFU.EX2 R92, R92 ;  /* 0x0000005c005c7308 */ /* 0x000e220000000800 */
[----:B------:R-:W-:-:S07]  /*8750*/  FMUL.FTZ R94, R90, -1.4426950216293334961 ;  /* 0xbfb8aa3b5a5e7820 */ /* 0x000fce0000410000 */
[----:B------:R-:W1:Y:S08]  /*8760*/  MUFU.EX2 R57, R57 ;  /* 0x0000003900397308 */ /* 0x000e700000000800 */
[----:B------:R-:W1:Y:S01]  /*8770*/  MUFU.EX2 R94, R94 ;  /* 0x0000005e005e7308 */ /* 0x000e620000000800 */
[----:B0-----:R-:W-:Y:S01]  /*8780*/  FADD.FTZ R92, R92, 1 ;  /* 0x3f8000005c5c7421 */ /* 0x001fe20000010000 */
[----:B------:R-:W-:-:S06]  /*8790*/  FADD.FTZ R93, R93, 1 ;  /* 0x3f8000005d5d7421 */ /* 0x000fcc0000010000 */
[----:B------:R-:W0:Y:S01]  /*87a0*/  MUFU.RCP R92, R92 ;  /* 0x0000005c005c7308 */ /* 0x000e220000001000 */
[----:B-1----:R-:W-:-:S07]  /*87b0*/  FADD.FTZ R57, R57, 1 ;  /* 0x3f80000039397421 */ /* 0x002fce0000010000 */
[----:B------:R-:W1:Y:S01]  /*87c0*/  MUFU.RCP R93, R93 ;  /* 0x0000005d005d7308 */ /* 0x000e620000001000 */
[----:B------:R-:W-:Y:S01]  /*87d0*/  FADD.FTZ R94, R94, 1 ;  /* 0x3f8000005e5e7421 */ /* 0x000fe20000010000 */
[----:B------:R-:W-:-:S06]  /*87e0*/  FADD.FTZ R133, -R50, R133 ;  /* 0x0000008532857221 */ /* 0x000fcc0000010100 */
[----:B------:R-:W1:Y:S08]  /*87f0*/  MUFU.RCP R57, R57 ;  /* 0x0000003900397308 */ /* 0x000e700000001000 */
[----:B------:R1:W1:Y:S01]  /*8800*/  MUFU.RCP R129, R94 ;  /* 0x0000005e00817308 */ /* 0x0002620000001000 */
[----:B0-----:R-:W-:Y:S01]  /*8810*/  FMUL.FTZ R0, R91, R92 ;  /* 0x0000005c5b007220 */ /* 0x001fe20000410000 */
[----:B------:R-:W-:Y:S01]  /*8820*/  FMUL.FTZ R133, R33, R133 ;  /* 0x0000008521857220 */ /* 0x000fe20000410000 */
[----:B------:R-:W-:Y:S01]  /*8830*/  FMUL.FTZ R92, R52, -1.4426950216293334961 ;  /* 0xbfb8aa3b345c7820 */ /* 0x000fe20000410000 */
[----:B-1----:R-:W-:Y:S01]  /*8840*/  FMUL.FTZ R128, R128, R93 ;  /* 0x0000005d80807220 */ /* 0x002fe20000410000 */
[----:B------:R-:W-:Y:S01]  /*8850*/  FMUL.FTZ R93, R51, -1.4426950216293334961 ;  /* 0xbfb8aa3b335d7820 */ /* 0x000fe20000410000 */
[----:B------:R-:W-:Y:S01]  /*8860*/  FFMA.FTZ R133, R53, R133, R54 ;  /* 0x0000008535857223 */ /* 0x000fe20000010036 */
[----:B------:R-:W-:Y:S01]  /*8870*/  FMUL.FTZ R94, R56, -1.4426950216293334961 ;  /* 0xbfb8aa3b385e7820 */ /* 0x000fe20000410000 */
[----:B------:R-:W-:Y:S01]  /*8880*/  FMUL.FTZ R127, R127, R57 ;  /* 0x000000397f7f7220 */ /* 0x000fe20000410000 */
[----:B------:R-:W0:Y:S01]  /*8890*/  MUFU.EX2 R92, R92 ;  /* 0x0000005c005c7308 */ /* 0x000e220000000800 */
[----:B------:R-:W-:Y:S01]  /*88a0*/  FMUL.FTZ R57, R133, -1.4426950216293334961 ;  /* 0xbfb8aa3b85397820 */ /* 0x000fe20000410000 */
[----:B------:R-:W-:Y:S01]  /*88b0*/  FMUL.FTZ R129, R90, R129 ;  /* 0x000000815a817220 */ /* 0x000fe20000410000 */
[----:B------:R-:W-:-:S05]  /*88c0*/  FMUL.FTZ R90, R132, -1.4426950216293334961 ;  /* 0xbfb8aa3b845a7820 */ /* 0x000fca0000410000 */
[----:B------:R-:W1:Y:S01]  /*88d0*/  MUFU.EX2 R93, R93 ;  /* 0x0000005d005d7308 */ /* 0x000e620000000800 */
[----:B------:R-:W-:-:S07]  /*88e0*/  FMUL.FTZ R91, R130, -1.4426950216293334961 ;  /* 0xbfb8aa3b825b7820 */ /* 0x000fce0000410000 */
[----:B------:R-:W1:Y:S08]  /*88f0*/  MUFU.EX2 R94, R94 ;  /* 0x0000005e005e7308 */ /* 0x000e700000000800 */
[----:B------:R-:W1:Y:S08]  /*8900*/  MUFU.EX2 R57, R57 ;  /* 0x0000003900397308 */ /* 0x000e700000000800 */
[----:B------:R-:W1:Y:S01]  /*8910*/  MUFU.EX2 R90, R90 ;  /* 0x0000005a005a7308 */ /* 0x000e620000000800 */
[----:B0-----:R-:W-:Y:S01]  /*8920*/  FADD.FTZ R92, R92, 1 ;  /* 0x3f8000005c5c7421 */ /* 0x001fe20000010000 */
[----:B-1----:R-:W-:-:S06]  /*8930*/  FADD.FTZ R93, R93, 1 ;  /* 0x3f8000005d5d7421 */ /* 0x002fcc0000010000 */
[----:B------:R-:W0:Y:S01]  /*8940*/  MUFU.EX2 R91, R91 ;  /* 0x0000005b005b7308 */ /* 0x000e220000000800 */
[----:B------:R-:W-:Y:S01]  /*8950*/  FADD.FTZ R94, R94, 1 ;  /* 0x3f8000005e5e7421 */ /* 0x000fe20000010000 */
[----:B------:R-:W-:-:S06]  /*8960*/  FADD.FTZ R57, R57, 1 ;  /* 0x3f80000039397421 */ /* 0x000fcc0000010000 */
[----:B------:R-:W1:Y:S01]  /*8970*/  MUFU.RCP R135, R92 ;  /* 0x0000005c00877308 */ /* 0x000e620000001000 */
[----:B------:R-:W-:-:S07]  /*8980*/  FADD.FTZ R90, R90, 1 ;  /* 0x3f8000005a5a7421 */ /* 0x000fce0000010000 */
[----:B------:R1:W-:Y:S01]  /*8990*/  MUFU.RCP R134, R93 ;  /* 0x0000005d00867308 */ /* 0x0003e20000001000 */
[----:B0-----:R-:W-:-:S07]  /*89a0*/  FADD.FTZ R91, R91, 1 ;  /* 0x3f8000005b5b7421 */ /* 0x001fce0000010000 */
[----:B------:R0:W0:Y:S01]  /*89b0*/  MUFU.RCP R131, R94 ;  /* 0x0000005e00837308 */ /* 0x0000220000001000 */
[----:B-1----:R-:W3:Y:S04]  /*89c0*/  LDL.LU R93, [R1+0x38] ;  /* 0x00003800015d7983 */ /* 0x002ee80000300800 */
[----:B------:R-:W3:Y:S03]  /*89d0*/  LDL.LU R95, [R1+0x3c] ;  /* 0x00003c00015f7983 */ /* 0x000ee60000300800 */
[----:B------:R-:W1:Y:S01]  /*89e0*/  MUFU.RCP R57, R57 ;  /* 0x0000003900397308 */ /* 0x000e620000001000 */
[----:B0-----:R-:W3:Y:S04]  /*89f0*/  LDL.LU R94, [R1+0x40] ;  /* 0x00004000015e7983 */ /* 0x001ee80000300800 */
[----:B------:R-:W3:Y:S03]  /*8a00*/  LDL.LU R97, [R1+0x44] ;  /* 0x0000440001617983 */ /* 0x000ee60000300800 */
[----:B------:R-:W0:Y:S01]  /*8a10*/  MUFU.RCP R90, R90 ;  /* 0x0000005a005a7308 */ /* 0x000e220000001000 */
[----:B------:R-:W3:Y:S01]  /*8a20*/  LDL.LU R96, [R1+0x48] ;  /* 0x0000480001607983 */ /* 0x000ee20000300800 */
[----:B------:R-:W-:Y:S01]  /*8a30*/  FMUL.FTZ R135, R52, R135 ;  /* 0x0000008734877220 */ /* 0x000fe20000410000 */
[----:B------:R-:W-:-:S02]  /*8a40*/  LEA R52, P1, R32, UR14, 0x1 ;  /* 0x0000000e20347c11 */ /* 0x000fc4000f8208ff */
[----:B------:R-:W3:Y:S03]  /*8a50*/  LDL.LU R99, [R1+0x4c] ;  /* 0x00004c0001637983 */ /* 0x000ee60000300800 */
[----:B------:R-:W3:Y:S01]  /*8a60*/  MUFU.RCP R91, R91 ;  /* 0x0000005b005b7308 */ /* 0x000ee20000001000 */
[----:B------:R-:W3:Y:S01]  /*8a70*/  LDL.LU R98, [R1+0x50] ;  /* 0x0000500001627983 */ /* 0x000ee20000300800 */
[----:B------:R-:W-:Y:S01]  /*8a80*/  FMUL.FTZ R131, R56, R131 ;  /* 0x0000008338837220 */ /* 0x000fe20000410000 */
[----:B------:R-:W-:Y:S01]  /*8a90*/  FMUL.FTZ R134, R51, R134 ;  /* 0x0000008633867220 */ /* 0x000fe20000410000 */
[----:B-1----:R-:W-:Y:S01]  /*8aa0*/  FMUL.FTZ R133, R133, R57 ;  /* 0x0000003985857220 */ /* 0x002fe20000410000 */
[----:B0-----:R-:W-:Y:S01]  /*8ab0*/  FMUL.FTZ R132, R132, R90 ;  /* 0x0000005a84847220 */ /* 0x001fe20000410000 */
[----:B--2---:R-:W-:-:S05]  /*8ac0*/  SHF.L.U32 R92, R111, 0x10, RZ ;  /* 0x000000106f5c7819 */ /* 0x004fca00000006ff */
[----:B------:R-:W-:Y:S01]  /*8ad0*/  FADD.FTZ R92, -R50, R92 ;  /* 0x0000005c325c7221 */ /* 0x000fe20000010100 */
[----:B------:R-:W-:-:S03]  /*8ae0*/  LEA R50, P2, R31, UR14, 0x1 ;  /* 0x0000000e1f327c11 */ /* 0x000fc6000f8408ff */
[----:B------:R-:W-:Y:S01]  /*8af0*/  FMUL.FTZ R92, R33, R92 ;  /* 0x0000005c215c7220 */ /* 0x000fe20000410000 */
[----:B----4-:R-:W-:-:S03]  /*8b00*/  LEA.HI.X R51, R31, UR15, R100, 0x1, P2 ;  /* 0x0000000f1f337c11 */ /* 0x010fc600090f0c64 */
[----:B------:R-:W-:Y:S01]  /*8b10*/  FFMA.FTZ R54, R53, R92, R54 ;  /* 0x0000005c35367223 */ /* 0x000fe20000010036 */
[----:B---3--:R-:W-:Y:S02]  /*8b20*/  LEA.HI.X R53, R32, UR15, R101, 0x1, P1 ;  /* 0x0000000f20357c11 */ /* 0x008fe400088f0c65 */
[----:B------:R-:W2:Y:S01]  /*8b30*/  LDL.LU R101, [R1+0x54] ;  /* 0x0000540001657983 */ /* 0x000ea20000300800 */
[C---:B------:R-:W-:Y:S02]  /*8b40*/  LEA R56, P1, R30.reuse, UR14, 0x1 ;  /* 0x0000000e1e387c11 */ /* 0x040fe4000f8208ff */
[C---:B------:R-:W-:Y:S01]  /*8b50*/  LEA R32, P2, R29.reuse, UR14, 0x1 ;  /* 0x0000000e1d207c11 */ /* 0x040fe2000f8408ff */
[----:B------:R-:W3:Y:S01]  /*8b60*/  LDL.LU R100, [R1+0x58] ;  /* 0x0000580001647983 */ /* 0x000ee20000300800 */
[----:B------:R-:W-:Y:S02]  /*8b70*/  LEA.HI.X R57, R30, UR15, R103, 0x1, P1 ;  /* 0x0000000f1e397c11 */ /* 0x000fe400088f0c67 */
[----:B------:R-:W-:Y:S01]  /*8b80*/  LEA.HI.X R33, R29, UR15, R102, 0x1, P2 ;  /* 0x0000000f1d217c11 */ /* 0x000fe200090f0c66 */
[----:B------:R-:W4:Y:S01]  /*8b90*/  LDL.LU R103, [R1+0x5c] ;  /* 0x00005c0001677983 */ /* 0x000f220000300800 */
[----:B------:R-:W-:-:S03]  /*8ba0*/  LEA R90, P1, R28, UR14, 0x1 ;  /* 0x0000000e1c5a7c11 */ /* 0x000fc6000f8208ff */
[----:B------:R-:W4:Y:S01]  /*8bb0*/  LDL.LU R102, [R1+0x60] ;  /* 0x0000600001667983 */ /* 0x000f220000300800 */
[----:B------:R-:W-:Y:S01]  /*8bc0*/  FMUL.FTZ R130, R130, R91 ;  /* 0x0000005b82827220 */ /* 0x000fe20000410000 */
[----:B------:R-:W-:Y:S02]  /*8bd0*/  LEA.HI.X R91, R28, UR15, R104, 0x1, P1 ;  /* 0x0000000f1c5b7c11 */ /* 0x000fe400088f0c68 */
[----:B------:R-:W4:Y:S04]  /*8be0*/  LDL.LU R105, [R1+0x64] ;  /* 0x0000640001697983 */ /* 0x000f280000300800 */
[----:B------:R-:W4:Y:S04]  /*8bf0*/  LDL.LU R104, [R1+0x68] ;  /* 0x0000680001687983 */ /* 0x000f280000300800 */
[----:B------:R-:W4:Y:S04]  /*8c00*/  LDL.LU R110, [R1+0x6c] ;  /* 0x00006c00016e7983 */ /* 0x000f280000300800 */
[----:B------:R-:W4:Y:S04]  /*8c10*/  LDL.LU R107, [R1+0x70] ;  /* 0x00007000016b7983 */ /* 0x000f280000300800 */
[----:B------:R-:W4:Y:S04]  /*8c20*/  LDL.LU R106, [R1+0x74] ;  /* 0x00007400016a7983 */ /* 0x000f280000300800 */
[----:B------:R-:W4:Y:S04]  /*8c30*/  LDL.LU R109, [R1+0x84] ;  /* 0x00008400016d7983 */ /* 0x000f280000300800 */
[----:B------:R-:W4:Y:S04]  /*8c40*/  LDL.LU R108, [R1+0x8c] ;  /* 0x00008c00016c7983 */ /* 0x000f280000300800 */
[----:B------:R-:W4:Y:S01]  /*8c50*/  LDL.LU R114, [R1+0x90] ;  /* 0x0000900001727983 */ /* 0x000f220000300800 */
[----:B------:R-:W-:Y:S01]  /*8c60*/  FMUL.FTZ R136, R113, -1.4426950216293334961 ;  /* 0xbfb8aa3b71887820 */ /* 0x000fe20000410000 */
[----:B------:R-:W-:-:S05]  /*8c70*/  LEA R30, P2, R27, UR14, 0x1 ;  /* 0x0000000e1b1e7c11 */ /* 0x000fca000f8408ff */
[----:B------:R-:W0:Y:S01]  /*8c80*/  MUFU.EX2 R136, R136 ;  /* 0x0000008800887308 */ /* 0x000e220000000800 */
[----:B------:R-:W-:Y:S01]  /*8c90*/  LEA R92, P1, R26, UR14, 0x1 ;  /* 0x0000000e1a5c7c11 */ /* 0x000fe2000f8208ff */
[----:B0-----:R-:W-:-:S06]  /*8ca0*/  FADD.FTZ R136, R136, 1 ;  /* 0x3f80000088887421 */ /* 0x001fcc0000010000 */
[----:B------:R-:W0:Y:S01]  /*8cb0*/  MUFU.RCP R136, R136 ;  /* 0x0000008800887308 */ /* 0x000e220000001000 */
[----:B------:R-:W-:Y:S01]  /*8cc0*/  F2FP.BF16.F32.PACK_AB R137, R115, R2 ;  /* 0x000000027389723e */ /* 0x000fe200000010ff */
[----:B0-----:R-:W-:Y:S02]  /*8cd0*/  FMUL.FTZ R136, R113, R136 ;  /* 0x0000008871887220 */ /* 0x001fe40000410000 */
        /* <DEDUP_REMOVED lines=9> */
[----:B------:R-:W-:-:S02]  /*8d70*/  LEA.HI.X R31, R27, UR15, R93, 0x1, P2 ;  /* 0x0000000f1b1f7c11 */ /* 0x000fc400090f0c5d */
[C---:B------:R-:W-:Y:S02]  /*8d80*/  LEA R28, P2, R25.reuse, UR14, 0x1 ;  /* 0x0000000e191c7c11 */ /* 0x040fe4000f8408ff */
[----:B------:R-:W-:Y:S02]  /*8d90*/  LEA.HI.X R93, R26, UR15, R95, 0x1, P1 ;  /* 0x0000000f1a5d7c11 */ /* 0x000fe400088f0c5f */
[----:B------:R-:W-:Y:S02]  /*8da0*/  LEA.HI.X R29, R25, UR15, R94, 0x1, P2 ;  /* 0x0000000f191d7c11 */ /* 0x000fe400090f0c5e */
[C---:B------:R-:W-:Y:S02]  /*8db0*/  LEA R94, P1, R24.reuse, UR14, 0x1 ;  /* 0x0000000e185e7c11 */ /* 0x040fe4000f8208ff */
[----:B------:R-:W-:Y:S02]  /*8dc0*/  LEA R26, P2, R23, UR14, 0x1 ;  /* 0x0000000e171a7c11 */ /* 0x000fe4000f8408ff */
[----:B------:R-:W-:-:S02]  /*8dd0*/  LEA.HI.X R95, R24, UR15, R97, 0x1, P1 ;  /* 0x0000000f185f7c11 */ /* 0x000fc400088f0c61 */
[----:B------:R-:W-:Y:S02]  /*8de0*/  LEA.HI.X R27, R23, UR15, R96, 0x1, P2 ;  /* 0x0000000f171b7c11 */ /* 0x000fe400090f0c60 */
[C---:B------:R-:W-:Y:S02]  /*8df0*/  LEA R96, P1, R22.reuse, UR14, 0x1 ;  /* 0x0000000e16607c11 */ /* 0x040fe4000f8208ff */
[C---:B------:R-:W-:Y:S02]  /*8e00*/  LEA R24, P2, R21.reuse, UR14, 0x1 ;  /* 0x0000000e15187c11 */ /* 0x040fe4000f8408ff */
[----:B------:R-:W-:Y:S02]  /*8e10*/  LEA.HI.X R97, R22, UR15, R99, 0x1, P1 ;  /* 0x0000000f16617c11 */ /* 0x000fe400088f0c63 */
[----:B------:R-:W-:Y:S02]  /*8e20*/  LEA.HI.X R25, R21, UR15, R98, 0x1, P2 ;  /* 0x0000000f15197c11 */ /* 0x000fe400090f0c62 */
[----:B------:R-:W-:-:S02]  /*8e30*/  LEA R98, P1, R20, UR14, 0x1 ;  /* 0x0000000e14627c11 */ /* 0x000fc4000f8208ff */
[C---:B------:R-:W-:Y:S02]  /*8e40*/  LEA R22, P2, R19.reuse, UR14, 0x1 ;  /* 0x0000000e13167c11 */ /* 0x040fe4000f8408ff */
[----:B--2---:R-:W-:Y:S02]  /*8e50*/  LEA.HI.X R99, R20, UR15, R101, 0x1, P1 ;  /* 0x0000000f14637c11 */ /* 0x004fe400088f0c65 */
[----:B---3--:R-:W-:Y:S02]  /*8e60*/  LEA.HI.X R23, R19, UR15, R100, 0x1, P2 ;  /* 0x0000000f13177c11 */ /* 0x008fe400090f0c64 */
[C---:B------:R-:W-:Y:S02]  /*8e70*/  LEA R100, P1, R18.reuse, UR14, 0x1 ;  /* 0x0000000e12647c11 */ /* 0x040fe4000f8208ff */
[----:B------:R-:W-:Y:S02]  /*8e80*/  LEA R20, P2, R17, UR14, 0x1 ;  /* 0x0000000e11147c11 */ /* 0x000fe4000f8408ff */
[----:B----4-:R-:W-:-:S02]  /*8e90*/  LEA.HI.X R101, R18, UR15, R103, 0x1, P1 ;  /* 0x0000000f12657c11 */ /* 0x010fc400088f0c67 */
[----:B------:R-:W-:Y:S02]  /*8ea0*/  LEA.HI.X R21, R17, UR15, R102, 0x1, P2 ;  /* 0x0000000f11157c11 */ /* 0x000fe400090f0c66 */
[C---:B------:R-:W-:Y:S02]  /*8eb0*/  LEA R102, P1, R16.reuse, UR14, 0x1 ;  /* 0x0000000e10667c11 */ /* 0x040fe4000f8208ff */
[C---:B------:R-:W-:Y:S02]  /*8ec0*/  LEA R18, P2, R15.reuse, UR14, 0x1 ;  /* 0x0000000e0f127c11 */ /* 0x040fe4000f8408ff */
[----:B------:R-:W-:Y:S02]  /*8ed0*/  LEA.HI.X R103, R16, UR15, R105, 0x1, P1 ;  /* 0x0000000f10677c11 */ /* 0x000fe400088f0c69 */
[----:B------:R-:W-:Y:S02]  /*8ee0*/  LEA.HI.X R19, R15, UR15, R104, 0x1, P2 ;  /* 0x0000000f0f137c11 */ /* 0x000fe400090f0c68 */
[----:B------:R-:W-:-:S02]  /*8ef0*/  LEA R104, P1, R14, UR14, 0x1 ;  /* 0x0000000e0e687c11 */ /* 0x000fc4000f8208ff */
[C---:B------:R-:W-:Y:S02]  /*8f00*/  LEA R16, P2, R13.reuse, UR14, 0x1 ;  /* 0x0000000e0d107c11 */ /* 0x040fe4000f8408ff */
[----:B------:R-:W-:Y:S02]  /*8f10*/  LEA.HI.X R105, R14, UR15, R110, 0x1, P1 ;  /* 0x0000000f0e697c11 */ /* 0x000fe400088f0c6e */
[C---:B------:R-:W-:Y:S02]  /*8f20*/  LEA R14, P1, R12.reuse, UR14, 0x1 ;  /* 0x0000000e0c0e7c11 */ /* 0x040fe4000f8208ff */
[----:B------:R-:W-:Y:S02]  /*8f30*/  LEA.HI.X R17, R13, UR15, R107, 0x1, P2 ;  /* 0x0000000f0d117c11 */ /* 0x000fe400090f0c6b */
[----:B------:R-:W-:Y:S02]  /*8f40*/  LEA.HI.X R15, R12, UR15, R106, 0x1, P1 ;  /* 0x0000000f0c0f7c11 */ /* 0x000fe400088f0c6a */
[----:B------:R-:W-:-:S02]  /*8f50*/  LEA R106, P1, R11, UR14, 0x1 ;  /* 0x0000000e0b6a7c11 */ /* 0x000fc4000f8208ff */
[C---:B------:R-:W-:Y:S02]  /*8f60*/  LEA R12, P2, R10.reuse, UR14, 0x1 ;  /* 0x0000000e0a0c7c11 */ /* 0x040fe4000f8408ff */
[----:B------:R-:W-:Y:S02]  /*8f70*/  LEA.HI.X R107, R11, UR15, R109, 0x1, P1 ;  /* 0x0000000f0b6b7c11 */ /* 0x000fe400088f0c6d */
[----:B------:R-:W-:Y:S02]  /*8f80*/  LEA.HI.X R13, R10, UR15, R108, 0x1, P2 ;  /* 0x0000000f0a0d7c11 */ /* 0x000fe400090f0c6c */
[----:B------:R-:W-:-:S04]  /*8f90*/  LEA R108, P1, R9, UR14, 0x1 ;  /* 0x0000000e096c7c11 */ /* 0x000fc8000f8208ff */
[----:B------:R-:W-:Y:S02]  /*8fa0*/  LEA.HI.X R109, R9, UR15, R114, 0x1, P1 ;  /* 0x0000000f096d7c11 */ /* 0x000fe400088f0c72 */
[----:B------:R-:W2:Y:S04]  /*8fb0*/  LDL.LU R114, [R1+0x94] ;  /* 0x0000940001727983 */ /* 0x000ea80000300800 */
[----:B------:R-:W3:Y:S04]  /*8fc0*/  LDL.LU R140, [R1+0xa4] ;  /* 0x0000a400018c7983 */ /* 0x000ee80000300800 */
[----:B------:R-:W4:Y:S04]  /*8fd0*/  LDL.LU R139, [R1+0x7c] ;  /* 0x00007c00018b7983 */ /* 0x000f280000300800 */
[----:B------:R-:W3:Y:S04]  /*8fe0*/  LDL.LU R160, [R1+0xdc] ;  /* 0x0000dc0001a07983 */ /* 0x000ee80000300800 */
[----:B------:R-:W3:Y:S04]  /*8ff0*/  LDL.LU R161, [R1+0xe4] ;  /* 0x0000e40001a17983 */ /* 0x000ee80000300800 */
[----:B------:R-:W3:Y:S04]  /*9000*/  LDL.LU R162, [R1+0xd0] ;  /* 0x0000d00001a27983 */ /* 0x000ee80000300800 */
[----:B------:R-:W3:Y:S04]  /*9010*/  LDL.LU R163, [R1+0xd8] ;  /* 0x0000d80001a37983 */ /* 0x000ee80000300800 */
[----:B------:R-:W3:Y:S04]  /*9020*/  LDL.LU R164, [R1+0xc0] ;  /* 0x0000c00001a47983 */ /* 0x000ee80000300800 */
[----:B------:R-:W3:Y:S01]  /*9030*/  LDL.LU R165, [R1+0xcc] ;  /* 0x0000cc0001a57983 */ /* 0x000ee20000300800 */
[----:B------:R-:W-:-:S06]  /*9040*/  FMUL.FTZ R110, R54, -1.4426950216293334961 ;  /* 0xbfb8aa3b366e7820 */ /* 0x000fcc0000410000 */
[----:B------:R-:W0:Y:S01]  /*9050*/  MUFU.EX2 R110, R110 ;  /* 0x0000006e006e7308 */ /* 0x000e220000000800 */
[----:B------:R-:W-:-:S04]  /*9060*/  LEA R10, P2, R8, UR14, 0x1 ;  /* 0x0000000e080a7c11 */ /* 0x000fc8000f8408ff */
[----:B------:R-:W-:Y:S02]  /*9070*/  LEA.HI.X R11, R8, UR15, R113, 0x1, P2 ;  /* 0x0000000f080b7c11 */ /* 0x000fe400090f0c71 */
[----:B------:R-:W-:Y:S01]  /*9080*/  LEA R8, P1, R7, UR14, 0x1 ;  /* 0x0000000e07087c11 */ /* 0x000fe2000f8208ff */
[----:B0-----:R-:W-:-:S03]  /*9090*/  FADD.FTZ R138, R110, 1 ;  /* 0x3f8000006e8a7421 */ /* 0x001fc60000010000 */
[----:B------:R-:W-:Y:S02]  /*90a0*/  LEA.HI.X R9, R7, UR15, R111, 0x1, P1 ;  /* 0x0000000f07097c11 */ /* 0x000fe400088f0c6f */
[C---:B------:R-:W-:Y:S01]  /*90b0*/  LEA R110, P1, R6.reuse, UR14, 0x1 ;  /* 0x0000000e066e7c11 */ /* 0x040fe2000f8208ff */
[----:B------:R-:W0:Y:S03]  /*90c0*/  MUFU.RCP R138, R138 ;  /* 0x0000008a008a7308 */ /* 0x000e260000001000 */
[----:B------:R-:W-:Y:S02]  /*90d0*/  LEA.HI.X R111, R6, UR15, R112, 0x1, P1 ;  /* 0x0000000f066f7c11 */ /* 0x000fe400088f0c70 */
[----:B------:R-:W-:Y:S02]  /*90e0*/  LEA R6, P2, R4, UR14, 0x1 ;  /* 0x0000000e04067c11 */ /* 0x000fe4000f8408ff */
[C---:B------:R-:W-:Y:S01]  /*90f0*/  LEA R112, P1, R5.reuse, UR14, 0x1 ;  /* 0x0000000e05707c11 */ /* 0x040fe2000f8208ff */
[----:B------:R1:W-:Y:S03]  /*9100*/  STG.E.U16 desc[UR12][R52.64], R137 ;  /* 0x0000008934007986 */ /* 0x0003e6000c10150c */
[----:B------:R-:W-:Y:S01]  /*9110*/  LEA.HI.X R113, R5, UR15, R115, 0x1, P1 ;  /* 0x0000000f05717c11 */ /* 0x000fe200088f0c73 */
[----:B0-----:R-:W-:Y:S01]  /*9120*/  FMUL.FTZ R138, R54, R138 ;  /* 0x0000008a368a7220 */ /* 0x001fe20000410000 */
[----:B------:R-:W-:-:S05]  /*9130*/  PRMT R54, R137, 0x7632, R54 ;  /* 0x0000763289367816 */ /* 0x000fca0000000036 */
[----:B------:R-:W-:Y:S01]  /*9140*/  STG.E.U16 desc[UR12][R52.64+0x2], R54 ;  /* 0x0000023634007986 */ /* 0x000fe2000c10150c */
[----:B--2---:R-:W-:Y:S02]  /*9150*/  LEA.HI.X R7, R4, UR15, R114, 0x1, P2 ;  /* 0x0000000f04077c11 */ /* 0x004fe400090f0c72 */
[C---:B------:R-:W-:Y:S02]  /*9160*/  LEA R114, P2, R2.reuse, UR14, 0x1 ;  /* 0x0000000e02727c11 */ /* 0x040fe4000f8408ff */
[C---:B------:R-:W-:Y:S02]  /*9170*/  LEA R4, P1, R3.reuse, UR14, 0x1 ;  /* 0x0000000e03047c11 */ /* 0x040fe4000f8208ff */
[----:B----4-:R-:W-:Y:S02]  /*9180*/  LEA.HI.X R115, R2, UR15, R139, 0x1, P2 ;  /* 0x0000000f02737c11 */ /* 0x010fe400090f0c8b */
[----:B---3--:R-:W-:Y:S01]  /*9190*/  LEA.HI.X R5, R3, UR15, R140, 0x1, P1 ;  /* 0x0000000f03057c11 */ /* 0x008fe200088f0c8c */
[----:B------:R-:W2:Y:S01]  /*91a0*/  LDL.LU R139, [R1+0xb0] ;  /* 0x0000b000018b7983 */ /* 0x000ea20000300800 */
[----:B------:R-:W-:Y:S01]  /*91b0*/  F2FP.BF16.F32.PACK_AB R2, R156, R157 ;  /* 0x0000009d9c02723e */ /* 0x000fe200000010ff */
[----:B------:R-:W-:-:S02]  /*91c0*/  UIADD3 UR10, UP0, UR10, 0x2, URZ ;  /* 0x000000020a0a7890 */ /* 0x000fc4000ff1e03f */
[----:B------:R-:W2:Y:S01]  /*91d0*/  LDL.LU R140, [R1+0xbc] ;  /* 0x0000bc00018c7983 */ /* 0x000ea20000300800 */
[----:B-1----:R-:W-:Y:S01]  /*91e0*/  PRMT R137, R2, 0x7632, R137 ;  /* 0x0000763202897816 */ /* 0x002fe20000000089 */
[----:B------:R-:W-:Y:S02]  /*91f0*/  ULDC.64 UR14, c[0x0][0x238] ;  /* 0x00008e00000e7ab9 */ /* 0x000fe40000000a00 */
[----:B------:R-:W3:Y:S01]  /*9200*/  LDL.LU R156, [R1+0xa0] ;  /* 0x0000a000019c7983 */ /* 0x000ee20000300800 */
[----:B------:R-:W-:-:S03]  /*9210*/  F2FP.BF16.F32.PACK_AB R3, R158, R159 ;  /* 0x0000009f9e03723e */ /* 0x000fc600000010ff */
[----:B------:R-:W3:Y:S04]  /*9220*/  LDL.LU R157, [R1+0xac] ;  /* 0x0000ac00019d7983 */ /* 0x000ee80000300800 */
[----:B------:R0:W-:Y:S04]  /*9230*/  STG.E.U16 desc[UR12][R52.64+0x4], R2 ;  /* 0x0000040234007986 */ /* 0x0001e8000c10150c */
[----:B------:R-:W4:Y:S04]  /*9240*/  LDL.LU R158, [R1+0x88] ;  /* 0x00008800019e7983 */ /* 0x000f280000300800 */
[----:B------:R-:W4:Y:S01]  /*9250*/  LDL.LU R159, [R1+0xa8] ;  /* 0x0000a800019f7983 */ /* 0x000f220000300800 */
[----:B0-----:R-:W-:-:S03]  /*9260*/  F2FP.BF16.F32.PACK_AB R2, R160, R161 ;  /* 0x000000a1a002723e */ /* 0x001fc600000010ff */
[----:B------:R0:W-:Y:S04]  /*9270*/  STG.E.U16 desc[UR12][R52.64+0x6], R137 ;  /* 0x0000068934007986 */ /* 0x0001e8000c10150c */
[----:B------:R-:W4:Y:S04]  /*9280*/  LDL.LU R160, [R1+0x1c] ;  /* 0x00001c0001a07983 */ /* 0x000f280000300800 */
[----:B------:R-:W4:Y:S01]  /*9290*/  LDL.LU R161, [R1+0x20] ;  /* 0x0000200001a17983 */ /* 0x000f220000300800 */
[----:B0-----:R-:W-:-:S03]  /*92a0*/  PRMT R52, R3, 0x7632, R52 ;  /* 0x0000763203347816 */ /* 0x001fc60000000034 */
[----:B------:R0:W-:Y:S01]  /*92b0*/  STG.E.U16 desc[UR12][R50.64], R3 ;  /* 0x0000000332007986 */ /* 0x0001e2000c10150c */
[----:B------:R-:W-:-:S03]  /*92c0*/  PRMT R53, R2, 0x7632, R53 ;  /* 0x0000763202357816 */ /* 0x000fc60000000035 */
[----:B------:R1:W-:Y:S01]  /*92d0*/  STG.E.U16 desc[UR12][R50.64+0x4], R2 ;  /* 0x0000040232007986 */ /* 0x0003e2000c10150c */
[----:B0-----:R-:W-:-:S03]  /*92e0*/  F2FP.BF16.F32.PACK_AB R3, R162, R163 ;  /* 0x000000a3a203723e */ /* 0x001fc600000010ff */
[----:B------:R-:W4:Y:S01]  /*92f0*/  LDL.LU R162, [R1+0x14] ;  /* 0x0000140001a27983 */ /* 0x000f220000300800 */
[----:B-1----:R-:W-:-:S03]  /*9300*/  F2FP.BF16.F32.PACK_AB R2, R164, R165 ;  /* 0x000000a5a402723e */ /* 0x002fc600000010ff */
[----:B------:R-:W4:Y:S04]  /*9310*/  LDL.LU R163, [R1+0x18] ;  /* 0x0000180001a37983 */ /* 0x000f280000300800 */
[----:B------:R-:W4:Y:S04]  /*9320*/  LDL.LU R164, [R1+0xc] ;  /* 0x00000c0001a47983 */ /* 0x000f280000300800 */
[----:B------:R-:W4:Y:S04]  /*9330*/  LDL.LU R165, [R1+0x10] ;  /* 0x0000100001a57983 */ /* 0x000f280000300800 */
[----:B------:R-:W-:Y:S04]  /*9340*/  STG.E.U16 desc[UR12][R50.64+0x2], R52 ;  /* 0x0000023432007986 */ /* 0x000fe8000c10150c */
[----:B------:R0:W-:Y:S04]  /*9350*/  STG.E.U16 desc[UR12][R50.64+0x6], R53 ;  /* 0x0000063532007986 */ /* 0x0001e8000c10150c */
[----:B------:R2:W-:Y:S04]  /*9360*/  STG.E.U16 desc[UR12][R56.64], R3 ;  /* 0x0000000338007986 */ /* 0x0005e8000c10150c */
[----:B------:R-:W-:Y:S01]  /*9370*/  STG.E.U16 desc[UR12][R56.64+0x4], R2 ;  /* 0x0000040238007986 */ /* 0x000fe2000c10150c */
[----:B0-----:R-:W-:-:S03]  /*9380*/  PRMT R50, R3, 0x7632, R50 ;  /* 0x0000763203327816 */ /* 0x001fc60000000032 */
[----:B------:R-:W4:Y:S01]  /*9390*/  LDL.LU R137, [R1+0x4] ;  /* 0x0000040001897983 */ /* 0x000f220000300800 */
[----:B------:R-:W-:-:S03]  /*93a0*/  PRMT R51, R2, 0x7632, R51 ;  /* 0x0000763202337816 */ /* 0x000fc60000000033 */
[----:B------:R-:W-:Y:S04]  /*93b0*/  STG.E.U16 desc[UR12][R56.64+0x2], R50 ;  /* 0x0000023238007986 */ /* 0x000fe8000c10150c */
[----:B------:R0:W-:Y:S01]  /*93c0*/  STG.E.U16 desc[UR12][R56.64+0x6], R51 ;  /* 0x0000063338007986 */ /* 0x0001e2000c10150c */
[----:B--2---:R-:W-:-:S03]  /*93d0*/  F2FP.BF16.F32.PACK_AB R3, R139, R140 ;  /* 0x0000008c8b03723e */ /* 0x004fc600000010ff */
[----:B------:R-:W2:Y:S01]  /*93e0*/  LDL.LU R139, [R1+0x8] ;  /* 0x00000800018b7983 */ /* 0x000ea20000300800 */
[----:B0-----:R-:W-:Y:S02]  /*93f0*/  PRMT R51, R3, 0x7632, R51 ;  /* 0x0000763203337816 */ /* 0x001fe40000000033 */
[----:B---3--:R-:W-:Y:S01]  /*9400*/  F2FP.BF16.F32.PACK_AB R2, R156, R157 ;  /* 0x0000009d9c02723e */ /* 0x008fe200000010ff */
[----:B------:R4:W-:Y:S03]  /*9410*/  STG.E.U16 desc[UR12][R32.64], R3 ;  /* 0x0000000320007986 */ /* 0x0009e6000c10150c */
[----:B------:R-:W-:Y:S01]  /*9420*/  PRMT R50, R2, 0x7632, R50 ;  /* 0x0000763202327816 */ /* 0x000fe20000000032 */
[----:B------:R-:W3:Y:S04]  /*9430*/  LDL.LU R140, [R1] ;  /* 0x00000000018c7983 */ /* 0x000ee80000300800 */
[----:B------:R-:W3:Y:S01]  /*9440*/  LDL.LU R156, [R1+0x158] ;  /* 0x00015800019c7983 */ /* 0x000ee20000300800 */
[----:B----4-:R-:W-:-:S03]  /*9450*/  F2FP.BF16.F32.PACK_AB R3, R158, R159 ;  /* 0x0000009f9e03723e */ /* 0x010fc600000010ff */
[----:B------:R0:W-:Y:S04]  /*9460*/  STG.E.U16 desc[UR12][R32.64+0x4], R2 ;  /* 0x0000040220007986 */ /* 0x0001e8000c10150c */
[----:B------:R-:W4:Y:S04]  /*9470*/  LDL.LU R157, [R1+0x154] ;  /* 0x00015400019d7983 */ /* 0x000f280000300800 */
[----:B------:R-:W4:Y:S01]  /*9480*/  LDL.LU R158, [R1+0x150] ;  /* 0x00015000019e7983 */ /* 0x000f220000300800 */
[----:B0-----:R-:W-:-:S03]  /*9490*/  F2FP.BF16.F32.PACK_AB R2, R160, R161 ;  /* 0x000000a1a002723e */ /* 0x001fc600000010ff */
[----:B------:R-:W4:Y:S04]  /*94a0*/  LDL.LU R159, [R1+0x14c] ;  /* 0x00014c00019f7983 */ /* 0x000f280000300800 */
[----:B------:R-:W-:Y:S04]  /*94b0*/  STG.E.U16 desc[UR12][R32.64+0x2], R51 ;  /* 0x0000023320007986 */ /* 0x000fe8000c10150c */
[----:B------:R0:W-:Y:S04]  /*94c0*/  STG.E.U16 desc[UR12][R32.64+0x6], R50 ;  /* 0x0000063220007986 */ /* 0x0001e8000c10150c */
[----:B------:R-:W4:Y:S04]  /*94d0*/  LDL.LU R160, [R1+0x148] ;  /* 0x0001480001a07983 */ /* 0x000f280000300800 */
[----:B------:R1:W-:Y:S01]  /*94e0*/  STG.E.U16 desc[UR12][R90.64], R3 ;  /* 0x000000035a007986 */ /* 0x0003e2000c10150c */
[----:B0-----:R-:W-:-:S03]  /*94f0*/  PRMT R32, R3, 0x7632, R32 ;  /* 0x0000763203207816 */ /* 0x001fc60000000020 */
[----:B------:R-:W4:Y:S01]  /*9500*/  LDL.LU R161, [R1+0x144] ;  /* 0x0001440001a17983 */ /* 0x000f220000300800 */
[----:B------:R-:W-:-:S03]  /*9510*/  PRMT R33, R2, 0x7632, R33 ;  /* 0x0000763202217816 */ /* 0x000fc60000000021 */
[----:B------:R0:W-:Y:S01]  /*9520*/  STG.E.U16 desc[UR12][R90.64+0x4], R2 ;  /* 0x000004025a007986 */ /* 0x0001e2000c10150c */
[----:B-1----:R-:W-:-:S03]  /*9530*/  F2FP.BF16.F32.PACK_AB R3, R162, R163 ;  /* 0x000000a3a203723e */ /* 0x002fc600000010ff */
[----:B------:R-:W4:Y:S04]  /*9540*/  LDL.LU R162, [R1+0x140] ;  /* 0x0001400001a27983 */ /* 0x000f280000300800 */
[----:B------:R-:W4:Y:S01]  /*9550*/  LDL.LU R163, [R1+0x13c] ;  /* 0x00013c0001a37983 */ /* 0x000f220000300800 */
[----:B0-----:R-:W-:-:S03]  /*9560*/  F2FP.BF16.F32.PACK_AB R2, R164, R165 ;  /* 0x000000a5a402723e */ /* 0x001fc600000010ff */
[----:B------:R-:W4:Y:S04]  /*9570*/  LDL.LU R164, [R1+0x138] ;  /* 0x0001380001a47983 */ /* 0x000f280000300800 */
[----:B------:R-:W4:Y:S04]  /*9580*/  LDL.LU R165, [R1+0x134] ;  /* 0x0001340001a57983 */ /* 0x000f280000300800 */
[----:B------:R0:W-:Y:S04]  /*9590*/  STG.E.U16 desc[UR12][R90.64+0x2], R32 ;  /* 0x000002205a007986 */ /* 0x0001e8000c10150c */
[----:B------:R1:W-:Y:S04]  /*95a0*/  STG.E.U16 desc[UR12][R90.64+0x6], R33 ;  /* 0x000006215a007986 */ /* 0x0003e8000c10150c */
[----:B------:R2:W-:Y:S01]  /*95b0*/  STG.E.U16 desc[UR12][R30.64], R3 ;  /* 0x000000031e007986 */ /* 0x0005e2000c10150c */
[----:B0-----:R-:W-:-:S02]  /*95c0*/  PRMT R32, R3, 0x7632, R32 ;  /* 0x0000763203207816 */ /* 0x001fc40000000020 */
[----:B-1----:R-:W-:-:S03]  /*95d0*/  PRMT R33, R2, 0x7632, R33 ;  /* 0x0000763202217816 */ /* 0x002fc60000000021 */
[----:B------:R-:W-:Y:S04]  /*95e0*/  STG.E.U16 desc[UR12][R30.64+0x2], R32 ;  /* 0x000002201e007986 */ /* 0x000fe8000c10150c */
[----:B------:R-:W-:Y:S04]  /*95f0*/  STG.E.U16 desc[UR12][R30.64+0x4], R2 ;  /* 0x000004021e007986 */ /* 0x000fe8000c10150c */
[----:B------:R0:W-:Y:S01]  /*9600*/  STG.E.U16 desc[UR12][R30.64+0x6], R33 ;  /* 0x000006211e007986 */ /* 0x0001e2000c10150c */
[----:B------:R-:W-:Y:S02]  /*9610*/  F2FP.BF16.F32.PACK_AB R153, R153, R154 ;  /* 0x0000009a9999723e */ /* 0x000fe400000010ff */
[----:B------:R-:W-:-:S02]  /*9620*/  F2FP.BF16.F32.PACK_AB R151, R151, R152 ;  /* 0x000000989797723e */ /* 0x000fc400000010ff */
[----:B------:R-:W-:Y:S02]  /*9630*/  F2FP.BF16.F32.PACK_AB R149, R149, R150 ;  /* 0x000000969595723e */ /* 0x000fe400000010ff */
[----:B------:R-:W-:Y:S02]  /*9640*/  F2FP.BF16.F32.PACK_AB R147, R147, R148 ;  /* 0x000000949393723e */ /* 0x000fe400000010ff */
[----:B------:R-:W-:Y:S02]  /*9650*/  F2FP.BF16.F32.PACK_AB R145, R145, R146 ;  /* 0x000000929191723e */ /* 0x000fe400000010ff */
[----:B------:R-:W-:Y:S02]  /*9660*/  F2FP.BF16.F32.PACK_AB R143, R143, R144 ;  /* 0x000000908f8f723e */ /* 0x000fe400000010ff */
        /* <DEDUP_REMOVED lines=11> */
[----:B------:R-:W-:Y:S02]  /*9720*/  PRMT R51, R85, 0x7632, R51 ;  /* 0x0000763255337816 */ /* 0x000fe40000000033 */
[----:B------:R-:W-:Y:S02]  /*9730*/  F2FP.BF16.F32.PACK_AB R37, R75, R37 ;  /* 0x000000254b25723e */ /* 0x000fe400000010ff */
[----:B------:R-:W-:-:S02]  /*9740*/  F2FP.BF16.F32.PACK_AB R70, R73, R70 ;  /* 0x000000464946723e */ /* 0x000fc400000010ff */
[----:B------:R-:W-:Y:S02]  /*9750*/  F2FP.BF16.F32.PACK_AB R38, R39, R38 ;  /* 0x000000262726723e */ /* 0x000fe400000010ff */
[----:B------:R-:W-:Y:S02]  /*9760*/  F2FP.BF16.F32.PACK_AB R40, R69, R40 ;  /* 0x000000284528723e */ /* 0x000fe400000010ff */
[----:B------:R-:W-:Y:S02]  /*9770*/  PRMT R52, R37, 0x7632, R52 ;  /* 0x0000763225347816 */ /* 0x000fe40000000034 */
        /* <DEDUP_REMOVED lines=20> */
[----:B------:R-:W-:-:S02]  /*98c0*/  PRMT R56, R124, 0x7632, R56 ;  /* 0x000076327c387816 */ /* 0x000fc40000000038 */
[----:B------:R-:W-:Y:S02]  /*98d0*/  F2FP.BF16.F32.PACK_AB R130, R131, R130 ;  /* 0x000000828382723e */ /* 0x000fe400000010ff */
[----:B------:R-:W-:Y:S02]  /*98e0*/  F2FP.BF16.F32.PACK_AB R132, R133, R132 ;  /* 0x000000848584723e */ /* 0x000fe400000010ff */
[----:B------:R-:W-:Y:S02]  /*98f0*/  F2FP.BF16.F32.PACK_AB R134, R135, R134 ;  /* 0x000000868786723e */ /* 0x000fe400000010ff */
[----:B------:R-:W-:Y:S01]  /*9900*/  F2FP.BF16.F32.PACK_AB R136, R138, R136 ;  /* 0x000000888a88723e */ /* 0x000fe200000010ff */
[----:B------:R-:W-:Y:S01]  /*9910*/  UIADD3.X UR5, URZ, UR5, URZ, UP0, !UPT ;  /* 0x000000053f057290 */ /* 0x000fe200087fe43f */
[----:B------:R-:W-:Y:S01]  /*9920*/  PRMT R57, R134, 0x7632, R57 ;  /* 0x0000763286397816 */ /* 0x000fe20000000039 */
[----:B------:R-:W-:-:S04]  /*9930*/  UISETP.GE.U32.AND UP0, UPT, UR10, UR14, UPT ;  /* 0x0000000e0a00728c */ /* 0x000fc8000bf06070 */
[----:B------:R-:W-:Y:S01]  /*9940*/  UISETP.GE.AND.EX UP0, UPT, UR5, UR15, UPT, UP0 ;  /* 0x0000000f0500728c */ /* 0x000fe2000bf06300 */
[----:B--2---:R-:W-:-:S04]  /*9950*/  F2FP.BF16.F32.PACK_AB R3, R137, R139 ;  /* 0x0000008b8903723e */ /* 0x004fc800000010ff */
[----:B0-----:R-:W-:Y:S01]  /*9960*/  PRMT R31, R3, 0x7632, R31 ;  /* 0x00007632031f7816 */ /* 0x001fe2000000001f */
[----:B------:R0:W-:Y:S04]  /*9970*/  STG.E.U16 desc[UR12][R92.64], R3 ;  /* 0x000000035c007986 */ /* 0x0001e8000c10150c */
[----:B------:R-:W-:Y:S01]  /*9980*/  STG.E.U16 desc[UR12][R92.64+0x2], R31 ;  /* 0x0000021f5c007986 */ /* 0x000fe2000c10150c */
[----:B---3--:R-:W-:Y:S02]  /*9990*/  F2FP.BF16.F32.PACK_AB R155, R155, R156 ;  /* 0x0000009c9b9b723e */ /* 0x008fe400000010ff */
[----:B----4-:R-:W-:-:S04]  /*99a0*/  F2FP.BF16.F32.PACK_AB R157, R157, R158 ;  /* 0x0000009e9d9d723e */ /* 0x010fc800000010ff */
[----:B------:R-:W-:Y:S02]  /*99b0*/  PRMT R30, R157, 0x7632, R30 ;  /* 0x000076329d1e7816 */ /* 0x000fe4000000001e */
[----:B------:R-:W-:Y:S02]  /*99c0*/  F2FP.BF16.F32.PACK_AB R159, R159, R160 ;  /* 0x000000a09f9f723e */ /* 0x000fe400000010ff */
[----:B------:R-:W-:-:S04]  /*99d0*/  F2FP.BF16.F32.PACK_AB R161, R161, R162 ;  /* 0x000000a2a1a1723e */ /* 0x000fc800000010ff */
[----:B0-----:R-:W-:Y:S02]  /*99e0*/  PRMT R3, R161, 0x7632, R3 ;  /* 0x00007632a1037816 */ /* 0x001fe40000000003 */
[----:B------:R-:W-:Y:S02]  /*99f0*/  F2FP.BF16.F32.PACK_AB R163, R163, R164 ;  /* 0x000000a4a3a3723e */ /* 0x000fe400000010ff */
[----:B------:R-:W-:Y:S02]  /*9a00*/  F2FP.BF16.F32.PACK_AB R165, R165, R140 ;  /* 0x0000008ca5a5723e */ /* 0x000fe400000010ff */
[----:B------:R-:W-:Y:S02]  /*9a10*/  PRMT R2, R163, 0x7632, R2 ;  /* 0x00007632a3027816 */ /* 0x000fe40000000002 */
[----:B------:R-:W-:Y:S01]  /*9a20*/  PRMT R50, R165, 0x7632, R50 ;  /* 0x00007632a5327816 */ /* 0x000fe20000000032 */
[----:B------:R-:W-:Y:S04]  /*9a30*/  STG.E.U16 desc[UR12][R92.64+0x4], R165 ;  /* 0x000004a55c007986 */ /* 0x000fe8000c10150c */
[----:B------:R-:W-:Y:S04]  /*9a40*/  STG.E.U16 desc[UR12][R92.64+0x6], R50 ;  /* 0x000006325c007986 */ /* 0x000fe8000c10150c */
[----:B------:R-:W-:Y:S04]  /*9a50*/  STG.E.U16 desc[UR12][R28.64], R163 ;  /* 0x000000a31c007986 */ /* 0x000fe8000c10150c */
[----:B------:R0:W-:Y:S04]  /*9a60*/  STG.E.U16 desc[UR12][R28.64+0x2], R2 ;  /* 0x000002021c007986 */ /* 0x0001e8000c10150c */
[----:B------:R-:W-:Y:S04]  /*9a70*/  STG.E.U16 desc[UR12][R28.64+0x4], R161 ;  /* 0x000004a11c007986 */ /* 0x000fe8000c10150c */
[----:B------:R1:W-:Y:S01]  /*9a80*/  STG.E.U16 desc[UR12][R28.64+0x6], R3 ;  /* 0x000006031c007986 */ /* 0x0003e2000c10150c */
[----:B0-----:R-:W-:-:S03]  /*9a90*/  PRMT R2, R155, 0x7632, R2 ;  /* 0x000076329b027816 */ /* 0x001fc60000000002 */
[----:B------:R-:W-:Y:S01]  /*9aa0*/  STG.E.U16 desc[UR12][R94.64], R159 ;  /* 0x0000009f5e007986 */ /* 0x000fe2000c10150c */
        /* <DEDUP_REMOVED lines=38> */
[----:B------:R-:W-:Y:S04]  /*9d10*/  STG.E.U16 desc[UR12][R100.64+0x2], R50 ;  /* 0x0000023264007986 */ /* 0x000fe8000c10150c */
        /* <DEDUP_REMOVED lines=28> */
[----:B------:R1:W-:Y:S04]  /*9ee0*/  STG.E.U16 desc[UR12][R16.64+0x6], R3 ;  /* 0x0000060310007986 */ /* 0x0003e8000c10150c */
[----:B------:R-:W-:Y:S01]  /*9ef0*/  STG.E.U16 desc[UR12][R14.64], R41 ;  /* 0x000000290e007986 */ /* 0x000fe2000c10150c */
[----:B0-----:R-:W-:-:S02]  /*9f00*/  PRMT R2, R43, 0x7632, R2 ;  /* 0x000076322b027816 */ /* 0x001fc40000000002 */
[----:B-1----:R-:W-:Y:S01]  /*9f10*/  PRMT R17, R41, 0x7632, R17 ;  /* 0x0000763229117816 */ /* 0x002fe20000000011 */
[----:B------:R-:W-:Y:S01]  /*9f20*/  STG.E.U16 desc[UR12][R14.64+0x4], R42 ;  /* 0x0000042a0e007986 */ /* 0x000fe2000c10150c */
[----:B------:R-:W-:-:S03]  /*9f30*/  PRMT R3, R45, 0x7632, R3 ;  /* 0x000076322d037816 */ /* 0x000fc60000000003 */
[----:B------:R-:W-:Y:S04]  /*9f40*/  STG.E.U16 desc[UR12][R14.64+0x2], R17 ;  /* 0x000002110e007986 */ /* 0x000fe8000c10150c */
[----:B------:R0:W-:Y:S04]  /*9f50*/  STG.E.U16 desc[UR12][R14.64+0x6], R18 ;  /* 0x000006120e007986 */ /* 0x0001e8000c10150c */
[----:B------:R-:W-:Y:S04]  /*9f60*/  STG.E.U16 desc[UR12][R106.64], R66 ;  /* 0x000000426a007986 */ /* 0x000fe8000c10150c */
[----:B------:R-:W-:Y:S01]  /*9f70*/  STG.E.U16 desc[UR12][R106.64+0x2], R53 ;  /* 0x000002356a007986 */ /* 0x000fe2000c10150c */
[----:B0-----:R-:W-:-:S03]  /*9f80*/  PRMT R14, R46, 0x7632, R14 ;  /* 0x000076322e0e7816 */ /* 0x001fc6000000000e */
[----:B------:R-:W-:Y:S04]  /*9f90*/  STG.E.U16 desc[UR12][R106.64+0x4], R43 ;  /* 0x0000042b6a007986 */ /* 0x000fe8000c10150c */
[----:B------:R0:W-:Y:S04]  /*9fa0*/  STG.E.U16 desc[UR12][R106.64+0x6], R2 ;  /* 0x000006026a007986 */ /* 0x0001e8000c10150c */
[----:B------:R-:W-:Y:S04]  /*9fb0*/  STG.E.U16 desc[UR12][R12.64], R45 ;  /* 0x0000002d0c007986 */ /* 0x000fe8000c10150c */
[----:B------:R1:W-:Y:S04]  /*9fc0*/  STG.E.U16 desc[UR12][R12.64+0x2], R3 ;  /* 0x000002030c007986 */ /* 0x0003e8000c10150c */
[----:B------:R-:W-:Y:S01]  /*9fd0*/  STG.E.U16 desc[UR12][R12.64+0x4], R46 ;  /* 0x0000042e0c007986 */ /* 0x000fe2000c10150c */
[----:B0-----:R-:W-:-:S03]  /*9fe0*/  PRMT R2, R63, 0x7632, R2 ;  /* 0x000076323f027816 */ /* 0x001fc60000000002 */
[----:B------:R0:W-:Y:S01]  /*9ff0*/  STG.E.U16 desc[UR12][R12.64+0x6], R14 ;  /* 0x0000060e0c007986 */ /* 0x0001e2000c10150c */
[----:B-1----:R-:W-:-:S03]  /*a000*/  PRMT R3, R58, 0x7632, R3 ;  /* 0x000076323a037816 */ /* 0x002fc60000000003 */
[----:B------:R-:W-:Y:S01]  /*a010*/  STG.E.U16 desc[UR12][R108.64], R47 ;  /* 0x0000002f6c007986 */ /* 0x000fe2000c10150c */
[----:B0-----:R-:W-:-:S03]  /*a020*/  PRMT R12, R61, 0x7632, R12 ;  /* 0x000076323d0c7816 */ /* 0x001fc6000000000c */
        /* <DEDUP_REMOVED lines=10> */
[----:B------:R-:W-:Y:S02]  /*a0d0*/  PRMT R55, R120, 0x7632, R55 ;  /* 0x0000763278377816 */ /* 0x000fe40000000037 */
[----:B0-----:R-:W-:Y:S01]  /*a0e0*/  PRMT R11, R117, 0x7632, R11 ;  /* 0x00007632750b7816 */ /* 0x001fe2000000000b */
[----:B------:R0:W-:Y:S04]  /*a0f0*/  STG.E.U16 desc[UR12][R8.64+0x2], R2 ;  /* 0x0000020208007986 */ /* 0x0001e8000c10150c */
[----:B------:R-:W-:Y:S04]  /*a100*/  STG.E.U16 desc[UR12][R8.64+0x4], R117 ;  /* 0x0000047508007986 */ /* 0x000fe8000c10150c */
[----:B------:R1:W-:Y:S04]  /*a110*/  STG.E.U16 desc[UR12][R8.64+0x6], R11 ;  /* 0x0000060b08007986 */ /* 0x0003e8000c10150c */
[----:B------:R2:W-:Y:S01]  /*a120*/  STG.E.U16 desc[UR12][R110.64+0x6], R3 ;  /* 0x000006036e007986 */ /* 0x0005e2000c10150c */
[----:B0-----:R-:W-:-:S03]  /*a130*/  PRMT R2, R123, 0x7632, R2 ;  /* 0x000076327b027816 */ /* 0x001fc60000000002 */
[----:B------:R-:W-:Y:S01]  /*a140*/  STG.E.U16 desc[UR12][R110.64], R120 ;  /* 0x000000786e007986 */ /* 0x000fe2000c10150c */
[----:B-1----:R-:W-:-:S03]  /*a150*/  PRMT R8, R0, 0x7632, R8 ;  /* 0x0000763200087816 */ /* 0x002fc60000000008 */
[----:B------:R-:W-:Y:S01]  /*a160*/  STG.E.U16 desc[UR12][R110.64+0x2], R55 ;  /* 0x000002376e007986 */ /* 0x000fe2000c10150c */
[----:B--2---:R-:W-:-:S03]  /*a170*/  PRMT R3, R128, 0x7632, R3 ;  /* 0x0000763280037816 */ /* 0x004fc60000000003 */
[----:B------:R-:W-:Y:S04]  /*a180*/  STG.E.U16 desc[UR12][R110.64+0x4], R119 ;  /* 0x000004776e007986 */ /* 0x000fe8000c10150c */
[----:B------:R-:W-:Y:S04]  /*a190*/  STG.E.U16 desc[UR12][R112.64], R124 ;  /* 0x0000007c70007986 */ /* 0x000fe8000c10150c */
[----:B------:R-:W-:Y:S04]  /*a1a0*/  STG.E.U16 desc[UR12][R112.64+0x2], R56 ;  /* 0x0000023870007986 */ /* 0x000fe8000c10150c */
[----:B------:R-:W-:Y:S04]  /*a1b0*/  STG.E.U16 desc[UR12][R112.64+0x4], R123 ;  /* 0x0000047b70007986 */ /* 0x000fe8000c10150c */
[----:B------:R0:W-:Y:S04]  /*a1c0*/  STG.E.U16 desc[UR12][R112.64+0x6], R2 ;  /* 0x0000060270007986 */ /* 0x0001e8000c10150c */
[----:B------:R-:W-:Y:S04]  /*a1d0*/  STG.E.U16 desc[UR12][R6.64], R128 ;  /* 0x0000008006007986 */ /* 0x000fe8000c10150c */
[----:B------:R-:W-:Y:S04]  /*a1e0*/  STG.E.U16 desc[UR12][R6.64+0x2], R3 ;  /* 0x0000020306007986 */ /* 0x000fe8000c10150c */
[----:B------:R1:W-:Y:S01]  /*a1f0*/  STG.E.U16 desc[UR12][R6.64+0x4], R0 ;  /* 0x0000040006007986 */ /* 0x0003e2000c10150c */
[----:B0-----:R-:W-:-:S03]  /*a200*/  PRMT R2, R130, 0x7632, R2 ;  /* 0x0000763282027816 */ /* 0x001fc60000000002 */
[----:B------:R0:W-:Y:S04]  /*a210*/  STG.E.U16 desc[UR12][R6.64+0x6], R8 ;  /* 0x0000060806007986 */ /* 0x0001e8000c10150c */
[----:B------:R2:W-:Y:S01]  /*a220*/  STG.E.U16 desc[UR12][R4.64], R130 ;  /* 0x0000008204007986 */ /* 0x0005e2000c10150c */
[----:B-1----:R-:W-:Y:S02]  /*a230*/  PRMT R0, R136, 0x7632, R0 ;  /* 0x0000763288007816 */ /* 0x002fe40000000000 */
[----:B0-----:R-:W-:Y:S01]  /*a240*/  PRMT R7, R132, 0x7632, R7 ;  /* 0x0000763284077816 */ /* 0x001fe20000000007 */
        /* <DEDUP_REMOVED lines=9> */
[----:B--2---:R-:W-:Y:S05]  /*a2e0*/  @!P1 BRA `(.L_x_878) ;  /* 0xffffff6000ec9947 */ /* 0x004fea000383ffff */
[----:B------:R-:W-:Y:S05]  /*a2f0*/  EXIT ;  /* 0x000000000000794d */ /* 0x000fea0003800000 */
.L_x_879:
        /* <DEDUP_REMOVED lines=16> */
.L_x_1828:


//--------------------- .text._ZN13group_norm_v214gn_cuda_kernelI13__nv_bfloat16Li320ELi2ELi16ELi40ELi4096ELb1ELi64ELi320ELi320ELi4ELb1ELi4ELb0ELb0ENS_16CompileConditionILi900EEEEEvPT_PKS4_S7_S7_flPfS8_Pj --------------------------
	.section	.text._ZN13group_norm_v214gn_cuda_kernelI13__nv_bfloat16Li320ELi2ELi16ELi40ELi4096ELb1ELi64ELi320ELi320ELi4ELb1ELi4ELb0ELb0ENS_16CompileConditionILi900EEEEEvPT_PKS4_S7_S7_flPfS8_Pj,"ax",@progbits
	.align	128
        .global         _ZN13group_norm_v214gn_cuda_kernelI13__nv_bfloat16Li320ELi2ELi16ELi40ELi4096ELb1ELi64ELi320ELi320ELi4ELb1ELi4ELb0ELb0ENS_16CompileConditionILi900EEEEEvPT_PKS4_S7_S7_flPfS8_Pj
        .type           _ZN13group_norm_v214gn_cuda_kernelI13__nv_bfloat16Li320ELi2ELi16ELi40ELi4096ELb1ELi64ELi320ELi320ELi4ELb1ELi4ELb0ELb0ENS_16CompileConditionILi900EEEEEvPT_PKS4_S7_S7_flPfS8_Pj,@function
        .size           _ZN13group_norm_v214gn_cuda_kernelI13__nv_bfloat16Li320ELi2ELi16ELi40ELi4096ELb1ELi64ELi320ELi320ELi4ELb1ELi4ELb0ELb0ENS_16CompileConditionILi900EEEEEvPT_PKS4_S7_S7_flPfS8_Pj,(.L_x_1829 - _ZN13group_norm_v214gn_cuda_kernelI13__nv_bfloat16Li320ELi2ELi16ELi40ELi4096ELb1ELi64ELi320ELi320ELi4ELb1ELi4ELb0ELb0ENS_16CompileConditionILi900EEEEEvPT_PKS4_S7_S7_flPfS8_Pj)
        .other          _ZN13group_norm_v214gn_cuda_kernelI13__nv_bfloat16Li320ELi2ELi16ELi40ELi4096ELb1ELi64ELi320ELi320ELi4ELb1ELi4ELb0ELb0ENS_16CompileConditionILi900EEEEEvPT_PKS4_S7_S7_flPfS8_Pj,@"STO_CUDA_ENTRY STV_DEFAULT"
_ZN13group_norm_v214gn_cuda_kernelI13__nv_bfloat16Li320ELi2ELi16ELi40ELi4096ELb1ELi64ELi320ELi320ELi4ELb1ELi4ELb0ELb0ENS_16CompileConditionILi900EEEEEvPT_PKS4_S7_S7_flPfS8_Pj:
.text._ZN13group_norm_v214gn_cuda_kernelI13__nv_bfloat16Li320ELi2ELi16ELi40ELi4096ELb1ELi64ELi320ELi320ELi4ELb1ELi4ELb0ELb0ENS_16CompileConditionILi900EEEEEvPT_PKS4_S7_S7_flPfS8_Pj:
        /* <DEDUP_REMOVED lines=11> */
[----:B------:R-:W-:-:S05]  /*00b0*/  LOP3.LUT R0, R4, 0x1, RZ, 0xc0, !PT ;  /* 0x0000000104007812 */ /* 0x000fca00078ec0ff */
        /* <DEDUP_REMOVED lines=70> */
[----:B------:R-:W-:Y:S01]  /*0520*/  STL [R1+0x8c], R5 ;  /* 0x00008c0501007387 */ /* 0x000fe20000100800 */
[----:B------:R-:W-:-:S03]  /*0530*/  HFMA2.MMA R18, -RZ, RZ, 0, 0 ;  /* 0x00000000ff127435 */ /* 0x000fc600000001ff */
[----:B------:R-:W-:Y:S01]  /*0540*/  STL [R1+0x88], R4 ;  /* 0x0000880401007387 */ /* 0x000fe20000100800 */
[----:B0-----:R-:W-:-:S05]  /*0550*/  IADD3 R0, R3, R20, RZ ;  /* 0x0000001403007210 */ /* 0x001fca0007ffe0ff */
[----:B------:R0:W-:Y:S02]  /*0560*/  STL [R1+0x84], R0 ;  /* 0x0000840001007387 */ /* 0x0001e40000100800 */
[----:B0-----:R-:W-:-:S05]  /*0570*/  LEA R0, R2, UR5, 0x3 ;  /* 0x0000000502007c11 */ /* 0x001fca000f8e18ff */
[----:B------:R0:W-:Y:S02]  /*0580*/  STL [R1+0xac], R0 ;  /* 0x0000ac0001007387 */ /* 0x0001e40000100800 */
.L_x_886:
[----:B------:R-:W1:Y:S01]  /*0590*/  S2R R4, SR_TID.X ;  /* 0x0000000000047919 */ /* 0x000e620000002100 */
[----:B------:R-:W-:Y:S01]  /*05a0*/  MOV R21, RZ ;  /* 0x000000ff00157202 */ /* 0x000fe20000000f00 */
        /* <DEDUP_REMOVED lines=12> */
[----:B------:R-:W-:-:S03]  /*0670*/  IMAD R5, R18, 0x280000, RZ ;  /* 0x0028000012057824 */ /* 0x000fc600078e02ff */
        /* <DEDUP_REMOVED lines=19> */
[----:B------:R-:W-:Y:S01]  /*07b0*/  IADD3 R3, R21, 0x1e00, RZ ;  /* 0x00001e0015037810 */ /* 0x000fe20007ffe0ff */
[----:B------:R0:W-:Y:S01]  /*07c0*/  STL [R1], R4 ;  /* 0x0000000401007387 */ /* 0x0001e20000100800 */
        /* <DEDUP_REMOVED lines=72> */
[----:B0-----:R-:W-:-:S04]  /*0c50*/  IADD3 R4, P0, R3, R2, RZ ;  /* 0x0000000203047210 */ /* 0x001fc80007f1e0ff */
[----:B------:R-:W-:Y:S02]  /*0c60*/  IADD3.X R22, RZ, R0, RZ, P0, !PT ;  /* 0x00000000ff167210 */ /* 0x000fe400007fe4ff */
[C---:B------:R-:W-:Y:S02]  /*0c70*/  LEA R36, P0, R4.reuse, UR8, 0x1 ;  /* 0x0000000804247c11 */ /* 0x040fe4000f8008ff */
[----:B------:R-:W-:Y:S01]  /*0c80*/  IADD3 R3, R21, 0x8c00, RZ ;  /* 0x00008c0015037810 */ /* 0x000fe20007ffe0ff */
[----:B------:R0:W-:Y:S01]  /*0c90*/  STL [R1+0x54], R22 ;  /* 0x0000541601007387 */ /* 0x0001e20000100800 */
[----:B------:R-:W-:Y:S02]  /*0ca0*/  LEA.HI.X R37, R4, UR9, R22, 0x1, P0 ;  /* 0x0000000904257c11 */ /* 0x000fe400080f0c16 */
[----:B------:R-:W-:-:S04]  /*0cb0*/  IADD3 R3, P0, R3, R2, RZ ;  /* 0x0000000203037210 */ /* 0x000fc80007f1e0ff */
[----:B------:R-:W4:Y:S01]  /*0cc0*/  LDG.E.64.CONSTANT R36, desc[UR6][R36.64] ;  /* 0x0000000624247981 */ /* 0x000f22000c1e9b00 */
[----:B0-----:R-:W-:Y:S02]  /*0cd0*/  IADD3.X R22, RZ, R0, RZ, P0, !PT ;  /* 0x00000000ff167210 */ /* 0x001fe400007fe4ff */
[----:B------:R-:W-:Y:S02]  /*0ce0*/  LEA R34, P0, R3, UR8, 0x1 ;  /* 0x0000000803227c11 */ /* 0x000fe4000f8008ff */
[----:B------:R-:W-:Y:S01]  /*0cf0*/  IADD3 R21, R21, 0x9600, RZ ;  /* 0x0000960015157810 */ /* 0x000fe20007ffe0ff */
[----:B------:R-:W-:Y:S01]  /*0d00*/  STL [R1+0x64], R22 ;  /* 0x0000641601007387 */ /* 0x000fe20000100800 */
[----:B------:R-:W-:-:S06]  /*0d10*/  LEA.HI.X R35, R3, UR9, R22, 0x1, P0 ;  /* 0x0000000903237c11 */ /* 0x000fcc00080f0c16 */
[----:B------:R-:W4:Y:S01]  /*0d20*/  LDG.E.64.CONSTANT R34, desc[UR6][R34.64] ;  /* 0x0000000622227981 */ /* 0x000f22000c1e9b00 */
[----:B------:R-:W-:-:S04]  /*0d30*/  IADD3 R2, P0, R21, R2, RZ ;  /* 0x0000000215027210 */ /* 0x000fc80007f1e0ff */
[----:B------:R-:W-:Y:S02]  /*0d40*/  IADD3.X R0, RZ, R0, RZ, P0, !PT ;  /* 0x00000000ff007210 */ /* 0x000fe400007fe4ff */
[----:B------:R-:W-:Y:S02]  /*0d50*/  LEA R32, P0, R2, UR8, 0x1 ;  /* 0x0000000802207c11 */ /* 0x000fe4000f8008ff */
[----:B------:R-:W-:Y:S01]  /*0d60*/  SHF.L.U32 R28, R20, 0x1, RZ ;  /* 0x00000001141c7819 */ /* 0x000fe200000006ff */
[----:B------:R0:W-:Y:S01]  /*0d70*/  STL [R1+0x60], R0 ;  /* 0x0000600001007387 */ /* 0x0001e20000100800 */
        /* <DEDUP_REMOVED lines=11> */
[----:B------:R-:W-:Y:S01]  /*0e30*/  BSSY B0, `(.L_x_880) ;  /* 0x000010f000007945 */ /* 0x000fe20003800000 */
[C---:B--2---:R-:W-:Y:S02]  /*0e40*/  PRMT R23, R62.reuse, 0x7632, R23 ;  /* 0x000076323e177816 */ /* 0x044fe40000000017 */
[----:B0-----:R-:W-:Y:S02]  /*0e50*/  SHF.L.U32 R0, R62, 0x10, RZ ;  /* 0x000000103e007819 */ /* 0x001fe400000006ff */
[----:B------:R-:W-:-:S02]  /*0e60*/  SHF.L.U32 R23, R23, 0x10, RZ ;  /* 0x0000001017177819 */ /* 0x000fc400000006ff */
[C---:B------:R-:W-:Y:S01]  /*0e70*/  SHF.L.U32 R86, R63.reuse, 0x10, RZ ;  /* 0x000000103f567819 */ /* 0x040fe200000006ff */
[----:B------:R-:W-:Y:S01]  /*0e80*/  FADD.FTZ R22, RZ, R0 ;  /* 0x00000000ff167221 */ /* 0x000fe20000010000 */
        /* <DEDUP_REMOVED lines=10> */
[--C-:B------:R-:W-:Y:S01]  /*0f30*/  FFMA.FTZ R21, R21, R21, R20.reuse ;  /* 0x0000001515157223 */ /* 0x100fe20000010014 */
        /* <DEDUP_REMOVED lines=168> */
[C---:B------:R-:W-:Y:S02]  /*19c0*/  SHF.L.U32 R69, R37.reuse, 0x10, RZ ;  /* 0x0000001025457819 */ /* 0x040fe400000006ff */
        /* <DEDUP_REMOVED lines=12> */
[----:B------:R-:W-:Y:S01]  /*1a90*/  PRMT R65, R34, 0x7632, R65 ;  /* 0x0000763222417816 */ /* 0x000fe20000000041 */
[----:B------:R-:W0:Y:S01]  /*1aa0*/  S2R R67, SR_TID.X ;  /* 0x0000000000437919 */ /* 0x000e220000002100 */
[----:B------:R-:W-:Y:S01]  /*1ab0*/  FADD.FTZ R66, R66, R70 ;  /* 0x0000004642427221 */ /* 0x000fe20000010000 */
[----:B------:R-:W-:Y:S01]  /*1ac0*/  FFMA.FTZ R64, R70, R70, R64 ;  /* 0x0000004646407223 */ /* 0x000fe20000010040 */
[----:B------:R-:W-:-:S02]  /*1ad0*/  SHF.L.U32 R65, R65, 0x10, RZ ;  /* 0x0000001041417819 */ /* 0x000fc400000006ff */
[----:B------:R-:W-:Y:S02]  /*1ae0*/  SHF.L.U32 R71, R35, 0x10, RZ ;  /* 0x0000001023477819 */ /* 0x000fe400000006ff */
[----:B------:R-:W-:Y:S01]  /*1af0*/  SHF.L.U32 R72, R32, 0x10, RZ ;  /* 0x0000001020487819 */ /* 0x000fe200000006ff */
        /* <DEDUP_REMOVED lines=8> */
[--C-:B------:R-:W-:Y:S01]  /*1b80*/  FFMA.FTZ R64, R64, R64, R65.reuse ;  /* 0x0000004040407223 */ /* 0x100fe20000010041 */
[----:B------:R-:W-:Y:S02]  /*1b90*/  PRMT R65, R32, 0x7632, R65 ;  /* 0x0000763220417816 */ /* 0x000fe40000000041 */
[----:B------:R-:W-:Y:S01]  /*1ba0*/  FADD.FTZ R66, R66, R72 ;  /* 0x0000004842427221 */ /* 0x000fe20000010000 */
[----:B------:R-:W-:Y:S01]  /*1bb0*/  FFMA.FTZ R64, R72, R72, R64 ;  /* 0x0000004848407223 */ /* 0x000fe20000010040 */
[----:B------:R-:W-:-:S05]  /*1bc0*/  SHF.L.U32 R65, R65, 0x10, RZ ;  /* 0x0000001041417819 */ /* 0x000fca00000006ff */
[----:B------:R-:W-:Y:S01]  /*1bd0*/  FADD.FTZ R66, R66, R65 ;  /* 0x0000004142427221 */ /* 0x000fe20000010000 */
[--C-:B------:R-:W-:Y:S01]  /*1be0*/  FFMA.FTZ R65, R65, R65, R64.reuse ;  /* 0x0000004141417223 */ /* 0x100fe20000010040 */
[----:B------:R-:W-:Y:S02]  /*1bf0*/  PRMT R64, R33, 0x7632, R64 ;  /* 0x0000763221407816 */ /* 0x000fe40000000040 */
[----:B0-----:R-:W-:Y:S01]  /*1c00*/  ISETP.GT.U32.AND P0, PT, R67, 0x1f, PT ;  /* 0x0000001f4300780c */ /* 0x001fe20003f04070 */
[----:B------:R-:W-:Y:S01]  /*1c10*/  FFMA.FTZ R65, R73, R73, R65 ;  /* 0x0000004949417223 */ /* 0x000fe20000010041 */
[----:B------:R-:W-:Y:S01]  /*1c20*/  SHF.L.U32 R64, R64, 0x10, RZ ;  /* 0x0000001040407819 */ /* 0x000fe200000006ff */
[----:B------:R-:W-:-:S04]  /*1c30*/  FADD.FTZ R66, R66, R73 ;  /* 0x0000004942427221 */ /* 0x000fc80000010000 */
[----:B------:R-:W-:Y:S01]  /*1c40*/  FFMA.FTZ R65, R64, R64, R65 ;  /* 0x0000004040417223 */ /* 0x000fe20000010041 */
[----:B------:R-:W-:-:S05]  /*1c50*/  FADD.FTZ R64, R66, R64 ;  /* 0x0000004042407221 */ /* 0x000fca0000010000 */
[----:B------:R0:W-:Y:S02]  /*1c60*/  STS.64 [R93], R64 ;  /* 0x000000405d007388 */ /* 0x0001e40000000a00 */
[----:B0-----:R-:W-:Y:S01]  /*1c70*/  CS2R R64, SRZ ;  /* 0x0000000000407805 */ /* 0x001fe2000001ff00 */
[----:B------:R-:W-:Y:S06]  /*1c80*/  BAR.SYNC.DEFER_BLOCKING 0x0 ;  /* 0x0000000000007b1d */ /* 0x000fec0000010000 */
[----:B------:R-:W-:Y:S05]  /*1c90*/  @P0 BRA `(.L_x_881) ;  /* 0x0000000000a00947 */ /* 0x000fea0003800000 */
[----:B------:R-:W2:Y:S04]  /*1ca0*/  LDL R66, [R1+0xa8] ;  /* 0x0000a80001427983 */ /* 0x000ea80000100800 */
[----:B------:R-:W3:Y:S04]  /*1cb0*/  LDL R67, [R1+0xa4] ;  /* 0x0000a40001437983 */ /* 0x000ee80000100800 */
[----:B------:R-:W4:Y:S04]  /*1cc0*/  LDL R93, [R1+0x9c] ;  /* 0x00009c00015d7983 */ /* 0x000f280000100800 */
        /* <DEDUP_REMOVED lines=8> */
[----:B0-----:R-:W-:Y:S01]  /*1d50*/  FADD.FTZ R66, R66, R64 ;  /* 0x0000004042427221 */ /* 0x001fe20000010000 */
[----:B------:R-:W-:Y:S02]  /*1d60*/  FADD.FTZ R67, R67, R65 ;  /* 0x0000004143437221 */ /* 0x000fe40000010000 */
[----:B----4-:R0:W1:Y:S04]  /*1d70*/  LDS.64 R64, [R93] ;  /* 0x000000005d407984 */ /* 0x0100680000000a00 */
[----:B0-----:R-:W2:Y:S01]  /*1d80*/  LDL R93, [R1+0x84] ;  /* 0x00008400015d7983 */ /* 0x001ea20000100800 */
        /* <DEDUP_REMOVED lines=22> */
[----:B--2---:R-:W0:Y:S02]  /*1ef0*/  LDS.64 R64, [R93] ;  /* 0x000000005d407984 */ /* 0x004e240000000a00 */
[----:B0-----:R-:W-:Y:S01]  /*1f00*/  FADD.FTZ R64, R66, R64 ;  /* 0x0000004042407221 */ /* 0x001fe20000010000 */
[----:B------:R-:W-:-:S07]  /*1f10*/  FADD.FTZ R65, R67, R65 ;  /* 0x0000004143417221 */ /* 0x000fce0000010000 */
.L_x_881:
[----:B------:R-:W-:Y:S05]  /*1f20*/  BSYNC B0 ;  /* 0x0000000000007941 */ /* 0x000fea0003800000 */
.L_x_880:
[----:B------:R0:W-:Y:S04]  /*1f30*/  STL [R1+0xcc], R5 ;  /* 0x0000cc0501007387 */ /* 0x0001e80000100800 */
[----:B------:R-:W1:Y:S04]  /*1f40*/  SHFL.BFLY PT, R67, R65, 0x2, 0x1f ;  /* 0x0c401f0041437f89 */ /* 0x000e6800000e0000 */
[----:B------:R-:W2:Y:S01]  /*1f50*/  SHFL.BFLY PT, R93, R64, 0x2, 0x1f ;  /* 0x0c401f00405d7f89 */ /* 0x000ea200000e0000 */
[----:B0-----:R-:W0:Y:S03]  /*1f60*/  S2R R5, SR_TID.X ;  /* 0x0000000000057919 */ /* 0x001e260000002100 */
[----:B------:R3:W-:Y:S04]  /*1f70*/  STL [R1+0xc8], R4 ;  /* 0x0000c80401007387 */ /* 0x0007e80000100800 */
[----:B------:R4:W-:Y:S04]  /*1f80*/  STL.64 [R1+0xc0], R2 ;  /* 0x0000c00201007387 */ /* 0x0009e80000100a00 */
[----:B------:R-:W-:Y:S01]  /*1f90*/  STL [R1+0xb4], R0 ;  /* 0x0000b40001007387 */ /* 0x000fe20000100800 */
[----:B-1----:R-:W-:Y:S01]  /*1fa0*/  FADD.FTZ R65, R67, R65 ;  /* 0x0000004143417221 */ /* 0x002fe20000010000 */
[----:B---3--:R-:W1:Y:S01]  /*1fb0*/  S2R R4, SR_CTAID.X ;  /* 0x0000000000047919 */ /* 0x008e620000002500 */
[----:B--2---:R-:W-:-:S03]  /*1fc0*/  FADD.FTZ R93, R93, R64 ;  /* 0x000000405d5d7221 */ /* 0x004fc60000010000 */
[----:B------:R-:W-:Y:S04]  /*1fd0*/  SHFL.BFLY PT, R0, R65, 0x1, 0x1f ;  /* 0x0c201f0041007f89 */ /* 0x000fe800000e0000 */
[----:B------:R-:W2:Y:S01]  /*1fe0*/  SHFL.BFLY PT, R64, R93, 0x1, 0x1f ;  /* 0x0c201f005d407f89 */ /* 0x000ea200000e0000 */
[----:B0-----:R-:W-:Y:S02]  /*1ff0*/  LOP3.LUT P0, RZ, R5, 0xffffffe3, RZ, 0xc0, !PT ;  /* 0xffffffe305ff7812 */ /* 0x001fe4000780c0ff */
[----:B------:R-:W-:Y:S02]  /*2000*/  SHF.R.U32.HI R67, RZ, 0x2, R5 ;  /* 0x00000002ff437819 */ /* 0x000fe40000011605 */
[----:B------:R-:W0:Y:S09]  /*2010*/  S2R R5, SR_CTAID.Y ;  /* 0x0000000000057919 */ /* 0x000e320000002600 */
[----:B------:R-:W0:Y:S01]  /*2020*/  @!P0 LDC R66, c[0x0][0x10] ;  /* 0x00000400ff428b82 */ /* 0x000e220000000800 */
[----:B------:R-:W-:-:S07]  /*2030*/  @!P0 SHF.L.U32 R67, R67, 0x6, RZ ;  /* 0x0000000643438819 */ /* 0x000fce00000006ff */
[----:B----4-:R-:W3:Y:S01]  /*2040*/  @!P0 LDC.64 R2, c[0x0][0x248] ;  /* 0x00009200ff028b82 */ /* 0x010ee20000000a00 */
[----:B-1----:R-:W-:Y:S01]  /*2050*/  @!P0 LOP3.LUT R67, R67, 0xffffffc0, R4, 0xe2, !PT ;  /* 0xffffffc043438812 */ /* 0x002fe200078ee204 */
[----:B--2---:R-:W-:Y:S01]  /*2060*/  FADD.FTZ R64, R93, R64 ;  /* 0x000000405d407221 */ /* 0x004fe20000010000 */
[----:B0-----:R-:W-:Y:S02]  /*2070*/  @!P0 IMAD R66, R66, UR4, R5 ;  /* 0x0000000442428c24 */ /* 0x001fe4000f8e0205 */
[----:B------:R-:W-:Y:S01]  /*2080*/  FADD.FTZ R65, R65, R0 ;  /* 0x0000000041417221 */ /* 0x000fe20000010000 */
[----:B------:R-:W-:Y:S01]  /*2090*/  PRMT R93, R44, 0x7632, R93 ;  /* 0x000076322c5d7816 */ /* 0x000fe2000000005d */
[----:B------:R0:W5:Y:S01]  /*20a0*/  LDL.LU R5, [R1+0xcc] ;  /* 0x0000cc0001057983 */ /* 0x0001620000300800 */
[----:B------:R-:W-:Y:S02]  /*20b0*/  @!P0 LEA R66, R66, R67, 0x9 ;  /* 0x0000004342428211 */ /* 0x000fe400078e48ff */
[----:B------:R-:W-:Y:S01]  /*20c0*/  PRMT R45, R45, 0x7632, R45 ;  /* 0x000076322d2d7816 */ /* 0x000fe2000000002d */
[----:B------:R0:W5:Y:S01]  /*20d0*/  LDL.LU R4, [R1+0xc8] ;  /* 0x0000c80001047983 */ /* 0x0001620000300800 */
[----:B------:R-:W-:-:S05]  /*20e0*/  @!P0 SHF.L.U32 R66, R66, 0x1, RZ ;  /* 0x0000000142428819 */ /* 0x000fca00000006ff */
[----:B---3--:R-:W-:Y:S01]  /*20f0*/  @!P0 IMAD.WIDE.U32 R66, R66, 0x4, R2 ;  /* 0x0000000442428825 */ /* 0x008fe200078e0002 */
[----:B------:R-:W-:Y:S01]  /*2100*/  PRMT R44, R42, 0x7632, R44 ;  /* 0x000076322a2c7816 */ /* 0x000fe2000000002c */
[----:B------:R0:W5:Y:S04]  /*2110*/  LDL.LU.64 R2, [R1+0xc0] ;  /* 0x0000c00001027983 */ /* 0x0001680000300a00 */
[----:B------:R1:W-:Y:S01]  /*2120*/  @!P0 STG.E.64 desc[UR6][R66.64], R64 ;  /* 0x0000004042008986 */ /* 0x0003e2000c101b06 */
[----:B------:R-:W-:Y:S02]  /*2130*/  PRMT R43, R43, 0x7632, R43 ;  /* 0x000076322b2b7816 */ /* 0x000fe4000000002b */
[----:B------:R-:W-:Y:S01]  /*2140*/  PRMT R42, R40, 0x7632, R42 ;  /* 0x00007632282a7816 */ /* 0x000fe2000000002a */
[----:B------:R0:W5:Y:S01]  /*2150*/  LDL.LU R0, [R1+0xb4] ;  /* 0x0000b40001007983 */ /* 0x0001620000300800 */
        /* <DEDUP_REMOVED lines=8> */
[----:B-1----:R-:W1:Y:S01]  /*21e0*/  S2R R65, SR_TID.X ;  /* 0x0000000000417919 */ /* 0x002e620000002100 */
        /* <DEDUP_REMOVED lines=24> */
[----:B-1----:R-:W-:Y:S02]  /*2370*/  ISETP.NE.AND P1, PT, R65, RZ, PT ;  /* 0x000000ff4100720c */ /* 0x002fe40003f25270 */
        /* <DEDUP_REMOVED lines=8> */
[----:B------:R-:W-:Y:S01]  /*2400*/  BAR.SYNC.DEFER_BLOCKING 0x0 ;  /* 0x0000000000007b1d */ /* 0x000fe20000010000 */
[----:B------:R-:W-:-:S05]  /*2410*/  ISETP.GT.U32.AND P0, PT, R65, 0xff, PT ;  /* 0x000000ff4100780c */ /* 0x000fca0003f04070 */
[----:B------:R-:W-:Y:S08]  /*2420*/  @P1 BRA `(.L_x_882) ;  /* 0x0000000000441947 */ /* 0x000ff00003800000 */
        /* <DEDUP_REMOVED lines=11> */
.L_x_883:
[----:B------:R-:W2:Y:S04]  /*24e0*/  LD.E.STRONG.GPU R35, desc[UR6][R32.64] ;  /* 0x0000000620237980 */ /* 0x000ea8000c10f900 */
[----:B--2---:R-:W-:Y:S01]  /*24f0*/  CCTL.IVALL ;  /* 0x00000000ff00798f */ /* 0x004fe20002000000 */
[----:B------:R-:W-:Y:S05]  /*2500*/  YIELD ;  /* 0x0000000000007946 */ /* 0x000fea0003800000 */
[----:B-----5:R-:W-:-:S04]  /*2510*/  LOP3.LUT R35, R35, R34, RZ, 0x3c, !PT ;  /* 0x0000002223237212 */ /* 0x020fc800078e3cff */
[----:B------:R-:W-:-:S13]  /*2520*/  ISETP.GT.AND P1, PT, R35, -0x1, PT ;  /* 0xffffffff2300780c */ /* 0x000fda0003f24270 */
[----:B------:R-:W-:Y:S05]  /*2530*/  @P1 BRA `(.L_x_883) ;  /* 0xfffffffc00e81947 */ /* 0x000fea000383ffff */
.L_x_882:
[----:B------:R-:W-:Y:S05]  /*2540*/  WARPSYNC.ALL ;  /* 0x0000000000007948 */ /* 0x000fea0003800000 */
[----:B0----5:R-:W-:Y:S02]  /*2550*/  PRMT R37, R30, 0x7632, R37 ;  /* 0x000076321e257816 */ /* 0x021fe40000000025 */
[----:B------:R-:W-:Y:S02]  /*2560*/  PRMT R36, R31, 0x7632, R36 ;  /* 0x000076321f247816 */ /* 0x000fe40000000024 */
[----:B------:R-:W-:Y:S02]  /*2570*/  PRMT R39, R28, 0x7632, R39 ;  /* 0x000076321c277816 */ /* 0x000fe40000000027 */
[----:B------:R-:W-:Y:S01]  /*2580*/  PRMT R38, R29, 0x7632, R38 ;  /* 0x000076321d267816 */ /* 0x000fe20000000026 */
[----:B------:R-:W0:Y:S01]  /*2590*/  S2R R42, SR_TID.X ;  /* 0x00000000002a7919 */ /* 0x000e220000002100 */
[----:B------:R-:W1:Y:S01]  /*25a0*/  @!P0 LDC R33, c[0x0][0x10] ;  /* 0x00000400ff218b82 */ /* 0x000e620000000800 */
[----:B------:R-:W-:Y:S01]  /*25b0*/  ULDC.64 UR8, c[0x0][0x240] ;  /* 0x0000900000087ab9 */ /* 0x000fe20000000a00 */
[----:B------:R-:W1:Y:S06]  /*25c0*/  S2R R43, SR_CTAID.Y ;  /* 0x00000000002b7919 */ /* 0x000e6c0000002600 */
[----:B------:R-:W2:Y:S01]  /*25d0*/  @!P0 LDC.64 R40, c[0x0][0x248] ;  /* 0x00009200ff288b82 */ /* 0x000ea20000000a00 */
[----:B0-----:R-:W-:Y:S01]  /*25e0*/  @!P0 SHF.L.U32 R32, R42, 0x1, RZ ;  /* 0x000000012a208819 */ /* 0x001fe200000006ff */
[----:B-1----:R-:W-:-:S03]  /*25f0*/  @!P0 IMAD R33, R33, UR4, R43 ;  /* 0x0000000421218c24 */ /* 0x002fc6000f8e022b */
[----:B------:R-:W-:-:S04]  /*2600*/  @!P0 LOP3.LUT R32, R32, 0x7fffffc0, RZ, 0xc0, !PT ;  /* 0x7fffffc020208812 */ /* 0x000fc800078ec0ff */
[----:B------:R-:W-:Y:S02]  /*2610*/  @!P0 LEA R32, R33, R32, 0x9 ;  /* 0x0000002021208211 */ /* 0x000fe400078e48ff */
[----:B------:R-:W-:-:S04]  /*2620*/  @!P0 LOP3.LUT R33, R42, 0x1f, RZ, 0xc0, !PT ;  /* 0x0000001f2a218812 */ /* 0x000fc800078ec0ff */
[----:B------:R-:W-:-:S04]  /*2630*/  @!P0 IADD3 R32, R32, R33, RZ ;  /* 0x0000002120208210 */ /* 0x000fc80007ffe0ff */
[----:B------:R-:W-:-:S04]  /*2640*/  @!P0 SHF.L.U32 R34, R32, 0x1, RZ ;  /* 0x0000000120228819 */ /* 0x000fc800000006ff */
[C---:B------:R-:W-:Y:S01]  /*2650*/  @!P0 IADD3 R32, R34.reuse, 0x40, RZ ;  /* 0x0000004022208810 */ /* 0x040fe20007ffe0ff */
[--C-:B--2---:R-:W-:Y:S01]  /*2660*/  @!P0 IMAD.WIDE.U32 R34, R34, 0x4, R40.reuse ;  /* 0x0000000422228825 */ /* 0x104fe200078e0028 */
[----:B------:R-:W-:Y:S03]  /*2670*/  BAR.SYNC.DEFER_BLOCKING 0x0 ;  /* 0x0000000000007b1d */ /* 0x000fe60000010000 */
[----:B------:R-:W-:-:S03]  /*2680*/  @!P0 IMAD.WIDE.U32 R32, R32, 0x4, R40 ;  /* 0x0000000420208825 */ /* 0x000fc600078e0028 */
[----:B------:R-:W2:Y:S04]  /*2690*/  @!P0 LDG.E.64 R34, desc[UR6][R34.64] ;  /* 0x0000000622228981 */ /* 0x000ea8000c1e1b00 */
[----:B------:R-:W3:Y:S01]  /*26a0*/  @!P0 LDG.E.64 R32, desc[UR6][R32.64] ;  /* 0x0000000620208981 */ /* 0x000ee2000c1e1b00 */
[----:B------:R-:W-:Y:S01]  /*26b0*/  HFMA2.MMA R40, -RZ, RZ, 0, 0 ;  /* 0x00000000ff287435 */ /* 0x000fe200000001ff */
[----:B------:R-:W-:Y:S01]  /*26c0*/  ISETP.EQ.U32.AND P1, PT, RZ, UR8, PT ;  /* 0x00000008ff007c0c */ /* 0x000fe2000bf22070 */
[----:B------:R-:W-:Y:S01]  /*26d0*/  BSSY B0, `(.L_x_884) ;  /* 0x0000034000007945 */ /* 0x000fe20003800000 */
[----:B------:R-:W0:Y:S02]  /*26e0*/  S2R R44, SR_TID.X ;  /* 0x00000000002c7919 */ /* 0x000e240000002100 */
[----:B0-----:R-:W-:-:S02]  /*26f0*/  SHF.R.U32.HI R45, RZ, 0x2, R44 ;  /* 0x00000002ff2d7819 */ /* 0x001fc4000001162c */
[----:B------:R-:W0:Y:S01]  /*2700*/  S2R R44, SR_CTAID.X ;  /* 0x00000000002c7919 */ /* 0x000e220000002500 */
[----:B--2---:R-:W-:Y:S01]  /*2710*/  @!P0 FADD.FTZ R34, RZ, R34 ;  /* 0x00000022ff228221 */ /* 0x004fe20000010000 */
[----:B------:R-:W-:-:S03]  /*2720*/  @!P0 FADD.FTZ R35, RZ, R35 ;  /* 0x00000023ff238221 */ /* 0x000fc60000010000 */
[----:B---3--:R-:W-:Y:S01]  /*2730*/  @!P0 FADD.FTZ R40, R32, R34 ;  /* 0x0000002220288221 */ /* 0x008fe20000010000 */
[----:B------:R-:W-:Y:S01]  /*2740*/  MOV R32, RZ ;  /* 0x000000ff00207202 */ /* 0x000fe20000000f00 */
[----:B------:R-:W-:Y:S01]  /*2750*/  @!P0 FADD.FTZ R32, R33, R35 ;  /* 0x0000002321208221 */ /* 0x000fe20000010000 */
[----:B------:R-:W-:Y:S02]  /*2760*/  LOP3.LUT P0, RZ, R42, 0xffffff1f, RZ, 0xc0, !PT ;  /* 0xffffff1f2aff7812 */ /* 0x000fe4000780c0ff */
        /* <DEDUP_REMOVED lines=18> */
[----:B-1----:R-:W-:-:S04]  /*2890*/  FADD.FTZ R32, R40, R32 ;  /* 0x0000002028207221 */ /* 0x002fc80000010000 */
[----:B------:R-:W-:Y:S01]  /*28a0*/  @!P0 FMUL.FTZ R32, R32, 6.1035157159494701773e-06 ;  /* 0x36cccccd20208820 */ /* 0x000fe20000410000 */
[----:B--2---:R-:W-:-:S03]  /*28b0*/  FADD.FTZ R34, R33, R34 ;  /* 0x0000002221227221 */ /* 0x004fc60000010000 */
[----:B------:R-:W-:-:S04]  /*28c0*/  @!P0 FMUL.FTZ R33, R32, R32 ;  /* 0x0000002020218220 */ /* 0x000fc80000410000 */
[----:B------:R-:W-:Y:S01]  /*28d0*/  @!P0 FFMA.FTZ R33, R34, 6.1035157159494701773e-06, -R33 ;  /* 0x36cccccd22218823 */ /* 0x000fe20000010821 */
[----:B------:R-:W-:-:S04]  /*28e0*/  @!P0 LOP3.LUT R34, R45, 0x3ffffff8, RZ, 0xc0, !PT ;  /* 0x3ffffff82d228812 */ /* 0x000fc800078ec0ff */
[----:B------:R-:W-:-:S05]  /*28f0*/  @!P0 FMNMX.FTZ R33, RZ, R33, !PT ;  /* 0x00000021ff218209 */ /* 0x000fca0007810000 */
[----:B------:R1:W-:Y:S01]  /*2900*/  @!P0 STS.64 [R34+UR5], R32 ;  /* 0x0000002022008988 */ /* 0x0003e20008000a05 */
[----:B------:R-:W-:Y:S01]  /*2910*/  BAR.SYNC.DEFER_BLOCKING 0x0 ;  /* 0x0000000000007b1d */ /* 0x000fe20000010000 */
[----:B0-----:R-:W-:-:S04]  /*2920*/  LOP3.LUT P0, RZ, R44, 0x3f, RZ, 0xc0, !PT ;  /* 0x0000003f2cff7812 */ /* 0x001fc8000780c0ff */
[----:B------:R-:W-:-:S04]  /*2930*/  ISETP.GT.U32.OR P0, PT, R42, 0x7, P0 ;  /* 0x000000072a00780c */ /* 0x000fc80000704470 */
[----:B------:R-:W-:-:S13]  /*2940*/  ISETP.EQ.OR.EX P0, PT, RZ, UR9, P0, P1 ;  /* 0x00000009ff007c0c */ /* 0x000fda0008702710 */
[----:B-1----:R-:W-:Y:S05]  /*2950*/  @P0 BRA `(.L_x_885) ;  /* 0x00000000002c0947 */ /* 0x002fea0003800000 */
[----:B------:R-:W-:-:S04]  /*2960*/  SHF.L.U32 R43, R43, 0x3, RZ ;  /* 0x000000032b2b7819 */ /* 0x000fc800000006ff */
        /* <DEDUP_REMOVED lines=10> */
.L_x_885:
[----:B------:R-:W-:Y:S05]  /*2a10*/  BSYNC B0 ;  /* 0x0000000000007941 */ /* 0x000fea0003800000 */
.L_x_884:
[----:B0-----:R-:W2:Y:S01]  /*2a20*/  LDL R32, [R1+0xac] ;  /* 0x0000ac0001207983 */ /* 0x001ea20000100800 */
[----:B------:R-:W-:Y:S01]  /*2a30*/  ULDC UR8, c[0x0][0x230] ;  /* 0x00008c0000087ab9 */ /* 0x000fe20000000800 */
[----:B------:R-:W-:Y:S02]  /*2a40*/  SHF.L.U32 R40, R28, 0x10, RZ ;  /* 0x000000101c287819 */ /* 0x000fe400000006ff */
[----:B------:R-:W-:Y:S01]  /*2a50*/  SHF.L.U32 R37, R37, 0x10, RZ ;  /* 0x0000001025257819 */ /* 0x000fe200000006ff */
[----:B------:R-:W-:Y:S01]  /*2a60*/  STL [R1+0xb8], R19 ;  /* 0x0000b81301007387 */ /* 0x000fe20000100800 */
[----:B------:R-:W-:Y:S02]  /*2a70*/  SHF.L.U32 R41, R39, 0x10, RZ ;  /* 0x0000001027297819 */ /* 0x000fe400000006ff */
[----:B------:R-:W-:Y:S01]  /*2a80*/  SHF.L.U32 R42, R31, 0x10, RZ ;  /* 0x000000101f2a7819 */ /* 0x000fe200000006ff */
[----:B------:R-:W-:Y:S01]  /*2a90*/  STL [R1+0xb4], R18 ;  /* 0x0000b41201007387 */ /* 0x000fe20000100800 */
[----:B------:R-:W-:-:S02]  /*2aa0*/  SHF.L.U32 R43, R29, 0x10, RZ ;  /* 0x000000101d2b7819 */ /* 0x000fc400000006ff */
[----:B------:R-:W-:Y:S02]  /*2ab0*/  SHF.L.U32 R31, R63, 0x10, RZ ;  /* 0x000000103f1f7819 */ /* 0x000fe400000006ff */
[----:B------:R-:W-:Y:S02]  /*2ac0*/  SHF.L.U32 R36, R36, 0x10, RZ ;  /* 0x0000001024247819 */ /* 0x000fe400000006ff */
[----:B------:R-:W-:Y:S02]  /*2ad0*/  SHF.L.U32 R44, R38, 0x10, RZ ;  /* 0x00000010262c7819 */ /* 0x000fe400000006ff */
[----:B------:R-:W-:Y:S02]  /*2ae0*/  SHF.L.U32 R60, R60, 0x10, RZ ;  /* 0x000000103c3c7819 */ /* 0x000fe400000006ff */
[----:B------:R-:W-:Y:S01]  /*2af0*/  SHF.L.U32 R61, R61, 0x10, RZ ;  /* 0x000000103d3d7819 */ /* 0x000fe200000006ff */
[----:B--2---:R-:W0:Y:S02]  /*2b00*/  LDS.64 R32, [R32] ;  /* 0x0000000020207984 */ /* 0x004e240000000a00 */
[----:B0-----:R-:W-:Y:S01]  /*2b10*/  FADD.FTZ R33, R33, UR8 ;  /* 0x0000000821217e21 */ /* 0x001fe20008010000 */
[--C-:B------:R-:W-:Y:S01]  /*2b20*/  FADD.FTZ R34, R0, -R32.reuse ;  /* 0x8000002000227221 */ /* 0x100fe20000010000 */
[----:B------:R-:W-:Y:S01]  /*2b30*/  SHF.L.U32 R0, R30, 0x10, RZ ;  /* 0x000000101e007819 */ /* 0x000fe200000006ff */
[----:B------:R-:W-:Y:S01]  /*2b40*/  FADD.FTZ R86, R86, -R32 ;  /* 0x8000002056567221 */ /* 0x000fe20000010000 */
[C---:B------:R-:W-:Y:S01]  /*2b50*/  FADD.FTZ R31, -R32.reuse, R31 ;  /* 0x0000001f201f7221 */ /* 0x040fe20000010100 */
[----:B------:R-:W-:Y:S01]  /*2b60*/  ULDC.64 UR8, c[0x0][0x210] ;  /* 0x0000840000087ab9 */ /* 0x000fe20000000a00 */
[----:B------:R-:W0:Y:S01]  /*2b70*/  MUFU.RSQ R33, R33 ;  /* 0x0000002100217308 */ /* 0x000e220000001400 */
[----:B------:R-:W-:Y:S01]  /*2b80*/  FADD.FTZ R60, -R32, R60 ;  /* 0x0000003c203c7221 */ /* 0x000fe20000010100 */
[----:B------:R-:W-:Y:S01]  /*2b90*/  FADD.FTZ R88, R88, -R32 ;  /* 0x8000002058587221 */ /* 0x000fe20000010000 */
[----:B------:R-:W-:Y:S01]  /*2ba0*/  FADD.FTZ R61, -R32, R61 ;  /* 0x0000003d203d7221 */ /* 0x000fe20000010100 */
[----:B0-----:R-:W-:Y:S01]  /*2bb0*/  FMUL.FTZ R30, R34, R33 ;  /* 0x00000021221e7220 */ /* 0x001fe20000410000 */
[----:B------:R-:W-:Y:S01]  /*2bc0*/  SHF.L.U32 R34, R62, 0x10, RZ ;  /* 0x000000103e227819 */ /* 0x000fe200000006ff */
[C---:B------:R-:W-:Y:S01]  /*2bd0*/  FMUL.FTZ R29, R33.reuse, R86 ;  /* 0x00000056211d7220 */ /* 0x040fe20000410000 */
[C---:B------:R-:W-:Y:S01]  /*2be0*/  FMUL.FTZ R31, R33.reuse, R31 ;  /* 0x0000001f211f7220 */ /* 0x040fe20000410000 */
[----:B------:R-:W-:Y:S01]  /*2bf0*/  FFMA.FTZ R30, R30, R0, R40 ;  /* 0x000000001e1e7223 */ /* 0x000fe20000010028 */
[----:B------:R-:W-:Y:S01]  /*2c00*/  FMUL.FTZ R60, R33, R60 ;  /* 0x0000003c213c7220 */ /* 0x000fe20000410000 */
[----:B------:R-:W-:Y:S01]  /*2c10*/  FADD.FTZ R34, -R32, R34 ;  /* 0x0000002220227221 */ /* 0x000fe20000010100 */
[----:B------:R-:W-:Y:S01]  /*2c20*/  FFMA.FTZ R29, R29, R42, R43 ;  /* 0x0000002a1d1d7223 */ /* 0x000fe2000001002b */
[----:B------:R-:W-:Y:S01]  /*2c30*/  FMUL.FTZ R28, R30, -1.4426950216293334961 ;  /* 0xbfb8aa3b1e1c7820 */ /* 0x000fe20000410000 */
[----:B------:R-:W-:Y:S01]  /*2c40*/  FFMA.FTZ R31, R31, R36, R44 ;  /* 0x000000241f1f7223 */ /* 0x000fe2000001002c */
[----:B------:R-:W-:Y:S01]  /*2c50*/  FMUL.FTZ R34, R33, R34 ;  /* 0x0000002221227220 */ /* 0x000fe20000410000 */
[----:B------:R-:W-:Y:S01]  /*2c60*/  FFMA.FTZ R60, R37, R60, R41 ;  /* 0x0000003c253c7223 */ /* 0x000fe20000010029 */
[----:B------:R-:W-:-:S02]  /*2c70*/  FMUL.FTZ R88, R33, R88 ;  /* 0x0000005821587220 */ /* 0x000fc40000410000 */
[----:B------:R-:W0:Y:S01]  /*2c80*/  MUFU.EX2 R28, R28 ;  /* 0x0000001c001c7308 */ /* 0x000e220000000800 */
[----:B------:R-:W-:Y:S01]  /*2c90*/  FFMA.FTZ R34, R34, R37, R41 ;  /* 0x0000002522227223 */ /* 0x000fe20000010029 */
        /* <DEDUP_REMOVED lines=9> */
[----:B------:R-:W-:Y:S01]  /*2d30*/  F2FP.BF16.F32.PACK_AB R30, R28, R30 ;  /* 0x0000001e1c1e723e */ /* 0x000fe200000010ff */
        /* <DEDUP_REMOVED lines=10> */
[C---:B------:R-:W-:Y:S02]  /*2de0*/  PRMT R31, R30.reuse, 0x7610, R31 ;  /* 0x000076101e1f7816 */ /* 0x040fe4000000001f */
[----:B------:R-:W-:Y:S02]  /*2df0*/  PRMT R30, R30, 0x7632, R30 ;  /* 0x000076321e1e7816 */ /* 0x000fe4000000001e */
[----:B------:R-:W-:Y:S02]  /*2e00*/  F2FP.BF16.F32.PACK_AB R45, R28, R45 ;  /* 0x0000002d1c2d723e */ /* 0x000fe400000010ff */
[----:B------:R-:W-:-:S04]  /*2e10*/  LEA R28, P0, R17, UR8, 0x1 ;  /* 0x00000008111c7c11 */ /* 0x000fc8000f8008ff */
[----:B------:R-:W-:Y:S01]  /*2e20*/  LEA.HI.X R29, R17, UR9, R91, 0x1, P0 ;  /* 0x00000009111d7c11 */ /* 0x000fe200080f0c5b */
[----:B------:R-:W-:Y:S01]  /*2e30*/  FADD.FTZ R17, R89, -R32 ;  /* 0x8000002059117221 */ /* 0x000fe20000010000 */
[----:B------:R-:W-:Y:S03]  /*2e40*/  STL [R1+0xc4], R28 ;  /* 0x0000c41c01007387 */ /* 0x000fe60000100800 */
[----:B------:R-:W-:Y:S01]  /*2e50*/  FMUL.FTZ R17, R33, R17 ;  /* 0x0000001121117220 */ /* 0x000fe20000410000 */
[----:B------:R0:W-:Y:S03]  /*2e60*/  STG.E.U16 desc[UR6][R28.64+0x2], R30 ;  /* 0x0000021e1c007986 */ /* 0x0001e6000c101506 */
[----:B------:R-:W-:Y:S01]  /*2e70*/  FFMA.FTZ R17, R0, R17, R40 ;  /* 0x0000001100117223 */ /* 0x000fe20000010028 */
[----:B------:R1:W-:Y:S04]  /*2e80*/  STG.E.U16 desc[UR6][R28.64], R31 ;  /* 0x0000001f1c007986 */ /* 0x0003e8000c101506 */
[----:B------:R2:W-:Y:S01]  /*2e90*/  STL [R1+0xc0], R29 ;  /* 0x0000c01d01007387 */ /* 0x0005e20000100800 */
[----:B0-----:R-:W-:Y:S01]  /*2ea0*/  FMUL.FTZ R30, R17, -1.4426950216293334961 ;  /* 0xbfb8aa3b111e7820 */ /* 0x001fe20000410000 */
[----:B-1----:R-:W-:-:S05]  /*2eb0*/  FADD.FTZ R31, R87, -R32 ;  /* 0x80000020571f7221 */ /* 0x002fca0000010000 */
[----:B------:R-:W0:Y:S01]  /*2ec0*/  MUFU.EX2 R30, R30 ;  /* 0x0000001e001e7308 */ /* 0x000e220000000800 */
[----:B------:R-:W-:Y:S01]  /*2ed0*/  FMUL.FTZ R31, R33, R31 ;  /* 0x0000001f211f7220 */ /* 0x000fe20000410000 */
[----:B0-----:R-:W-:-:S06]  /*2ee0*/  FADD.FTZ R30, R30, 1 ;  /* 0x3f8000001e1e7421 */ /* 0x001fcc0000010000 */
[----:B------:R-:W2:Y:S02]  /*2ef0*/  MUFU.RCP R30, R30 ;  /* 0x0000001e001e7308 */ /* 0x000ea40000001000 */
[----:B--2---:R-:W-:Y:S01]  /*2f00*/  FMUL.FTZ R29, R17, R30 ;  /* 0x0000001e111d7220 */ /* 0x004fe20000410000 */
[----:B------:R-:W-:Y:S01]  /*2f10*/  FMUL.FTZ R17, R60, -1.4426950216293334961 ;  /* 0xbfb8aa3b3c117820 */ /* 0x000fe20000410000 */
[----:B------:R-:W-:-:S04]  /*2f20*/  FMUL.FTZ R30, R33, R61 ;  /* 0x0000003d211e7220 */ /* 0x000fc80000410000 */
[----:B------:R-:W-:Y:S01]  /*2f30*/  FFMA.FTZ R30, R36, R30, R44 ;  /* 0x0000001e241e7223 */ /* 0x000fe2000001002c */
        /* <DEDUP_REMOVED lines=10> */
[----:B------:R0:W-:Y:S02]  /*2fe0*/  STL [R1+0x58], R18 ;  /* 0x0000581201007387 */ /* 0x0001e40000100800 */
[----:B------:R-:W1:Y:S02]  /*2ff0*/  MUFU.EX2 R17, R17 ;  /* 0x0000001100117308 */ /* 0x000e640000000800 */
[----:B0-----:R-:W2:Y:S01]  /*3000*/  LDL.LU R18, [R1] ;  /* 0x0000000001127983 */ /* 0x001ea20000300800 */
[----:B-1----:R-:W-:-:S06]  /*3010*/  FADD.FTZ R17, R17, 1 ;  /* 0x3f80000011117421 */ /* 0x002fcc0000010000 */
[----:B------:R-:W0:Y:S02]  /*3020*/  MUFU.RCP R17, R17 ;  /* 0x0000001100117308 */ /* 0x000e240000001000 */
[----:B0-----:R-:W-:Y:S01]  /*3030*/  FMUL.FTZ R19, R30, R17 ;  /* 0x000000111e137220 */ /* 0x001fe20000410000 */
[----:B------:R-:W-:Y:S01]  /*3040*/  LEA R30, P0, R16, UR8, 0x1 ;  /* 0x00000008101e7c11 */ /* 0x000fe2000f8008ff */
[----:B------:R-:W-:-:S03]  /*3050*/  FFMA.FTZ R17, R0, R31, R40 ;  /* 0x0000001f00117223 */ /* 0x000fc60000010028 */
[----:B------:R-:W-:Y:S01]  /*3060*/  LEA.HI.X R31, R16, UR9, R92, 0x1, P0 ;  /* 0x00000009101f7c11 */ /* 0x000fe200080f0c5c */
[----:B------:R-:W-:-:S06]  /*3070*/  FMUL.FTZ R16, R17, -1.4426950216293334961 ;  /* 0xbfb8aa3b11107820 */ /* 0x000fcc0000410000 */
[----:B------:R-:W0:Y:S01]  /*3080*/  MUFU.EX2 R16, R16 ;  /* 0x0000001000107308 */ /* 0x000e220000000800 */
[----:B------:R-:W-:-:S05]  /*3090*/  SHF.L.U32 R58, R58, 0x10, RZ ;  /* 0x000000103a3a7819 */ /* 0x000fca00000006ff */
[----:B------:R-:W-:Y:S01]  /*30a0*/  FADD.FTZ R58, -R32, R58 ;  /* 0x0000003a203a7221 */ /* 0x000fe20000010100 */
[----:B0-----:R-:W-:-:S04]  /*30b0*/  FADD.FTZ R16, R16, 1 ;  /* 0x3f80000010107421 */ /* 0x001fc80000010000 */
[----:B------:R0:W1:Y:S01]  /*30c0*/  MUFU.RCP R34, R16 ;  /* 0x0000001000227308 */ /* 0x0000620000001000 */
[----:B------:R1:W-:Y:S01]  /*30d0*/  STL [R1+0x44], R19 ;  /* 0x0000441301007387 */ /* 0x0003e20000100800 */
[----:B0-----:R-:W-:-:S04]  /*30e0*/  FMUL.FTZ R16, R33, R58 ;  /* 0x0000003a21107220 */ /* 0x001fc80000410000 */
[----:B------:R-:W-:Y:S01]  /*30f0*/  FFMA.FTZ R16, R37, R16, R41 ;  /* 0x0000001025107223 */ /* 0x000fe20000010029 */
[----:B-1----:R-:W-:-:S03]  /*3100*/  FMUL.FTZ R19, R17, R34 ;  /* 0x0000002211137220 */ /* 0x002fc60000410000 */
[----:B------:R-:W-:-:S06]  /*3110*/  FMUL.FTZ R17, R16, -1.4426950216293334961 ;  /* 0xbfb8aa3b10117820 */ /* 0x000fcc0000410000 */
[----:B------:R-:W0:Y:S01]  /*3120*/  MUFU.EX2 R17, R17 ;  /* 0x0000001100117308 */ /* 0x000e220000000800 */
[----:B------:R-:W-:Y:S01]  /*3130*/  FADD.FTZ R90, R90, -R32 ;  /* 0x800000205a5a7221 */ /* 0x000fe20000010000 */
[----:B0-----:R-:W-:-:S06]  /*3140*/  FADD.FTZ R17, R17, 1 ;  /* 0x3f80000011117421 */ /* 0x001fcc0000010000 */
[----:B------:R0:W1:Y:S01]  /*3150*/  MUFU.RCP R34, R17 ;  /* 0x0000001100227308 */ /* 0x0000620000001000 */
[----:B------:R1:W-:Y:S01]  /*3160*/  STL [R1+0x3c], R19 ;  /* 0x00003c1301007387 */ /* 0x0003e20000100800 */
[----:B0-----:R-:W-:-:S04]  /*3170*/  FMUL.FTZ R17, R33, R90 ;  /* 0x0000005a21117220 */ /* 0x001fc80000410000 */
[----:B------:R-:W-:Y:S01]  /*3180*/  FFMA.FTZ R17, R42, R17, R43 ;  /* 0x000000112a117223 */ /* 0x000fe2000001002b */
[----:B-1----:R-:W-:-:S03]  /*3190*/  FMUL.FTZ R19, R16, R34 ;  /* 0x0000002210137220 */ /* 0x002fc60000410000 */
        /* <DEDUP_REMOVED lines=11> */
[----:B------:R-:W0:Y:S02]  /*3250*/  MUFU.EX2 R17, R17 ;  /* 0x0000001100117308 */ /* 0x000e240000000800 */
[----:B0-----:R-:W-:-:S06]  /*3260*/  FADD.FTZ R17, R17, 1 ;  /* 0x3f80000011117421 */ /* 0x001fcc0000010000 */
[----:B------:R-:W0:Y:S01]  /*3270*/  MUFU.RCP R17, R17 ;  /* 0x0000001100117308 */ /* 0x000e220000001000 */
[----:B------:R0:W-:Y:S02]  /*3280*/  STL [R1+0x2c], R19 ;  /* 0x00002c1301007387 */ /* 0x0001e40000100800 */
[----:B0-----:R-:W-:-:S05]  /*3290*/  FMUL.FTZ R19, R16, R17 ;  /* 0x0000001110137220 */ /* 0x001fca0000410000 */
[----:B------:R0:W-:Y:S04]  /*32a0*/  STL [R1+0x14], R19 ;  /* 0x0000141301007387 */ /* 0x0001e80000100800 */
[----:B------:R-:W3:Y:S01]  /*32b0*/  LDL.LU R38, [R1+0x4] ;  /* 0x0000040001267983 */ /* 0x000ee20000300800 */
[--C-:B------:R-:W-:Y:S01]  /*32c0*/  FADD.FTZ R34, R85, -R32.reuse ;  /* 0x8000002055227221 */ /* 0x100fe20000010000 */
[----:B------:R-:W-:Y:S02]  /*32d0*/  LEA R16, P0, R15, UR8, 0x1 ;  /* 0x000000080f107c11 */ /* 0x000fe4000f8008ff */
[----:B------:R-:W-:Y:S01]  /*32e0*/  SHF.L.U32 R56, R56, 0x10, RZ ;  /* 0x0000001038387819 */ /* 0x000fe200000006ff */
[----:B------:R-:W-:Y:S01]  /*32f0*/  FMUL.FTZ R34, R33, R34 ;  /* 0x0000002221227220 */ /* 0x000fe20000410000 */
[----:B------:R-:W-:Y:S01]  /*3300*/  FADD.FTZ R84, R84, -R32 ;  /* 0x8000002054547221 */ /* 0x000fe20000010000 */
[----:B------:R-:W4:Y:S02]  /*3310*/  LDL.LU R39, [R1+0x8] ;  /* 0x0000080001277983 */ /* 0x000f240000300800 */
[----:B------:R-:W-:Y:S01]  /*3320*/  FFMA.FTZ R34, R0, R34, R40 ;  /* 0x0000002200227223 */ /* 0x000fe20000010028 */
[----:B------:R-:W-:Y:S01]  /*3330*/  FADD.FTZ R56, -R32, R56 ;  /* 0x0000003820387221 */ /* 0x000fe20000010100 */
[----:B--2---:R-:W-:-:S02]  /*3340*/  LEA.HI.X R17, R15, UR9, R18, 0x1, P0 ;  /* 0x000000090f117c11 */ /* 0x004fc400080f0c12 */
[----:B------:R-:W-:Y:S01]  /*3350*/  FMUL.FTZ R15, R34, -1.4426950216293334961 ;  /* 0xbfb8aa3b220f7820 */ /* 0x000fe20000410000 */
[----:B------:R-:W-:Y:S01]  /*3360*/  FMUL.FTZ R46, R33, R84 ;  /* 0x00000054212e7220 */ /* 0x000fe20000410000 */
[----:B------:R-:W-:Y:S02]  /*3370*/  SHF.L.U32 R57, R57, 0x10, RZ ;  /* 0x0000001039397819 */ /* 0x000fe400000006ff */
[----:B------:R-:W-:Y:S01]  /*3380*/  SHF.L.U32 R54, R54, 0x10, RZ ;  /* 0x0000001036367819 */ /* 0x000fe200000006ff */
[----:B------:R-:W-:Y:S01]  /*3390*/  FADD.FTZ R82, R82, -R32 ;  /* 0x8000002052527221 */ /* 0x000fe20000010000 */
[----:B------:R-:W1:Y:S01]  /*33a0*/  MUFU.EX2 R15, R15 ;  /* 0x0000000f000f7308 */ /* 0x000e620000000800 */
[----:B------:R-:W2:Y:S01]  /*33b0*/  LDL.LU R60, [R1+0x10] ;  /* 0x00001000013c7983 */ /* 0x000ea20000300800 */
[----:B------:R-:W-:Y:S01]  /*33c0*/  FFMA.FTZ R46, R42, R46, R43 ;  /* 0x0000002e2a2e7223 */ /* 0x000fe2000001002b */
[C---:B------:R-:W-:Y:S01]  /*33d0*/  FADD.FTZ R57, -R32.reuse, R57 ;  /* 0x0000003920397221 */ /* 0x040fe20000010100 */
[----:B------:R-:W-:Y:S01]  /*33e0*/  FADD.FTZ R54, -R32, R54 ;  /* 0x0000003620367221 */ /* 0x000fe20000010100 */
[----:B------:R-:W-:-:S02]  /*33f0*/  SHF.L.U32 R55, R55, 0x10, RZ ;  /* 0x0000001037377819 */ /* 0x000fc400000006ff */
[----:B------:R-:W-:Y:S01]  /*3400*/  SHF.L.U32 R52, R52, 0x10, RZ ;  /* 0x0000001034347819 */ /* 0x000fe200000006ff */
[----:B-1----:R-:W-:Y:S01]  /*3410*/  FADD.FTZ R15, R15, 1 ;  /* 0x3f8000000f0f7421 */ /* 0x002fe20000010000 */
[----:B------:R-:W-:Y:S01]  /*3420*/  FADD.FTZ R80, R80, -R32 ;  /* 0x8000002050507221 */ /* 0x000fe20000010000 */
[----:B------:R-:W5:Y:S02]  /*3430*/  LDL.LU R63, [R1+0x20] ;  /* 0x00002000013f7983 */ /* 0x000f640000300800 */
[----:B------:R1:W0:Y:S02]  /*3440*/  MUFU.RCP R35, R15 ;  /* 0x0000000f00237308 */ /* 0x0002240000001000 */
[----:B-1----:R-:W-:-:S04]  /*3450*/  FMUL.FTZ R15, R33, R56 ;  /* 0x00000038210f7220 */ /* 0x002fc80000410000 */
[----:B------:R-:W-:Y:S01]  /*3460*/  FFMA.FTZ R15, R37, R15, R41 ;  /* 0x0000000f250f7223 */ /* 0x000fe20000010029 */
[----:B0-----:R-:W-:-:S03]  /*3470*/  FMUL.FTZ R18, R34, R35 ;  /* 0x0000002322127220 */ /* 0x001fc60000410000 */
[----:B------:R-:W-:-:S06]  /*3480*/  FMUL.FTZ R34, R15, -1.4426950216293334961 ;  /* 0xbfb8aa3b0f227820 */ /* 0x000fcc0000410000 */
[----:B------:R-:W0:Y:S02]  /*3490*/  MUFU.EX2 R34, R34 ;  /* 0x0000002200227308 */ /* 0x000e240000000800 */
[----:B0-----:R-:W-:-:S06]  /*34a0*/  FADD.FTZ R34, R34, 1 ;  /* 0x3f80000022227421 */ /* 0x001fcc0000010000 */
[----:B------:R-:W0:Y:S02]  /*34b0*/  MUFU.RCP R34, R34 ;  /* 0x0000002200227308 */ /* 0x000e240000001000 */
[----:B0-----:R-:W-:Y:S01]  /*34c0*/  FMUL.FTZ R19, R15, R34 ;  /* 0x000000220f137220 */ /* 0x001fe20000410000 */
[----:B------:R-:W-:-:S06]  /*34d0*/  FMUL.FTZ R15, R46, -1.4426950216293334961 ;  /* 0xbfb8aa3b2e0f7820 */ /* 0x000fcc0000410000 */
[----:B------:R-:W0:Y:S01]  /*34e0*/  MUFU.EX2 R15, R15 ;  /* 0x0000000f000f7308 */ /* 0x000e220000000800 */
[----:B------:R-:W-:Y:S01]  /*34f0*/  FMUL.FTZ R47, R33, R57 ;  /* 0x00000039212f7220 */ /* 0x000fe20000410000 */
[----:B0-----:R-:W-:-:S06]  /*3500*/  FADD.FTZ R15, R15, 1 ;  /* 0x3f8000000f0f7421 */ /* 0x001fcc0000010000 */
[----:B------:R-:W0:Y:S01]  /*3510*/  MUFU.RCP R15, R15 ;  /* 0x0000000f000f7308 */ /* 0x000e220000001000 */
[----:B------:R-:W-:Y:S01]  /*3520*/  FFMA.FTZ R47, R36, R47, R44 ;  /* 0x0000002f242f7223 */ /* 0x000fe2000001002c */
[----:B0-----:R-:W-:-:S03]  /*3530*/  FMUL.FTZ R46, R46, R15 ;  /* 0x0000000f2e2e7220 */ /* 0x001fc60000410000 */
[----:B------:R-:W-:-:S06]  /*3540*/  FMUL.FTZ R15, R47, -1.4426950216293334961 ;  /* 0xbfb8aa3b2f0f7820 */ /* 0x000fcc0000410000 */
[----:B------:R-:W0:Y:S01]  /*3550*/  MUFU.EX2 R15, R15 ;  /* 0x0000000f000f7308 */ /* 0x000e220000000800 */
[----:B------:R-:W-:Y:S01]  /*3560*/  FADD.FTZ R34, R83, -R32 ;  /* 0x8000002053227221 */ /* 0x000fe20000010000 */
[----:B0-----:R-:W-:-:S06]  /*3570*/  FADD.FTZ R15, R15, 1 ;  /* 0x3f8000000f0f7421 */ /* 0x001fcc0000010000 */
[----:B------:R-:W0:Y:S01]  /*3580*/  MUFU.RCP R15, R15 ;  /* 0x0000000f000f7308 */ /* 0x000e220000001000 */
[----:B------:R-:W-:Y:S01]  /*3590*/  FMUL.FTZ R34, R33, R34 ;  /* 0x0000002221227220 */ /* 0x000fe20000410000 */
[----:B0-----:R-:W-:-:S03]  /*35a0*/  FMUL.FTZ R47, R47, R15 ;  /* 0x0000000f2f2f7220 */ /* 0x001fc60000410000 */
[----:B------:R-:W-:Y:S01]  /*35b0*/  FFMA.FTZ R15, R0, R34, R40 ;  /* 0x00000022000f7223 */ /* 0x000fe20000010028 */
[----:B------:R-:W-:-:S04]  /*35c0*/  LEA R34, P0, R14, UR8, 0x1 ;  /* 0x000000080e227c11 */ /* 0x000fc8000f8008ff */
[----:B---3--:R-:W-:Y:S01]  /*35d0*/  LEA.HI.X R35, R14, UR9, R38, 0x1, P0 ;  /* 0x000000090e237c11 */ /* 0x008fe200080f0c26 */
        /* <DEDUP_REMOVED lines=15> */
[----:B------:R-:W0:Y:S01]  /*36d0*/  MUFU.EX2 R15, R15 ;  /* 0x0000000f000f7308 */ /* 0x000e220000000800 */
[----:B------:R-:W-:Y:S01]  /*36e0*/  FADD.FTZ R55, -R32, R55 ;  /* 0x0000003720377221 */ /* 0x000fe20000010100 */
[----:B0-----:R-:W-:-:S06]  /*36f0*/  FADD.FTZ R15, R15, 1 ;  /* 0x3f8000000f0f7421 */ /* 0x001fcc0000010000 */
[----:B------:R-:W0:Y:S01]  /*3700*/  MUFU.RCP R15, R15 ;  /* 0x0000000f000f7308 */ /* 0x000e220000001000 */
[----:B------:R-:W-:-:S04]  /*3710*/  FMUL.FTZ R55, R33, R55 ;  /* 0x0000003721377220 */ /* 0x000fc80000410000 */
[----:B------:R-:W-:Y:S01]  /*3720*/  FFMA.FTZ R57, R36, R55, R44 ;  /* 0x0000003724397223 */ /* 0x000fe2000001002c */
[----:B0-----:R-:W-:-:S03]  /*3730*/  FMUL.FTZ R55, R14, R15 ;  /* 0x0000000f0e377220 */ /* 0x001fc60000410000 */
[----:B------:R-:W-:-:S06]  /*3740*/  FMUL.FTZ R14, R57, -1.4426950216293334961 ;  /* 0xbfb8aa3b390e7820 */ /* 0x000fcc0000410000 */
[----:B------:R-:W0:Y:S02]  /*3750*/  MUFU.EX2 R14, R14 ;  /* 0x0000000e000e7308 */ /* 0x000e240000000800 */
[----:B0-----:R-:W-:-:S06]  /*3760*/  FADD.FTZ R14, R14, 1 ;  /* 0x3f8000000e0e7421 */ /* 0x001fcc0000010000 */
[----:B------:R-:W0:Y:S01]  /*3770*/  MUFU.RCP R14, R14 ;  /* 0x0000000e000e7308 */ /* 0x000e220000001000 */
[----:B------:R-:W-:-:S04]  /*3780*/  FADD.FTZ R38, R81, -R32 ;  /* 0x8000002051267221 */ /* 0x000fc80000010000 */
[----:B------:R-:W-:-:S04]  /*3790*/  FMUL.FTZ R38, R33, R38 ;  /* 0x0000002621267220 */ /* 0x000fc80000410000 */
[----:B------:R-:W-:Y:S01]  /*37a0*/  FFMA.FTZ R38, R0, R38, R40 ;  /* 0x0000002600267223 */ /* 0x000fe20000010028 */
[----:B0-----:R-:W-:Y:S01]  /*37b0*/  FMUL.FTZ R57, R57, R14 ;  /* 0x0000000e39397220 */ /* 0x001fe20000410000 */
[----:B------:R-:W-:-:S04]  /*37c0*/  LEA R14, P0, R13, UR8, 0x1 ;  /* 0x000000080d0e7c11 */ /* 0x000fc8000f8008ff */
[----:B----4-:R-:W-:Y:S01]  /*37d0*/  LEA.HI.X R15, R13, UR9, R39, 0x1, P0 ;  /* 0x000000090d0f7c11 */ /* 0x010fe200080f0c27 */
        /* <DEDUP_REMOVED lines=17> */
[----:B------:R-:W-:Y:S01]  /*38f0*/  SHF.L.U32 R53, R53, 0x10, RZ ;  /* 0x0000001035357819 */ /* 0x000fe200000006ff */
[----:B0-----:R-:W-:-:S06]  /*3900*/  FADD.FTZ R38, R38, 1 ;  /* 0x3f80000026267421 */ /* 0x001fcc0000010000 */
[----:B------:R-:W0:Y:S01]  /*3910*/  MUFU.RCP R38, R38 ;  /* 0x0000002600267308 */ /* 0x000e220000001000 */
[----:B------:R-:W-:-:S04]  /*3920*/  FADD.FTZ R53, -R32, R53 ;  /* 0x0000003520357221 */ /* 0x000fc80000010100 */
[----:B------:R-:W-:-:S04]  /*3930*/  FMUL.FTZ R53, R33, R53 ;  /* 0x0000003521357220 */ /* 0x000fc80000410000 */
        /* <DEDUP_REMOVED lines=11> */
[----:B--2---:R-:W-:Y:S01]  /*39f0*/  LEA.HI.X R39, R12, UR9, R60, 0x1, P0 ;  /* 0x000000090c277c11 */ /* 0x004fe200080f0c3c */
        /* <DEDUP_REMOVED lines=11> */
[--C-:B------:R-:W-:Y:S01]  /*3ab0*/  FADD.FTZ R78, R78, -R32.reuse ;  /* 0x800000204e4e7221 */ /* 0x100fe20000010000 */
[----:B------:R-:W-:Y:S02]  /*3ac0*/  FADD.FTZ R62, R77, -R32 ;  /* 0x800000204d3e7221 */ /* 0x000fe40000010000 */
[----:B------:R-:W2:Y:S01]  /*3ad0*/  LDL.LU R77, [R1+0x28] ;  /* 0x00002800014d7983 */ /* 0x000ea20000300800 */
[----:B0-----:R-:W-:-:S04]  /*3ae0*/  FADD.FTZ R12, R12, 1 ;  /* 0x3f8000000c0c7421 */ /* 0x001fc80000010000 */
        /* <DEDUP_REMOVED lines=14> */
[----:B------:R-:W0:Y:S02]  /*3bd0*/  MUFU.EX2 R12, R12 ;  /* 0x0000000c000c7308 */ /* 0x000e240000000800 */
[----:B0-----:R-:W-:-:S06]  /*3be0*/  FADD.FTZ R12, R12, 1 ;  /* 0x3f8000000c0c7421 */ /* 0x001fcc0000010000 */
[----:B------:R-:W0:Y:S01]  /*3bf0*/  MUFU.RCP R12, R12 ;  /* 0x0000000c000c7308 */ /* 0x000e220000001000 */
[----:B------:R-:W-:-:S04]  /*3c00*/  FMUL.FTZ R62, R33, R62 ;  /* 0x0000003e213e7220 */ /* 0x000fc80000410000 */
[----:B------:R-:W-:Y:S01]  /*3c10*/  FFMA.FTZ R62, R0, R62, R40 ;  /* 0x0000003e003e7223 */ /* 0x000fe20000010028 */
[----:B0-----:R-:W-:Y:S01]  /*3c20*/  FMUL.FTZ R61, R61, R12 ;  /* 0x0000000c3d3d7220 */ /* 0x001fe20000410000 */
[----:B------:R-:W-:-:S04]  /*3c30*/  LEA R12, P0, R11, UR8, 0x1 ;  /* 0x000000080b0c7c11 */ /* 0x000fc8000f8008ff */
[----:B-----5:R-:W-:Y:S01]  /*3c40*/  LEA.HI.X R13, R11, UR9, R63, 0x1, P0 ;  /* 0x000000090b0d7c11 */ /* 0x020fe200080f0c3f */
        /* <DEDUP_REMOVED lines=14> */
[----:B------:R-:W-:-:S04]  /*3d30*/  FMUL.FTZ R63, R33, R76 ;  /* 0x0000004c213f7220 */ /* 0x000fc80000410000 */
[----:B------:R-:W-:Y:S01]  /*3d40*/  FFMA.FTZ R63, R42, R63, R43 ;  /* 0x0000003f2a3f7223 */ /* 0x000fe2000001002b */
[----:B0-----:R-:W-:-:S03]  /*3d50*/  FMUL.FTZ R64, R64, R11 ;  /* 0x0000000b40407220 */ /* 0x001fc60000410000 */
        /* <DEDUP_REMOVED lines=18> */
[----:B--2---:R-:W-:Y:S02]  /*3e80*/  LEA.HI.X R49, R10, UR9, R77, 0x1, P0 ;  /* 0x000000090a317c11 */ /* 0x004fe400080f0c4d */
[----:B------:R-:W2:Y:S01]  /*3e90*/  LDL.LU R77, [R1+0x34] ;  /* 0x00003400014d7983 */ /* 0x000ea20000300800 */
[----:B------:R-:W-:-:S03]  /*3ea0*/  FMUL.FTZ R10, R11, -1.4426950216293334961 ;  /* 0xbfb8aa3b0b0a7820 */ /* 0x000fc60000410000 */
[----:B------:R-:W3:Y:S03]  /*3eb0*/  LDL.LU R79, [R1+0xc] ;  /* 0x00000c00014f7983 */ /* 0x000ee60000300800 */
[----:B------:R-:W0:Y:S01]  /*3ec0*/  MUFU.EX2 R10, R10 ;  /* 0x0000000a000a7308 */ /* 0x000e220000000800 */
[----:B------:R-:W-:Y:S01]  /*3ed0*/  SHF.L.U32 R66, R66, 0x10, RZ ;  /* 0x0000001042427819 */ /* 0x000fe200000006ff */
[----:B------:R-:W4:Y:S04]  /*3ee0*/  LDL.LU R82, [R1+0x38] ;  /* 0x0000380001527983 */ /* 0x000f280000300800 */
[----:B------:R-:W-:Y:S01]  /*3ef0*/  FADD.FTZ R66, -R32, R66 ;  /* 0x0000004220427221 */ /* 0x000fe20000010100 */
[----:B------:R-:W5:Y:S01]  /*3f00*/  LDL.LU R81, [R1+0x18] ;  /* 0x0000180001517983 */ /* 0x000f620000300800 */
[----:B------:R-:W-:Y:S01]  /*3f10*/  FADD.FTZ R74, R74, -R32 ;  /* 0x800000204a4a7221 */ /* 0x000fe20000010000 */
[----:B------:R-:W-:-:S02]  /*3f20*/  SHF.L.U32 R67, R67, 0x10, RZ ;  /* 0x0000001043437819 */ /* 0x000fc400000006ff */
[----:B------:R-:W5:Y:S01]  /*3f30*/  LDL.LU R83, [R1+0x1c] ;  /* 0x00001c0001537983 */ /* 0x000f620000300800 */
[----:B0-----:R-:W-:Y:S02]  /*3f40*/  FADD.FTZ R10, R10, 1 ;  /* 0x3f8000000a0a7421 */ /* 0x001fe40000010000 */
[----:B------:R-:W-:Y:S01]  /*3f50*/  FADD.FTZ R67, -R32, R67 ;  /* 0x0000004320437221 */ /* 0x000fe20000010100 */
[----:B------:R-:W-:Y:S01]  /*3f60*/  FADD.FTZ R76, R20, -R32 ;  /* 0x80000020144c7221 */ /* 0x000fe20000010000 */
[----:B------:R-:W-:Y:S01]  /*3f70*/  SHF.L.U32 R93, R93, 0x10, RZ ;  /* 0x000000105d5d7819 */ /* 0x000fe200000006ff */
[----:B------:R0:W1:Y:S01]  /*3f80*/  MUFU.RCP R75, R10 ;  /* 0x0000000a004b7308 */ /* 0x0000620000001000 */
[----:B------:R-:W5:Y:S01]  /*3f90*/  LDL.LU R85, [R1+0x48] ;  /* 0x0000480001557983 */ /* 0x000f620000300800 */
        /* <DEDUP_REMOVED lines=24> */
[----:B------:R-:W-:Y:S01]  /*4120*/  LEA R10, P0, R9, UR8, 0x1 ;  /* 0x00000008090a7c11 */ /* 0x000fe2000f8008ff */
[----:B------:R-:W-:-:S04]  /*4130*/  FADD.FTZ R93, -R32, R93 ;  /* 0x0000005d205d7221 */ /* 0x000fc80000010100 */
[----:B------:R-:W-:-:S04]  /*4140*/  FMUL.FTZ R78, R33, R93 ;  /* 0x0000005d214e7220 */ /* 0x000fc80000410000 */
[----:B------:R-:W-:Y:S01]  /*4150*/  FFMA.FTZ R78, R37, R78, R41 ;  /* 0x0000004e254e7223 */ /* 0x000fe20000010029 */
[----:B------:R-:W-:-:S04]  /*4160*/  FADD.FTZ R21, R21, -R32 ;  /* 0x8000002015157221 */ /* 0x000fc80000010000 */
[----:B------:R-:W-:Y:S01]  /*4170*/  FMUL.FTZ R21, R33, R21 ;  /* 0x0000001521157220 */ /* 0x000fe20000410000 */
[----:B--2---:R-:W-:Y:S01]  /*4180*/  LEA.HI.X R11, R9, UR9, R77, 0x1, P0 ;  /* 0x00000009090b7c11 */ /* 0x004fe200080f0c4d */
        /* <DEDUP_REMOVED lines=9> */
[----:B------:R-:W-:Y:S01]  /*4220*/  FFMA.FTZ R77, R42, R21, R43 ;  /* 0x000000152a4d7223 */ /* 0x000fe2000001002b */
[----:B------:R-:W-:Y:S02]  /*4230*/  FADD.FTZ R80, R22, -R32 ;  /* 0x8000002016507221 */ /* 0x000fe40000010000 */
[----:B------:R-:W2:Y:S01]  /*4240*/  LDL.LU R22, [R1+0x24] ;  /* 0x0000240001167983 */ /* 0x000ea20000300800 */
[----:B0-----:R-:W-:Y:S01]  /*4250*/  FMUL.FTZ R78, R78, R9 ;  /* 0x000000094e4e7220 */ /* 0x001fe20000410000 */
[----:B------:R-:W-:-:S06]  /*4260*/  FMUL.FTZ R9, R77, -1.4426950216293334961 ;  /* 0xbfb8aa3b4d097820 */ /* 0x000fcc0000410000 */
[----:B------:R-:W0:Y:S01]  /*4270*/  MUFU.EX2 R9, R9 ;  /* 0x0000000900097308 */ /* 0x000e220000000800 */
[----:B---3--:R-:W-:Y:S01]  /*4280*/  SHF.L.U32 R20, R79, 0x10, RZ ;  /* 0x000000104f147819 */ /* 0x008fe200000006ff */
[----:B0-----:R-:W-:-:S06]  /*4290*/  FADD.FTZ R9, R9, 1 ;  /* 0x3f80000009097421 */ /* 0x001fcc0000010000 */
[----:B------:R-:W0:Y:S01]  /*42a0*/  MUFU.RCP R9, R9 ;  /* 0x0000000900097308 */ /* 0x000e220000001000 */
[----:B------:R-:W-:-:S04]  /*42b0*/  FADD.FTZ R20, -R32, R20 ;  /* 0x0000001420147221 */ /* 0x000fc80000010100 */
[----:B------:R-:W-:-:S04]  /*42c0*/  FMUL.FTZ R20, R33, R20 ;  /* 0x0000001421147220 */ /* 0x000fc80000410000 */
[----:B------:R-:W-:Y:S01]  /*42d0*/  FFMA.FTZ R79, R36, R20, R44 ;  /* 0x00000014244f7223 */ /* 0x000fe2000001002c */
[----:B0-----:R-:W-:-:S03]  /*42e0*/  FMUL.FTZ R77, R77, R9 ;  /* 0x000000094d4d7220 */ /* 0x001fc60000410000 */
[----:B------:R-:W-:Y:S01]  /*42f0*/  FMUL.FTZ R9, R79, -1.4426950216293334961 ;  /* 0xbfb8aa3b4f097820 */ /* 0x000fe20000410000 */
[----:B------:R-:W-:-:S05]  /*4300*/  FMUL.FTZ R80, R33, R80 ;  /* 0x0000005021507220 */ /* 0x000fca0000410000 */
[----:B------:R-:W0:Y:S01]  /*4310*/  MUFU.EX2 R9, R9 ;  /* 0x0000000900097308 */ /* 0x000e220000000800 */
[----:B------:R-:W-:Y:S01]  /*4320*/  LEA R20, P0, R8, UR8, 0x1 ;  /* 0x0000000808147c11 */ /* 0x000fe2000f8008ff */
[----:B------:R-:W-:-:S03]  /*4330*/  FFMA.FTZ R80, R0, R80, R40 ;  /* 0x0000005000507223 */ /* 0x000fc60000010028 */
[----:B----4-:R-:W-:Y:S01]  /*4340*/  LEA.HI.X R21, R8, UR9, R82, 0x1, P0 ;  /* 0x0000000908157c11 */ /* 0x010fe200080f0c52 */
[----:B------:R-:W-:-:S06]  /*4350*/  FMUL.FTZ R8, R80, -1.4426950216293334961 ;  /* 0xbfb8aa3b50087820 */ /* 0x000fcc0000410000 */
[----:B------:R-:W1:Y:S01]  /*4360*/  MUFU.EX2 R8, R8 ;  /* 0x0000000800087308 */ /* 0x000e620000000800 */
[----:B0-----:R-:W-:-:S07]  /*4370*/  FADD.FTZ R9, R9, 1 ;  /* 0x3f80000009097421 */ /* 0x001fce0000010000 */
[----:B------:R-:W0:Y:S01]  /*4380*/  MUFU.RCP R9, R9 ;  /* 0x0000000900097308 */ /* 0x000e220000001000 */
[----:B------:R-:W-:Y:S01]  /*4390*/  FADD.FTZ R23, R23, -R32 ;  /* 0x8000002017177221 */ /* 0x000fe20000010000 */
[----:B-1----:R-:W-:-:S03]  /*43a0*/  FADD.FTZ R8, R8, 1 ;  /* 0x3f80000008087421 */ /* 0x002fc60000010000 */
[----:B------:R-:W-:-:S03]  /*43b0*/  FMUL.FTZ R23, R33, R23 ;  /* 0x0000001721177220 */ /* 0x000fc60000410000 */
[----:B------:R-:W1:Y:S01]  /*43c0*/  MUFU.RCP R8, R8 ;  /* 0x0000000800087308 */ /* 0x000e620000001000 */
[----:B0-----:R-:W-:Y:S01]  /*43d0*/  FMUL.FTZ R79, R79, R9 ;  /* 0x000000094f4f7220 */ /* 0x001fe20000410000 */
[----:B-----5:R-:W-:Y:S01]  /*43e0*/  SHF.L.U32 R9, R81, 0x10, RZ ;  /* 0x0000001051097819 */ /* 0x020fe200000006ff */
[----:B------:R-:W-:Y:S02]  /*43f0*/  FFMA.FTZ R81, R42, R23, R43 ;  /* 0x000000172a517223 */ /* 0x000fe4000001002b */
[----:B------:R-:W3:Y:S02]  /*4400*/  LDL.LU R23, [R1+0x40] ;  /* 0x0000400001177983 */ /* 0x000ee40000300800 */
[----:B------:R-:W-:Y:S02]  /*4410*/  FADD.FTZ R9, -R32, R9 ;  /* 0x0000000920097221 */ /* 0x000fe40000010100 */
[----:B------:R-:W4:Y:S02]  /*4420*/  LDL.LU R89, [R1+0x4c] ;  /* 0x00004c0001597983 */ /* 0x000f240000300800 */
[----:B------:R-:W-:-:S04]  /*4430*/  FMUL.FTZ R9, R33, R9 ;  /* 0x0000000921097220 */ /* 0x000fc80000410000 */
[----:B------:R-:W-:Y:S01]  /*4440*/  FFMA.FTZ R82, R37, R9, R41 ;  /* 0x0000000925527223 */ /* 0x000fe20000010029 */
[----:B-1----:R-:W-:-:S03]  /*4450*/  FMUL.FTZ R80, R80, R8 ;  /* 0x0000000850507220 */ /* 0x002fc60000410000 */
[----:B------:R-:W-:-:S06]  /*4460*/  FMUL.FTZ R8, R82, -1.4426950216293334961 ;  /* 0xbfb8aa3b52087820 */ /* 0x000fcc0000410000 */
[----:B------:R-:W0:Y:S02]  /*4470*/  MUFU.EX2 R8, R8 ;  /* 0x0000000800087308 */ /* 0x000e240000000800 */
[----:B0-----:R-:W-:-:S06]  /*4480*/  FADD.FTZ R8, R8, 1 ;  /* 0x3f80000008087421 */ /* 0x001fcc0000010000 */
[----:B------:R-:W0:Y:S01]  /*4490*/  MUFU.RCP R8, R8 ;  /* 0x0000000800087308 */ /* 0x000e220000001000 */
[----:B------:R-:W-:Y:S02]  /*44a0*/  FADD.FTZ R84, R24, -R32 ;  /* 0x8000002018547221 */ /* 0x000fe40000010000 */
[----:B------:R-:W5:Y:S01]  /*44b0*/  LDL.LU R24, [R1+0x5c] ;  /* 0x00005c0001187983 */ /* 0x000f620000300800 */
[----:B0-----:R-:W-:Y:S01]  /*44c0*/  FMUL.FTZ R82, R82, R8 ;  /* 0x0000000852527220 */ /* 0x001fe20000410000 */
        /* <DEDUP_REMOVED lines=14> */
[----:B------:R-:W-:Y:S01]  /*45b0*/  FMUL.FTZ R25, R33, R25 ;  /* 0x0000001921197220 */ /* 0x000fe20000410000 */
[----:B0-----:R-:W-:Y:S01]  /*45c0*/  FMUL.FTZ R83, R83, R8 ;  /* 0x0000000853537220 */ /* 0x001fe20000410000 */
[----:B------:R-:W-:-:S04]  /*45d0*/  LEA R8, P0, R7, UR8, 0x1 ;  /* 0x0000000807087c11 */ /* 0x000fc8000f8008ff */
[----:B------:R-:W-:Y:S01]  /*45e0*/  LEA.HI.X R9, R7, UR9, R85, 0x1, P0 ;  /* 0x0000000907097c11 */ /* 0x000fe200080f0c55 */
[----:B------:R-:W-:Y:S02]  /*45f0*/  FFMA.FTZ R85, R42, R25, R43 ;  /* 0x000000192a557223 */ /* 0x000fe4000001002b */
[----:B------:R-:W5:Y:S01]  /*4600*/  LDL.LU R25, [R1+0x68] ;  /* 0x0000680001197983 */ /* 0x000f620000300800 */
[----:B------:R-:W-:-:S04]  /*4610*/  FMUL.FTZ R84, R33, R84 ;  /* 0x0000005421547220 */ /* 0x000fc80000410000 */
[----:B------:R-:W-:-:S04]  /*4620*/  FFMA.FTZ R84, R0, R84, R40 ;  /* 0x0000005400547223 */ /* 0x000fc80000010028 */
[----:B------:R-:W-:-:S06]  /*4630*/  FMUL.FTZ R7, R84, -1.4426950216293334961 ;  /* 0xbfb8aa3b54077820 */ /* 0x000fcc0000410000 */
[----:B------:R-:W0:Y:S02]  /*4640*/  MUFU.EX2 R7, R7 ;  /* 0x0000000700077308 */ /* 0x000e240000000800 */
[----:B0-----:R-:W-:Y:S01]  /*4650*/  FADD.FTZ R7, R7, 1 ;  /* 0x3f80000007077421 */ /* 0x001fe20000010000 */
[----:B--2---:R-:W-:-:S05]  /*4660*/  SHF.L.U32 R22, R22, 0x10, RZ ;  /* 0x0000001016167819 */ /* 0x004fca00000006ff */
[----:B------:R-:W0:Y:S01]  /*4670*/  MUFU.RCP R7, R7 ;  /* 0x0000000700077308 */ /* 0x000e220000001000 */
[----:B------:R-:W-:-:S04]  /*4680*/  FADD.FTZ R22, -R32, R22 ;  /* 0x0000001620167221 */ /* 0x000fc80000010100 */
[----:B------:R-:W-:-:S04]  /*4690*/  FMUL.FTZ R22, R33, R22 ;  /* 0x0000001621167220 */ /* 0x000fc80000410000 */
[----:B------:R-:W-:Y:S01]  /*46a0*/  FFMA.FTZ R86, R37, R22, R41 ;  /* 0x0000001625567223 */ /* 0x000fe20000010029 */
[----:B0-----:R-:W-:-:S03]  /*46b0*/  FMUL.FTZ R84, R84, R7 ;  /* 0x0000000754547220 */ /* 0x001fc60000410000 */
[----:B------:R-:W-:-:S06]  /*46c0*/  FMUL.FTZ R7, R86, -1.4426950216293334961 ;  /* 0xbfb8aa3b56077820 */ /* 0x000fcc0000410000 */
[----:B------:R-:W0:Y:S01]  /*46d0*/  MUFU.EX2 R7, R7 ;  /* 0x0000000700077308 */ /* 0x000e220000000800 */
[----:B------:R-:W-:Y:S02]  /*46e0*/  FADD.FTZ R88, R26, -R32 ;  /* 0x800000201a587221 */ /* 0x000fe40000010000 */
[----:B------:R-:W2:Y:S01]  /*46f0*/  LDL.LU R26, [R1+0x50] ;  /* 0x00005000011a7983 */ /* 0x000ea20000300800 */
[----:B0-----:R-:W-:-:S06]  /*4700*/  FADD.FTZ R7, R7, 1 ;  /* 0x3f80000007077421 */ /* 0x001fcc0000010000 */
[----:B------:R-:W0:Y:S02]  /*4710*/  MUFU.RCP R7, R7 ;  /* 0x0000000700077308 */ /* 0x000e240000001000 */
[----:B0-----:R-:W-:Y:S01]  /*4720*/  FMUL.FTZ R86, R86, R7 ;  /* 0x0000000756567220 */ /* 0x001fe20000410000 */
[----:B------:R-:W-:-:S06]  /*4730*/  FMUL.FTZ R7, R85, -1.4426950216293334961 ;  /* 0xbfb8aa3b55077820 */ /* 0x000fcc0000410000 */
[----:B------:R-:W0:Y:S02]  /*4740*/  MUFU.EX2 R7, R7 ;  /* 0x0000000700077308 */ /* 0x000e240000000800 */
[----:B0-----:R-:W-:-:S06]  /*4750*/  FADD.FTZ R7, R7, 1 ;  /* 0x3f80000007077421 */ /* 0x001fcc0000010000 */
[----:B------:R-:W0:Y:S01]  /*4760*/  MUFU.RCP R7, R7 ;  /* 0x0000000700077308 */ /* 0x000e220000001000 */
[----:B---3--:R-:W-:-:S05]  /*4770*/  SHF.L.U32 R22, R23, 0x10, RZ ;  /* 0x0000001017167819 */ /* 0x008fca00000006ff */
        /* <DEDUP_REMOVED lines=14> */
[----:B-1----:R-:W-:-:S07]  /*4860*/  FADD.FTZ R6, R6, 1 ;  /* 0x3f80000006067421 */ /* 0x002fce0000010000 */
[----:B------:R-:W1:Y:S01]  /*4870*/  MUFU.RCP R6, R6 ;  /* 0x0000000600067308 */ /* 0x000e620000001000 */
[----:B0-----:R-:W-:Y:S01]  /*4880*/  FMUL.FTZ R87, R87, R7 ;  /* 0x0000000757577220 */ /* 0x001fe20000410000 */
[----:B-----5:R-:W-:Y:S02]  /*4890*/  SHF.L.U32 R7, R24, 0x10, RZ ;  /* 0x0000001018077819 */ /* 0x020fe400000006ff */
[----:B------:R-:W3:Y:S03]  /*48a0*/  LDL.LU R24, [R1+0x6c] ;  /* 0x00006c0001187983 */ /* 0x000ee60000300800 */
[----:B------:R-:W-:-:S04]  /*48b0*/  FADD.FTZ R7, -R32, R7 ;  /* 0x0000000720077221 */ /* 0x000fc80000010100 */
[----:B------:R-:W-:-:S04]  /*48c0*/  FMUL.FTZ R7, R33, R7 ;  /* 0x0000000721077220 */ /* 0x000fc80000410000 */
[----:B------:R-:W-:Y:S01]  /*48d0*/  FFMA.FTZ R90, R37, R7, R41 ;  /* 0x00000007255a7223 */ /* 0x000fe20000010029 */
[----:B-1----:R-:W-:-:S03]  /*48e0*/  FMUL.FTZ R88, R88, R6 ;  /* 0x0000000658587220 */ /* 0x002fc60000410000 */
        /* <DEDUP_REMOVED lines=12> */
[----:B0-----:R-:W-:Y:S02]  /*49b0*/  SHF.L.U32 R6, R25, 0x10, RZ ;  /* 0x0000001019067819 */ /* 0x001fe400000006ff */
[----:B------:R-:W4:Y:S03]  /*49c0*/  LDL.LU R25, [R1+0x70] ;  /* 0x0000700001197983 */ /* 0x000f260000300800 */
[----:B------:R-:W-:Y:S01]  /*49d0*/  FADD.FTZ R6, -R32, R6 ;  /* 0x0000000620067221 */ /* 0x000fe20000010100 */
[----:B------:R-:W5:Y:S03]  /*49e0*/  LDL.LU R27, [R1+0x54] ;  /* 0x00005400011b7983 */ /* 0x000f660000300800 */
[----:B------:R-:W-:Y:S01]  /*49f0*/  FMUL.FTZ R6, R33, R6 ;  /* 0x0000000621067220 */ /* 0x000fe20000410000 */
[----:B-1----:R-:W-:-:S03]  /*4a00*/  FMUL.FTZ R89, R89, R7 ;  /* 0x0000000759597220 */ /* 0x002fc60000410000 */
[----:B------:R-:W-:-:S04]  /*4a10*/  FFMA.FTZ R6, R36, R6, R44 ;  /* 0x0000000624067223 */ /* 0x000fc8000001002c */
[----:B------:R-:W-:-:S06]  /*4a20*/  FMUL.FTZ R7, R6, -1.4426950216293334961 ;  /* 0xbfb8aa3b06077820 */ /* 0x000fcc0000410000 */
[----:B------:R-:W0:Y:S02]  /*4a30*/  MUFU.EX2 R7, R7 ;  /* 0x0000000700077308 */ /* 0x000e240000000800 */
[----:B0-----:R-:W-:-:S06]  /*4a40*/  FADD.FTZ R7, R7, 1 ;  /* 0x3f80000007077421 */ /* 0x001fcc0000010000 */
[----:B------:R-:W0:Y:S01]  /*4a50*/  MUFU.RCP R7, R7 ;  /* 0x0000000700077308 */ /* 0x000e220000001000 */
[----:B------:R-:W-:Y:S01]  /*4a60*/  FADD.FTZ R91, R68, -R32 ;  /* 0x80000020445b7221 */ /* 0x000fe20000010000 */
[----:B0-----:R-:W-:Y:S01]  /*4a70*/  FMUL.FTZ R68, R6, R7 ;  /* 0x0000000706447220 */ /* 0x001fe20000410000 */
[----:B------:R-:W-:-:S04]  /*4a80*/  LEA R6, P0, R5, UR8, 0x1 ;  /* 0x0000000805067c11 */ /* 0x000fc8000f8008ff */
[----:B--2---:R-:W-:Y:S02]  /*4a90*/  LEA.HI.X R7, R5, UR9, R26, 0x1, P0 ;  /* 0x0000000905077c11 */ /* 0x004fe400080f0c1a */
[----:B------:R-:W2:Y:S01]  /*4aa0*/  LDL.LU R26, [R1+0x74] ;  /* 0x00007400011a7983 */ /* 0x000ea20000300800 */
[----:B------:R-:W-:-:S04]  /*4ab0*/  FMUL.FTZ R91, R33, R91 ;  /* 0x0000005b215b7220 */ /* 0x000fc80000410000 */
[----:B------:R-:W-:-:S04]  /*4ac0*/  FFMA.FTZ R91, R0, R91, R40 ;  /* 0x0000005b005b7223 */ /* 0x000fc80000010028 */
[----:B------:R-:W-:-:S06]  /*4ad0*/  FMUL.FTZ R5, R91, -1.4426950216293334961 ;  /* 0xbfb8aa3b5b057820 */ /* 0x000fcc0000410000 */
[----:B------:R-:W0:Y:S02]  /*4ae0*/  MUFU.EX2 R5, R5 ;  /* 0x0000000500057308 */ /* 0x000e240000000800 */
[----:B0-----:R-:W-:-:S06]  /*4af0*/  FADD.FTZ R5, R5, 1 ;  /* 0x3f80000005057421 */ /* 0x001fcc0000010000 */
[----:B------:R-:W0:Y:S02]  /*4b00*/  MUFU.RCP R5, R5 ;  /* 0x0000000500057308 */ /* 0x000e240000001000 */
[----:B0-----:R-:W-:Y:S01]  /*4b10*/  FMUL.FTZ R91, R91, R5 ;  /* 0x000000055b5b7220 */ /* 0x001fe20000410000 */
[----:B------:R-:W-:-:S04]  /*4b20*/  FADD.FTZ R69, R69, -R32 ;  /* 0x8000002045457221 */ /* 0x000fc80000010000 */
[----:B------:R-:W-:-:S04]  /*4b30*/  FMUL.FTZ R69, R33, R69 ;  /* 0x0000004521457220 */ /* 0x000fc80000410000 */
[----:B------:R-:W-:Y:S01]  /*4b40*/  FFMA.FTZ R69, R42, R69, R43 ;  /* 0x000000452a457223 */ /* 0x000fe2000001002b */
[----:B---3--:R-:W-:-:S05]  /*4b50*/  SHF.L.U32 R24, R24, 0x10, RZ ;  /* 0x0000001018187819 */ /* 0x008fca00000006ff */
[----:B------:R-:W-:-:S04]  /*4b60*/  FADD.FTZ R24, -R32, R24 ;  /* 0x0000001820187221 */ /* 0x000fc80000010100 */
[----:B------:R-:W-:-:S04]  /*4b70*/  FMUL.FTZ R24, R33, R24 ;  /* 0x0000001821187220 */ /* 0x000fc80000410000 */
[----:B------:R-:W-:-:S04]  /*4b80*/  FFMA.FTZ R92, R37, R24, R41 ;  /* 0x00000018255c7223 */ /* 0x000fc80000010029 */
        /* <DEDUP_REMOVED lines=8> */
[----:B------:R4:W0:Y:S02]  /*4c10*/  MUFU.RCP R24, R5 ;  /* 0x0000000500187308 */ /* 0x0008240000001000 */
[----:B----4-:R-:W-:-:S05]  /*4c20*/  SHF.L.U32 R5, R25, 0x10, RZ ;  /* 0x0000001019057819 */ /* 0x010fca00000006ff */
[----:B------:R-:W-:-:S04]  /*4c30*/  FADD.FTZ R5, -R32, R5 ;  /* 0x0000000520057221 */ /* 0x000fc80000010100 */
[----:B------:R-:W-:Y:S01]  /*4c40*/  FMUL.FTZ R5, R33, R5 ;  /* 0x0000000521057220 */ /* 0x000fe20000410000 */
[----:B0-----:R-:W-:-:S03]  /*4c50*/  FMUL.FTZ R69, R69, R24 ;  /* 0x0000001845457220 */ /* 0x001fc60000410000 */
[----:B------:R-:W-:-:S04]  /*4c60*/  FFMA.FTZ R5, R36, R5, R44 ;  /* 0x0000000524057223 */ /* 0x000fc8000001002c */
        /* <DEDUP_REMOVED lines=9> */
[----:B-----5:R-:W-:Y:S01]  /*4d00*/  LEA.HI.X R25, R4, UR9, R27, 0x1, P0 ;  /* 0x0000000904197c11 */ /* 0x020fe200080f0c1b */
[----:B------:R-:W-:Y:S01]  /*4d10*/  FMUL.FTZ R4, R93, -1.4426950216293334961 ;  /* 0xbfb8aa3b5d047820 */ /* 0x000fe20000410000 */
[----:B------:R-:W-:Y:S01]  /*4d20*/  FADD.FTZ R72, R72, -R32 ;  /* 0x8000002048487221 */ /* 0x000fe20000010000 */
[----:B------:R-:W3:Y:S04]  /*4d30*/  LDL.LU R27, [R1+0x78] ;  /* 0x00007800011b7983 */ /* 0x000ee80000300800 */
[----:B------:R-:W0:Y:S01]  /*4d40*/  MUFU.EX2 R4, R4 ;  /* 0x0000000400047308 */ /* 0x000e220000000800 */
[----:B------:R-:W-:-:S04]  /*4d50*/  FMUL.FTZ R72, R33, R72 ;  /* 0x0000004821487220 */ /* 0x000fc80000410000 */
[----:B------:R-:W-:Y:S02]  /*4d60*/  FFMA.FTZ R72, R0, R72, R40 ;  /* 0x0000004800487223 */ /* 0x000fe40000010028 */
[----:B------:R-:W4:Y:S01]  /*4d70*/  LDL.LU R40, [R1+0x80] ;  /* 0x0000800001287983 */ /* 0x000f220000300800 */
[----:B0-----:R-:W-:-:S04]  /*4d80*/  FADD.FTZ R4, R4, 1 ;  /* 0x3f80000004047421 */ /* 0x001fc80000010000 */
[----:B------:R2:W0:Y:S02]  /*4d90*/  MUFU.RCP R5, R4 ;  /* 0x0000000400057308 */ /* 0x0004240000001000 */
[----:B--2---:R-:W-:Y:S01]  /*4da0*/  SHF.L.U32 R4, R26, 0x10, RZ ;  /* 0x000000101a047819 */ /* 0x004fe200000006ff */
[----:B------:R-:W-:Y:S02]  /*4db0*/  FADD.FTZ R26, R71, -R32 ;  /* 0x80000020471a7221 */ /* 0x000fe40000010000 */
[----:B------:R-:W2:Y:S02]  /*4dc0*/  LDL.LU R71, [R1+0x7c] ;  /* 0x00007c0001477983 */ /* 0x000ea40000300800 */
        /* <DEDUP_REMOVED lines=8> */
[----:B------:R-:W-:Y:S01]  /*4e50*/  FMUL.FTZ R26, R33, R26 ;  /* 0x0000001a211a7220 */ /* 0x000fe20000410000 */
[----:B0-----:R-:W-:-:S03]  /*4e60*/  FMUL.FTZ R0, R4, R5 ;  /* 0x0000000504007220 */ /* 0x001fc60000410000 */
[----:B------:R-:W-:-:S04]  /*4e70*/  FFMA.FTZ R4, R42, R26, R43 ;  /* 0x0000001a2a047223 */ /* 0x000fc8000001002b */
[----:B------:R-:W-:-:S06]  /*4e80*/  FMUL.FTZ R5, R4, -1.4426950216293334961 ;  /* 0xbfb8aa3b04057820 */ /* 0x000fcc0000410000 */
[----:B------:R-:W0:Y:S02]  /*4e90*/  MUFU.EX2 R5, R5 ;  /* 0x0000000500057308 */ /* 0x000e240000000800 */
[----:B0-----:R-:W-:Y:S01]  /*4ea0*/  FADD.FTZ R5, R5, 1 ;  /* 0x3f80000005057421 */ /* 0x001fe20000010000 */
[----:B------:R-:W-:-:S04]  /*4eb0*/  FADD.FTZ R73, R73, -R32 ;  /* 0x8000002049497221 */ /* 0x000fc80000010000 */
[----:B------:R-:W-:-:S04]  /*4ec0*/  FMUL.FTZ R73, R33, R73 ;  /* 0x0000004921497220 */ /* 0x000fc80000410000 */
[----:B------:R-:W-:Y:S02]  /*4ed0*/  FFMA.FTZ R42, R42, R73, R43 ;  /* 0x000000492a2a7223 */ /* 0x000fe4000001002b */
[----:B------:R-:W5:Y:S04]  /*4ee0*/  LDL.LU R73, [R1+0x3c] ;  /* 0x00003c0001497983 */ /* 0x000f680000300800 */
[----:B------:R-:W5:Y:S01]  /*4ef0*/  LDL.LU R43, [R1+0x14] ;  /* 0x00001400012b7983 */ /* 0x000f620000300800 */
[----:B---3--:R-:W-:Y:S02]  /*4f00*/  SHF.L.U32 R26, R27, 0x10, RZ ;  /* 0x000000101b1a7819 */ /* 0x008fe400000006ff */
[----:B------:R2:W0:Y:S03]  /*4f10*/  MUFU.RCP R27, R5 ;  /* 0x00000005001b7308 */ /* 0x0004260000001000 */
[----:B------:R-:W-:-:S04]  /*4f20*/  FADD.FTZ R26, -R32, R26 ;  /* 0x0000001a201a7221 */ /* 0x000fc80000010100 */
[----:B------:R-:W-:-:S04]  /*4f30*/  FMUL.FTZ R26, R33, R26 ;  /* 0x0000001a211a7220 */ /* 0x000fc80000410000 */
[----:B------:R-:W-:Y:S01]  /*4f40*/  FFMA.FTZ R37, R37, R26, R41 ;  /* 0x0000001a25257223 */ /* 0x000fe20000010029 */
[----:B----4-:R-:W-:-:S05]  /*4f50*/  SHF.L.U32 R26, R40, 0x10, RZ ;  /* 0x00000010281a7819 */ /* 0x010fca00000006ff */
[C---:B------:R-:W-:Y:S01]  /*4f60*/  FADD.FTZ R26, -R32.reuse, R26 ;  /* 0x0000001a201a7221 */ /* 0x040fe20000010100 */
[----:B--2---:R-:W-:Y:S02]  /*4f70*/  SHF.L.U32 R5, R71, 0x10, RZ ;  /* 0x0000001047057819 */ /* 0x004fe400000006ff */
[----:B------:R-:W2:Y:S03]  /*4f80*/  LDL.LU R71, [R1+0x2c] ;  /* 0x00002c0001477983 */ /* 0x000ea60000300800 */
[----:B------:R-:W-:-:S04]  /*4f90*/  FADD.FTZ R5, -R32, R5 ;  /* 0x0000000520057221 */ /* 0x000fc80000010100 */
[----:B------:R-:W-:Y:S01]  /*4fa0*/  FMUL.FTZ R5, R33, R5 ;  /* 0x0000000521057220 */ /* 0x000fe20000410000 */
[----:B0-----:R-:W-:-:S03]  /*4fb0*/  FMUL.FTZ R32, R4, R27 ;  /* 0x0000001b04207220 */ /* 0x001fc60000410000 */
[----:B------:R-:W-:-:S04]  /*4fc0*/  FFMA.FTZ R5, R36, R5, R44 ;  /* 0x0000000524057223 */ /* 0x000fc8000001002c */
[----:B------:R-:W-:-:S06]  /*4fd0*/  FMUL.FTZ R4, R5, -1.4426950216293334961 ;  /* 0xbfb8aa3b05047820 */ /* 0x000fcc0000410000 */
[----:B------:R-:W0:Y:S01]  /*4fe0*/  MUFU.EX2 R4, R4 ;  /* 0x0000000400047308 */ /* 0x000e220000000800 */
[----:B------:R-:W-:-:S07]  /*4ff0*/  FMUL.FTZ R27, R72, -1.4426950216293334961 ;  /* 0xbfb8aa3b481b7820 */ /* 0x000fce0000410000 */
[----:B------:R-:W1:Y:S01]  /*5000*/  MUFU.EX2 R27, R27 ;  /* 0x0000001b001b7308 */ /* 0x000e620000000800 */
[----:B0-----:R-:W-:-:S07]  /*5010*/  FADD.FTZ R4, R4, 1 ;  /* 0x3f80000004047421 */ /* 0x001fce0000010000 */
[----:B------:R1:W0:Y:S02]  /*5020*/  MUFU.RCP R41, R4 ;  /* 0x0000000400297308 */ /* 0x0002240000001000 */
[----:B-1----:R-:W-:Y:S01]  /*5030*/  FADD.FTZ R4, R27, 1 ;  /* 0x3f8000001b047421 */ /* 0x002fe20000010000 */
[----:B0-----:R-:W-:Y:S02]  /*5040*/  FMUL.FTZ R41, R5, R41 ;  /* 0x0000002905297220 */ /* 0x001fe40000410000 */
[----:B------:R-:W3:Y:S04]  /*5050*/  LDL.LU R5, [R1+0x64] ;  /* 0x0000640001057983 */ /* 0x000ee80000300800 */
[----:B------:R-:W4:Y:S01]  /*5060*/  LDL.LU R27, [R1+0x60] ;  /* 0x00006000011b7983 */ /* 0x000f220000300800 */
[----:B------:R-:W-:Y:S01]  /*5070*/  FMUL.FTZ R26, R33, R26 ;  /* 0x0000001a211a7220 */ /* 0x000fe20000410000 */
[----:B------:R-:W-:-:S06]  /*5080*/  FMUL.FTZ R33, R42, -1.4426950216293334961 ;  /* 0xbfb8aa3b2a217820 */ /* 0x000fcc0000410000 */
[----:B------:R-:W0:Y:S01]  /*5090*/  MUFU.EX2 R33, R33 ;  /* 0x0000002100217308 */ /* 0x000e220000000800 */
[----:B------:R-:W-:Y:S01]  /*50a0*/  FFMA.FTZ R44, R36, R26, R44 ;  /* 0x0000001a242c7223 */ /* 0x000fe2000001002c */
[----:B------:R-:W-:-:S03]  /*50b0*/  FMUL.FTZ R36, R37, -1.4426950216293334961 ;  /* 0xbfb8aa3b25247820 */ /* 0x000fc60000410000 */
[----:B------:R-:W-:-:S03]  /*50c0*/  FMUL.FTZ R26, R44, -1.4426950216293334961 ;  /* 0xbfb8aa3b2c1a7820 */ /* 0x000fc60000410000 */
[----:B------:R-:W1:Y:S08]  /*50d0*/  MUFU.EX2 R36, R36 ;  /* 0x0000002400247308 */ /* 0x000e700000000800 */
[----:B------:R-:W5:Y:S01]  /*50e0*/  MUFU.EX2 R26, R26 ;  /* 0x0000001a001a7308 */ /* 0x000f620000000800 */
[----:B0-----:R-:W-:-:S07]  /*50f0*/  FADD.FTZ R33, R33, 1 ;  /* 0x3f80000021217421 */ /* 0x001fce0000010000 */
[----:B------:R-:W0:Y:S01]  /*5100*/  MUFU.RCP R33, R33 ;  /* 0x0000002100217308 */ /* 0x000e220000001000 */
[----:B-1----:R-:W-:Y:S01]  /*5110*/  FADD.FTZ R36, R36, 1 ;  /* 0x3f80000024247421 */ /* 0x002fe20000010000 */
[----:B-----5:R-:W-:-:S06]  /*5120*/  FADD.FTZ R26, R26, 1 ;  /* 0x3f8000001a1a7421 */ /* 0x020fcc0000010000 */
[----:B------:R-:W-:Y:S08]  /*5130*/  MUFU.RCP R40, R36 ;  /* 0x0000002400287308 */ /* 0x000ff00000001000 */
[----:B------:R1:W5:Y:S01]  /*5140*/  MUFU.RCP R36, R26 ;  /* 0x0000001a00247308 */ /* 0x0003620000001000 */
[----:B0-----:R-:W-:Y:S02]  /*5150*/  FMUL.FTZ R33, R42, R33 ;  /* 0x000000212a217220 */ /* 0x001fe40000410000 */
[----:B------:R-:W2:Y:S01]  /*5160*/  LDL.LU R42, [R1+0x30] ;  /* 0x00003000012a7983 */ /* 0x000ea20000300800 */
[----:B-1----:R-:W-:-:S04]  /*5170*/  LEA R26, P1, R2, UR8, 0x1 ;  /* 0x00000008021a7c11 */ /* 0x002fc8000f8208ff */
[----:B----4-:R-:W-:Y:S02]  /*5180*/  LEA.HI.X R27, R2, UR9, R27, 0x1, P1 ;  /* 0x00000009021b7c11 */ /* 0x010fe400088f0c1b */
[----:B------:R-:W-:Y:S02]  /*5190*/  F2FP.BF16.F32.PACK_AB R2, R28, R29 ;  /* 0x0000001d1c02723e */ /* 0x000fe400000010ff */
[----:B------:R-:W4:Y:S04]  /*51a0*/  LDL.LU R28, [R1+0xc4] ;  /* 0x0000c400011c7983 */ /* 0x000f280000300800 */
[----:B------:R-:W4:Y:S01]  /*51b0*/  LDL.LU R29, [R1+0xc0] ;  /* 0x0000c000011d7983 */ /* 0x000f220000300800 */
[----:B------:R-:W0:Y:S01]  /*51c0*/  MUFU.RCP R4, R4 ;  /* 0x0000000400047308 */ /* 0x000e220000001000 */
[----:B-----5:R-:W-:-:S02]  /*51d0*/  FMUL.FTZ R36, R44, R36 ;  /* 0x000000242c247220 */ /* 0x020fc40000410000 */
[----:B------:R-:W5:Y:S01]  /*51e0*/  LDL.LU R44, [R1+0x58] ;  /* 0x00005800012c7983 */ /* 0x000f620000300800 */
[----:B0-----:R-:W-:Y:S01]  /*51f0*/  FMUL.FTZ R72, R72, R4 ;  /* 0x0000000448487220 */ /* 0x001fe20000410000 */
[----:B------:R-:W-:-:S04]  /*5200*/  LEA R4, P0, R3, UR8, 0x1 ;  /* 0x0000000803047c11 */ /* 0x000fc8000f8008ff */
[----:B---3--:R-:W-:Y:S01]  /*5210*/  LEA.HI.X R5, R3, UR9, R5, 0x1, P0 ;  /* 0x0000000903057c11 */ /* 0x008fe200080f0c05 */
[----:B------:R-:W-:Y:S01]  /*5220*/  FMUL.FTZ R40, R37, R40 ;  /* 0x0000002825287220 */ /* 0x000fe20000410000 */
[----:B------:R-:W-:Y:S01]  /*5230*/  PRMT R3, R45, 0x7632, R3 ;  /* 0x000076322d037816 */ /* 0x000fe20000000003 */
[----:B------:R-:W-:Y:S01]  /*5240*/  ULDC.64 UR8, c[0x0][0x238] ;  /* 0x00008e0000087ab9 */ /* 0x000fe20000000a00 */
[----:B----4-:R0:W-:Y:S04]  /*5250*/  STG.E.U16 desc[UR6][R28.64+0x4], R45 ;  /* 0x0000042d1c007986 */ /* 0x0101e8000c101506 */
[----:B0-----:R-:W5:Y:S04]  /*5260*/  LDL.LU R45, [R1+0x44] ;  /* 0x00004400012d7983 */ /* 0x001f680000300800 */
[----:B------:R0:W-:Y:S04]  /*5270*/  STG.E.U16 desc[UR6][R28.64+0x6], R3 ;  /* 0x000006031c007986 */ /* 0x0001e8000c101506 */
[----:B------:R2:W-:Y:S01]  /*5280*/  STG.E.U16 desc[UR6][R30.64], R2 ;  /* 0x000000021e007986 */ /* 0x0005e2000c101506 */
[----:B0-----:R-:W-:-:S02]  /*5290*/  PRMT R3, R2, 0x7632, R3 ;  /* 0x0000763202037816 */ /* 0x001fc40000000003 */
[----:B--2---:R-:W-:-:S03]  /*52a0*/  F2FP.BF16.F32.PACK_AB R2, R42, R73 ;  /* 0x000000492a02723e */ /* 0x004fc600000010ff */
[----:B------:R0:W-:Y:S01]  /*52b0*/  STG.E.U16 desc[UR6][R30.64+0x2], R3 ;  /* 0x000002031e007986 */ /* 0x0001e2000c101506 */
[----:B------:R-:W-:Y:S02]  /*52c0*/  F2FP.BF16.F32.PACK_AB R46, R47, R46 ;  /* 0x0000002e2f2e723e */ /* 0x000fe400000010ff */
[----:B0-----:R-:W-:Y:S02]  /*52d0*/  F2FP.BF16.F32.PACK_AB R3, R43, R71 ;  /* 0x000000472b03723e */ /* 0x001fe400000010ff */
[----:B-----5:R-:W-:-:S04]  /*52e0*/  F2FP.BF16.F32.PACK_AB R37, R45, R44 ;  /* 0x0000002c2d25723e */ /* 0x020fc800000010ff */
[----:B------:R-:W-:Y:S01]  /*52f0*/  PRMT R28, R37, 0x7632, R28 ;  /* 0x00007632251c7816 */ /* 0x000fe2000000001c */
[----:B------:R-:W-:Y:S04]  /*5300*/  STG.E.U16 desc[UR6][R30.64+0x4], R37 ;  /* 0x000004251e007986 */ /* 0x000fe8000c101506 */
[----:B------:R0:W-:Y:S04]  /*5310*/  STG.E.U16 desc[UR6][R30.64+0x6], R28 ;  /* 0x0000061c1e007986 */ /* 0x0001e8000c101506 */
[----:B------:R1:W-:Y:S01]  /*5320*/  STG.E.U16 desc[UR6][R16.64], R2 ;  /* 0x0000000210007986 */ /* 0x0003e2000c101506 */
[----:B0-----:R-:W-:-:S02]  /*5330*/  PRMT R28, R2, 0x7632, R28 ;  /* 0x00007632021c7816 */ /* 0x001fc4000000001c */
[----:B-1----:R-:W-:Y:S02]  /*5340*/  F2FP.BF16.F32.PACK_AB R2, R19, R18 ;  /* 0x000000121302723e */ /* 0x002fe400000010ff */
[----:B------:R-:W2:Y:S04]  /*5350*/  LDL.LU R19, [R1+0xb8] ;  /* 0x0000b80001137983 */ /* 0x000ea80000300800 */
[----:B------:R-:W3:Y:S01]  /*5360*/  LDL.LU R18, [R1+0xb4] ;  /* 0x0000b40001127983 */ /* 0x000ee20000300800 */
[----:B------:R-:W-:-:S03]  /*5370*/  PRMT R29, R3, 0x7632, R29 ;  /* 0x00007632031d7816 */ /* 0x000fc6000000001d */
[----:B------:R-:W-:Y:S01]  /*5380*/  STG.E.U16 desc[UR6][R16.64+0x2], R28 ;  /* 0x0000021c10007986 */ /* 0x000fe2000c101506 */
[----:B------:R-:W-:-:S03]  /*5390*/  F2FP.BF16.F32.PACK_AB R54, R56, R54 ;  /* 0x000000363836723e */ /* 0x000fc600000010ff */
[----:B------:R0:W-:Y:S01]  /*53a0*/  STG.E.U16 desc[UR6][R16.64+0x4], R3 ;  /* 0x0000040310007986 */ /* 0x0001e2000c101506 */
[----:B------:R-:W-:-:S03]  /*53b0*/  F2FP.BF16.F32.PACK_AB R55, R57, R55 ;  /* 0x000000373937723e */ /* 0x000fc600000010ff */
[----:B------:R-:W-:Y:S01]  /*53c0*/  STG.E.U16 desc[UR6][R16.64+0x6], R29 ;  /* 0x0000061d10007986 */ /* 0x000fe2000c101506 */
[----:B------:R-:W-:-:S03]  /*53d0*/  F2FP.BF16.F32.PACK_AB R52, R58, R52 ;  /* 0x000000343a34723e */ /* 0x000fc600000010ff */
[----:B------:R1:W-:Y:S01]  /*53e0*/  STG.E.U16 desc[UR6][R34.64], R2 ;  /* 0x0000000222007986 */ /* 0x0003e2000c101506 */
[----:B0-----:R-:W-:Y:S02]  /*53f0*/  PRMT R3, R2, 0x7632, R3 ;  /* 0x0000763202037816 */ /* 0x001fe40000000003 */
[----:B------:R-:W-:Y:S02]  /*5400*/  F2FP.BF16.F32.PACK_AB R53, R59, R53 ;  /* 0x000000353b35723e */ /* 0x000fe400000010ff */
[----:B-1----:R-:W-:Y:S02]  /*5410*/  PRMT R2, R46, 0x7632, R2 ;  /* 0x000076322e027816 */ /* 0x002fe40000000002 */
[----:B------:R-:W-:Y:S02]  /*5420*/  PRMT R16, R54, 0x7632, R16 ;  /* 0x0000763236107816 */ /* 0x000fe40000000010 */
[----:B------:R-:W-:Y:S01]  /*5430*/  PRMT R17, R55, 0x7632, R17 ;  /* 0x0000763237117816 */ /* 0x000fe20000000011 */
[----:B------:R0:W-:Y:S01]  /*5440*/  STG.E.U16 desc[UR6][R34.64+0x6], R2 ;  /* 0x0000060222007986 */ /* 0x0001e2000c101506 */
[----:B------:R-:W-:-:S02]  /*5450*/  F2FP.BF16.F32.PACK_AB R50, R60, R50 ;  /* 0x000000323c32723e */ /* 0x000fc400000010ff */
[----:B------:R-:W-:Y:S01]  /*5460*/  F2FP.BF16.F32.PACK_AB R51, R61, R51 ;  /* 0x000000333d33723e */ /* 0x000fe200000010ff */
[----:B------:R1:W-:Y:S01]  /*5470*/  STG.E.U16 desc[UR6][R34.64+0x2], R3 ;  /* 0x0000020322007986 */ /* 0x0003e2000c101506 */
[----:B------:R-:W-:-:S03]  /*5480*/  F2FP.BF16.F32.PACK_AB R62, R64, R62 ;  /* 0x0000003e403e723e */ /* 0x000fc600000010ff */
[----:B------:R-:W-:Y:S01]  /*5490*/  STG.E.U16 desc[UR6][R34.64+0x4], R46 ;  /* 0x0000042e22007986 */ /* 0x000fe2000c101506 */
[----:B0-----:R-:W-:-:S03]  /*54a0*/  PRMT R2, R52, 0x7632, R2 ;  /* 0x0000763234027816 */ /* 0x001fc60000000002 */
[----:B------:R-:W-:Y:S01]  /*54b0*/  STG.E.U16 desc[UR6][R14.64], R54 ;  /* 0x000000360e007986 */ /* 0x000fe2000c101506 */
[----:B------:R-:W-:Y:S02]  /*54c0*/  F2FP.BF16.F32.PACK_AB R63, R65, R63 ;  /* 0x0000003f413f723e */ /* 0x000fe400000010ff */
[----:B-1----:R-:W-:Y:S01]  /*54d0*/  PRMT R3, R53, 0x7632, R3 ;  /* 0x0000763235037816 */ /* 0x002fe20000000003 */
[----:B------:R-:W-:Y:S01]  /*54e0*/  STG.E.U16 desc[UR6][R14.64+0x2], R16 ;  /* 0x000002100e007986 */ /* 0x000fe2000c101506 */
[----:B------:R-:W-:-:S03]  /*54f0*/  F2FP.BF16.F32.PACK_AB R66, R74, R66 ;  /* 0x000000424a42723e */ /* 0x000fc600000010ff */
[----:B------:R-:W-:Y:S01]  /*5500*/  STG.E.U16 desc[UR6][R14.64+0x4], R55 ;  /* 0x000004370e007986 */ /* 0x000fe2000c101506 */
[----:B------:R-:W-:-:S03]  /*5510*/  F2FP.BF16.F32.PACK_AB R67, R75, R67 ;  /* 0x000000434b43723e */ /* 0x000fc600000010ff */
[----:B------:R0:W-:Y:S01]  /*5520*/  STG.E.U16 desc[UR6][R14.64+0x6], R17 ;  /* 0x000006110e007986 */ /* 0x0001e2000c101506 */
[----:B------:R-:W-:-:S03]  /*5530*/  F2FP.BF16.F32.PACK_AB R76, R78, R76 ;  /* 0x0000004c4e4c723e */ /* 0x000fc600000010ff */
[----:B------:R1:W-:Y:S01]  /*5540*/  STG.E.U16 desc[UR6][R38.64+0x2], R2 ;  /* 0x0000020226007986 */ /* 0x0003e2000c101506 */
[----:B------:R-:W-:-:S03]  /*5550*/  F2FP.BF16.F32.PACK_AB R77, R79, R77 ;  /* 0x0000004d4f4d723e */ /* 0x000fc600000010ff */
[----:B------:R-:W-:Y:S01]  /*5560*/  STG.E.U16 desc[UR6][R38.64], R52 ;  /* 0x0000003426007986 */ /* 0x000fe2000c101506 */
[----:B0-----:R-:W-:Y:S02]  /*5570*/  PRMT R14, R50, 0x7632, R14 ;  /* 0x00007632320e7816 */ /* 0x001fe4000000000e */
[----:B------:R-:W-:Y:S02]  /*5580*/  PRMT R15, R51, 0x7632, R15 ;  /* 0x00007632330f7816 */ /* 0x000fe4000000000f */
[----:B-1----:R-:W-:Y:S01]  /*5590*/  PRMT R2, R62, 0x7632, R2 ;  /* 0x000076323e027816 */ /* 0x002fe20000000002 */
[----:B------:R-:W-:Y:S04]  /*55a0*/  STG.E.U16 desc[UR6][R38.64+0x4], R53 ;  /* 0x0000043526007986 */ /* 0x000fe8000c101506 */
[----:B------:R0:W-:Y:S01]  /*55b0*/  STG.E.U16 desc[UR6][R38.64+0x6], R3 ;  /* 0x0000060326007986 */ /* 0x0001e2000c101506 */
[----:B------:R-:W-:-:S03]  /*55c0*/  F2FP.BF16.F32.PACK_AB R80, R82, R80 ;  /* 0x000000505250723e */ /* 0x000fc600000010ff */
[----:B------:R-:W-:Y:S01]  /*55d0*/  STG.E.U16 desc[UR6][R12.64], R50 ;  /* 0x000000320c007986 */ /* 0x000fe2000c101506 */
[----:B------:R-:W-:-:S03]  /*55e0*/  F2FP.BF16.F32.PACK_AB R81, R83, R81 ;  /* 0x000000515351723e */ /* 0x000fc600000010ff */
[----:B------:R-:W-:Y:S04]  /*55f0*/  STG.E.U16 desc[UR6][R12.64+0x2], R14 ;  /* 0x0000020e0c007986 */ /* 0x000fe8000c101506 */
[----:B------:R-:W-:Y:S01]  /*5600*/  STG.E.U16 desc[UR6][R12.64+0x4], R51 ;  /* 0x000004330c007986 */ /* 0x000fe2000c101506 */
[----:B0-----:R-:W-:-:S03]  /*5610*/  PRMT R3, R63, 0x7632, R3 ;  /* 0x000076323f037816 */ /* 0x001fc60000000003 */
        /* <DEDUP_REMOVED lines=35> */
[----:B------:R-:W-:Y:S02]  /*5850*/  F2FP.BF16.F32.PACK_AB R33, R36, R33 ;  /* 0x000000212421723e */ /* 0x000fe400000010ff */
[----:B------:R-:W-:Y:S01]  /*5860*/  PRMT R12, R91, 0x7632, R12 ;  /* 0x000076325b0c7816 */ /* 0x000fe2000000000c */
[----:B------:R-:W-:Y:S01]  /*5870*/  STG.E.U16 desc[UR6][R22.64], R84 ;  /* 0x0000005416007986 */ /* 0x000fe2000c101506 */
[----:B0-----:R-:W-:Y:S02]  /*5880*/  PRMT R8, R88, 0x7632, R8 ;  /* 0x0000763258087816 */ /* 0x001fe40000000008 */
[----:B------:R-:W-:Y:S02]  /*5890*/  PRMT R9, R68, 0x7632, R9 ;  /* 0x0000763244097816 */ /* 0x000fe40000000009 */
[----:B-1----:R-:W-:Y:S01]  /*58a0*/  PRMT R2, R69, 0x7632, R2 ;  /* 0x0000763245027816 */ /* 0x002fe20000000002 */
[----:B------:R-:W-:Y:S01]  /*58b0*/  STG.E.U16 desc[UR6][R22.64+0x4], R85 ;  /* 0x0000045516007986 */ /* 0x000fe2000c101506 */
[----:B------:R-:W-:-:S03]  /*58c0*/  PRMT R13, R40, 0x7632, R13 ;  /* 0x00007632280d7816 */ /* 0x000fc6000000000d */
[----:B------:R0:W-:Y:S04]  /*58d0*/  STG.E.U16 desc[UR6][R22.64+0x6], R3 ;  /* 0x0000060316007986 */ /* 0x0001e8000c101506 */
[----:B------:R-:W-:Y:S04]  /*58e0*/  STG.E.U16 desc[UR6][R6.64], R88 ;  /* 0x0000005806007986 */ /* 0x000fe8000c101506 */
[----:B------:R-:W-:Y:S04]  /*58f0*/  STG.E.U16 desc[UR6][R6.64+0x2], R8 ;  /* 0x0000020806007986 */ /* 0x000fe8000c101506 */
[----:B------:R-:W-:Y:S01]  /*5900*/  STG.E.U16 desc[UR6][R6.64+0x4], R68 ;  /* 0x0000044406007986 */ /* 0x000fe2000c101506 */
[----:B0-----:R-:W-:-:S03]  /*5910*/  PRMT R3, R0, 0x7632, R3 ;  /* 0x0000763200037816 */ /* 0x001fc60000000003 */
[----:B------:R0:W-:Y:S04]  /*5920*/  STG.E.U16 desc[UR6][R6.64+0x6], R9 ;  /* 0x0000060906007986 */ /* 0x0001e8000c101506 */
[----:B------:R1:W-:Y:S04]  /*5930*/  STG.E.U16 desc[UR6][R24.64+0x6], R2 ;  /* 0x0000060218007986 */ /* 0x0003e8000c101506 */
[----:B------:R4:W-:Y:S01]  /*5940*/  STG.E.U16 desc[UR6][R24.64], R91 ;  /* 0x0000005b18007986 */ /* 0x0009e2000c101506 */
[----:B0-----:R-:W-:-:S03]  /*5950*/  PRMT R6, R32, 0x7632, R6 ;  /* 0x0000763220067816 */ /* 0x001fc60000000006 */
        /* <DEDUP_REMOVED lines=16> */
[----:B----4-:R-:W-:Y:S05]  /*5a60*/  @!P0 BRA `(.L_x_886) ;  /* 0xffffffa800c88947 */ /* 0x010fea000383ffff */
[----:B------:R-:W-:Y:S05]  /*5a70*/  EXIT ;  /* 0x000000000000794d */ /* 0x000fea0003800000 */
.L_x_887:
        /* <DEDUP_REMOVED lines=16> */
.L_x_1829:


//--------------------- .text._ZN13group_norm_v214gn_cuda_kernelI13__nv_bfloat16Li320ELi3ELi16ELi40ELi4096ELb1ELi64ELi320ELi320ELi4ELb1ELi5ELb0ELb0ENS_16CompileConditionILi900EEEEEvPT_PKS4_S7_S7_flPfS8_Pj --------------------------
	.section	.text._ZN13group_norm_v214gn_cuda_kernelI13__nv_bfloat16Li320ELi3ELi16ELi40ELi4096ELb1ELi64ELi320ELi320ELi4ELb1ELi5ELb0ELb0ENS_16CompileConditionILi900EEEEEvPT_PKS4_S7_S7_flPfS8_Pj,"ax",@progbits
	.align	128
        .global         _ZN13group_norm_v214gn_cuda_kernelI13__nv_bfloat16Li320ELi3ELi16ELi40ELi4096ELb1ELi64ELi320ELi320ELi4ELb1ELi5ELb0ELb0ENS_16CompileConditionILi900EEEEEvPT_PKS4_S7_S7_flPfS8_Pj
        .type           _ZN13group_norm_v214gn_cuda_kernelI13__nv_bfloat16Li320ELi3ELi16ELi40ELi4096ELb1ELi64ELi320ELi320ELi4ELb1ELi5ELb0ELb0ENS_16CompileConditionILi900EEEEEvPT_PKS4_S7_S7_flPfS8_Pj,@function
        .size           _ZN13group_norm_v214gn_cuda_kernelI13__nv_bfloat16Li320ELi3ELi16ELi40ELi4096ELb1ELi64ELi320ELi320ELi4ELb1ELi5ELb0ELb0ENS_16CompileConditionILi900EEEEEvPT_PKS4_S7_S7_flPfS8_Pj,(.L_x_1830 - _ZN13group_norm_v214gn_cuda_kernelI13__nv_bfloat16Li320ELi3ELi16ELi40ELi4096ELb1ELi64ELi320ELi320ELi4ELb1ELi5ELb0ELb0ENS_16CompileConditionILi900EEEEEvPT_PKS4_S7_S7_flPfS8_Pj)
        .other          _ZN13group_norm_v214gn_cuda_kernelI13__nv_bfloat16Li320ELi3ELi16ELi40ELi4096ELb1ELi64ELi320ELi320ELi4ELb1ELi5ELb0ELb0ENS_16CompileConditionILi900EEEEEvPT_PKS4_S7_S7_flPfS8_Pj,@"STO_CUDA_ENTRY STV_DEFAULT"
_ZN13group_norm_v214gn_cuda_kernelI13__nv_bfloat16Li320ELi3ELi16ELi40ELi4096ELb1ELi64ELi320ELi320ELi4ELb1ELi5ELb0ELb0ENS_16CompileConditionILi900EEEEEvPT_PKS4_S7_S7_flPfS8_Pj:
.text._ZN13group_norm_v214gn_cuda_kernelI13__nv_bfloat16Li320ELi3ELi16ELi40ELi4096ELb1ELi64ELi320ELi320ELi4ELb1ELi5ELb0ELb0ENS_16CompileConditionILi900EEEEEvPT_PKS4_S7_S7_flPfS8_Pj:
        /* <DEDUP_REMOVED lines=15> */
[----:B0-----:R-:W-:Y:S01]  /*00f0*/  IMAD.WIDE.U32 R2, R6, -0x33333333, RZ ;  /* 0xcccccccd06027825 */ /* 0x001fe200078e00ff */
[----:B------:R-:W-:-:S04]  /*0100*/  MOV R2, R4 ;  /* 0x0000000400027202 */ /* 0x000fc80000000f00 */
[----:B------:R-:W-:Y:S02]  /*0110*/  SHF.R.U32.HI R7, RZ, 0x6, R3 ;  /* 0x00000006ff077819 */ /* 0x000fe40000011603 */
[----:B-1----:R-:W-:-:S03]  /*0120*/  LEA R3, R5, R0, 0x18 ;  /* 0x0000000005037211 */ /* 0x002fc600078ec0ff */
[----:B------:R-:W-:-:S04]  /*0130*/  IMAD R0, R7, -0x50, R6 ;  /* 0xffffffb007007824 */ /* 0x000fc800078e0206 */
[----:B------:R-:W-:Y:S01]  /*0140*/  IMAD R0, R0, 0x28, R3 ;  /* 0x0000002800007824 */ /* 0x000fe200078e0203 */
[----:B------:R-:W-:-:S04]  /*0150*/  HFMA2.MMA R3, -RZ, RZ, 0, 0 ;  /* 0x00000000ff037435 */ /* 0x000fc800000001ff */
[----:B------:R-:W-:-:S05]  /*0160*/  LEA R0, R7, R0, 0x3 ;  /* 0x0000000007007211 */ /* 0x000fca00078e18ff */
[----:B------:R0:W-:Y:S02]  /*0170*/  STL [R1+0x118], R0 ;  /* 0x0001180001007387 */ /* 0x0001e40000100800 */
.L_x_896:
[----:B------:R-:W1:Y:S01]  /*0180*/  S2R R61, SR_TID.X ;  /* 0x00000000003d7919 */ /* 0x000e620000002100 */
[C---:B------:R-:W-:Y:S01]  /*0190*/  LOP3.LUT R6, R2.reuse, 0x1, RZ, 0xc0, !PT ;  /* 0x0000000102067812 */ /* 0x040fe200078ec0ff */
[----:B------:R-:W-:Y:S01]  /*01a0*/  ULDC.64 UR6, c[0x0][0x218] ;  /* 0x0000860000067ab9 */ /* 0x000fe20000000a00 */
[----:B------:R-:W-:Y:S01]  /*01b0*/  SHF.R.U64 R7, R2, 0x1, R3 ;  /* 0x0000000102077819 */ /* 0x000fe20000001203 */
[----:B0-----:R-:W0:Y:S02]  /*01c0*/  S2R R0, SR_CTAID.X ;  /* 0x0000000000007919 */ /* 0x001e240000002500 */
[----:B------:R-:W-:Y:S01]  /*01d0*/  IMAD R50, R6, 0x140, RZ ;  /* 0x0000014006327824 */ /* 0x000fe200078e02ff */
[----:B------:R-:W-:Y:S01]  /*01e0*/  STL [R1+0x14], R6 ;  /* 0x0000140601007387 */ /* 0x000fe20000100800 */
[----:B-1----:R-:W-:Y:S01]  /*01f0*/  IMAD.WIDE.U32 R4, R61, -0x33333333, RZ ;  /* 0xcccccccd3d047825 */ /* 0x002fe200078e00ff */
[----:B0-----:R-:W-:-:S04]  /*0200*/  SHF.L.U32 R0, R0, 0x6, RZ ;  /* 0x0000000600007819 */ /* 0x001fc800000006ff */
[----:B------:R-:W-:Y:S02]  /*0210*/  SHF.R.U32.HI R5, RZ, 0x6, R5 ;  /* 0x00000006ff057819 */ /* 0x000fe40000011605 */
[----:B------:R-:W-:-:S03]  /*0220*/  LOP3.LUT R0, R0, 0xfc0, RZ, 0xc0, !PT ;  /* 0x00000fc000007812 */ /* 0x000fc600078ec0ff */
[----:B------:R-:W-:Y:S01]  /*0230*/  IMAD R4, R5, -0x50, R61 ;  /* 0xffffffb005047824 */ /* 0x000fe200078e023d */
[----:B------:R-:W-:-:S04]  /*0240*/  IADD3 R0, R0, R5, RZ ;  /* 0x0000000500007210 */ /* 0x000fc80007ffe0ff */
[----:B------:R-:W-:Y:S01]  /*0250*/  LEA R10, R4, R50, 0x2 ;  /* 0x00000032040a7211 */ /* 0x000fe200078e10ff */
[----:B------:R0:W-:Y:S03]  /*0260*/  STL [R1+0x4c], R4 ;  /* 0x00004c0401007387 */ /* 0x0001e60000100800 */
[--C-:B------:R-:W-:Y:S01]  /*0270*/  SHF.R.S32.HI R11, RZ, 0x1f, R10.reuse ;  /* 0x0000001fff0b7819 */ /* 0x100fe2000001140a */
[----:B------:R1:W-:Y:S02]  /*0280*/  STL [R1+0x8], R7 ;  /* 0x0000080701007387 */ /* 0x0003e40000100800 */
[----:B------:R-:W-:Y:S01]  /*0290*/  IMAD.WIDE.U32 R8, R7, 0x280000, R10 ;  /* 0x0028000007087825 */ /* 0x000fe200078e000a */
[----:B0-----:R-:W-:-:S05]  /*02a0*/  SHF.R.U32.HI R4, RZ, 0x1, R3 ;  /* 0x00000001ff047819 */ /* 0x001fca0000011603 */
[----:B------:R-:W-:Y:S02]  /*02b0*/  IMAD R6, R4, 0x280000, RZ ;  /* 0x0028000004067824 */ /* 0x000fe400078e02ff */
[----:B------:R-:W-:-:S03]  /*02c0*/  IMAD R4, R0, 0x280, RZ ;  /* 0x0000028000047824 */ /* 0x000fc600078e02ff */
[----:B------:R-:W-:Y:S01]  /*02d0*/  IADD3 R0, R9, R6, RZ ;  /* 0x0000000609007210 */ /* 0x000fe20007ffe0ff */
[----:B------:R0:W-:Y:S01]  /*02e0*/  STL [R1+0x1c], R6 ;  /* 0x00001c0601007387 */ /* 0x0001e20000100800 */
[C---:B------:R-:W-:Y:S02]  /*02f0*/  IADD3 R5, P0, R4.reuse, R8, RZ ;  /* 0x0000000804057210 */ /* 0x040fe40007f1e0ff */
[----:B-1----:R-:W-:Y:S02]  /*0300*/  IADD3 R7, R4, 0xa00, RZ ;  /* 0x00000a0004077810 */ /* 0x002fe40007ffe0ff */
[----:B0-----:R-:W-:Y:S02]  /*0310*/  IADD3.X R6, RZ, R0, RZ, P0, !PT ;  /* 0x00000000ff067210 */ /* 0x001fe400007fe4ff */
[----:B------:R-:W-:-:S04]  /*0320*/  LEA R44, P0, R5, UR6, 0x1 ;  /* 0x00000006052c7c11 */ /* 0x000fc8000f8008ff */
[----:B------:R-:W-:Y:S02]  /*0330*/  LEA.HI.X R45, R5, UR7, R6, 0x1, P0 ;  /* 0x00000007052d7c11 */ /* 0x000fe400080f0c06 */
[----:B------:R-:W-:-:S04]  /*0340*/  IADD3 R5, P0, R7, R8, RZ ;  /* 0x0000000807057210 */ /* 0x000fc80007f1e0ff */
[----:B------:R-:W2:Y:S01]  /*0350*/  LDG.E.64.CONSTANT R44, desc[UR8][R44.64] ;  /* 0x000000082c2c7981 */ /* 0x000ea2000c1e9b00 */
[----:B------:R-:W-:Y:S02]  /*0360*/  IADD3.X R6, RZ, R0, RZ, P0, !PT ;  /* 0x00000000ff067210 */ /* 0x000fe400007fe4ff */
[C---:B------:R-:W-:Y:S01]  /*0370*/  LEA R42, P0, R5.reuse, UR6, 0x1 ;  /* 0x00000006052a7c11 */ /* 0x040fe2000f8008ff */
[----:B------:R0:W-:Y:S03]  /*0380*/  STL [R1+0xa4], R7 ;  /* 0x0000a40701007387 */ /* 0x0001e60000100800 */
        /* <DEDUP_REMOVED lines=69> */
[----:B------:R-:W-:Y:S02]  /*07e0*/  LEA.HI.X R23, R5, UR7, R6, 0x1, P0 ;  /* 0x0000000705177c11 */ /* 0x000fe400080f0c06 */
[----:B------:R-:W-:-:S04]  /*07f0*/  IADD3 R5, R4, 0x7800, RZ ;  /* 0x0000780004057810 */ /* 0x000fc80007ffe0ff */
[----:B------:R-:W4:Y:S01]  /*0800*/  LDG.E.64.CONSTANT R22, desc[UR8][R22.64] ;  /* 0x0000000816167981 */ /* 0x000f22000c1e9b00 */
[----:B------:R-:W-:-:S03]  /*0810*/  IADD3 R5, P0, R5, R8, RZ ;  /* 0x0000000805057210 */ /* 0x000fc60007f1e0ff */
[----:B------:R0:W-:Y:S02]  /*0820*/  STL [R1+0x50], R7 ;  /* 0x0000500701007387 */ /* 0x0001e40000100800 */
[----:B0-----:R-:W-:Y:S02]  /*0830*/  IADD3.X R7, RZ, R0, RZ, P0, !PT ;  /* 0x00000000ff077210 */ /* 0x001fe400007fe4ff */
[----:B------:R-:W-:-:S04]  /*0840*/  LEA R20, P0, R5, UR6, 0x1 ;  /* 0x0000000605147c11 */ /* 0x000fc8000f8008ff */
[----:B------:R-:W-:Y:S01]  /*0850*/  LEA.HI.X R21, R5, UR7, R7, 0x1, P0 ;  /* 0x0000000705157c11 */ /* 0x000fe200080f0c07 */
[----:B------:R0:W-:Y:S05]  /*0860*/  STL [R1+0xec], R7 ;  /* 0x0000ec0701007387 */ /* 0x0001ea0000100800 */
[----:B------:R-:W4:Y:S01]  /*0870*/  LDG.E.64.CONSTANT R20, desc[UR8][R20.64] ;  /* 0x0000000814147981 */ /* 0x000f22000c1e9b00 */
[----:B0-----:R-:W-:-:S04]  /*0880*/  IADD3 R7, R4, 0x8200, RZ ;  /* 0x0000820004077810 */ /* 0x001fc80007ffe0ff */
[----:B------:R-:W-:-:S04]  /*0890*/  IADD3 R6, P0, R7, R8, RZ ;  /* 0x0000000807067210 */ /* 0x000fc80007f1e0ff */
[----:B------:R-:W-:Y:S02]  /*08a0*/  IADD3.X R12, RZ, R0, RZ, P0, !PT ;  /* 0x00000000ff0c7210 */ /* 0x000fe400007fe4ff */
        /* <DEDUP_REMOVED lines=10> */
[----:B------:R-:W-:-:S04]  /*0950*/  IADD3 R7, R4, 0x9600, RZ ;  /* 0x0000960004077810 */ /* 0x000fc80007ffe0ff */
[----:B------:R-:W-:Y:S01]  /*0960*/  IADD3 R8, P0, R7, R8, RZ ;  /* 0x0000000807087210 */ /* 0x000fe20007f1e0ff */
[----:B------:R-:W-:Y:S03]  /*0970*/  STL [R1+0x60], R12 ;  /* 0x0000600c01007387 */ /* 0x000fe60000100800 */
[----:B------:R-:W-:Y:S02]  /*0980*/  IADD3.X R0, RZ, R0, RZ, P0, !PT ;  /* 0x00000000ff007210 */ /* 0x000fe400007fe4ff */
[C---:B------:R-:W-:Y:S01]  /*0990*/  LEA R14, P0, R8.reuse, UR6, 0x1 ;  /* 0x00000006080e7c11 */ /* 0x040fe2000f8008ff */
[----:B------:R0:W-:Y:S03]  /*09a0*/  STL [R1+0x10c], R13 ;  /* 0x00010c0d01007387 */ /* 0x0001e60000100800 */
[----:B------:R-:W-:Y:S01]  /*09b0*/  LEA.HI.X R15, R8, UR7, R0, 0x1, P0 ;  /* 0x00000007080f7c11 */ /* 0x000fe200080f0c00 */
[----:B------:R1:W-:Y:S01]  /*09c0*/  STL [R1+0x64], R8 ;  /* 0x0000640801007387 */ /* 0x0003e20000100800 */
[----:B--2---:R-:W-:-:S02]  /*09d0*/  PRMT R7, R44, 0x7632, R7 ;  /* 0x000076322c077816 */ /* 0x004fc40000000007 */
[----:B------:R-:W-:Y:S02]  /*09e0*/  SHF.L.U32 R60, R45, 0x10, RZ ;  /* 0x000000102d3c7819 */ /* 0x000fe400000006ff */
[----:B---3--:R-:W-:Y:S01]  /*09f0*/  SHF.L.U32 R51, R42, 0x10, RZ ;  /* 0x000000102a337819 */ /* 0x008fe200000006ff */
[----:B0-----:R-:W0:Y:S01]  /*0a00*/  LDC.64 R12, c[0x0][0x220] ;  /* 0x00008800ff0c7b82 */ /* 0x001e220000000a00 */
[----:B------:R-:W-:Y:S01]  /*0a10*/  SHF.L.U32 R59, R43, 0x10, RZ ;  /* 0x000000102b3b7819 */ /* 0x000fe200000006ff */
[----:B------:R-:W2:Y:S06]  /*0a20*/  LDG.E.64.CONSTANT R14, desc[UR8][R14.64] ;  /* 0x000000080e0e7981 */ /* 0x000eac000c1e9b00 */
[----:B-1----:R-:W1:Y:S01]  /*0a30*/  LDC.64 R8, c[0x0][0x228] ;  /* 0x00008a00ff087b82 */ /* 0x002e620000000a00 */
[----:B------:R3:W-:Y:S01]  /*0a40*/  STL [R1+0x104], R0 ;  /* 0x0001040001007387 */ /* 0x0007e20000100800 */
[----:B------:R-:W-:-:S02]  /*0a50*/  SHF.L.U32 R7, R7, 0x10, RZ ;  /* 0x0000001007077819 */ /* 0x000fc400000006ff */
[----:B---3--:R-:W-:Y:S01]  /*0a60*/  SHF.L.U32 R0, R44, 0x10, RZ ;  /* 0x000000102c007819 */ /* 0x008fe200000006ff */
[----:B0-----:R-:W-:-:S04]  /*0a70*/  IMAD.WIDE R12, R10, 0x2, R12 ;  /* 0x000000020a0c7825 */ /* 0x001fc800078e020c */
[----:B------:R-:W-:Y:S01]  /*0a80*/  FADD.FTZ R47, RZ, R0 ;  /* 0x00000000ff2f7221 */ /* 0x000fe20000010000 */
[----:B-1----:R-:W-:-:S04]  /*0a90*/  IMAD.WIDE R10, R10, 0x2, R8 ;  /* 0x000000020a0a7825 */ /* 0x002fc800078e0208 */
[----:B------:R-:W-:Y:S01]  /*0aa0*/  FFMA.FTZ R9, R0, R0, RZ ;  /* 0x0000000000097223 */ /* 0x000fe200000100ff */
[----:B------:R-:W-:Y:S01]  /*0ab0*/  PRMT R8, R45, 0x7632, R8 ;  /* 0x000076322d087816 */ /* 0x000fe20000000008 */
[----:B------:R-:W-:Y:S01]  /*0ac0*/  FADD.FTZ R47, R47, R7 ;  /* 0x000000072f2f7221 */ /* 0x000fe20000010000 */
[----:B----4-:R-:W-:Y:S01]  /*0ad0*/  SHF.L.U32 R58, R40, 0x10, RZ ;  /* 0x00000010283a7819 */ /* 0x010fe200000006ff */
[----:B------:R-:W-:Y:S01]  /*0ae0*/  FFMA.FTZ R7, R7, R7, R9 ;  /* 0x0000000707077223 */ /* 0x000fe20000010009 */
[----:B------:R-:W-:Y:S01]  /*0af0*/  SHF.L.U32 R8, R8, 0x10, RZ ;  /* 0x0000001008087819 */ /* 0x000fe200000006ff */
[----:B------:R-:W-:Y:S01]  /*0b00*/  FADD.FTZ R47, R47, R60 ;  /* 0x0000003c2f2f7221 */ /* 0x000fe20000010000 */
[----:B------:R-:W-:Y:S01]  /*0b10*/  SHF.L.U32 R57, R41, 0x10, RZ ;  /* 0x0000001029397819 */ /* 0x000fe200000006ff */
[----:B------:R-:W-:Y:S01]  /*0b20*/  FFMA.FTZ R7, R60, R60, R7 ;  /* 0x0000003c3c077223 */ /* 0x000fe20000010007 */
[----:B------:R-:W-:Y:S01]  /*0b30*/  PRMT R9, R42, 0x7632, R9 ;  /* 0x000076322a097816 */ /* 0x000fe20000000009 */
[----:B------:R-:W-:Y:S01]  /*0b40*/  FADD.FTZ R47, R47, R8 ;  /* 0x000000082f2f7221 */ /* 0x000fe20000010000 */
[----:B------:R-:W-:Y:S01]  /*0b50*/  SHF.L.U32 R56, R38, 0x10, RZ ;  /* 0x0000001026387819 */ /* 0x000fe200000006ff */
[----:B------:R-:W-:Y:S01]  /*0b60*/  FFMA.FTZ R8, R8, R8, R7 ;  /* 0x0000000808087223 */ /* 0x000fe20000010007 */
[----:B------:R-:W-:Y:S01]  /*0b70*/  SHF.L.U32 R9, R9, 0x10, RZ ;  /* 0x0000001009097819 */ /* 0x000fe200000006ff */
[----:B------:R-:W-:Y:S01]  /*0b80*/  FADD.FTZ R47, R47, R51 ;  /* 0x000000332f2f7221 */ /* 0x000fe20000010000 */
[----:B------:R0:W-:Y:S01]  /*0b90*/  STL [R1+0xc], R51 ;  /* 0x00000c3301007387 */ /* 0x0001e20000100800 */
[----:B------:R-:W-:Y:S01]  /*0ba0*/  FFMA.FTZ R8, R51, R51, R8 ;  /* 0x0000003333087223 */ /* 0x000fe20000010008 */
[----:B------:R-:W-:Y:S01]  /*0bb0*/  PRMT R7, R43, 0x7632, R7 ;  /* 0x000076322b077816 */ /* 0x000fe20000000007 */
[----:B------:R-:W-:Y:S01]  /*0bc0*/  FADD.FTZ R47, R47, R9 ;  /* 0x000000092f2f7221 */ /* 0x000fe20000010000 */
[----:B------:R-:W5:Y:S01]  /*0bd0*/  LDG.E.64.CONSTANT R12, desc[UR8][R12.64] ;  /* 0x000000080c0c7981 */ /* 0x000f62000c1e9b00 */
[--C-:B------:R-:W-:Y:S01]  /*0be0*/  FFMA.FTZ R9, R9, R9, R8.reuse ;  /* 0x0000000909097223 */ /* 0x100fe20000010008 */
[----:B------:R-:W-:Y:S01]  /*0bf0*/  SHF.L.U32 R7, R7, 0x10, RZ ;  /* 0x0000001007077819 */ /* 0x000fe200000006ff */
[----:B------:R-:W-:Y:S01]  /*0c00*/  FADD.FTZ R47, R47, R59 ;  /* 0x0000003b2f2f7221 */ /* 0x000fe20000010000 */
[----:B------:R-:W5:Y:S01]  /*0c10*/  LDG.E.64.CONSTANT R10, desc[UR8][R10.64] ;  /* 0x000000080a0a7981 */ /* 0x000f62000c1e9b00 */
        /* <DEDUP_REMOVED lines=9> */
[----:B------:R-:W-:Y:S01]  /*0cb0*/  FFMA.FTZ R8, R8, R8, R7 ;  /* 0x0000000808087223 */ /* 0x000fe20000010007 */
[----:B------:R-:W-:Y:S01]  /*0cc0*/  SHF.L.U32 R9, R9, 0x10, RZ ;  /* 0x0000001009097819 */ /* 0x000fe200000006ff */
[----:B------:R-:W-:-:S02]  /*0cd0*/  FADD.FTZ R47, R47, R57 ;  /* 0x000000392f2f7221 */ /* 0x000fc40000010000 */
[----:B------:R-:W-:Y:S01]  /*0ce0*/  FFMA.FTZ R8, R57, R57, R8 ;  /* 0x0000003939087223 */ /* 0x000fe20000010008 */
[----:B------:R-:W-:Y:S01]  /*0cf0*/  PRMT R7, R38, 0x7632, R7 ;  /* 0x0000763226077816 */ /* 0x000fe20000000007 */
[----:B------:R-:W-:Y:S02]  /*0d00*/  FADD.FTZ R47, R47, R9 ;  /* 0x000000092f2f7221 */ /* 0x000fe40000010000 */
[----:B------:R-:W-:Y:S01]  /*0d10*/  FFMA.FTZ R9, R9, R9, R8 ;  /* 0x0000000909097223 */ /* 0x000fe20000010008 */
[----:B------:R-:W-:Y:S01]  /*0d20*/  SHF.L.U32 R7, R7, 0x10, RZ ;  /* 0x0000001007077819 */ /* 0x000fe200000006ff */
[----:B------:R-:W-:Y:S02]  /*0d30*/  FADD.FTZ R47, R47, R56 ;  /* 0x000000382f2f7221 */ /* 0x000fe40000010000 */
[----:B------:R-:W-:Y:S01]  /*0d40*/  FFMA.FTZ R9, R56, R56, R9 ;  /* 0x0000003838097223 */ /* 0x000fe20000010009 */
[----:B0-----:R-:W-:Y:S01]  /*0d50*/  SHF.L.U32 R51, R39, 0x10, RZ ;  /* 0x0000001027337819 */ /* 0x001fe200000006ff */
[----:B------:R-:W-:Y:S01]  /*0d60*/  FADD.FTZ R47, R47, R7 ;  /* 0x000000072f2f7221 */ /* 0x000fe20000010000 */
[----:B------:R-:W-:Y:S01]  /*0d70*/  PRMT R8, R39, 0x7632, R8 ;  /* 0x0000763227087816 */ /* 0x000fe20000000008 */
[----:B------:R-:W-:-:S02]  /*0d80*/  FFMA.FTZ R7, R7, R7, R9 ;  /* 0x0000000707077223 */ /* 0x000fc40000010009 */
[----:B------:R-:W-:Y:S01]  /*0d90*/  FADD.FTZ R47, R47, R51 ;  /* 0x000000332f2f7221 */ /* 0x000fe20000010000 */
[----:B------:R-:W-:Y:S01]  /*0da0*/  SHF.L.U32 R8, R8, 0x10, RZ ;  /* 0x0000001008087819 */ /* 0x000fe200000006ff */
[----:B------:R-:W-:Y:S01]  /*0db0*/  FFMA.FTZ R7, R51, R51, R7 ;  /* 0x0000003333077223 */ /* 0x000fe20000010007 */
[----:B------:R0:W-:Y:S01]  /*0dc0*/  STL [R1+0x20], R51 ;  /* 0x0000203301007387 */ /* 0x0001e20000100800 */
[----:B------:R-:W-:Y:S02]  /*0dd0*/  PRMT R9, R36, 0x7632, R9 ;  /* 0x0000763224097816 */ /* 0x000fe40000000009 */
        /* <DEDUP_REMOVED lines=116> */
[----:B0-----:R-:W-:-:S05]  /*1520*/  SHF.L.U32 R51, R23, 0x10, RZ ;  /* 0x0000001017337819 */ /* 0x001fca00000006ff */
[----:B------:R-:W-:Y:S01]  /*1530*/  FADD.FTZ R47, R47, R51 ;  /* 0x000000332f2f7221 */ /* 0x000fe20000010000 */
[----:B------:R-:W-:Y:S01]  /*1540*/  FFMA.FTZ R48, R51, R51, R48 ;  /* 0x0000003333307223 */ /* 0x000fe20000010030 */
[----:B------:R0:W-:Y:S01]  /*1550*/  STL [R1+0x30], R51 ;  /* 0x0000303301007387 */ /* 0x0001e20000100800 */
[----:B------:R-:W-:Y:S01]  /*1560*/  PRMT R46, R20, 0x7632, R46 ;  /* 0x00007632142e7816 */ /* 0x000fe2000000002e */
[----:B------:R-:W-:Y:S01]  /*1570*/  FADD.FTZ R47, R47, R49 ;  /* 0x000000312f2f7221 */ /* 0x000fe20000010000 */
[--C-:B------:R-:W-:Y:S02]  /*1580*/  FFMA.FTZ R49, R49, R49, R48.reuse ;  /* 0x0000003131317223 */ /* 0x100fe40000010030 */
[----:B------:R-:W-:Y:S02]  /*1590*/  SHF.L.U32 R46, R46, 0x10, RZ ;  /* 0x000000102e2e7819 */ /* 0x000fe400000006ff */
[----:B0-----:R-:W-:Y:S02]  /*15a0*/  SHF.L.U32 R51, R20, 0x10, RZ ;  /* 0x0000001014337819 */ /* 0x001fe400000006ff */
[----:B------:R-:W-:-:S03]  /*15b0*/  PRMT R48, R21, 0x7632, R48 ;  /* 0x0000763215307816 */ /* 0x000fc60000000030 */
[----:B------:R-:W-:Y:S01]  /*15c0*/  FADD.FTZ R47, R47, R51 ;  /* 0x000000332f2f7221 */ /* 0x000fe20000010000 */
[----:B------:R-:W-:Y:S01]  /*15d0*/  FFMA.FTZ R49, R51, R51, R49 ;  /* 0x0000003333317223 */ /* 0x000fe20000010031 */
[----:B------:R0:W-:Y:S02]  /*15e0*/  STL [R1+0x28], R51 ;  /* 0x0000283301007387 */ /* 0x0001e40000100800 */
[--C-:B------:R-:W-:Y:S01]  /*15f0*/  FADD.FTZ R47, R47, R46.reuse ;  /* 0x0000002e2f2f7221 */ /* 0x100fe20000010000 */
[----:B------:R-:W-:Y:S01]  /*1600*/  FFMA.FTZ R49, R46, R46, R49 ;  /* 0x0000002e2e317223 */ /* 0x000fe20000010031 */
        /* <DEDUP_REMOVED lines=20> */
[----:B------:R0:W-:Y:S02]  /*1750*/  STL [R1+0x5c], R51 ;  /* 0x00005c3301007387 */ /* 0x0001e40000100800 */
[----:B------:R-:W-:Y:S01]  /*1760*/  FADD.FTZ R47, R47, R48 ;  /* 0x000000302f2f7221 */ /* 0x000fe20000010000 */
[----:B------:R-:W-:Y:S01]  /*1770*/  FFMA.FTZ R49, R48, R48, R49 ;  /* 0x0000003030317223 */ /* 0x000fe20000010031 */
[----:B------:R-:W-:Y:S02]  /*1780*/  SHF.L.U32 R48, R17, 0x10, RZ ;  /* 0x0000001011307819 */ /* 0x000fe400000006ff */
[----:B0-----:R-:W-:-:S05]  /*1790*/  SHF.L.U32 R51, R16, 0x10, RZ ;  /* 0x0000001010337819 */ /* 0x001fca00000006ff */
[----:B------:R0:W-:Y:S01]  /*17a0*/  STL [R1+0x68], R51 ;  /* 0x0000683301007387 */ /* 0x0001e20000100800 */
[----:B------:R-:W-:Y:S01]  /*17b0*/  FADD.FTZ R47, R47, R51 ;  /* 0x000000332f2f7221 */ /* 0x000fe20000010000 */
[----:B------:R-:W-:Y:S02]  /*17c0*/  FFMA.FTZ R49, R51, R51, R49 ;  /* 0x0000003333317223 */ /* 0x000fe40000010031 */
[----:B------:R2:W-:Y:S04]  /*17d0*/  STL [R1+0x74], R48 ;  /* 0x0000743001007387 */ /* 0x0005e80000100800 */
[----:B0-----:R-:W3:Y:S01]  /*17e0*/  LDL R51, [R1+0x118] ;  /* 0x0001180001337983 */ /* 0x001ee20000100800 */
[----:B------:R-:W-:-:S04]  /*17f0*/  PRMT R46, R16, 0x7632, R46 ;  /* 0x00007632102e7816 */ /* 0x000fc8000000002e */
[----:B------:R-:W-:-:S05]  /*1800*/  SHF.L.U32 R46, R46, 0x10, RZ ;  /* 0x000000102e2e7819 */ /* 0x000fca00000006ff */
[--C-:B------:R-:W-:Y:S01]  /*1810*/  FADD.FTZ R47, R47, R46.reuse ;  /* 0x0000002e2f2f7221 */ /* 0x100fe20000010000 */
[----:B------:R-:W-:Y:S01]  /*1820*/  FFMA.FTZ R49, R46, R46, R49 ;  /* 0x0000002e2e317223 */ /* 0x000fe20000010031 */
[----:B------:R-:W-:Y:S02]  /*1830*/  PRMT R46, R17, 0x7632, R46 ;  /* 0x00007632112e7816 */ /* 0x000fe4000000002e */
[----:B------:R-:W-:Y:S01]  /*1840*/  FADD.FTZ R47, R47, R48 ;  /* 0x000000302f2f7221 */ /* 0x000fe20000010000 */
[----:B------:R-:W-:Y:S01]  /*1850*/  FFMA.FTZ R49, R48, R48, R49 ;  /* 0x0000003030317223 */ /* 0x000fe20000010031 */
[----:B------:R-:W-:Y:S02]  /*1860*/  SHF.L.U32 R46, R46, 0x10, RZ ;  /* 0x000000102e2e7819 */ /* 0x000fe400000006ff */
[----:B--2---:R-:W-:-:S03]  /*1870*/  SHF.L.U32 R48, R14, 0x10, RZ ;  /* 0x000000100e307819 */ /* 0x004fc600000006ff */
[--C-:B------:R-:W-:Y:S01]  /*1880*/  FADD.FTZ R47, R47, R46.reuse ;  /* 0x0000002e2f2f7221 */ /* 0x100fe20000010000 */
[----:B------:R-:W-:Y:S01]  /*1890*/  FFMA.FTZ R49, R46, R46, R49 ;  /* 0x0000002e2e317223 */ /* 0x000fe20000010031 */
[----:B------:R-:W-:Y:S02]  /*18a0*/  PRMT R46, R14, 0x7632, R46 ;  /* 0x000076320e2e7816 */ /* 0x000fe4000000002e */
[----:B------:R-:W-:Y:S01]  /*18b0*/  FADD.FTZ R47, R47, R48 ;  /* 0x000000302f2f7221 */ /* 0x000fe20000010000 */
[----:B------:R-:W-:Y:S01]  /*18c0*/  FFMA.FTZ R49, R48, R48, R49 ;  /* 0x0000003030317223 */ /* 0x000fe20000010031 */
[----:B------:R-:W-:Y:S01]  /*18d0*/  SHF.L.U32 R46, R46, 0x10, RZ ;  /* 0x000000102e2e7819 */ /* 0x000fe200000006ff */
[----:B------:R0:W-:Y:S04]  /*18e0*/  STL [R1+0x6c], R48 ;  /* 0x00006c3001007387 */ /* 0x0001e80000100800 */
[----:B------:R-:W-:Y:S01]  /*18f0*/  FADD.FTZ R47, R47, R46 ;  /* 0x0000002e2f2f7221 */ /* 0x000fe20000010000 */
[----:B------:R-:W-:Y:S01]  /*1900*/  ISETP.GT.U32.AND P0, PT, R61, 0x1f, PT ;  /* 0x0000001f3d00780c */ /* 0x000fe20003f04070 */
[----:B0-----:R-:W-:Y:S01]  /*1910*/  FFMA.FTZ R48, R46, R46, R49 ;  /* 0x0000002e2e307223 */ /* 0x001fe20000010031 */
[----:B------:R-:W-:-:S02]  /*1920*/  SHF.L.U32 R49, R15, 0x10, RZ ;  /* 0x000000100f317819 */ /* 0x000fc400000006ff */
[----:B------:R-:W-:-:S03]  /*1930*/  PRMT R46, R15, 0x7632, R46 ;  /* 0x000076320f2e7816 */ /* 0x000fc6000000002e */
[----:B------:R0:W-:Y:S01]  /*1940*/  STL [R1+0x70], R49 ;  /* 0x0000703101007387 */ /* 0x0001e20000100800 */
[----:B------:R-:W-:Y:S01]  /*1950*/  SHF.L.U32 R46, R46, 0x10, RZ ;  /* 0x000000102e2e7819 */ /* 0x000fe200000006ff */
[----:B------:R-:W-:Y:S01]  /*1960*/  FFMA.FTZ R48, R49, R49, R48 ;  /* 0x0000003131307223 */ /* 0x000fe20000010030 */
[----:B0-----:R-:W-:-:S03]  /*1970*/  FADD.FTZ R49, R47, R49 ;  /* 0x000000312f317221 */ /* 0x001fc60000010000 */
[----:B------:R-:W-:Y:S01]  /*1980*/  FFMA.FTZ R47, R46, R46, R48 ;  /* 0x0000002e2e2f7223 */ /* 0x000fe20000010030 */
[----:B------:R-:W-:Y:S01]  /*1990*/  FADD.FTZ R46, R49, R46 ;  /* 0x0000002e312e7221 */ /* 0x000fe20000010000 */
[----:B------:R-:W-:Y:S04]  /*19a0*/  BSSY B0, `(.L_x_888) ;  /* 0x000006d000007945 */ /* 0x000fe80003800000 */
[----:B---3--:R0:W-:Y:S02]  /*19b0*/  STS.64 [R51], R46 ;  /* 0x0000002e33007388 */ /* 0x0081e40000000a00 */
[----:B0-----:R-:W-:Y:S01]  /*19c0*/  CS2R R46, SRZ ;  /* 0x00000000002e7805 */ /* 0x001fe2000001ff00 */
[----:B------:R-:W-:Y:S06]  /*19d0*/  BAR.SYNC.DEFER_BLOCKING 0x0 ;  /* 0x0000000000007b1d */ /* 0x000fec0000010000 */
[----:B------:R-:W-:Y:S05]  /*19e0*/  @P0 BRA `(.L_x_889) ;  /* 0x0000000400a00947 */ /* 0x000fea0003800000 */
[----:B------:R-:W0:Y:S01]  /*19f0*/  S2R R47, SR_CgaCtaId ;  /* 0x00000000002f7919 */ /* 0x000e220000008800 */
[----:B------:R-:W-:Y:S01]  /*1a00*/  SHF.L.U32 R46, R2, 0x3, RZ ;  /* 0x00000003022e7819 */ /* 0x000fe200000006ff */
[----:B------:R-:W-:Y:S03]  /*1a10*/  STL [R1+0x120], R3 ;  /* 0x0001200301007387 */ /* 0x000fe60000100800 */
[----:B------:R-:W-:Y:S01]  /*1a20*/  LOP3.LUT R46, R46, 0x8, RZ, 0xc0, !PT ;  /* 0x000000082e2e7812 */ /* 0x000fe200078ec0ff */
[----:B------:R1:W-:Y:S03]  /*1a30*/  STL [R1+0x11c], R0 ;  /* 0x00011c0001007387 */ /* 0x0003e60000100800 */
[----:B------:R-:W-:-:S05]  /*1a40*/  LEA.HI R46, R61, R46, RZ, 0x1e ;  /* 0x0000002e3d2e7211 */ /* 0x000fca00078ff0ff */
[----:B------:R-:W-:Y:S01]  /*1a50*/  IMAD R50, R46, 0x28, -R50 ;  /* 0x000000282e327824 */ /* 0x000fe200078e0a32 */
[----:B------:R-:W-:-:S04]  /*1a60*/  MOV R46, 0x400 ;  /* 0x00000400002e7802 */ /* 0x000fc80000000f00 */
[----:B0-----:R-:W-:Y:S02]  /*1a70*/  LEA R51, R47, R46, 0x18 ;  /* 0x0000002e2f337211 */ /* 0x001fe400078ec0ff */
[----:B------:R-:W-:Y:S02]  /*1a80*/  SHF.R.S32.HI R46, RZ, 0x1f, R50 ;  /* 0x0000001fff2e7819 */ /* 0x000fe40000011432 */
[----:B------:R-:W-:Y:S01]  /*1a90*/  IADD3 R47, R50, 0x4, RZ ;  /* 0x00000004322f7810 */ /* 0x000fe20007ffe0ff */
[----:B------:R-:W-:Y:S01]  /*1aa0*/  STL [R1], R51 ;  /* 0x0000003301007387 */ /* 0x000fe20000100800 */
[----:B------:R-:W-:Y:S02]  /*1ab0*/  LEA.HI R46, R46, R50, RZ, 0x2 ;  /* 0x000000322e2e7211 */ /* 0x000fe400078f10ff */
[----:B------:R-:W-:Y:S02]  /*1ac0*/  SHF.R.S32.HI R48, RZ, 0x1f, R47 ;  /* 0x0000001fff307819 */ /* 0x000fe4000001142f */
[----:B------:R-:W-:-:S02]  /*1ad0*/  SHF.R.S32.HI R46, RZ, 0x2, R46 ;  /* 0x00000002ff2e7819 */ /* 0x000fc4000001142e */
[----:B------:R-:W-:Y:S02]  /*1ae0*/  LEA.HI R48, R48, R47, RZ, 0x2 ;  /* 0x0000002f30307211 */ /* 0x000fe400078f10ff */
[----:B------:R-:W-:Y:S01]  /*1af0*/  SHF.L.U32 R47, R61, 0x3, RZ ;  /* 0x000000033d2f7819 */ /* 0x000fe200000006ff */
[----:B------:R-:W-:Y:S01]  /*1b00*/  IMAD R46, R46, 0x28, R51 ;  /* 0x000000282e2e7824 */ /* 0x000fe200078e0233 */
[----:B------:R-:W-:Y:S02]  /*1b10*/  SHF.R.S32.HI R48, RZ, 0x2, R48 ;  /* 0x00000002ff307819 */ /* 0x000fe40000011430 */
[----:B-1----:R-:W-:-:S03]  /*1b20*/  LOP3.LUT R0, R47, 0x18, RZ, 0xc0, !PT ;  /* 0x000000182f007812 */ /* 0x002fc600078ec0ff */
[----:B------:R-:W-:Y:S01]  /*1b30*/  IMAD R48, R48, 0x28, R51 ;  /* 0x0000002830307824 */ /* 0x000fe200078e0233 */
[----:B------:R-:W-:-:S04]  /*1b40*/  IADD3 R46, R46, R0, RZ ;  /* 0x000000002e2e7210 */ /* 0x000fc80007ffe0ff */
[----:B------:R-:W-:Y:S02]  /*1b50*/  IADD3 R48, R0, R48, RZ ;  /* 0x0000003000307210 */ /* 0x000fe40007ffe0ff */
[----:B------:R-:W0:Y:S04]  /*1b60*/  LDS.64 R46, [R46] ;  /* 0x000000002e2e7984 */ /* 0x000e280000000a00 */
        /* <DEDUP_REMOVED lines=9> */
[----:B------:R-:W-:-:S05]  /*1c00*/  IMAD R47, R47, 0x28, R51 ;  /* 0x000000282f2f7824 */ /* 0x000fca00078e0233 */
[----:B------:R-:W-:-:S06]  /*1c10*/  IADD3 R47, R0, R47, RZ ;  /* 0x0000002f002f7210 */ /* 0x000fcc0007ffe0ff */
[----:B------:R-:W0:Y:S02]  /*1c20*/  LDS.64 R46, [R47] ;  /* 0x000000002f2e7984 */ /* 0x000e240000000a00 */
[----:B0-----:R-:W-:Y:S01]  /*1c30*/  FADD.FTZ R48, R48, R46 ;  /* 0x0000002e30307221 */ /* 0x001fe20000010000 */
        /* <DEDUP_REMOVED lines=14> */
[----:B------:R-:W-:Y:S01]  /*1d20*/  IMAD R47, R47, 0x28, R51 ;  /* 0x000000282f2f7824 */ /* 0x000fe200078e0233 */
[----:B------:R-:W-:-:S04]  /*1d30*/  IADD3 R51, R50, 0x20, RZ ;  /* 0x0000002032337810 */ /* 0x000fc80007ffe0ff */
[----:B------:R-:W-:-:S06]  /*1d40*/  IADD3 R47, R0, R47, RZ ;  /* 0x0000002f002f7210 */ /* 0x000fcc0007ffe0ff */
[----:B------:R-:W0:Y:S02]  /*1d50*/  LDS.64 R46, [R47] ;  /* 0x000000002f2e7984 */ /* 0x000e240000000a00 */
[----:B0-----:R-:W-:Y:S01]  /*1d60*/  FADD.FTZ R3, R48, R46 ;  /* 0x0000002e30037221 */ /* 0x001fe20000010000 */
[C---:B------:R-:W-:Y:S01]  /*1d70*/  IADD3 R46, R50.reuse, 0x14, RZ ;  /* 0x00000014322e7810 */ /* 0x040fe20007ffe0ff */
[----:B------:R-:W-:Y:S01]  /*1d80*/  FADD.FTZ R61, R49, R47 ;  /* 0x0000002f313d7221 */ /* 0x000fe20000010000 */
[C---:B------:R-:W-:Y:S02]  /*1d90*/  IADD3 R48, R50.reuse, 0x18, RZ ;  /* 0x0000001832307810 */ /* 0x040fe40007ffe0ff */
[----:B------:R-:W-:Y:S02]  /*1da0*/  SHF.R.S32.HI R47, RZ, 0x1f, R46 ;  /* 0x0000001fff2f7819 */ /* 0x000fe4000001142e */
[----:B------:R-:W-:Y:S02]  /*1db0*/  IADD3 R49, R50, 0x1c, RZ ;  /* 0x0000001c32317810 */ /* 0x000fe40007ffe0ff */
[----:B------:R-:W-:-:S02]  /*1dc0*/  LEA.HI R46, R47, R46, RZ, 0x2 ;  /* 0x0000002e2f2e7211 */ /* 0x000fc400078f10ff */
[----:B------:R-:W-:Y:S02]  /*1dd0*/  SHF.R.S32.HI R47, RZ, 0x1f, R48 ;  /* 0x0000001fff2f7819 */ /* 0x000fe40000011430 */
[----:B------:R-:W-:Y:S02]  /*1de0*/  SHF.R.S32.HI R46, RZ, 0x2, R46 ;  /* 0x00000002ff2e7819 */ /* 0x000fe4000001142e */
[----:B------:R-:W-:Y:S02]  /*1df0*/  LEA.HI R48, R47, R48, RZ, 0x2 ;  /* 0x000000302f307211 */ /* 0x000fe400078f10ff */
[----:B------:R-:W-:Y:S02]  /*1e00*/  SHF.R.S32.HI R47, RZ, 0x1f, R49 ;  /* 0x0000001fff2f7819 */ /* 0x000fe40000011431 */
[----:B------:R-:W-:Y:S02]  /*1e10*/  SHF.R.S32.HI R48, RZ, 0x2, R48 ;  /* 0x00000002ff307819 */ /* 0x000fe40000011430 */
[----:B------:R-:W-:-:S02]  /*1e20*/  LEA.HI R49, R47, R49, RZ, 0x2 ;  /* 0x000000312f317211 */ /* 0x000fc400078f10ff */
[----:B------:R-:W-:Y:S02]  /*1e30*/  IADD3 R47, R50, 0x24, RZ ;  /* 0x00000024322f7810 */ /* 0x000fe40007ffe0ff */
[----:B------:R-:W-:-:S04]  /*1e40*/  SHF.R.S32.HI R50, RZ, 0x1f, R51 ;  /* 0x0000001fff327819 */ /* 0x000fc80000011433 */
[----:B------:R-:W-:Y:S02]  /*1e50*/  LEA.HI R51, R50, R51, RZ, 0x2 ;  /* 0x0000003332337211 */ /* 0x000fe400078f10ff */
[----:B------:R-:W-:-:S04]  /*1e60*/  SHF.R.S32.HI R50, RZ, 0x1f, R47 ;  /* 0x0000001fff327819 */ /* 0x000fc8000001142f */
[----:B------:R-:W-:Y:S02]  /*1e70*/  LEA.HI R47, R50, R47, RZ, 0x2 ;  /* 0x0000002f322f7211 */ /* 0x000fe400078f10ff */
[----:B------:R-:W-:Y:S02]  /*1e80*/  SHF.R.S32.HI R50, RZ, 0x2, R49 ;  /* 0x00000002ff327819 */ /* 0x000fe40000011431 */
[----:B------:R-:W2:Y:S01]  /*1e90*/  LDL.LU R49, [R1] ;  /* 0x0000000001317983 */ /* 0x000ea20000300800 */
[----:B------:R-:W-:Y:S02]  /*1ea0*/  SHF.R.S32.HI R51, RZ, 0x2, R51 ;  /* 0x00000002ff337819 */ /* 0x000fe40000011433 */
[----:B------:R-:W-:Y:S01]  /*1eb0*/  SHF.R.S32.HI R47, RZ, 0x2, R47 ;  /* 0x00000002ff2f7819 */ /* 0x000fe2000001142f */
[--C-:B--2---:R-:W-:Y:S02]  /*1ec0*/  IMAD R46, R46, 0x28, R49.reuse ;  /* 0x000000282e2e7824 */ /* 0x104fe400078e0231 */
[----:B------:R-:W-:-:S02]  /*1ed0*/  IMAD R48, R48, 0x28, R49 ;  /* 0x0000002830307824 */ /* 0x000fc400078e0231 */
[--C-:B------:R-:W-:Y:S01]  /*1ee0*/  IMAD R50, R50, 0x28, R49.reuse ;  /* 0x0000002832327824 */ /* 0x100fe200078e0231 */
[C---:B------:R-:W-:Y:S01]  /*1ef0*/  IADD3 R46, R0.reuse, R46, RZ ;  /* 0x0000002e002e7210 */ /* 0x040fe20007ffe0ff */
[--C-:B------:R-:W-:Y:S01]  /*1f00*/  IMAD R51, R51, 0x28, R49.reuse ;  /* 0x0000002833337824 */ /* 0x100fe200078e0231 */
[C---:B------:R-:W-:Y:S01]  /*1f10*/  IADD3 R48, R0.reuse, R48, RZ ;  /* 0x0000003000307210 */ /* 0x040fe20007ffe0ff */
[----:B------:R-:W-:Y:S01]  /*1f20*/  IMAD R47, R47, 0x28, R49 ;  /* 0x000000282f2f7824 */ /* 0x000fe200078e0231 */
[C---:B------:R-:W-:Y:S02]  /*1f30*/  IADD3 R50, R0.reuse, R50, RZ ;  /* 0x0000003200327210 */ /* 0x040fe40007ffe0ff */
[C---:B------:R-:W-:Y:S02]  /*1f40*/  IADD3 R51, R0.reuse, R51, RZ ;  /* 0x0000003300337210 */ /* 0x040fe40007ffe0ff */
[----:B------:R-:W-:Y:S01]  /*1f50*/  IADD3 R0, R0, R47, RZ ;  /* 0x0000002f00007210 */ /* 0x000fe20007ffe0ff */
[----:B------:R-:W-:Y:S04]  /*1f60*/  LDS.64 R48, [R48] ;  /* 0x0000000030307984 */ /* 0x000fe80000000a00 */
[----:B------:R-:W0:Y:S02]  /*1f70*/  LDS.64 R46, [R46] ;  /* 0x000000002e2e7984 */ /* 0x000e240000000a00 */
[----:B0-----:R-:W-:Y:S01]  /*1f80*/  FADD.FTZ R46, R3, R46 ;  /* 0x0000002e032e7221 */ /* 0x001fe20000010000 */
[----:B------:R-:W-:Y:S01]  /*1f90*/  FADD.FTZ R61, R61, R47 ;  /* 0x0000002f3d3d7221 */ /* 0x000fe20000010000 */
[----:B------:R0:W5:Y:S02]  /*1fa0*/  LDL.LU R3, [R1+0x120] ;  /* 0x0001200001037983 */ /* 0x0001640000300800 */
[----:B------:R-:W-:Y:S01]  /*1fb0*/  FADD.FTZ R48, R46, R48 ;  /* 0x000000302e307221 */ /* 0x000fe20000010000 */
[----:B------:R-:W-:Y:S01]  /*1fc0*/  FADD.FTZ R61, R61, R49 ;  /* 0x000000313d3d7221 */ /* 0x000fe20000010000 */
[----:B------:R-:W1:Y:S02]  /*1fd0*/  LDS.64 R46, [R50] ;  /* 0x00000000322e7984 */ /* 0x000e640000000a00 */
[----:B-1----:R-:W-:-:S02]  /*1fe0*/  FADD.FTZ R46, R48, R46 ;  /* 0x0000002e302e7221 */ /* 0x002fc40000010000 */
[----:B------:R-:W1:Y:S04]  /*1ff0*/  LDS.64 R48, [R51] ;  /* 0x0000000033307984 */ /* 0x000e680000000a00 */
[----:B------:R2:W3:Y:S04]  /*2000*/  LDS.64 R50, [R0] ;  /* 0x0000000000327984 */ /* 0x0004e80000000a00 */
[----:B--2---:R0:W5:Y:S01]  /*2010*/  LDL.LU R0, [R1+0x11c] ;  /* 0x00011c0001007983 */ /* 0x0041620000300800 */
[----:B------:R-:W-:Y:S01]  /*2020*/  FADD.FTZ R47, R61, R47 ;  /* 0x0000002f3d2f7221 */ /* 0x000fe20000010000 */
[----:B-1----:R-:W-:-:S03]  /*2030*/  FADD.FTZ R46, R46, R48 ;  /* 0x000000302e2e7221 */ /* 0x002fc60000010000 */
[----:B------:R-:W-:Y:S01]  /*2040*/  FADD.FTZ R47, R47, R49 ;  /* 0x000000312f2f7221 */ /* 0x000fe20000010000 */
[----:B---3--:R-:W-:-:S03]  /*2050*/  FADD.FTZ R46, R46, R50 ;  /* 0x000000322e2e7221 */ /* 0x008fc60000010000 */
[----:B0-----:R-:W-:-:S07]  /*2060*/  FADD.FTZ R47, R47, R51 ;  /* 0x000000332f2f7221 */ /* 0x001fce0000010000 */
.L_x_889:
[----:B------:R-:W-:Y:S05]  /*2070*/  BSYNC B0 ;  /* 0x0000000000007941 */ /* 0x000fea0003800000 */
.L_x_888:
        /* <DEDUP_REMOVED lines=9> */
[----:B--2---:R-:W-:Y:S01]  /*2110*/  LOP3.LUT P0, RZ, R51, 0xffffffe3, RZ, 0xc0, !PT ;  /* 0xffffffe333ff7812 */ /* 0x004fe2000780c0ff */
[----:B0-----:R-:W-:Y:S01]  /*2120*/  FADD.FTZ R46, R46, R49 ;  /* 0x000000312e2e7221 */ /* 0x001fe20000010000 */
[----:B-1----:R-:W-:-:S11]  /*2130*/  FADD.FTZ R47, R47, R48 ;  /* 0x000000302f2f7221 */ /* 0x002fd60000010000 */
[----:B---3--:R-:W-:Y:S05]  /*2140*/  @P0 BRA `(.L_x_891) ;  /* 0x00000000002c0947 */ /* 0x008fea0003800000 */
[----:B------:R-:W0:Y:S01]  /*2150*/  S2R R50, SR_CTAID.X ;  /* 0x0000000000327919 */ /* 0x000e220000002500 */
[----:B------:R-:W1:Y:S01]  /*2160*/  LDC R48, c[0x0][0x10] ;  /* 0x00000400ff307b82 */ /* 0x000e620000000800 */
[----:B------:R-:W-:-:S04]  /*2170*/  SHF.R.U32.HI R49, RZ, 0x2, R51 ;  /* 0x00000002ff317819 */ /* 0x000fc80000011633 */
[----:B------:R-:W-:Y:S01]  /*2180*/  SHF.L.U32 R49, R49, 0x6, RZ ;  /* 0x0000000631317819 */ /* 0x000fe200000006ff */
[----:B-1----:R-:W-:-:S03]  /*2190*/  IMAD R48, R48, UR4, R61 ;  /* 0x0000000430307c24 */ /* 0x002fc6000f8e023d */
[----:B0-----:R-:W-:Y:S02]  /*21a0*/  LOP3.LUT R49, R49, 0xffffffc0, R50, 0xe2, !PT ;  /* 0xffffffc031317812 */ /* 0x001fe400078ee232 */
[----:B------:R-:W0:Y:S02]  /*21b0*/  LDC.64 R50, c[0x0][0x248] ;  /* 0x00009200ff327b82 */ /* 0x000e240000000a00 */
[----:B------:R-:W-:-:S04]  /*21c0*/  LEA R48, R48, R49, 0x9 ;  /* 0x0000003130307211 */ /* 0x000fc800078e48ff */
[----:B------:R-:W-:-:S05]  /*21d0*/  SHF.L.U32 R48, R48, 0x1, RZ ;  /* 0x0000000130307819 */ /* 0x000fca00000006ff */
[----:B0-----:R-:W-:-:S05]  /*21e0*/  IMAD.WIDE.U32 R48, R48, 0x4, R50 ;  /* 0x0000000430307825 */ /* 0x001fca00078e0032 */
[----:B------:R0:W-:Y:S02]  /*21f0*/  STG.E.64 desc[UR8][R48.64], R46 ;  /* 0x0000002e30007986 */ /* 0x0001e4000c101b08 */
.L_x_891:
[----:B------:R-:W-:Y:S05]  /*2200*/  BSYNC B0 ;  /* 0x0000000000007941 */ /* 0x000fea0003800000 */
.L_x_890:
[----:B0-----:R-:W-:Y:S01]  /*2210*/  PRMT R47, R34, 0x7632, R47 ;  /* 0x00007632222f7816 */ /* 0x001fe2000000002f */
[----:B------:R-:W-:Y:S01]  /*2220*/  BAR.SYNC.DEFER_BLOCKING 0x0 ;  /* 0x0000000000007b1d */ /* 0x000fe20000010000 */
[----:B------:R-:W-:Y:S02]  /*2230*/  PRMT R46, R31, 0x7632, R46 ;  /* 0x000076321f2e7816 */ /* 0x000fe4000000002e */
[----:B------:R-:W-:Y:S02]  /*2240*/  PRMT R34, R28, 0x7632, R34 ;  /* 0x000076321c227816 */ /* 0x000fe40000000022 */
[----:B------:R-:W-:Y:S02]  /*2250*/  PRMT R31, R29, 0x7632, R31 ;  /* 0x000076321d1f7816 */ /* 0x000fe4000000001f */
[----:B------:R-:W-:Y:S01]  /*2260*/  PRMT R29, R26, 0x7632, R29 ;  /* 0x000076321a1d7816 */ /* 0x000fe2000000001d */
[----:B------:R-:W-:Y:S01]  /*2270*/  STL.S16 [R1], R47 ;  /* 0x0000002f01007387 */ /* 0x000fe20000100600 */
        /* <DEDUP_REMOVED lines=11> */
[----:B0-----:R-:W0:Y:S01]  /*2330*/  S2R R46, SR_TID.X ;  /* 0x00000000002e7919 */ /* 0x001e220000002100 */
        /* <DEDUP_REMOVED lines=24> */
[----:B0-----:R-:W-:-:S02]  /*24c0*/  ISETP.NE.AND P0, PT, R46, RZ, PT ;  /* 0x000000ff2e00720c */ /* 0x001fc40003f05270 */
[----:B------:R-:W-:Y:S01]  /*24d0*/  PRMT R32, R32, 0x7632, R32 ;  /* 0x0000763220207816 */ /* 0x000fe20000000020 */
[----:B------:R1:W-:Y:S01]  /*24e0*/  STL.S16 [R1+0xf4], R21 ;  /* 0x0000f41501007387 */ /* 0x0003e20000100600 */
[----:B------:R-:W-:Y:S02]  /*24f0*/  PRMT R33, R33, 0x7632, R33 ;  /* 0x0000763221217816 */ /* 0x000fe40000000021 */
[----:B------:R-:W-:Y:S01]  /*2500*/  PRMT R30, R30, 0x7632, R30 ;  /* 0x000076321e1e7816 */ /* 0x000fe2000000001e */
[----:B------:R1:W-:Y:S01]  /*2510*/  STL.S16 [R1+0xfc], R19 ;  /* 0x0000fc1301007387 */ /* 0x0003e20000100600 */
[----:B------:R-:W-:Y:S02]  /*2520*/  ISETP.GT.U32.AND P1, PT, R46, 0xff, PT ;  /* 0x000000ff2e00780c */ /* 0x000fe40003f24070 */
[----:B-----5:R-:W-:Y:S01]  /*2530*/  PRMT R20, R12, 0x7632, R20 ;  /* 0x000076320c147816 */ /* 0x020fe20000000014 */
[----:B------:R1:W-:Y:S04]  /*2540*/  STL.S16 [R1+0x100], R18 ;  /* 0x0001001201007387 */ /* 0x0003e80000100600 */
[----:B------:R1:W-:Y:S04]  /*2550*/  STL.S16 [R1+0x110], R17 ;  /* 0x0001101101007387 */ /* 0x0003e80000100600 */
[----:B------:R1:W-:Y:S04]  /*2560*/  STL.S16 [R1+0x108], R16 ;  /* 0x0001081001007387 */ /* 0x0003e80000100600 */
[----:B------:R1:W-:Y:S01]  /*2570*/  STL.S16 [R1+0x114], R14 ;  /* 0x0001140e01007387 */ /* 0x0003e20000100600 */
[----:B------:R-:W-:Y:S05]  /*2580*/  @P0 BRA `(.L_x_892) ;  /* 0x0000000000400947 */ /* 0x000fea0003800000 */
[----:B------:R-:W0:Y:S01]  /*2590*/  S2R R46, SR_CTAID.X ;  /* 0x00000000002e7919 */ /* 0x000e220000002500 */
[----:B-1----:R-:W1:Y:S01]  /*25a0*/  LDC.64 R14, c[0x0][0x250] ;  /* 0x00009400ff0e7b82 */ /* 0x002e620000000a00 */
[----:B------:R-:W-:Y:S01]  /*25b0*/  MOV R16, 0x7fffffc1 ;  /* 0x7fffffc100107802 */ /* 0x000fe20000000f00 */
[----:B-1----:R-:W-:Y:S01]  /*25c0*/  IMAD.WIDE.U32 R14, R61, 0x4, R14 ;  /* 0x000000043d0e7825 */ /* 0x002fe200078e000e */
[----:B0-----:R-:W-:-:S04]  /*25d0*/  ISETP.NE.AND P0, PT, R46, RZ, PT ;  /* 0x000000ff2e00720c */ /* 0x001fc80003f05270 */
[----:B------:R-:W-:Y:S01]  /*25e0*/  SEL R16, R16, 0x1, !P0 ;  /* 0x0000000110107807 */ /* 0x000fe20004000000 */
[----:B------:R-:W-:Y:S06]  /*25f0*/  MEMBAR.ALL.GPU ;  /* 0x0000000000007992 */ /* 0x000fec000000a000 */
[----:B------:R-:W-:-:S00]  /*2600*/  ERRBAR ;  /* 0x00000000000079ab */ /* 0x000fc00000000000 */
[----:B------:R-:W-:Y:S06]  /*2610*/  CGAERRBAR ;  /* 0x00000000000075ab */ /* 0x000fec0000000000 */
[----:B------:R0:W5:Y:S02]  /*2620*/  ATOM.E.ADD.STRONG.GPU PT, R16, desc[UR8][R14.64], R16 ;  /* 0x000000100e10798a */ /* 0x00016400081ee1c8 */
.L_x_893:
[----:B------:R-:W2:Y:S04]  /*2630*/  LD.E.STRONG.GPU R17, desc[UR8][R14.64] ;  /* 0x000000080e117980 */ /* 0x000ea8000c10f900 */
[----:B--2---:R-:W-:Y:S01]  /*2640*/  CCTL.IVALL ;  /* 0x00000000ff00798f */ /* 0x004fe20002000000 */
[----:B------:R-:W-:Y:S05]  /*2650*/  YIELD ;  /* 0x0000000000007946 */ /* 0x000fea0003800000 */
[----:B-----5:R-:W-:-:S04]  /*2660*/  LOP3.LUT R17, R17, R16, RZ, 0x3c, !PT ;  /* 0x0000001011117212 */ /* 0x020fc800078e3cff */
[----:B------:R-:W-:-:S13]  /*2670*/  ISETP.GT.AND P0, PT, R17, -0x1, PT ;  /* 0xffffffff1100780c */ /* 0x000fda0003f04270 */
[----:B------:R-:W-:Y:S05]  /*2680*/  @P0 BRA `(.L_x_893) ;  /* 0xfffffffc00e80947 */ /* 0x000fea000383ffff */
.L_x_892:
[----:B------:R-:W-:Y:S05]  /*2690*/  WARPSYNC.ALL ;  /* 0x0000000000007948 */ /* 0x000fea0003800000 */
[----:B-1----:R-:W-:Y:S02]  /*26a0*/  PRMT R21, R13, 0x7632, R21 ;  /* 0x000076320d157816 */ /* 0x002fe40000000015 */
[----:B------:R-:W-:Y:S02]  /*26b0*/  PRMT R22, R10, 0x7632, R22 ;  /* 0x000076320a167816 */ /* 0x000fe40000000016 */
[----:B------:R-:W-:Y:S01]  /*26c0*/  PRMT R23, R11, 0x7632, R23 ;  /* 0x000076320b177816 */ /* 0x000fe20000000017 */
[----:B------:R-:W1:Y:S01]  /*26d0*/  S2R R19, SR_TID.X ;  /* 0x0000000000137919 */ /* 0x000e620000002100 */
[----:B------:R-:W2:Y:S01]  /*26e0*/  @!P1 LDC R17, c[0x0][0x10] ;  /* 0x00000400ff119b82 */ /* 0x000ea20000000800 */
[----:B------:R-:W-:Y:S01]  /*26f0*/  ULDC.64 UR12, c[0x0][0x240] ;  /* 0x00009000000c7ab9 */ /* 0x000fe20000000a00 */
[----:B------:R-:W2:Y:S06]  /*2700*/  S2R R18, SR_CTAID.Y ;  /* 0x0000000000127919 */ /* 0x000eac0000002600 */
[----:B0-----:R-:W0:Y:S01]  /*2710*/  @!P1 LDC.64 R14, c[0x0][0x248] ;  /* 0x00009200ff0e9b82 */ /* 0x001e220000000a00 */
[----:B-1----:R-:W-:Y:S01]  /*2720*/  @!P1 SHF.L.U32 R16, R19, 0x1, RZ ;  /* 0x0000000113109819 */ /* 0x002fe200000006ff */
[----:B--2---:R-:W-:-:S03]  /*2730*/  @!P1 IMAD R17, R17, UR4, R18 ;  /* 0x0000000411119c24 */ /* 0x004fc6000f8e0212 */
[----:B------:R-:W-:-:S04]  /*2740*/  @!P1 LOP3.LUT R16, R16, 0x7fffffc0, RZ, 0xc0, !PT ;  /* 0x7fffffc010109812 */ /* 0x000fc800078ec0ff */
[----:B------:R-:W-:Y:S02]  /*2750*/  @!P1 LEA R16, R17, R16, 0x9 ;  /* 0x0000001011109211 */ /* 0x000fe400078e48ff */
[----:B------:R-:W-:-:S04]  /*2760*/  @!P1 LOP3.LUT R17, R19, 0x1f, RZ, 0xc0, !PT ;  /* 0x0000001f13119812 */ /* 0x000fc800078ec0ff */
[----:B------:R-:W-:-:S04]  /*2770*/  @!P1 IADD3 R16, R16, R17, RZ ;  /* 0x0000001110109210 */ /* 0x000fc80007ffe0ff */
[----:B------:R-:W-:-:S04]  /*2780*/  @!P1 SHF.L.U32 R16, R16, 0x1, RZ ;  /* 0x0000000110109819 */ /* 0x000fc800000006ff */
[C---:B------:R-:W-:Y:S01]  /*2790*/  @!P1 IADD3 R18, R16.reuse, 0x40, RZ ;  /* 0x0000004010129810 */ /* 0x040fe20007ffe0ff */
[--C-:B0-----:R-:W-:Y:S01]  /*27a0*/  @!P1 IMAD.WIDE.U32 R16, R16, 0x4, R14.reuse ;  /* 0x0000000410109825 */ /* 0x101fe200078e000e */
[----:B------:R-:W-:Y:S03]  /*27b0*/  BAR.SYNC.DEFER_BLOCKING 0x0 ;  /* 0x0000000000007b1d */ /* 0x000fe60000010000 */
[----:B------:R-:W-:-:S03]  /*27c0*/  @!P1 IMAD.WIDE.U32 R14, R18, 0x4, R14 ;  /* 0x00000004120e9825 */ /* 0x000fc600078e000e */
[----:B------:R-:W2:Y:S04]  /*27d0*/  @!P1 LDG.E.64 R16, desc[UR8][R16.64] ;  /* 0x0000000810109981 */ /* 0x000ea8000c1e1b00 */
[----:B------:R-:W3:Y:S01]  /*27e0*/  @!P1 LDG.E.64 R14, desc[UR8][R14.64] ;  /* 0x000000080e0e9981 */ /* 0x000ee2000c1e1b00 */
[----:B------:R-:W-:Y:S01]  /*27f0*/  LOP3.LUT P0, RZ, R19, 0xffffff1f, RZ, 0xc0, !PT ;  /* 0xffffff1f13ff7812 */ /* 0x000fe2000780c0ff */
[----:B------:R-:W-:Y:S01]  /*2800*/  BSSY B0, `(.L_x_894) ;  /* 0x000003f000007945 */ /* 0x000fe20003800000 */
[----:B------:R-:W0:Y:S01]  /*2810*/  S2R R24, SR_CTAID.X ;  /* 0x0000000000187919 */ /* 0x000e220000002500 */
[----:B--2---:R-:W-:Y:S01]  /*2820*/  @!P1 FADD.FTZ R18, RZ, R16 ;  /* 0x00000010ff129221 */ /* 0x004fe20000010000 */
[----:B------:R-:W-:Y:S01]  /*2830*/  HFMA2.MMA R16, -RZ, RZ, 0, 0 ;  /* 0x00000000ff107435 */ /* 0x000fe200000001ff */
[----:B------:R-:W-:-:S05]  /*2840*/  @!P1 FADD.FTZ R17, RZ, R17 ;  /* 0x00000011ff119221 */ /* 0x000fca0000010000 */
[----:B---3--:R-:W-:Y:S01]  /*2850*/  @!P1 FADD.FTZ R16, R14, R18 ;  /* 0x000000120e109221 */ /* 0x008fe20000010000 */
[----:B------:R-:W-:Y:S01]  /*2860*/  MOV R14, RZ ;  /* 0x000000ff000e7202 */ /* 0x000fe20000000f00 */
[----:B------:R-:W-:Y:S01]  /*2870*/  @!P1 FADD.FTZ R14, R15, R17 ;  /* 0x000000110f0e9221 */ /* 0x000fe20000010000 */
[----:B------:R-:W-:Y:S02]  /*2880*/  ISETP.EQ.U32.AND P1, PT, RZ, UR12, PT ;  /* 0x0000000cff007c0c */ /* 0x000fe4000bf22070 */
        /* <DEDUP_REMOVED lines=19> */
[----:B------:R-:W-:Y:S01]  /*29c0*/  @!P0 MOV R17, 0x400 ;  /* 0x0000040000118802 */ /* 0x000fe20000000f00 */
[----:B------:R-:W1:Y:S02]  /*29d0*/  @!P0 S2R R16, SR_CgaCtaId ;  /* 0x0000000000108919 */ /* 0x000e640000008800 */
[----:B------:R-:W-:Y:S01]  /*29e0*/  @!P0 FMUL.FTZ R14, R14, 6.1035157159494701773e-06 ;  /* 0x36cccccd0e0e8820 */ /* 0x000fe20000410000 */
[----:B------:R-:W-:Y:S01]  /*29f0*/  @!P0 IADD3 R17, R17, 0xc80, RZ ;  /* 0x00000c8011118810 */ /* 0x000fe20007ffe0ff */
[----:B--2---:R-:W-:-:S02]  /*2a00*/  FADD.FTZ R18, R15, R18 ;  /* 0x000000120f127221 */ /* 0x004fc40000010000 */
[----:B------:R-:W-:-:S04]  /*2a10*/  @!P0 FMUL.FTZ R15, R14, R14 ;  /* 0x0000000e0e0f8220 */ /* 0x000fc80000410000 */
[----:B------:R-:W-:-:S05]  /*2a20*/  @!P0 FFMA.FTZ R15, R18, 6.1035157159494701773e-06, -R15 ;  /* 0x36cccccd120f8823 */ /* 0x000fca000001080f */
[----:B------:R-:W-:Y:S02]  /*2a30*/  @!P0 FMNMX.FTZ R15, RZ, R15, !PT ;  /* 0x0000000fff0f8209 */ /* 0x000fe40007810000 */
[----:B-1----:R-:W-:Y:S02]  /*2a40*/  @!P0 LEA R16, R16, R17, 0x18 ;  /* 0x0000001110108211 */ /* 0x002fe400078ec0ff */
[----:B------:R-:W-:-:S04]  /*2a50*/  @!P0 SHF.R.U32.HI R17, RZ, 0x2, R19 ;  /* 0x00000002ff118819 */ /* 0x000fc80000011613 */
[----:B------:R-:W-:-:S04]  /*2a60*/  @!P0 LOP3.LUT R17, R17, 0x3ffffff8, RZ, 0xc0, !PT ;  /* 0x3ffffff811118812 */ /* 0x000fc800078ec0ff */
[----:B------:R-:W-:-:S05]  /*2a70*/  @!P0 IADD3 R16, R17, R16, RZ ;  /* 0x0000001011108210 */ /* 0x000fca0007ffe0ff */
[----:B------:R1:W-:Y:S01]  /*2a80*/  @!P0 STS.64 [R16], R14 ;  /* 0x0000000e10008388 */ /* 0x0003e20000000a00 */
[----:B------:R-:W-:Y:S01]  /*2a90*/  BAR.SYNC.DEFER_BLOCKING 0x0 ;  /* 0x0000000000007b1d */ /* 0x000fe20000010000 */
[----:B0-----:R-:W-:-:S04]  /*2aa0*/  LOP3.LUT P0, RZ, R24, 0x3f, RZ, 0xc0, !PT ;  /* 0x0000003f18ff7812 */ /* 0x001fc8000780c0ff */
[----:B------:R-:W-:-:S04]  /*2ab0*/  ISETP.GT.U32.OR P0, PT, R19, 0x7, P0 ;  /* 0x000000071300780c */ /* 0x000fc80000704470 */
[----:B------:R-:W-:-:S13]  /*2ac0*/  ISETP.EQ.OR.EX P0, PT, RZ, UR13, P0, P1 ;  /* 0x0000000dff007c0c */ /* 0x000fda0008702710 */
[----:B-1----:R-:W-:Y:S05]  /*2ad0*/  @P0 BRA `(.L_x_895) ;  /* 0x0000000000440947 */ /* 0x002fea0003800000 */
[----:B------:R-:W0:Y:S01]  /*2ae0*/  S2UR UR7, SR_CgaCtaId ;  /* 0x00000000000779c3 */ /* 0x000e220000008800 */
[C---:B------:R-:W-:Y:S01]  /*2af0*/  SHF.L.U32 R15, R2.reuse, 0x3, RZ ;  /* 0x00000003020f7819 */ /* 0x040fe200000006ff */
[----:B------:R-:W-:Y:S01]  /*2b00*/  UMOV UR6, 0x400 ;  /* 0x0000040000067882 */ /* 0x000fe20000000000 */
[----:B------:R-:W-:Y:S01]  /*2b10*/  SHF.L.U64.HI R14, R2, 0x3, R3 ;  /* 0x00000003020e7819 */ /* 0x000fe20000010203 */
[----:B------:R-:W-:Y:S01]  /*2b20*/  UIADD3 UR6, UR6, 0xc80, URZ ;  /* 0x00000c8006067890 */ /* 0x000fe2000fffe03f */
[C---:B------:R-:W-:Y:S02]  /*2b30*/  LOP3.LUT R16, R15.reuse, 0x8, RZ, 0xc0, !PT ;  /* 0x000000080f107812 */ /* 0x040fe400078ec0ff */
[----:B------:R-:W-:Y:S02]  /*2b40*/  LOP3.LUT R15, R15, 0xfffffff0, RZ, 0xc0, !PT ;  /* 0xfffffff00f0f7812 */ /* 0x000fe400078ec0ff */
[----:B------:R-:W-:Y:S02]  /*2b50*/  IADD3 R16, R16, R19, RZ ;  /* 0x0000001310107210 */ /* 0x000fe40007ffe0ff */
[----:B------:R-:W-:-:S02]  /*2b60*/  LOP3.LUT R14, R14, 0x1fffffff, RZ, 0xc0, !PT ;  /* 0x1fffffff0e0e7812 */ /* 0x000fc400078ec0ff */
[----:B------:R-:W-:-:S04]  /*2b70*/  IADD3 R15, P0, R16, R15, RZ ;  /* 0x0000000f100f7210 */ /* 0x000fc80007f1e0ff */
[----:B------:R-:W-:Y:S02]  /*2b80*/  LEA.HI.X.SX32 R16, R16, R14, 0x1, P0 ;  /* 0x0000000e10107211 */ /* 0x000fe400000f0eff */
[----:B------:R-:W-:-:S04]  /*2b90*/  LEA R14, P0, R15, UR12, 0x3 ;  /* 0x0000000c0f0e7c11 */ /* 0x000fc8000f8018ff */
[----:B------:R-:W-:Y:S01]  /*2ba0*/  LEA.HI.X R15, R15, UR13, R16, 0x3, P0 ;  /* 0x0000000d0f0f7c11 */ /* 0x000fe200080f1c10 */
[----:B0-----:R-:W-:-:S06]  /*2bb0*/  ULEA UR6, UR7, UR6, 0x18 ;  /* 0x0000000607067291 */ /* 0x001fcc000f8ec03f */
[----:B------:R-:W-:-:S06]  /*2bc0*/  LEA R16, R19, UR6, 0x3 ;  /* 0x0000000613107c11 */ /* 0x000fcc000f8e18ff */
[----:B------:R-:W0:Y:S04]  /*2bd0*/  LDS.64 R16, [R16] ;  /* 0x0000000010107984 */ /* 0x000e280000000a00 */
[----:B0-----:R0:W-:Y:S02]  /*2be0*/  STG.E.64 desc[UR8][R14.64], R16 ;  /* 0x000000100e007986 */ /* 0x0011e4000c101b08 */
.L_x_895:
[----:B------:R-:W-:Y:S05]  /*2bf0*/  BSYNC B0 ;  /* 0x0000000000007941 */ /* 0x000fea0003800000 */
.L_x_894:
[----:B0-----:R-:W2:Y:S01]  /*2c00*/  LDL.LU R16, [R1+0x4c] ;  /* 0x00004c0001107983 */ /* 0x001ea20000300800 */
[----:B------:R-:W-:Y:S01]  /*2c10*/  SHF.L.U32 R14, R2, 0x3, RZ ;  /* 0x00000003020e7819 */ /* 0x000fe200000006ff */
[----:B------:R-:W0:Y:S01]  /*2c20*/  S2UR UR7, SR_CgaCtaId ;  /* 0x00000000000779c3 */ /* 0x000e220000008800 */
[----:B------:R-:W-:Y:S01]  /*2c30*/  UMOV UR6, 0x400 ;  /* 0x0000040000067882 */ /* 0x000fe20000000000 */
[----:B------:R-:W2:Y:S01]  /*2c40*/  LDL.LU R15, [R1+0x14] ;  /* 0x00001400010f7983 */ /* 0x000ea20000300800 */
[----:B------:R-:W-:-:S03]  /*2c50*/  ULDC.64 UR12, c[0x0][0x210] ;  /* 0x00008400000c7ab9 */ /* 0x000fc60000000a00 */
[----:B------:R-:W3:Y:S04]  /*2c60*/  LDL.LU R19, [R1+0x8] ;  /* 0x0000080001137983 */ /* 0x000ee80000300800 */
[----:B------:R-:W4:Y:S04]  /*2c70*/  LDL.LU R18, [R1+0x1c] ;  /* 0x00001c0001127983 */ /* 0x000f280000300800 */
[----:B------:R-:W5:Y:S04]  /*2c80*/  LDL.LU R31, [R1+0x50] ;  /* 0x00005000011f7983 */ /* 0x000f680000300800 */
[----:B------:R-:W-:Y:S04]  /*2c90*/  STL [R1+0x158], R5 ;  /* 0x0001580501007387 */ /* 0x000fe80000100800 */
[----:B------:R1:W-:Y:S04]  /*2ca0*/  STL [R1+0x154], R6 ;  /* 0x0001540601007387 */ /* 0x0003e80000100800 */
[----:B------:R0:W-:Y:S04]  /*2cb0*/  STL [R1+0x11c], R3 ;  /* 0x00011c0301007387 */ /* 0x0001e80000100800 */
[----:B------:R0:W-:Y:S04]  /*2cc0*/  STL [R1+0x120], R2 ;  /* 0x0001200201007387 */ /* 0x0001e80000100800 */
[----:B------:R-:W5:Y:S04]  /*2cd0*/  LDL.LU R25, [R1+0x54] ;  /* 0x0000540001197983 */ /* 0x000f680000300800 */
[----:B------:R-:W5:Y:S04]  /*2ce0*/  LDL.LU R24, [R1+0x78] ;  /* 0x0000780001187983 */ /* 0x000f680000300800 */
[----:B------:R-:W5:Y:S04]  /*2cf0*/  LDL.LU R26, [R1+0x80] ;  /* 0x00008000011a7983 */ /* 0x000f680000300800 */
[----:B------:R-:W5:Y:S04]  /*2d00*/  LDL.LU R29, [R1+0x88] ;  /* 0x00008800011d7983 */ /* 0x000f680000300800 */
[----:B-1----:R-:W5:Y:S04]  /*2d10*/  LDL.LU R6, [R1+0x8c] ;  /* 0x00008c0001067983 */ /* 0x002f680000300800 */
[----:B------:R-:W5:Y:S04]  /*2d20*/  LDL.LU R5, [R1+0x90] ;  /* 0x0000900001057983 */ /* 0x000f680000300800 */
[----:B------:R-:W5:Y:S04]  /*2d30*/  LDL.LU R27, [R1+0x94] ;  /* 0x00009400011b7983 */ /* 0x000f680000300800 */
[----:B------:R-:W5:Y:S04]  /*2d40*/  LDL.LU R28, [R1+0x9c] ;  /* 0x00009c00011c7983 */ /* 0x000f680000300800 */
[----:B0-----:R-:W5:Y:S04]  /*2d50*/  LDL.LU R3, [R1+0xa0] ;  /* 0x0000a00001037983 */ /* 0x001f680000300800 */
[----:B------:R-:W5:Y:S01]  /*2d60*/  LDL.LU R2, [R1+0xa4] ;  /* 0x0000a40001027983 */ /* 0x000f620000300800 */
[----:B------:R-:W-:-:S04]  /*2d70*/  LOP3.LUT R14, R14, 0x8, RZ, 0xc0, !PT ;  /* 0x000000080e0e7812 */ /* 0x000fc800078ec0ff */
[----:B------:R-:W-:Y:S01]  /*2d80*/  IADD3 R14, RZ, -R14, RZ ;  /* 0x8000000eff0e7210 */ /* 0x000fe20007ffe0ff */
[----:B------:R-:W-:-:S03]  /*2d90*/  UIADD3 UR6, UR6, 0xc80, URZ ;  /* 0x00000c8006067890 */ /* 0x000fc6000fffe03f */
[----:B------:R-:W-:Y:S01]  /*2da0*/  MOV R17, R14 ;  /* 0x0000000e00117202 */ /* 0x000fe20000000f00 */
[----:B------:R-:W-:Y:S01]  /*2db0*/  ULEA UR6, UR7, UR6, 0x18 ;  /* 0x0000000607067291 */ /* 0x000fe2000f8ec03f */
[----:B--2---:R-:W-:-:S05]  /*2dc0*/  IMAD R16, R15, 0x50, R16 ;  /* 0x000000500f107824 */ /* 0x004fca00078e0210 */
[----:B------:R-:W-:-:S05]  /*2dd0*/  SHF.L.U32 R16, R16, 0x2, RZ ;  /* 0x0000000210107819 */ /* 0x000fca00000006ff */
[----:B------:R-:W-:-:S05]  /*2de0*/  IMAD.WIDE.U32 R14, R16, -0x33333333, RZ ;  /* 0xcccccccd100e7825 */ /* 0x000fca00078e00ff */
[----:B------:R-:W-:-:S04]  /*2df0*/  LEA.HI R14, R15, R17, RZ, 0x1b ;  /* 0x000000110f0e7211 */ /* 0x000fc800078fd8ff */
[----:B------:R-:W-:Y:S01]  /*2e00*/  LEA R14, R14, UR6, 0x3 ;  /* 0x000000060e0e7c11 */ /* 0x000fe2000f8e18ff */
[----:B------:R-:W-:-:S05]  /*2e10*/  ULDC UR6, c[0x0][0x230] ;  /* 0x00008c0000067ab9 */ /* 0x000fca0000000800 */
[----:B------:R-:W0:Y:S01]  /*2e20*/  LDS.64 R14, [R14] ;  /* 0x000000000e0e7984 */ /* 0x000e220000000a00 */
[----:B------:R-:W-:-:S03]  /*2e30*/  SHF.R.S32.HI R17, RZ, 0x1f, R16 ;  /* 0x0000001fff117819 */ /* 0x000fc60000011410 */
[----:B---3--:R-:W-:-:S05]  /*2e40*/  IMAD.WIDE.U32 R16, R19, 0x280000, R16 ;  /* 0x0028000013107825 */ /* 0x008fca00078e0010 */
[----:B----4-:R-:W-:Y:S02]  /*2e50*/  IADD3 R17, R18, R17, RZ ;  /* 0x0000001112117210 */ /* 0x010fe40007ffe0ff */
[----:B------:R-:W-:-:S04]  /*2e60*/  IADD3 R4, P0, R4, R16, RZ ;  /* 0x0000001004047210 */ /* 0x000fc80007f1e0ff */
[----:B------:R-:W-:Y:S02]  /*2e70*/  IADD3.X R19, RZ, R17, RZ, P0, !PT ;  /* 0x00000011ff137210 */ /* 0x000fe400007fe4ff */
[C---:B------:R-:W-:Y:S02]  /*2e80*/  LEA R18, P0, R4.reuse, UR12, 0x1 ;  /* 0x0000000c04127c11 */ /* 0x040fe4000f8008ff */
[-C--:B-----5:R-:W-:Y:S02]  /*2e90*/  IADD3 R25, P1, R25, R16.reuse, RZ ;  /* 0x0000001019197210 */ /* 0x0a0fe40007f3e0ff */
[----:B------:R-:W-:Y:S02]  /*2ea0*/  LEA.HI.X R19, R4, UR13, R19, 0x1, P0 ;  /* 0x0000000d04137c11 */ /* 0x000fe400080f0c13 */
[-C--:B------:R-:W-:Y:S02]  /*2eb0*/  IADD3 R31, P0, R31, R16.reuse, RZ ;  /* 0x000000101f1f7210 */ /* 0x080fe40007f1e0ff */
[----:B------:R-:W-:-:S02]  /*2ec0*/  IADD3 R34, P3, R24, R16, RZ ;  /* 0x0000001018227210 */ /* 0x000fc40007f7e0ff */
[-C--:B------:R-:W-:Y:S01]  /*2ed0*/  IADD3 R4, P5, R5, R16.reuse, RZ ;  /* 0x0000001005047210 */ /* 0x080fe20007fbe0ff */
[----:B------:R1:W-:Y:S01]  /*2ee0*/  STL [R1+0x15c], R31 ;  /* 0x00015c1f01007387 */ /* 0x0003e20000100800 */
[----:B------:R-:W-:Y:S01]  /*2ef0*/  IADD3 R46, P6, R29, R16, RZ ;  /* 0x000000101d2e7210 */ /* 0x000fe20007fde0ff */
[----:B0-----:R-:W-:-:S04]  /*2f00*/  FADD.FTZ R15, R15, UR6 ;  /* 0x000000060f0f7e21 */ /* 0x001fc80008010000 */
[----:B------:R0:W2:Y:S01]  /*2f10*/  MUFU.RSQ R24, R15 ;  /* 0x0000000f00187308 */ /* 0x0000a20000001400 */
[----:B------:R3:W-:Y:S01]  /*2f20*/  STL [R1+0x160], R25 ;  /* 0x0001601901007387 */ /* 0x0007e20000100800 */
[-C--:B------:R-:W-:Y:S02]  /*2f30*/  IADD3 R26, P2, R26, R16.reuse, RZ ;  /* 0x000000101a1a7210 */ /* 0x080fe40007f5e0ff */
[-C--:B------:R-:W-:Y:S02]  /*2f40*/  IADD3.X R5, RZ, R17.reuse, RZ, P6, !PT ;  /* 0x00000011ff057210 */ /* 0x080fe400037fe4ff */
[----:B0-----:R-:W-:Y:S02]  /*2f50*/  IADD3 R15, P4, R6, R16, RZ ;  /* 0x00000010060f7210 */ /* 0x001fe40007f9e0ff */
[-C--:B------:R-:W-:Y:S02]  /*2f60*/  IADD3.X R6, RZ, R17.reuse, RZ, P3, !PT ;  /* 0x00000011ff067210 */ /* 0x080fe40001ffe4ff */
[----:B-1----:R-:W-:-:S02]  /*2f70*/  IADD3.X R31, RZ, R17, RZ, P4, !PT ;  /* 0x00000011ff1f7210 */ /* 0x002fc400027fe4ff */
[----:B---3--:R-:W-:Y:S02]  /*2f80*/  IADD3.X R25, RZ, R17, RZ, P5, !PT ;  /* 0x00000011ff197210 */ /* 0x008fe40002ffe4ff */
[-C--:B------:R-:W-:Y:S02]  /*2f90*/  IADD3 R27, P3, R27, R16.reuse, RZ ;  /* 0x000000101b1b7210 */ /* 0x080fe40007f7e0ff */
[-C--:B------:R-:W-:Y:S02]  /*2fa0*/  IADD3 R28, P4, R28, R16.reuse, RZ ;  /* 0x000000101c1c7210 */ /* 0x080fe40007f9e0ff */
[-C--:B------:R-:W-:Y:S02]  /*2fb0*/  IADD3 R29, P5, R3, R16.reuse, RZ ;  /* 0x00000010031d7210 */ /* 0x080fe40007fbe0ff */
[----:B------:R-:W-:Y:S02]  /*2fc0*/  IADD3 R16, P6, R2, R16, RZ ;  /* 0x0000001002107210 */ /* 0x000fe40007fde0ff */
[----:B------:R-:W3:Y:S01]  /*2fd0*/  LDL.LU R2, [R1+0xc] ;  /* 0x00000c0001027983 */ /* 0x000ee20000300800 */
[--C-:B------:R-:W-:Y:S01]  /*2fe0*/  FADD.FTZ R0, R0, -R14.reuse ;  /* 0x8000000e00007221 */ /* 0x100fe20000010000 */
[----:B------:R-:W-:Y:S01]  /*2ff0*/  FADD.FTZ R60, R60, -R14 ;  /* 0x8000000e3c3c7221 */ /* 0x000fe20000010000 */
[----:B------:R-:W-:-:S02]  /*3000*/  SHF.L.U32 R44, R44, 0x10, RZ ;  /* 0x000000102c2c7819 */ /* 0x000fc400000006ff */
[----:B------:R-:W-:Y:S01]  /*3010*/  SHF.L.U32 R45, R45, 0x10, RZ ;  /* 0x000000102d2d7819 */ /* 0x000fe200000006ff */
[----:B--2---:R-:W-:Y:S01]  /*3020*/  FMUL.FTZ R0, R0, R24 ;  /* 0x0000001800007220 */ /* 0x004fe20000410000 */
[----:B------:R-:W-:Y:S01]  /*3030*/  SHF.L.U32 R12, R12, 0x10, RZ ;  /* 0x000000100c0c7819 */ /* 0x000fe200000006ff */
[----:B------:R-:W-:Y:S01]  /*3040*/  FMUL.FTZ R60, R24, R60 ;  /* 0x0000003c183c7220 */ /* 0x000fe20000410000 */
[----:B------:R-:W-:Y:S02]  /*3050*/  SHF.L.U32 R10, R10, 0x10, RZ ;  /* 0x000000100a0a7819 */ /* 0x000fe400000006ff */
[----:B------:R-:W-:Y:S02]  /*3060*/  SHF.L.U32 R13, R13, 0x10, RZ ;  /* 0x000000100d0d7819 */ /* 0x000fe400000006ff */
[----:B------:R-:W-:Y:S01]  /*3070*/  SHF.L.U32 R11, R11, 0x10, RZ ;  /* 0x000000100b0b7819 */ /* 0x000fe200000006ff */
[C---:B------:R-:W-:Y:S01]  /*3080*/  FADD.FTZ R44, -R14.reuse, R44 ;  /* 0x0000002c0e2c7221 */ /* 0x040fe20000010100 */
[----:B------:R-:W-:Y:S01]  /*3090*/  FADD.FTZ R49, -R14, R45 ;  /* 0x0000002d0e317221 */ /* 0x000fe20000010100 */
[----:B------:R-:W-:Y:S01]  /*30a0*/  FFMA.FTZ R0, R0, R12, R10 ;  /* 0x0000000c00007223 */ /* 0x000fe2000001000a */
[----:B------:R-:W-:Y:S01]  /*30b0*/  SHF.L.U32 R20, R20, 0x10, RZ ;  /* 0x0000001014147819 */ /* 0x000fe200000006ff */
[----:B------:R-:W-:Y:S01]  /*30c0*/  FFMA.FTZ R45, R60, R13, R11 ;  /* 0x0000000d3c2d7223 */ /* 0x000fe2000001000b */
[----:B------:R-:W-:Y:S01]  /*30d0*/  SHF.L.U32 R22, R22, 0x10, RZ ;  /* 0x0000001016167819 */ /* 0x000fe200000006ff */
[C---:B------:R-:W-:Y:S01]  /*30e0*/  FMUL.FTZ R44, R24.reuse, R44 ;  /* 0x0000002c182c7220 */ /* 0x040fe20000410000 */
[----:B------:R-:W-:Y:S01]  /*30f0*/  SHF.L.U32 R21, R21, 0x10, RZ ;  /* 0x0000001015157819 */ /* 0x000fe200000006ff */
[----:B------:R-:W-:Y:S01]  /*3100*/  FMUL.FTZ R49, R24, R49 ;  /* 0x0000003118317220 */ /* 0x000fe20000410000 */
[----:B------:R-:W-:Y:S01]  /*3110*/  SHF.L.U32 R23, R23, 0x10, RZ ;  /* 0x0000001017177819 */ /* 0x000fe200000006ff */
[----:B------:R-:W-:Y:S01]  /*3120*/  FMUL.FTZ R47, R0, -1.4426950216293334961 ;  /* 0xbfb8aa3b002f7820 */ /* 0x000fe20000410000 */
[----:B------:R-:W-:Y:S01]  /*3130*/  FMUL.FTZ R51, R45, -1.4426950216293334961 ;  /* 0xbfb8aa3b2d337820 */ /* 0x000fe20000410000 */
[----:B------:R-:W-:-:S02]  /*3140*/  FFMA.FTZ R44, R44, R20, R22 ;  /* 0x000000142c2c7223 */ /* 0x000fc40000010016 */
[----:B------:R-:W-:Y:S02]  /*3150*/  FFMA.FTZ R50, R49, R21, R23 ;  /* 0x0000001531327223 */ /* 0x000fe40000010017 */
[----:B------:R-:W0:Y:S01]  /*3160*/  MUFU.EX2 R47, R47 ;  /* 0x0000002f002f7308 */ /* 0x000e220000000800 */
[----:B------:R-:W-:Y:S01]  /*3170*/  FMUL.FTZ R48, R44, -1.4426950216293334961 ;  /* 0xbfb8aa3b2c307820 */ /* 0x000fe20000410000 */
[----:B------:R-:W-:-:S06]  /*3180*/  FMUL.FTZ R49, R50, -1.4426950216293334961 ;  /* 0xbfb8aa3b32317820 */ /* 0x000fcc0000410000 */
[----:B------:R-:W1:Y:S08]  /*3190*/  MUFU.EX2 R51, R51 ;  /* 0x0000003300337308 */ /* 0x000e700000000800 */
[----:B------:R-:W2:Y:S08]  /*31a0*/  MUFU.EX2 R48, R48 ;  /* 0x0000003000307308 */ /* 0x000eb00000000800 */
[----:B------:R-:W4:Y:S01]  /*31b0*/  MUFU.EX2 R49, R49 ;  /* 0x0000003100317308 */ /* 0x000f220000000800 */
[----:B0-----:R-:W-:Y:S01]  /*31c0*/  FADD.FTZ R47, R47, 1 ;  /* 0x3f8000002f2f7421 */ /* 0x001fe20000010000 */
[----:B-1----:R-:W-:-:S06]  /*31d0*/  FADD.FTZ R51, R51, 1 ;  /* 0x3f80000033337421 */ /* 0x002fcc0000010000 */
[----:B------:R-:W0:Y:S01]  /*31e0*/  MUFU.RCP R47, R47 ;  /* 0x0000002f002f7308 */ /* 0x000e220000001000 */
[----:B--2---:R-:W-:-:S07]  /*31f0*/  FADD.FTZ R48, R48, 1 ;  /* 0x3f80000030307421 */ /* 0x004fce0000010000 */
[----:B------:R-:W1:Y:S01]  /*3200*/  MUFU.RCP R51, R51 ;  /* 0x0000003300337308 */ /* 0x000e620000001000 */
[----:B----4-:R-:W-:Y:S01]  /*3210*/  FADD.FTZ R61, R49, 1 ;  /* 0x3f800000313d7421 */ /* 0x010fe20000010000 */
[----:B------:R-:W-:-:S06]  /*3220*/  SHF.L.U32 R42, R42, 0x10, RZ ;  /* 0x000000102a2a7819 */ /* 0x000fcc00000006ff */
[----:B------:R-:W2:Y:S01]  /*3230*/  MUFU.RCP R48, R48 ;  /* 0x0000003000307308 */ /* 0x000ea20000001000 */
[----:B------:R-:W-:Y:S01]  /*3240*/  FADD.FTZ R42, -R14, R42 ;  /* 0x0000002a0e2a7221 */ /* 0x000fe20000010100 */
[----:B------:R-:W-:Y:S01]  /*3250*/  FADD.FTZ R59, R59, -R14 ;  /* 0x8000000e3b3b7221 */ /* 0x000fe20000010000 */
[----:B------:R-:W-:Y:S01]  /*3260*/  SHF.L.U32 R43, R43, 0x10, RZ ;  /* 0x000000102b2b7819 */ /* 0x000fe200000006ff */
[----:B0-----:R-:W-:Y:S01]  /*3270*/  FMUL.FTZ R47, R0, R47 ;  /* 0x0000002f002f7220 */ /* 0x001fe20000410000 */
[C---:B------:R-:W-:Y:S01]  /*3280*/  FMUL.FTZ R42, R24.reuse, R42 ;  /* 0x0000002a182a7220 */ /* 0x040fe20000410000 */
[----:B------:R-:W-:Y:S01]  /*3290*/  FMUL.FTZ R59, R24, R59 ;  /* 0x0000003b183b7220 */ /* 0x000fe20000410000 */
[----:B-1----:R-:W-:Y:S01]  /*32a0*/  FMUL.FTZ R51, R45, R51 ;  /* 0x000000332d337220 */ /* 0x002fe20000410000 */
[----:B------:R-:W-:Y:S01]  /*32b0*/  FADD.FTZ R45, -R14, R43 ;  /* 0x0000002b0e2d7221 */ /* 0x000fe20000010100 */
[----:B------:R-:W-:Y:S01]  /*32c0*/  FFMA.FTZ R42, R20, R42, R22 ;  /* 0x0000002a142a7223 */ /* 0x000fe20000010016 */
[----:B------:R-:W-:Y:S01]  /*32d0*/  FFMA.FTZ R43, R13, R59, R11 ;  /* 0x0000003b0d2b7223 */ /* 0x000fe2000001000b */
[----:B--2---:R-:W-:-:S02]  /*32e0*/  FMUL.FTZ R48, R44, R48 ;  /* 0x000000302c307220 */ /* 0x004fc40000410000 */
[----:B------:R-:W-:Y:S01]  /*32f0*/  FMUL.FTZ R44, R42, -1.4426950216293334961 ;  /* 0xbfb8aa3b2a2c7820 */ /* 0x000fe20000410000 */
[----:B------:R-:W-:-:S05]  /*3300*/  FADD.FTZ R59, R58, -R14 ;  /* 0x8000000e3a3b7221 */ /* 0x000fca0000010000 */
[----:B------:R-:W0:Y:S02]  /*3310*/  MUFU.EX2 R44, R44 ;  /* 0x0000002c002c7308 */ /* 0x000e240000000800 */
[----:B0-----:R-:W-:-:S06]  /*3320*/  FADD.FTZ R44, R44, 1 ;  /* 0x3f8000002c2c7421 */ /* 0x001fcc0000010000 */
[----:B------:R-:W-:Y:S01]  /*3330*/  MUFU.RCP R44, R44 ;  /* 0x0000002c002c7308 */ /* 0x000fe20000001000 */
[----:B------:R-:W-:-:S04]  /*3340*/  FMUL.FTZ R59, R24, R59 ;  /* 0x0000003b183b7220 */ /* 0x000fc80000410000 */
[----:B------:R-:W-:Y:S01]  /*3350*/  FFMA.FTZ R59, R12, R59, R10 ;  /* 0x0000003b0c3b7223 */ /* 0x000fe2000001000a */
[----:B---3--:R-:W-:-:S04]  /*3360*/  FADD.FTZ R60, R2, -R14 ;  /* 0x8000000e023c7221 */ /* 0x008fc80000010000 */
[----:B------:R-:W-:-:S04]  /*3370*/  FMUL.FTZ R60, R24, R60 ;  /* 0x0000003c183c7220 */ /* 0x000fc80000410000 */
[----:B------:R-:W-:Y:S02]  /*3380*/  FFMA.FTZ R49, R12, R60, R10 ;  /* 0x0000003c0c317223 */ /* 0x000fe4000001000a */
[----:B------:R-:W0:Y:S02]  /*3390*/  MUFU.RCP R60, R61 ;  /* 0x0000003d003c7308 */ /* 0x000e240000001000 */
[----:B------:R-:W-:-:S06]  /*33a0*/  FMUL.FTZ R0, R49, -1.4426950216293334961 ;  /* 0xbfb8aa3b31007820 */ /* 0x000fcc0000410000 */
[----:B------:R-:W1:Y:S01]  /*33b0*/  MUFU.EX2 R0, R0 ;  /* 0x0000000000007308 */ /* 0x000e620000000800 */
[----:B0-----:R-:W-:Y:S01]  /*33c0*/  FMUL.FTZ R60, R50, R60 ;  /* 0x0000003c323c7220 */ /* 0x001fe20000410000 */
[----:B------:R-:W-:Y:S01]  /*33d0*/  FMUL.FTZ R50, R24, R45 ;  /* 0x0000002d18327220 */ /* 0x000fe20000410000 */
[----:B------:R-:W-:-:S03]  /*33e0*/  FMUL.FTZ R45, R43, -1.4426950216293334961 ;  /* 0xbfb8aa3b2b2d7820 */ /* 0x000fc60000410000 */
[----:B------:R-:W-:-:S03]  /*33f0*/  FFMA.FTZ R50, R21, R50, R23 ;  /* 0x0000003215327223 */ /* 0x000fc60000010017 */
[----:B------:R-:W0:Y:S01]  /*3400*/  MUFU.EX2 R45, R45 ;  /* 0x0000002d002d7308 */ /* 0x000e220000000800 */
[----:B------:R-:W-:Y:S01]  /*3410*/  FMUL.FTZ R58, R50, -1.4426950216293334961 ;  /* 0xbfb8aa3b323a7820 */ /* 0x000fe20000410000 */
[----:B-1----:R-:W-:-:S06]  /*3420*/  FADD.FTZ R0, R0, 1 ;  /* 0x3f80000000007421 */ /* 0x002fcc0000010000 */
[----:B------:R-:W1:Y:S08]  /*3430*/  MUFU.EX2 R58, R58 ;  /* 0x0000003a003a7308 */ /* 0x000e700000000800 */
[----:B------:R-:W2:Y:S01]  /*3440*/  MUFU.RCP R0, R0 ;  /* 0x0000000000007308 */ /* 0x000ea20000001000 */
[----:B0-----:R-:W-:-:S07]  /*3450*/  FADD.FTZ R45, R45, 1 ;  /* 0x3f8000002d2d7421 */ /* 0x001fce0000010000 */
[----:B------:R-:W0:Y:S01]  /*3460*/  MUFU.RCP R45, R45 ;  /* 0x0000002d002d7308 */ /* 0x000e220000001000 */
[----:B-1----:R-:W-:-:S07]  /*3470*/  FADD.FTZ R58, R58, 1 ;  /* 0x3f8000003a3a7421 */ /* 0x002fce0000010000 */
[----:B------:R-:W1:Y:S01]  /*3480*/  MUFU.RCP R58, R58 ;  /* 0x0000003a003a7308 */ /* 0x000e620000001000 */
[----:B--2---:R-:W-:-:S05]  /*3490*/  FMUL.FTZ R2, R49, R0 ;  /* 0x0000000031027220 */ /* 0x004fca0000410000 */
[----:B------:R2:W-:Y:S01]  /*34a0*/  STL [R1+0xe0], R2 ;  /* 0x0000e00201007387 */ /* 0x0005e20000100800 */
[----:B0-----:R-:W-:Y:S01]  /*34b0*/  FMUL.FTZ R3, R43, R45 ;  /* 0x0000002d2b037220 */ /* 0x001fe20000410000 */
[----:B--2---:R-:W-:-:S05]  /*34c0*/  FMUL.FTZ R2, R42, R44 ;  /* 0x0000002c2a027220 */ /* 0x004fca0000410000 */
[----:B------:R1:W-:Y:S04]  /*34d0*/  STL [R1+0xd8], R2 ;  /* 0x0000d80201007387 */ /* 0x0003e80000100800 */
[----:B------:R0:W-:Y:S01]  /*34e0*/  STL [R1+0xd4], R3 ;  /* 0x0000d40301007387 */ /* 0x0001e20000100800 */
[----:B-1----:R-:W-:-:S03]  /*34f0*/  FMUL.FTZ R2, R50, R58 ;  /* 0x0000003a32027220 */ /* 0x002fc60000410000 */
[----:B------:R-:W2:Y:S01]  /*3500*/  LDL.LU R50, [R1+0x20] ;  /* 0x0000200001327983 */ /* 0x000ea20000300800 */
[----:B------:R-:W-:-:S03]  /*3510*/  FMUL.FTZ R0, R59, -1.4426950216293334961 ;  /* 0xbfb8aa3b3b007820 */ /* 0x000fc60000410000 */
[----:B------:R1:W-:Y:S03]  /*3520*/  STL [R1+0xcc], R2 ;  /* 0x0000cc0201007387 */ /* 0x0003e60000100800 */
[----:B------:R-:W3:Y:S01]  /*3530*/  MUFU.EX2 R0, R0 ;  /* 0x0000000000007308 */ /* 0x000ee20000000800 */
[----:B0-----:R-:W4:Y:S01]  /*3540*/  LDL.LU R3, [R1+0x40] ;  /* 0x0000400001037983 */ /* 0x001f220000300800 */
[----:B---3--:R-:W-:-:S06]  /*3550*/  FADD.FTZ R0, R0, 1 ;  /* 0x3f80000000007421 */ /* 0x008fcc0000010000 */
[----:B------:R-:W0:Y:S02]  /*3560*/  MUFU.RCP R0, R0 ;  /* 0x0000000000007308 */ /* 0x000e240000001000 */
[----:B0-----:R-:W-:-:S05]  /*3570*/  FMUL.FTZ R0, R59, R0 ;  /* 0x000000003b007220 */ /* 0x001fca0000410000 */
[----:B------:R0:W-:Y:S04]  /*3580*/  STL [R1+0xd0], R0 ;  /* 0x0000d00001007387 */ /* 0x0001e80000100800 */
[----:B-1----:R-:W3:Y:S01]  /*3590*/  LDL.LU R2, [R1+0x3c] ;  /* 0x00003c0001027983 */ /* 0x002ee20000300800 */
[----:B------:R-:W-:-:S05]  /*35a0*/  SHF.L.U32 R40, R40, 0x10, RZ ;  /* 0x0000001028287819 */ /* 0x000fca00000006ff */
[----:B------:R-:W-:-:S04]  /*35b0*/  FADD.FTZ R40, -R14, R40 ;  /* 0x000000280e287221 */ /* 0x000fc80000010100 */
[----:B------:R-:W-:-:S04]  /*35c0*/  FMUL.FTZ R40, R24, R40 ;  /* 0x0000002818287220 */ /* 0x000fc80000410000 */
[----:B------:R-:W-:-:S04]  /*35d0*/  FFMA.FTZ R40, R20, R40, R22 ;  /* 0x0000002814287223 */ /* 0x000fc80000010016 */
[----:B------:R-:W-:-:S06]  /*35e0*/  FMUL.FTZ R42, R40, -1.4426950216293334961 ;  /* 0xbfb8aa3b282a7820 */ /* 0x000fcc0000410000 */
[----:B------:R-:W0:Y:S01]  /*35f0*/  MUFU.EX2 R42, R42 ;  /* 0x0000002a002a7308 */ /* 0x000e220000000800 */
[----:B------:R-:W-:Y:S01]  /*3600*/  FADD.FTZ R57, R57, -R14 ;  /* 0x8000000e39397221 */ /* 0x000fe20000010000 */
[----:B------:R-:W-:-:S03]  /*3610*/  SHF.L.U32 R43, R41, 0x10, RZ ;  /* 0x00000010292b7819 */ /* 0x000fc600000006ff */
[----:B------:R-:W-:Y:S01]  /*3620*/  FMUL.FTZ R41, R24, R57 ;  /* 0x0000003918297220 */ /* 0x000fe20000410000 */
[----:B------:R-:W-:-:S03]  /*3630*/  SHF.L.U32 R49, R38, 0x10, RZ ;  /* 0x0000001026317819 */ /* 0x000fc600000006ff */
[----:B------:R-:W-:Y:S01]  /*3640*/  FFMA.FTZ R41, R13, R41, R11 ;  /* 0x000000290d297223 */ /* 0x000fe2000001000b */
[----:B------:R-:W-:-:S03]  /*3650*/  FADD.FTZ R43, -R14, R43 ;  /* 0x0000002b0e2b7221 */ /* 0x000fc60000010100 */
[----:B------:R-:W-:Y:S01]  /*3660*/  FMUL.FTZ R38, R41, -1.4426950216293334961 ;  /* 0xbfb8aa3b29267820 */ /* 0x000fe20000410000 */
[----:B0-----:R-:W-:Y:S01]  /*3670*/  FADD.FTZ R0, R42, 1 ;  /* 0x3f8000002a007421 */ /* 0x001fe20000010000 */
[----:B------:R-:W-:Y:S01]  /*3680*/  FMUL.FTZ R43, R24, R43 ;  /* 0x0000002b182b7220 */ /* 0x000fe20000410000 */
[----:B------:R-:W-:-:S03]  /*3690*/  FADD.FTZ R56, R56, -R14 ;  /* 0x8000000e38387221 */ /* 0x000fc60000010000 */
[----:B------:R-:W0:Y:S01]  /*36a0*/  MUFU.EX2 R38, R38 ;  /* 0x0000002600267308 */ /* 0x000e220000000800 */
[----:B------:R-:W-:-:S07]  /*36b0*/  FFMA.FTZ R43, R21, R43, R23 ;  /* 0x0000002b152b7223 */ /* 0x000fce0000010017 */
[----:B------:R-:W1:Y:S01]  /*36c0*/  MUFU.RCP R0, R0 ;  /* 0x0000000000007308 */ /* 0x000e620000001000 */
[----:B------:R-:W-:Y:S01]  /*36d0*/  FADD.FTZ R49, -R14, R49 ;  /* 0x000000310e317221 */ /* 0x000fe20000010100 */
[C---:B------:R-:W-:Y:S01]  /*36e0*/  FMUL.FTZ R44, R24.reuse, R56 ;  /* 0x00000038182c7220 */ /* 0x040fe20000410000 */
[----:B------:R-:W-:Y:S02]  /*36f0*/  FMUL.FTZ R42, R43, -1.4426950216293334961 ;  /* 0xbfb8aa3b2b2a7820 */ /* 0x000fe40000410000 */
[----:B------:R-:W-:Y:S01]  /*3700*/  FMUL.FTZ R49, R24, R49 ;  /* 0x0000003118317220 */ /* 0x000fe20000410000 */
[----:B------:R-:W-:-:S03]  /*3710*/  FFMA.FTZ R44, R12, R44, R10 ;  /* 0x0000002c0c2c7223 */ /* 0x000fc6000001000a */
[----:B------:R-:W5:Y:S01]  /*3720*/  MUFU.EX2 R42, R42 ;  /* 0x0000002a002a7308 */ /* 0x000f620000000800 */
[----:B------:R-:W-:Y:S01]  /*3730*/  FFMA.FTZ R49, R20, R49, R22 ;  /* 0x0000003114317223 */ /* 0x000fe20000010016 */
[----:B------:R-:W-:Y:S01]  /*3740*/  FMUL.FTZ R45, R44, -1.4426950216293334961 ;  /* 0xbfb8aa3b2c2d7820 */ /* 0x000fe20000410000 */
[----:B0-----:R-:W-:Y:S01]  /*3750*/  FADD.FTZ R38, R38, 1 ;  /* 0x3f80000026267421 */ /* 0x001fe20000010000 */
[----:B-1----:R-:W-:Y:S01]  /*3760*/  FMUL.FTZ R40, R40, R0 ;  /* 0x0000000028287220 */ /* 0x002fe20000410000 */
[----:B------:R-:W-:-:S03]  /*3770*/  FMUL.FTZ R0, R49, -1.4426950216293334961 ;  /* 0xbfb8aa3b31007820 */ /* 0x000fc60000410000 */
[----:B------:R-:W0:Y:S08]  /*3780*/  MUFU.EX2 R45, R45 ;  /* 0x0000002d002d7308 */ /* 0x000e300000000800 */
[----:B------:R-:W1:Y:S01]  /*3790*/  MUFU.EX2 R0, R0 ;  /* 0x0000000000007308 */ /* 0x000e620000000800 */
[----:B------:R5:W-:Y:S07]  /*37a0*/  STL [R1+0xc8], R40 ;  /* 0x0000c82801007387 */ /* 0x000bee0000100800 */
[----:B------:R-:W1:Y:S01]  /*37b0*/  MUFU.RCP R38, R38 ;  /* 0x0000002600267308 */ /* 0x000e620000001000 */
[----:B-----5:R-:W-:Y:S01]  /*37c0*/  FADD.FTZ R40, R42, 1 ;  /* 0x3f8000002a287421 */ /* 0x020fe20000010000 */
[----:B0-----:R-:W-:-:S06]  /*37d0*/  FADD.FTZ R45, R45, 1 ;  /* 0x3f8000002d2d7421 */ /* 0x001fcc0000010000 */
[----:B------:R-:W0:Y:S01]  /*37e0*/  MUFU.RCP R40, R40 ;  /* 0x0000002800287308 */ /* 0x000e220000001000 */
[----:B-1----:R-:W-:Y:S01]  /*37f0*/  FADD.FTZ R0, R0, 1 ;  /* 0x3f80000000007421 */ /* 0x002fe20000010000 */
[----:B------:R-:W-:-:S06]  /*3800*/  FMUL.FTZ R41, R41, R38 ;  /* 0x0000002629297220 */ /* 0x000fcc0000410000 */
[----:B------:R-:W1:Y:S08]  /*3810*/  MUFU.RCP R45, R45 ;  /* 0x0000002d002d7308 */ /* 0x000e700000001000 */
[----:B------:R-:W5:Y:S01]  /*3820*/  MUFU.RCP R0, R0 ;  /* 0x0000000000007308 */ /* 0x000f620000001000 */
[----:B------:R-:W-:Y:S01]  /*3830*/  SHF.L.U32 R39, R39, 0x10, RZ ;  /* 0x0000001027277819 */ /* 0x000fe200000006ff */
[----:B------:R0:W-:Y:S04]  /*3840*/  STL [R1+0xc4], R41 ;  /* 0x0000c42901007387 */ /* 0x0001e80000100800 */
[----:B------:R-:W-:Y:S01]  /*3850*/  FADD.FTZ R39, -R14, R39 ;  /* 0x000000270e277221 */ /* 0x000fe20000010100 */
[----:B0-----:R-:W-:Y:S01]  /*3860*/  FMUL.FTZ R41, R43, R40 ;  /* 0x000000282b297220 */ /* 0x001fe20000410000 */
[----:B-1----:R-:W-:-:S04]  /*3870*/  FMUL.FTZ R40, R44, R45 ;  /* 0x0000002d2c287220 */ /* 0x002fc80000410000 */
[----:B------:R5:W-:Y:S04]  /*3880*/  STL [R1+0xbc], R41 ;  /* 0x0000bc2901007387 */ /* 0x000be80000100800 */
[----:B------:R0:W-:Y:S01]  /*3890*/  STL [R1+0xc0], R40 ;  /* 0x0000c02801007387 */ /* 0x0001e20000100800 */
[----:B-----5:R-:W-:Y:S01]  /*38a0*/  FMUL.FTZ R41, R49, R0 ;  /* 0x0000000031297220 */ /* 0x020fe20000410000 */
[----:B------:R-:W-:-:S04]  /*38b0*/  FMUL.FTZ R0, R24, R39 ;  /* 0x0000002718007220 */ /* 0x000fc80000410000 */
[----:B------:R1:W-:Y:S04]  /*38c0*/  STL [R1+0xb8], R41 ;  /* 0x0000b82901007387 */ /* 0x0003e80000100800 */
[----:B------:R-:W5:Y:S04]  /*38d0*/  LDL.LU R49, [R1+0x44] ;  /* 0x0000440001317983 */ /* 0x000f680000300800 */
[----:B------:R-:W5:Y:S01]  /*38e0*/  LDL.LU R45, [R1] ;  /* 0x00000000012d7983 */ /* 0x000f620000300800 */
[----:B--2---:R-:W-:-:S04]  /*38f0*/  FADD.FTZ R42, R50, -R14 ;  /* 0x8000000e322a7221 */ /* 0x004fc80000010000 */
[----:B------:R-:W-:-:S04]  /*3900*/  FMUL.FTZ R42, R24, R42 ;  /* 0x0000002a182a7220 */ /* 0x000fc80000410000 */
[----:B------:R-:W-:-:S04]  /*3910*/  FFMA.FTZ R42, R13, R42, R11 ;  /* 0x0000002a0d2a7223 */ /* 0x000fc8000001000b */
[----:B------:R-:W-:-:S06]  /*3920*/  FMUL.FTZ R38, R42, -1.4426950216293334961 ;  /* 0xbfb8aa3b2a267820 */ /* 0x000fcc0000410000 */
[----:B------:R-:W0:Y:S01]  /*3930*/  MUFU.EX2 R38, R38 ;  /* 0x0000002600267308 */ /* 0x000e220000000800 */
[----:B----4-:R-:W-:Y:S02]  /*3940*/  FADD.FTZ R39, R3, -R14 ;  /* 0x8000000e03277221 */ /* 0x010fe40000010000 */
[----:B------:R-:W2:Y:S02]  /*3950*/  LDL.LU R3, [R1+0x38] ;  /* 0x0000380001037983 */ /* 0x000ea40000300800 */
[----:B------:R-:W-:Y:S01]  /*3960*/  FMUL.FTZ R39, R24, R39 ;  /* 0x0000002718277220 */ /* 0x000fe20000410000 */
[----:B0-----:R-:W-:Y:S01]  /*3970*/  FADD.FTZ R40, R38, 1 ;  /* 0x3f80000026287421 */ /* 0x001fe20000010000 */
[----:B------:R-:W-:-:S03]  /*3980*/  FFMA.FTZ R38, R21, R0, R23 ;  /* 0x0000000015267223 */ /* 0x000fc60000010017 */
[----:B------:R0:W-:Y:S01]  /*3990*/  MUFU.RCP R0, R40 ;  /* 0x0000002800007308 */ /* 0x0001e20000001000 */
[----:B------:R-:W-:Y:S01]  /*39a0*/  FFMA.FTZ R39, R12, R39, R10 ;  /* 0x000000270c277223 */ /* 0x000fe2000001000a */
[----:B0-----:R-:W-:Y:S01]  /*39b0*/  SHF.L.U32 R40, R36, 0x10, RZ ;  /* 0x0000001024287819 */ /* 0x001fe200000006ff */
[----:B------:R-:W-:-:S04]  /*39c0*/  FMUL.FTZ R36, R38, -1.4426950216293334961 ;  /* 0xbfb8aa3b26247820 */ /* 0x000fc80000410000 */
[----:B------:R-:W-:Y:S02]  /*39d0*/  FADD.FTZ R40, -R14, R40 ;  /* 0x000000280e287221 */ /* 0x000fe40000010100 */
[----:B------:R-:W0:Y:S02]  /*39e0*/  MUFU.EX2 R36, R36 ;  /* 0x0000002400247308 */ /* 0x000e240000000800 */
[----:B-1----:R-:W-:Y:S01]  /*39f0*/  FMUL.FTZ R41, R24, R40 ;  /* 0x0000002818297220 */ /* 0x002fe20000410000 */
[----:B------:R-:W-:-:S06]  /*3a00*/  FMUL.FTZ R40, R39, -1.4426950216293334961 ;  /* 0xbfb8aa3b27287820 */ /* 0x000fcc0000410000 */
[----:B------:R-:W1:Y:S01]  /*3a10*/  MUFU.EX2 R40, R40 ;  /* 0x0000002800287308 */ /* 0x000e620000000800 */
[----:B0-----:R-:W-:-:S07]  /*3a20*/  FADD.FTZ R36, R36, 1 ;  /* 0x3f80000024247421 */ /* 0x001fce0000010000 */
[----:B------:R-:W0:Y:S01]  /*3a30*/  MUFU.RCP R36, R36 ;  /* 0x0000002400247308 */ /* 0x000e220000001000 */
[----:B-1----:R-:W-:Y:S01]  /*3a40*/  FADD.FTZ R40, R40, 1 ;  /* 0x3f80000028287421 */ /* 0x002fe20000010000 */
[----:B---3--:R-:W-:-:S06]  /*3a50*/  FADD.FTZ R44, R2, -R14 ;  /* 0x8000000e022c7221 */ /* 0x008fcc0000010000 */
[----:B------:R-:W1:Y:S01]  /*3a60*/  MUFU.RCP R40, R40 ;  /* 0x0000002800287308 */ /* 0x000e620000001000 */
[----:B------:R-:W-:-:S05]  /*3a70*/  FMUL.FTZ R2, R42, R0 ;  /* 0x000000002a027220 */ /* 0x000fca0000410000 */
[----:B------:R0:W-:Y:S02]  /*3a80*/  STL [R1+0xb4], R2 ;  /* 0x0000b40201007387 */ /* 0x0001e40000100800 */
[----:B0-----:R-:W-:-:S05]  /*3a90*/  FMUL.FTZ R2, R38, R36 ;  /* 0x0000002426027220 */ /* 0x001fca0000410000 */
[----:B------:R1:W-:Y:S02]  /*3aa0*/  STL [R1+0xa4], R2 ;  /* 0x0000a40201007387 */ /* 0x0003e40000100800 */
[----:B-1----:R-:W-:-:S05]  /*3ab0*/  FMUL.FTZ R2, R39, R40 ;  /* 0x0000002827027220 */ /* 0x002fca0000410000 */
[----:B------:R0:W-:Y:S04]  /*3ac0*/  STL [R1+0xac], R2 ;  /* 0x0000ac0201007387 */ /* 0x0001e80000100800 */
[----:B0-----:R-:W3:Y:S01]  /*3ad0*/  LDL.LU R2, [R1+0x34] ;  /* 0x0000340001027983 */ /* 0x001ee20000300800 */
[----:B------:R-:W-:Y:S01]  /*3ae0*/  FMUL.FTZ R44, R24, R44 ;  /* 0x0000002c182c7220 */ /* 0x000fe20000410000 */
[----:B------:R-:W-:-:S03]  /*3af0*/  FFMA.FTZ R41, R20, R41, R22 ;  /* 0x0000002914297223 */ /* 0x000fc60000010016 */
[----:B------:R-:W-:Y:S01]  /*3b00*/  FFMA.FTZ R44, R13, R44, R11 ;  /* 0x0000002c0d2c7223 */ /* 0x000fe2000001000b */
[----:B------:R-:W-:-:S03]  /*3b10*/  FMUL.FTZ R43, R41, -1.4426950216293334961 ;  /* 0xbfb8aa3b292b7820 */ /* 0x000fc60000410000 */
[----:B------:R-:W-:-:S03]  /*3b20*/  FMUL.FTZ R0, R44, -1.4426950216293334961 ;  /* 0xbfb8aa3b2c007820 */ /* 0x000fc60000410000 */
[----:B------:R-:W0:Y:S01]  /*3b30*/  MUFU.EX2 R43, R43 ;  /* 0x0000002b002b7308 */ /* 0x000e220000000800 */
[----:B------:R-:W-:-:S07]  /*3b40*/  SHF.L.U32 R37, R37, 0x10, RZ ;  /* 0x0000001025257819 */ /* 0x000fce00000006ff */
[----:B------:R-:W1:Y:S01]  /*3b50*/  MUFU.EX2 R0, R0 ;  /* 0x0000000000007308 */ /* 0x000e620000000800 */
[----:B------:R-:W-:-:S04]  /*3b60*/  FADD.FTZ R37, -R14, R37 ;  /* 0x000000250e257221 */ /* 0x000fc80000010100 */
[----:B------:R-:W-:Y:S01]  /*3b70*/  FMUL.FTZ R37, R24, R37 ;  /* 0x0000002518257220 */ /* 0x000fe20000410000 */
[----:B0-----:R-:W-:-:S03]  /*3b80*/  FADD.FTZ R43, R43, 1 ;  /* 0x3f8000002b2b7421 */ /* 0x001fc60000010000 */
[----:B------:R-:W-:Y:S01]  /*3b90*/  FFMA.FTZ R37, R21, R37, R23 ;  /* 0x0000002515257223 */ /* 0x000fe20000010017 */
[----:B-1----:R-:W-:Y:S02]  /*3ba0*/  FADD.FTZ R0, R0, 1 ;  /* 0x3f80000000007421 */ /* 0x002fe40000010000 */
[----:B------:R-:W0:Y:S01]  /*3bb0*/  MUFU.RCP R43, R43 ;  /* 0x0000002b002b7308 */ /* 0x000e220000001000 */
[----:B------:R-:W-:-:S07]  /*3bc0*/  FMUL.FTZ R36, R37, -1.4426950216293334961 ;  /* 0xbfb8aa3b25247820 */ /* 0x000fce0000410000 */
[----:B------:R-:W1:Y:S08]  /*3bd0*/  MUFU.RCP R0, R0 ;  /* 0x0000000000007308 */ /* 0x000e700000001000 */
[----:B------:R-:W4:Y:S01]  /*3be0*/  MUFU.EX2 R36, R36 ;  /* 0x0000002400247308 */ /* 0x000f220000000800 */
[----:B0-----:R-:W-:Y:S01]  /*3bf0*/  FMUL.FTZ R39, R41, R43 ;  /* 0x0000002b29277220 */ /* 0x001fe20000410000 */
[----:B-1----:R-:W-:-:S04]  /*3c00*/  FMUL.FTZ R38, R44, R0 ;  /* 0x000000002c267220 */ /* 0x002fc80000410000 */
[----:B------:R0:W-:Y:S01]  /*3c10*/  STL [R1+0xa0], R39 ;  /* 0x0000a02701007387 */ /* 0x0001e20000100800 */
[----:B-----5:R-:W-:-:S03]  /*3c20*/  FADD.FTZ R0, R49, -R14 ;  /* 0x8000000e31007221 */ /* 0x020fc60000010000 */
[----:B------:R4:W-:Y:S01]  /*3c30*/  STL [R1+0x9c], R38 ;  /* 0x00009c2601007387 */ /* 0x0009e20000100800 */
[----:B------:R-:W-:Y:S01]  /*3c40*/  FMUL.FTZ R0, R24, R0 ;  /* 0x0000000018007220 */ /* 0x000fe20000410000 */
[----:B0-----:R-:W-:Y:S01]  /*3c50*/  SHF.L.U32 R39, R45, 0x10, RZ ;  /* 0x000000102d277819 */ /* 0x001fe200000006ff */
[----:B----4-:R-:W-:Y:S02]  /*3c60*/  FADD.FTZ R38, R36, 1 ;  /* 0x3f80000024267421 */ /* 0x010fe40000010000 */
[----:B------:R-:W-:Y:S02]  /*3c70*/  FFMA.FTZ R36, R12, R0, R10 ;  /* 0x000000000c247223 */ /* 0x000fe4000001000a */
[----:B------:R-:W-:Y:S01]  /*3c80*/  FADD.FTZ R39, -R14, R39 ;  /* 0x000000270e277221 */ /* 0x000fe20000010100 */
[----:B------:R-:W-:Y:S03]  /*3c90*/  MUFU.RCP R0, R38 ;  /* 0x0000002600007308 */ /* 0x000fe60000001000 */
[----:B------:R-:W-:Y:S01]  /*3ca0*/  FMUL.FTZ R39, R24, R39 ;  /* 0x0000002718277220 */ /* 0x000fe20000410000 */
[----:B------:R-:W-:Y:S01]  /*3cb0*/  SHF.L.U32 R42, R35, 0x10, RZ ;  /* 0x00000010232a7819 */ /* 0x000fe200000006ff */
[----:B------:R-:W-:-:S02]  /*3cc0*/  FMUL.FTZ R35, R36, -1.4426950216293334961 ;  /* 0xbfb8aa3b24237820 */ /* 0x000fc40000410000 */
[----:B------:R-:W-:-:S04]  /*3cd0*/  FFMA.FTZ R39, R20, R39, R22 ;  /* 0x0000002714277223 */ /* 0x000fc80000010016 */
[----:B------:R-:W0:Y:S02]  /*3ce0*/  MUFU.EX2 R35, R35 ;  /* 0x0000002300237308 */ /* 0x000e240000000800 */
[----:B0-----:R-:W-:-:S06]  /*3cf0*/  FADD.FTZ R35, R35, 1 ;  /* 0x3f80000023237421 */ /* 0x001fcc0000010000 */
[----:B------:R-:W-:Y:S01]  /*3d00*/  MUFU.RCP R35, R35 ;  /* 0x0000002300237308 */ /* 0x000fe20000001000 */
[----:B--2---:R-:W-:-:S04]  /*3d10*/  FADD.FTZ R38, R3, -R14 ;  /* 0x8000000e03267221 */ /* 0x004fc80000010000 */
[----:B------:R-:W-:Y:S01]  /*3d20*/  FMUL.FTZ R40, R24, R38 ;  /* 0x0000002618287220 */ /* 0x000fe20000410000 */
[----:B------:R-:W-:-:S03]  /*3d30*/  FMUL.FTZ R38, R39, -1.4426950216293334961 ;  /* 0xbfb8aa3b27267820 */ /* 0x000fc60000410000 */
[----:B------:R-:W-:-:S04]  /*3d40*/  FFMA.FTZ R40, R13, R40, R11 ;  /* 0x000000280d287223 */ /* 0x000fc8000001000b */
[----:B------:R-:W-:Y:S01]  /*3d50*/  FMUL.FTZ R41, R40, -1.4426950216293334961 ;  /* 0xbfb8aa3b28297820 */ /* 0x000fe20000410000 */
[----:B------:R-:W0:Y:S08]  /*3d60*/  MUFU.EX2 R38, R38 ;  /* 0x0000002600267308 */ /* 0x000e300000000800 */
[----:B------:R-:W1:Y:S01]  /*3d70*/  MUFU.EX2 R41, R41 ;  /* 0x0000002900297308 */ /* 0x000e620000000800 */
[----:B------:R-:W-:Y:S01]  /*3d80*/  FMUL.FTZ R3, R37, R0 ;  /* 0x0000000025037220 */ /* 0x000fe20000410000 */
[----:B0-----:R-:W-:Y:S01]  /*3d90*/  FADD.FTZ R37, R38, 1 ;  /* 0x3f80000026257421 */ /* 0x001fe20000010000 */
[----:B-1----:R-:W-:-:S05]  /*3da0*/  FADD.FTZ R41, R41, 1 ;  /* 0x3f80000029297421 */ /* 0x002fca0000010000 */
[----:B------:R-:W0:Y:S08]  /*3db0*/  MUFU.RCP R37, R37 ;  /* 0x0000002500257308 */ /* 0x000e300000001000 */
[----:B------:R-:W1:Y:S01]  /*3dc0*/  MUFU.RCP R41, R41 ;  /* 0x0000002900297308 */ /* 0x000e620000001000 */
[----:B------:R0:W-:Y:S02]  /*3dd0*/  STL [R1+0x94], R3 ;  /* 0x0000940301007387 */ /* 0x0001e40000100800 */
[----:B0-----:R-:W-:Y:S01]  /*3de0*/  FMUL.FTZ R3, R39, R37 ;  /* 0x0000002527037220 */ /* 0x001fe20000410000 */
[----:B---3--:R-:W-:Y:S01]  /*3df0*/  FADD.FTZ R38, R2, -R14 ;  /* 0x8000000e02267221 */ /* 0x008fe20000010000 */
[----:B------:R-:W-:-:S05]  /*3e00*/  FMUL.FTZ R2, R36, R35 ;  /* 0x0000002324027220 */ /* 0x000fca0000410000 */
[----:B------:R1:W-:Y:S04]  /*3e10*/  STL [R1+0x90], R2 ;  /* 0x0000900201007387 */ /* 0x0003e80000100800 */
[----:B------:R0:W-:Y:S01]  /*3e20*/  STL [R1+0x8c], R3 ;  /* 0x00008c0301007387 */ /* 0x0001e20000100800 */
[----:B-1----:R-:W-:-:S05]  /*3e30*/  FMUL.FTZ R2, R40, R41 ;  /* 0x0000002928027220 */ /* 0x002fca0000410000 */
[----:B------:R1:W-:Y:S04]  /*3e40*/  STL [R1+0x88], R2 ;  /* 0x0000880201007387 */ /* 0x0003e80000100800 */
[----:B0-----:R-:W2:Y:S04]  /*3e50*/  LDL.LU R3, [R1+0x48] ;  /* 0x0000480001037983 */ /* 0x001ea80000300800 */
[----:B-1----:R-:W3:Y:S01]  /*3e60*/  LDL.LU R2, [R1+0x4] ;  /* 0x0000040001027983 */ /* 0x002ee20000300800 */
[----:B------:R-:W-:-:S04]  /*3e70*/  FADD.FTZ R42, -R14, R42 ;  /* 0x0000002a0e2a7221 */ /* 0x000fc80000010100 */
[----:B------:R-:W-:-:S04]  /*3e80*/  FMUL.FTZ R42, R24, R42 ;  /* 0x0000002a182a7220 */ /* 0x000fc80000410000 */
[----:B------:R-:W-:-:S04]  /*3e90*/  FFMA.FTZ R42, R21, R42, R23 ;  /* 0x0000002a152a7223 */ /* 0x000fc80000010017 */
[----:B------:R-:W-:-:S06]  /*3ea0*/  FMUL.FTZ R0, R42, -1.4426950216293334961 ;  /* 0xbfb8aa3b2a007820 */ /* 0x000fcc0000410000 */
[----:B------:R-:W0:Y:S01]  /*3eb0*/  MUFU.EX2 R0, R0 ;  /* 0x0000000000007308 */ /* 0x000e220000000800 */
[----:B------:R-:W-:-:S04]  /*3ec0*/  FMUL.FTZ R38, R24, R38 ;  /* 0x0000002618267220 */ /* 0x000fc80000410000 */
[----:B------:R-:W-:-:S04]  /*3ed0*/  FFMA.FTZ R38, R12, R38, R10 ;  /* 0x000000260c267223 */ /* 0x000fc8000001000a */
[----:B------:R-:W-:Y:S01]  /*3ee0*/  FMUL.FTZ R35, R38, -1.4426950216293334961 ;  /* 0xbfb8aa3b26237820 */ /* 0x000fe20000410000 */
[----:B0-----:R-:W-:-:S05]  /*3ef0*/  FADD.FTZ R0, R0, 1 ;  /* 0x3f80000000007421 */ /* 0x001fca0000010000 */
[----:B------:R-:W0:Y:S08]  /*3f00*/  MUFU.EX2 R35, R35 ;  /* 0x0000002300237308 */ /* 0x000e300000000800 */
[----:B------:R-:W1:Y:S01]  /*3f10*/  MUFU.RCP R0, R0 ;  /* 0x0000000000007308 */ /* 0x000e620000001000 */
[----:B------:R-:W-:Y:S02]  /*3f20*/  SHF.L.U32 R32, R32, 0x10, RZ ;  /* 0x0000001020207819 */ /* 0x000fe400000006ff */
[----:B------:R-:W-:-:S03]  /*3f30*/  SHF.L.U32 R33, R33, 0x10, RZ ;  /* 0x0000001021217819 */ /* 0x000fc600000006ff */
[C---:B------:R-:W-:Y:S02]  /*3f40*/  FADD.FTZ R32, -R14.reuse, R32 ;  /* 0x000000200e207221 */ /* 0x040fe40000010100 */
[----:B------:R-:W-:Y:S02]  /*3f50*/  FADD.FTZ R33, -R14, R33 ;  /* 0x000000210e217221 */ /* 0x000fe40000010100 */
[----:B------:R-:W-:Y:S01]  /*3f60*/  FMUL.FTZ R32, R24, R32 ;  /* 0x0000002018207220 */ /* 0x000fe20000410000 */
[----:B------:R-:W-:Y:S01]  /*3f70*/  FADD.FTZ R55, R55, -R14 ;  /* 0x8000000e37377221 */ /* 0x000fe20000010000 */
[----:B0-----:R-:W-:Y:S01]  /*3f80*/  FADD.FTZ R37, R35, 1 ;  /* 0x3f80000023257421 */ /* 0x001fe20000010000 */
[----:B-1----:R-:W-:Y:S01]  /*3f90*/  FMUL.FTZ R0, R42, R0 ;  /* 0x000000002a007220 */ /* 0x002fe20000410000 */
[----:B------:R-:W-:Y:S01]  /*3fa0*/  FMUL.FTZ R33, R24, R33 ;  /* 0x0000002118217220 */ /* 0x000fe20000410000 */
[----:B------:R-:W-:-:S03]  /*3fb0*/  FFMA.FTZ R35, R20, R32, R22 ;  /* 0x0000002014237223 */ /* 0x000fc60000010016 */
[----:B------:R0:W-:Y:S01]  /*3fc0*/  STL [R1+0x80], R0 ;  /* 0x0000800001007387 */ /* 0x0001e20000100800 */
[----:B------:R-:W-:Y:S01]  /*3fd0*/  FMUL.FTZ R32, R24, R55 ;  /* 0x0000003718207220 */ /* 0x000fe20000410000 */
[----:B------:R-:W-:Y:S01]  /*3fe0*/  FFMA.FTZ R33, R21, R33, R23 ;  /* 0x0000002115217223 */ /* 0x000fe20000010017 */
[----:B------:R-:W-:Y:S01]  /*3ff0*/  FMUL.FTZ R39, R35, -1.4426950216293334961 ;  /* 0xbfb8aa3b23277820 */ /* 0x000fe20000410000 */
[----:B0-----:R-:W-:Y:S01]  /*4000*/  FADD.FTZ R0, R54, -R14 ;  /* 0x8000000e36007221 */ /* 0x001fe20000010000 */
[----:B------:R-:W-:-:S03]  /*4010*/  FFMA.FTZ R32, R13, R32, R11 ;  /* 0x000000200d207223 */ /* 0x000fc6000001000b */
[----:B------:R-:W-:Y:S01]  /*4020*/  FMUL.FTZ R0, R24, R0 ;  /* 0x0000000018007220 */ /* 0x000fe20000410000 */
[----:B------:R-:W-:Y:S01]  /*4030*/  FMUL.FTZ R36, R33, -1.4426950216293334961 ;  /* 0xbfb8aa3b21247820 */ /* 0x000fe20000410000 */
[----:B------:R-:W0:Y:S02]  /*4040*/  MUFU.RCP R37, R37 ;  /* 0x0000002500257308 */ /* 0x000e240000001000 */
[----:B------:R-:W-:Y:S01]  /*4050*/  FFMA.FTZ R0, R12, R0, R10 ;  /* 0x000000000c007223 */ /* 0x000fe2000001000a */
[----:B------:R-:W-:-:S03]  /*4060*/  FMUL.FTZ R40, R32, -1.4426950216293334961 ;  /* 0xbfb8aa3b20287820 */ /* 0x000fc60000410000 */
[----:B------:R-:W-:Y:S02]  /*4070*/  FMUL.FTZ R41, R0, -1.4426950216293334961 ;  /* 0xbfb8aa3b00297820 */ /* 0x000fe40000410000 */
[----:B------:R-:W1:Y:S08]  /*4080*/  MUFU.EX2 R39, R39 ;  /* 0x0000002700277308 */ /* 0x000e700000000800 */
[----:B------:R-:W4:Y:S08]  /*4090*/  MUFU.EX2 R36, R36 ;  /* 0x0000002400247308 */ /* 0x000f300000000800 */
[----:B------:R-:W5:Y:S08]  /*40a0*/  MUFU.EX2 R40, R40 ;  /* 0x0000002800287308 */ /* 0x000f700000000800 */
[----:B------:R-:W5:Y:S01]  /*40b0*/  MUFU.EX2 R41, R41 ;  /* 0x0000002900297308 */ /* 0x000f620000000800 */
[----:B0-----:R-:W-:Y:S01]  /*40c0*/  FMUL.FTZ R37, R38, R37 ;  /* 0x0000002526257220 */ /* 0x001fe20000410000 */
[----:B-1----:R-:W-:Y:S01]  /*40d0*/  FADD.FTZ R38, R39, 1 ;  /* 0x3f80000027267421 */ /* 0x002fe20000010000 */
[----:B----4-:R-:W-:-:S03]  /*40e0*/  FADD.FTZ R36, R36, 1 ;  /* 0x3f80000024247421 */ /* 0x010fc60000010000 */
[----:B------:R0:W-:Y:S02]  /*40f0*/  STL [R1+0x78], R37 ;  /* 0x0000782501007387 */ /* 0x0001e40000100800 */
[----:B------:R-:W1:Y:S01]  /*4100*/  MUFU.RCP R38, R38 ;  /* 0x0000002600267308 */ /* 0x000e620000001000 */
[----:B-----5:R-:W-:-:S07]  /*4110*/  FADD.FTZ R39, R40, 1 ;  /* 0x3f80000028277421 */ /* 0x020fce0000010000 */
[----:B0-----:R0:W-:Y:S02]  /*4120*/  MUFU.RCP R37, R36 ;  /* 0x0000002400257308 */ /* 0x0011e40000001000 */
[----:B0-----:R-:W-:-:S06]  /*4130*/  FADD.FTZ R36, R41, 1 ;  /* 0x3f80000029247421 */ /* 0x001fcc0000010000 */
[----:B------:R-:W0:Y:S08]  /*4140*/  MUFU.RCP R39, R39 ;  /* 0x0000002700277308 */ /* 0x000e300000001000 */
[----:B------:R-:W4:Y:S01]  /*4150*/  MUFU.RCP R36, R36 ;  /* 0x0000002400247308 */ /* 0x000f220000001000 */
[----:B-1----:R-:W-:-:S05]  /*4160*/  FMUL.FTZ R38, R35, R38 ;  /* 0x0000002623267220 */ /* 0x002fca0000410000 */
[----:B------:R0:W-:Y:S02]  /*4170*/  STL [R1+0x44], R38 ;  /* 0x0000442601007387 */ /* 0x0001e40000100800 */
[----:B0-----:R-:W-:Y:S01]  /*4180*/  FMUL.FTZ R38, R32, R39 ;  /* 0x0000002720267220 */ /* 0x001fe20000410000 */
[----:B------:R-:W-:Y:S01]  /*4190*/  FMUL.FTZ R32, R33, R37 ;  /* 0x0000002521207220 */ /* 0x000fe20000410000 */
[----:B----4-:R-:W-:-:S03]  /*41a0*/  FMUL.FTZ R0, R0, R36 ;  /* 0x0000002400007220 */ /* 0x010fc60000410000 */
[----:B------:R-:W-:Y:S04]  /*41b0*/  STL [R1+0x50], R38 ;  /* 0x0000502601007387 */ /* 0x000fe80000100800 */
[----:B------:R-:W-:Y:S04]  /*41c0*/  STL [R1+0x4c], R32 ;  /* 0x00004c2001007387 */ /* 0x000fe80000100800 */
[----:B------:R3:W-:Y:S02]  /*41d0*/  STL [R1+0x54], R0 ;  /* 0x0000540001007387 */ /* 0x0007e40000100800 */
[----:B---3--:R-:W-:-:S02]  /*41e0*/  SHF.L.U32 R0, R2, 0x10, RZ ;  /* 0x0000001002007819 */ /* 0x008fc400000006ff */
[----:B------:R-:W3:Y:S01]  /*41f0*/  LDL.LU R2, [R1+0x7c] ;  /* 0x00007c0001027983 */ /* 0x000ee20000300800 */
[----:B--2---:R-:W-:-:S03]  /*4200*/  SHF.L.U32 R32, R3, 0x10, RZ ;  /* 0x0000001003207819 */ /* 0x004fc600000006ff */
[----:B------:R-:W2:Y:S01]  /*4210*/  LDL.LU R3, [R1+0x84] ;  /* 0x0000840001037983 */ /* 0x000ea20000300800 */
[----:B------:R-:W-:-:S05]  /*4220*/  SHF.L.U32 R30, R30, 0x10, RZ ;  /* 0x000000101e1e7819 */ /* 0x000fca00000006ff */
[----:B------:R-:W-:-:S04]  /*4230*/  FADD.FTZ R30, -R14, R30 ;  /* 0x0000001e0e1e7221 */ /* 0x000fc80000010100 */
[----:B------:R-:W-:-:S04]  /*4240*/  FMUL.FTZ R30, R24, R30 ;  /* 0x0000001e181e7220 */ /* 0x000fc80000410000 */
[----:B------:R-:W-:-:S04]  /*4250*/  FFMA.FTZ R30, R20, R30, R22 ;  /* 0x0000001e141e7223 */ /* 0x000fc80000010016 */
[----:B------:R-:W-:-:S06]  /*4260*/  FMUL.FTZ R35, R30, -1.4426950216293334961 ;  /* 0xbfb8aa3b1e237820 */ /* 0x000fcc0000410000 */
[----:B------:R-:W0:Y:S01]  /*4270*/  MUFU.EX2 R35, R35 ;  /* 0x0000002300237308 */ /* 0x000e220000000800 */
[----:B------:R-:W-:Y:S01]  /*4280*/  FADD.FTZ R33, R7, -R14 ;  /* 0x8000000e07217221 */ /* 0x000fe20000010000 */
[----:B------:R-:W-:Y:S01]  /*4290*/  FADD.FTZ R32, -R14, R32 ;  /* 0x000000200e207221 */ /* 0x000fe20000010100 */
[----:B------:R-:W-:Y:S02]  /*42a0*/  FADD.FTZ R7, R8, -R14 ;  /* 0x8000000e08077221 */ /* 0x000fe40000010000 */
[C---:B------:R-:W-:Y:S01]  /*42b0*/  FMUL.FTZ R33, R24.reuse, R33 ;  /* 0x0000002118217220 */ /* 0x040fe20000410000 */
[C---:B------:R-:W-:Y:S01]  /*42c0*/  FMUL.FTZ R32, R24.reuse, R32 ;  /* 0x0000002018207220 */ /* 0x040fe20000410000 */
[----:B------:R-:W-:Y:S02]  /*42d0*/  FMUL.FTZ R7, R24, R7 ;  /* 0x0000000718077220 */ /* 0x000fe40000410000 */
[----:B------:R-:W-:Y:S01]  /*42e0*/  FFMA.FTZ R33, R13, R33, R11 ;  /* 0x000000210d217223 */ /* 0x000fe2000001000b */
[----:B------:R-:W-:Y:S01]  /*42f0*/  FFMA.FTZ R32, R21, R32, R23 ;  /* 0x0000002015207223 */ /* 0x000fe20000010017 */
[----:B0-----:R-:W-:Y:S01]  /*4300*/  FADD.FTZ R35, R35, 1 ;  /* 0x3f80000023237421 */ /* 0x001fe20000010000 */
[----:B------:R-:W-:-:S03]  /*4310*/  FFMA.FTZ R7, R12, R7, R10 ;  /* 0x000000070c077223 */ /* 0x000fc6000001000a */
[----:B------:R0:W-:Y:S01]  /*4320*/  MUFU.RCP R37, R35 ;  /* 0x0000002300257308 */ /* 0x0001e20000001000 */
[----:B------:R-:W-:Y:S01]  /*4330*/  FMUL.FTZ R36, R7, -1.4426950216293334961 ;  /* 0xbfb8aa3b07247820 */ /* 0x000fe20000410000 */
[----:B0-----:R-:W-:-:S06]  /*4340*/  FMUL.FTZ R35, R33, -1.4426950216293334961 ;  /* 0xbfb8aa3b21237820 */ /* 0x001fcc0000410000 */
[----:B------:R0:W1:Y:S02]  /*4350*/  MUFU.EX2 R8, R35 ;  /* 0x0000002300087308 */ /* 0x0000640000000800 */
[----:B0-----:R-:W-:-:S06]  /*4360*/  FMUL.FTZ R35, R32, -1.4426950216293334961 ;  /* 0xbfb8aa3b20237820 */ /* 0x001fcc0000410000 */
[----:B------:R-:W0:Y:S08]  /*4370*/  MUFU.EX2 R36, R36 ;  /* 0x0000002400247308 */ /* 0x000e300000000800 */
[----:B------:R-:W4:Y:S01]  /*4380*/  MUFU.EX2 R35, R35 ;  /* 0x0000002300237308 */ /* 0x000f220000000800 */
[----:B-1----:R-:W-:Y:S01]  /*4390*/  FADD.FTZ R8, R8, 1 ;  /* 0x3f80000008087421 */ /* 0x002fe20000010000 */
[----:B------:R-:W-:-:S06]  /*43a0*/  FADD.FTZ R0, -R14, R0 ;  /* 0x000000000e007221 */ /* 0x000fcc0000010100 */
[----:B------:R-:W1:Y:S01]  /*43b0*/  MUFU.RCP R8, R8 ;  /* 0x0000000800087308 */ /* 0x000e620000001000 */
[----:B0-----:R-:W-:Y:S01]  /*43c0*/  FADD.FTZ R36, R36, 1 ;  /* 0x3f80000024247421 */ /* 0x001fe20000010000 */
[----:B----4-:R-:W-:-:S06]  /*43d0*/  FADD.FTZ R35, R35, 1 ;  /* 0x3f80000023237421 */ /* 0x010fcc0000010000 */
[----:B------:R-:W-:Y:S01]  /*43e0*/  MUFU.RCP R36, R36 ;  /* 0x0000002400247308 */ /* 0x000fe20000001000 */
[----:B------:R-:W-:-:S07]  /*43f0*/  FMUL.FTZ R0, R24, R0 ;  /* 0x0000000018007220 */ /* 0x000fce0000410000 */
[----:B------:R-:W0:Y:S01]  /*4400*/  MUFU.RCP R35, R35 ;  /* 0x0000002300237308 */ /* 0x000e220000001000 */
[----:B------:R-:W-:Y:S01]  /*4410*/  FFMA.FTZ R0, R20, R0, R22 ;  /* 0x0000000014007223 */ /* 0x000fe20000010016 */
[----:B------:R-:W-:Y:S01]  /*4420*/  FMUL.FTZ R37, R30, R37 ;  /* 0x000000251e257220 */ /* 0x000fe20000410000 */
[----:B-1----:R-:W-:Y:S02]  /*4430*/  FMUL.FTZ R33, R33, R8 ;  /* 0x0000000821217220 */ /* 0x002fe40000410000 */
[----:B------:R-:W-:Y:S02]  /*4440*/  FMUL.FTZ R30, R0, -1.4426950216293334961 ;  /* 0xbfb8aa3b001e7820 */ /* 0x000fe40000410000 */
[----:B------:R-:W-:Y:S04]  /*4450*/  STL [R1+0x48], R37 ;  /* 0x0000482501007387 */ /* 0x000fe80000100800 */
[----:B------:R-:W1:Y:S01]  /*4460*/  MUFU.EX2 R30, R30 ;  /* 0x0000001e001e7308 */ /* 0x000e620000000800 */
[----:B------:R3:W-:Y:S01]  /*4470*/  STL [R1+0x40], R33 ;  /* 0x0000402101007387 */ /* 0x0007e20000100800 */
[----:B0-----:R-:W-:-:S05]  /*4480*/  FMUL.FTZ R32, R32, R35 ;  /* 0x0000002320207220 */ /* 0x001fca0000410000 */
[----:B------:R-:W-:Y:S01]  /*4490*/  STL [R1+0x3c], R32 ;  /* 0x00003c2001007387 */ /* 0x000fe20000100800 */
[----:B-1----:R-:W-:-:S06]  /*44a0*/  FADD.FTZ R30, R30, 1 ;  /* 0x3f8000001e1e7421 */ /* 0x002fcc0000010000 */
[----:B------:R-:W0:Y:S02]  /*44b0*/  MUFU.RCP R30, R30 ;  /* 0x0000001e001e7308 */ /* 0x000e240000001000 */
[----:B0-----:R-:W-:Y:S01]  /*44c0*/  FMUL.FTZ R0, R0, R30 ;  /* 0x0000001e00007220 */ /* 0x001fe20000410000 */
[----:B---3--:R-:W-:Y:S01]  /*44d0*/  SHF.L.U32 R33, R2, 0x10, RZ ;  /* 0x0000001002217819 */ /* 0x008fe200000006ff */
[----:B------:R-:W-:-:S05]  /*44e0*/  FMUL.FTZ R2, R7, R36 ;  /* 0x0000002407027220 */ /* 0x000fca0000410000 */
[----:B------:R0:W-:Y:S04]  /*44f0*/  STL [R1+0x38], R2 ;  /* 0x0000380201007387 */ /* 0x0001e80000100800 */
[----:B0-----:R-:W3:Y:S04]  /*4500*/  LDL.LU R2, [R1+0x98] ;  /* 0x0000980001027983 */ /* 0x001ee80000300800 */
[----:B------:R0:W-:Y:S04]  /*4510*/  STL [R1+0x34], R0 ;  /* 0x0000340001007387 */ /* 0x0001e80000100800 */
[----:B------:R-:W4:Y:S04]  /*4520*/  LDL.LU R39, [R1+0x18] ;  /* 0x0000180001277983 */ /* 0x000f280000300800 */
[----:B------:R-:W5:Y:S01]  /*4530*/  LDL.LU R38, [R1+0xa8] ;  /* 0x0000a80001267983 */ /* 0x000f620000300800 */
[----:B--2---:R-:W-:-:S03]  /*4540*/  SHF.L.U32 R32, R3, 0x10, RZ ;  /* 0x0000001003207819 */ /* 0x004fc600000006ff */
[----:B------:R-:W2:Y:S04]  /*4550*/  LDL.LU R37, [R1+0xb0] ;  /* 0x0000b00001257983 */ /* 0x000ea80000300800 */
[----:B------:R-:W2:Y:S01]  /*4560*/  LDL.LU R3, [R1+0x10] ;  /* 0x0000100001037983 */ /* 0x000ea20000300800 */
[----:B------:R-:W-:-:S04]  /*4570*/  FADD.FTZ R9, R9, -R14 ;  /* 0x8000000e09097221 */ /* 0x000fc80000010000 */
[----:B------:R-:W-:-:S04]  /*4580*/  FMUL.FTZ R9, R24, R9 ;  /* 0x0000000918097220 */ /* 0x000fc80000410000 */
[----:B------:R-:W-:-:S04]  /*4590*/  FFMA.FTZ R9, R13, R9, R11 ;  /* 0x000000090d097223 */ /* 0x000fc8000001000b */
[----:B------:R-:W-:-:S06]  /*45a0*/  FMUL.FTZ R8, R9, -1.4426950216293334961 ;  /* 0xbfb8aa3b09087820 */ /* 0x000fcc0000410000 */
[----:B------:R-:W1:Y:S01]  /*45b0*/  MUFU.EX2 R8, R8 ;  /* 0x0000000800087308 */ /* 0x000e620000000800 */
[----:B------:R-:W-:-:S04]  /*45c0*/  FADD.FTZ R33, -R14, R33 ;  /* 0x000000210e217221 */ /* 0x000fc80000010100 */
[----:B------:R-:W-:-:S04]  /*45d0*/  FMUL.FTZ R7, R24, R33 ;  /* 0x0000002118077220 */ /* 0x000fc80000410000 */
[----:B------:R-:W-:-:S04]  /*45e0*/  FFMA.FTZ R7, R21, R7, R23 ;  /* 0x0000000715077223 */ /* 0x000fc80000010017 */
[----:B0-----:R-:W-:Y:S01]  /*45f0*/  FMUL.FTZ R0, R7, -1.4426950216293334961 ;  /* 0xbfb8aa3b07007820 */ /* 0x001fe20000410000 */
[----:B-1----:R-:W-:-:S04]  /*4600*/  FADD.FTZ R8, R8, 1 ;  /* 0x3f80000008087421 */ /* 0x002fc80000010000 */
[----:B------:R0:W1:Y:S01]  /*4610*/  MUFU.RCP R36, R8 ;  /* 0x0000000800247308 */ /* 0x0000620000001000 */
[----:B------:R-:W-:-:S07]  /*4620*/  FADD.FTZ R30, R52, -R14 ;  /* 0x8000000e341e7221 */ /* 0x000fce0000010000 */
[----:B------:R-:W1:Y:S01]  /*4630*/  MUFU.EX2 R0, R0 ;  /* 0x0000000000007308 */ /* 0x000e620000000800 */
[----:B0-----:R-:W-:Y:S01]  /*4640*/  FADD.FTZ R8, R53, -R14 ;  /* 0x8000000e35087221 */ /* 0x001fe20000010000 */
[----:B------:R-:W-:-:S03]  /*4650*/  FADD.FTZ R32, -R14, R32 ;  /* 0x000000200e207221 */ /* 0x000fc60000010100 */
[C---:B------:R-:W-:Y:S01]  /*4660*/  FMUL.FTZ R8, R24.reuse, R8 ;  /* 0x0000000818087220 */ /* 0x040fe20000410000 */
[C---:B------:R-:W-:Y:S01]  /*4670*/  FMUL.FTZ R30, R24.reuse, R30 ;  /* 0x0000001e181e7220 */ /* 0x040fe20000410000 */
[----:B------:R-:W-:Y:S02]  /*4680*/  FMUL.FTZ R32, R24, R32 ;  /* 0x0000002018207220 */ /* 0x000fe40000410000 */
[----:B------:R-:W-:Y:S01]  /*4690*/  FFMA.FTZ R8, R13, R8, R11 ;  /* 0x000000080d087223 */ /* 0x000fe2000001000b */
[----:B------:R-:W-:Y:S01]  /*46a0*/  FFMA.FTZ R30, R12, R30, R10 ;  /* 0x0000001e0c1e7223 */ /* 0x000fe2000001000a */
[----:B-1----:R-:W-:Y:S01]  /*46b0*/  FMUL.FTZ R36, R9, R36 ;  /* 0x0000002409247220 */ /* 0x002fe20000410000 */
[----:B------:R-:W-:Y:S01]  /*46c0*/  FFMA.FTZ R32, R20, R32, R22 ;  /* 0x0000002014207223 */ /* 0x000fe20000010016 */
[----:B------:R-:W-:Y:S01]  /*46d0*/  FMUL.FTZ R9, R8, -1.4426950216293334961 ;  /* 0xbfb8aa3b08097820 */ /* 0x000fe20000410000 */
[----:B------:R-:W-:Y:S01]  /*46e0*/  FMUL.FTZ R35, R30, -1.4426950216293334961 ;  /* 0xbfb8aa3b1e237820 */ /* 0x000fe20000410000 */
[----:B------:R-:W-:Y:S01]  /*46f0*/  FADD.FTZ R0, R0, 1 ;  /* 0x3f80000000007421 */ /* 0x000fe20000010000 */
[----:B------:R-:W-:Y:S01]  /*4700*/  FMUL.FTZ R33, R32, -1.4426950216293334961 ;  /* 0xbfb8aa3b20217820 */ /* 0x000fe20000410000 */
[----:B------:R0:W-:Y:S02]  /*4710*/  STL [R1+0x20], R36 ;  /* 0x0000202401007387 */ /* 0x0001e40000100800 */
[----:B------:R-:W1:Y:S08]  /*4720*/  MUFU.EX2 R9, R9 ;  /* 0x0000000900097308 */ /* 0x000e700000000800 */
[----:B0-----:R-:W-:Y:S08]  /*4730*/  MUFU.RCP R36, R0 ;  /* 0x0000000000247308 */ /* 0x001ff00000001000 */
[----:B------:R-:W0:Y:S08]  /*4740*/  MUFU.EX2 R35, R35 ;  /* 0x0000002300237308 */ /* 0x000e300000000800 */
[----:B------:R-:W0:Y:S01]  /*4750*/  MUFU.EX2 R33, R33 ;  /* 0x0000002100217308 */ /* 0x000e220000000800 */
[----:B-1----:R-:W-:Y:S01]  /*4760*/  FADD.FTZ R9, R9, 1 ;  /* 0x3f80000009097421 */ /* 0x002fe20000010000 */
[----:B0-----:R-:W-:-:S06]  /*4770*/  FADD.FTZ R35, R35, 1 ;  /* 0x3f80000023237421 */ /* 0x001fcc0000010000 */
[----:B------:R-:W-:Y:S01]  /*4780*/  MUFU.RCP R9, R9 ;  /* 0x0000000900097308 */ /* 0x000fe20000001000 */
[----:B------:R-:W-:-:S07]  /*4790*/  FADD.FTZ R33, R33, 1 ;  /* 0x3f80000021217421 */ /* 0x000fce0000010000 */
[----:B------:R-:W0:Y:S08]  /*47a0*/  MUFU.RCP R35, R35 ;  /* 0x0000002300237308 */ /* 0x000e300000001000 */
[----:B------:R-:W1:Y:S01]  /*47b0*/  MUFU.RCP R33, R33 ;  /* 0x0000002100217308 */ /* 0x000e620000001000 */
[----:B0-----:R-:W-:Y:S01]  /*47c0*/  FMUL.FTZ R35, R30, R35 ;  /* 0x000000231e237220 */ /* 0x001fe20000410000 */
[----:B-1----:R-:W-:Y:S01]  /*47d0*/  FMUL.FTZ R30, R32, R33 ;  /* 0x00000021201e7220 */ /* 0x002fe20000410000 */
[----:B------:R-:W-:-:S02]  /*47e0*/  F2FP.BF16.F32.PACK_AB R47, R48, R47 ;  /* 0x0000002f302f723e */ /* 0x000fc400000010ff */
[----:B---3--:R-:W-:-:S05]  /*47f0*/  SHF.L.U32 R0, R2, 0x10, RZ ;  /* 0x0000001002007819 */ /* 0x008fca00000006ff */
[----:B------:R-:W-:-:S04]  /*4800*/  FADD.FTZ R0, -R14, R0 ;  /* 0x000000000e007221 */ /* 0x000fc80000010100 */
[----:B------:R-:W-:Y:S01]  /*4810*/  FMUL.FTZ R0, R24, R0 ;  /* 0x0000000018007220 */ /* 0x000fe20000410000 */
[----:B------:R-:W-:-:S03]  /*4820*/  FMUL.FTZ R2, R7, R36 ;  /* 0x0000002407027220 */ /* 0x000fc60000410000 */
[----:B------:R-:W-:-:S04]  /*4830*/  FFMA.FTZ R0, R21, R0, R23 ;  /* 0x0000000015007223 */ /* 0x000fc80000010017 */
[----:B------:R-:W-:-:S06]  /*4840*/  FMUL.FTZ R7, R0, -1.4426950216293334961 ;  /* 0xbfb8aa3b00077820 */ /* 0x000fcc0000410000 */
[----:B------:R-:W0:Y:S01]  /*4850*/  MUFU.EX2 R7, R7 ;  /* 0x0000000700077308 */ /* 0x000e220000000800 */
[----:B------:R1:W-:Y:S02]  /*4860*/  STL [R1+0x1c], R2 ;  /* 0x00001c0201007387 */ /* 0x0003e40000100800 */
[----:B-1----:R-:W-:Y:S01]  /*4870*/  FMUL.FTZ R2, R8, R9 ;  /* 0x0000000908027220 */ /* 0x002fe20000410000 */
[----:B-----5:R-:W-:Y:S01]  /*4880*/  SHF.L.U32 R9, R38, 0x10, RZ ;  /* 0x0000001026097819 */ /* 0x020fe200000006ff */
[----:B0-----:R-:W-:-:S04]  /*4890*/  FADD.FTZ R7, R7, 1 ;  /* 0x3f80000007077421 */ /* 0x001fc80000010000 */
[----:B------:R-:W-:Y:S01]  /*48a0*/  FADD.FTZ R9, -R14, R9 ;  /* 0x000000090e097221 */ /* 0x000fe20000010100 */
[----:B------:R-:W-:Y:S01]  /*48b0*/  STL [R1+0x14], R35 ;  /* 0x0000142301007387 */ /* 0x000fe20000100800 */
[----:B------:R2:W0:Y:S02]  /*48c0*/  MUFU.RCP R36, R7 ;  /* 0x0000000700247308 */ /* 0x0004240000001000 */
[----:B------:R-:W-:Y:S01]  /*48d0*/  FMUL.FTZ R9, R24, R9 ;  /* 0x0000000918097220 */ /* 0x000fe20000410000 */
[----:B------:R-:W-:Y:S01]  /*48e0*/  STL [R1+0x124], R2 ;  /* 0x0001240201007387 */ /* 0x000fe20000100800 */
[----:B----4-:R-:W-:-:S03]  /*48f0*/  FADD.FTZ R32, R39, -R14 ;  /* 0x8000000e27207221 */ /* 0x010fc60000010000 */
[----:B------:R1:W-:Y:S01]  /*4900*/  STL [R1+0xc], R30 ;  /* 0x00000c1e01007387 */ /* 0x0003e20000100800 */
[----:B--2---:R-:W-:Y:S01]  /*4910*/  FADD.FTZ R7, R3, -R14 ;  /* 0x8000000e03077221 */ /* 0x004fe20000010000 */
[----:B------:R-:W-:Y:S01]  /*4920*/  FFMA.FTZ R9, R20, R9, R22 ;  /* 0x0000000914097223 */ /* 0x000fe20000010016 */
[C---:B------:R-:W-:Y:S01]  /*4930*/  FMUL.FTZ R32, R24.reuse, R32 ;  /* 0x0000002018207220 */ /* 0x040fe20000410000 */
[----:B------:R-:W2:Y:S01]  /*4940*/  LDL.LU R44, [R1+0x2c] ;  /* 0x00002c00012c7983 */ /* 0x000ea20000300800 */
[----:B------:R-:W-:Y:S01]  /*4950*/  FMUL.FTZ R7, R24, R7 ;  /* 0x0000000718077220 */ /* 0x000fe20000410000 */
[----:B-1----:R-:W-:-:S03]  /*4960*/  SHF.L.U32 R30, R37, 0x10, RZ ;  /* 0x00000010251e7819 */ /* 0x002fc600000006ff */
[----:B------:R-:W-:Y:S01]  /*4970*/  FFMA.FTZ R7, R13, R7, R11 ;  /* 0x000000070d077223 */ /* 0x000fe2000001000b */
[----:B------:R-:W-:Y:S01]  /*4980*/  FMUL.FTZ R33, R9, -1.4426950216293334961 ;  /* 0xbfb8aa3b09217820 */ /* 0x000fe20000410000 */
[----:B------:R-:W-:Y:S02]  /*4990*/  FADD.FTZ R30, -R14, R30 ;  /* 0x0000001e0e1e7221 */ /* 0x000fe40000010100 */
[----:B------:R-:W-:Y:S01]  /*49a0*/  FMUL.FTZ R8, R7, -1.4426950216293334961 ;  /* 0xbfb8aa3b07087820 */ /* 0x000fe20000410000 */
[----:B------:R-:W-:Y:S01]  /*49b0*/  FFMA.FTZ R32, R12, R32, R10 ;  /* 0x000000200c207223 */ /* 0x000fe2000001000a */
[----:B------:R-:W-:Y:S01]  /*49c0*/  FMUL.FTZ R30, R24, R30 ;  /* 0x0000001e181e7220 */ /* 0x000fe20000410000 */
[----:B------:R-:W1:Y:S02]  /*49d0*/  MUFU.EX2 R33, R33 ;  /* 0x0000002100217308 */ /* 0x000e640000000800 */
[----:B------:R-:W-:Y:S01]  /*49e0*/  FMUL.FTZ R35, R32, -1.4426950216293334961 ;  /* 0xbfb8aa3b20237820 */ /* 0x000fe20000410000 */
[----:B------:R-:W-:Y:S01]  /*49f0*/  FFMA.FTZ R30, R21, R30, R23 ;  /* 0x0000001e151e7223 */ /* 0x000fe20000010017 */
[----:B0-----:R-:W-:-:S04]  /*4a00*/  FMUL.FTZ R2, R0, R36 ;  /* 0x0000002400027220 */ /* 0x001fc80000410000 */
[----:B------:R-:W0:Y:S01]  /*4a10*/  MUFU.EX2 R8, R8 ;  /* 0x0000000800087308 */ /* 0x000e220000000800 */
[----:B------:R-:W-:-:S07]  /*4a20*/  FMUL.FTZ R0, R30, -1.4426950216293334961 ;  /* 0xbfb8aa3b1e007820 */ /* 0x000fce0000410000 */
[----:B------:R-:W3:Y:S01]  /*4a30*/  MUFU.EX2 R35, R35 ;  /* 0x0000002300237308 */ /* 0x000ee20000000800 */
[----:B-1----:R-:W-:-:S07]  /*4a40*/  FADD.FTZ R33, R33, 1 ;  /* 0x3f80000021217421 */ /* 0x002fce0000010000 */
[----:B------:R-:W1:Y:S01]  /*4a50*/  MUFU.EX2 R0, R0 ;  /* 0x0000000000007308 */ /* 0x000e620000000800 */
[----:B0-----:R-:W-:-:S07]  /*4a60*/  FADD.FTZ R8, R8, 1 ;  /* 0x3f80000008087421 */ /* 0x001fce0000010000 */
[----:B------:R-:W0:Y:S01]  /*4a70*/  MUFU.RCP R33, R33 ;  /* 0x0000002100217308 */ /* 0x000e220000001000 */
[----:B---3--:R-:W-:-:S07]  /*4a80*/  FADD.FTZ R35, R35, 1 ;  /* 0x3f80000023237421 */ /* 0x008fce0000010000 */
[----:B------:R-:W3:Y:S01]  /*4a90*/  MUFU.RCP R8, R8 ;  /* 0x0000000800087308 */ /* 0x000ee20000001000 */
[----:B-1----:R-:W-:-:S07]  /*4aa0*/  FADD.FTZ R0, R0, 1 ;  /* 0x3f80000000007421 */ /* 0x002fce0000010000 */
[----:B------:R-:W1:Y:S01]  /*4ab0*/  MUFU.RCP R35, R35 ;  /* 0x0000002300237308 */ /* 0x000e620000001000 */
[----:B0-----:R-:W-:-:S07]  /*4ac0*/  FMUL.FTZ R48, R9, R33 ;  /* 0x0000002109307220 */ /* 0x001fce0000410000 */
[----:B------:R-:W0:Y:S01]  /*4ad0*/  MUFU.RCP R0, R0 ;  /* 0x0000000000007308 */ /* 0x000e220000001000 */
[----:B---3--:R-:W-:Y:S01]  /*4ae0*/  FMUL.FTZ R7, R7, R8 ;  /* 0x0000000807077220 */ /* 0x008fe20000410000 */
[----:B------:R-:W-:Y:S02]  /*4af0*/  IADD3.X R9, RZ, R17, RZ, P6, !PT ;  /* 0x00000011ff097210 */ /* 0x000fe400037fe4ff */
[----:B------:R-:W-:-:S04]  /*4b00*/  LEA R8, P6, R16, UR12, 0x1 ;  /* 0x0000000c10087c11 */ /* 0x000fc8000f8c08ff */
[----:B------:R-:W-:Y:S01]  /*4b10*/  LEA.HI.X R9, R16, UR13, R9, 0x1, P6 ;  /* 0x0000000d10097c11 */ /* 0x000fe2000b0f0c09 */
[----:B-1----:R-:W-:Y:S01]  /*4b20*/  FMUL.FTZ R3, R32, R35 ;  /* 0x0000002320037220 */ /* 0x002fe20000410000 */
[C---:B------:R-:W-:Y:S01]  /*4b30*/  LEA R32, P6, R4.reuse, UR12, 0x1 ;  /* 0x0000000c04207c11 */ /* 0x040fe2000f8c08ff */
[----:B------:R1:W-:Y:S03]  /*4b40*/  STL [R1+0x4], R2 ;  /* 0x0000040201007387 */ /* 0x0003e60000100800 */
[----:B------:R-:W-:Y:S01]  /*4b50*/  LEA.HI.X R33, R4, UR13, R25, 0x1, P6 ;  /* 0x0000000d04217c11 */ /* 0x000fe2000b0f0c19 */
[----:B------:R-:W-:Y:S01]  /*4b60*/  STL [R1+0x128], R3 ;  /* 0x0001280301007387 */ /* 0x000fe20000100800 */
[----:B0-----:R-:W-:Y:S01]  /*4b70*/  FMUL.FTZ R30, R30, R0 ;  /* 0x000000001e1e7220 */ /* 0x001fe20000410000 */
[C---:B------:R-:W-:Y:S02]  /*4b80*/  LEA R36, P6, R15.reuse, UR12, 0x1 ;  /* 0x0000000c0f247c11 */ /* 0x040fe4000f8c08ff */
[----:B------:R-:W-:Y:S04]  /*4b90*/  STL [R1+0x12c], R48 ;  /* 0x00012c3001007387 */ /* 0x000fe80000100800 */
[----:B------:R0:W-:Y:S01]  /*4ba0*/  STL [R1+0x130], R7 ;  /* 0x0001300701007387 */ /* 0x0001e20000100800 */
[----:B------:R-:W-:-:S03]  /*4bb0*/  LEA.HI.X R37, R15, UR13, R31, 0x1, P6 ;  /* 0x0000000d0f257c11 */ /* 0x000fc6000b0f0c1f */
[----:B------:R3:W-:Y:S01]  /*4bc0*/  STL [R1+0x134], R30 ;  /* 0x0001341e01007387 */ /* 0x0007e20000100800 */
[----:B------:R-:W-:-:S03]  /*4bd0*/  LEA R38, P6, R46, UR12, 0x1 ;  /* 0x0000000c2e267c11 */ /* 0x000fc6000f8c08ff */
[----:B------:R-:W4:Y:S04]  /*4be0*/  LDL.LU R25, [R1+0x160] ;  /* 0x0001600001197983 */ /* 0x000f280000300800 */
[----:B------:R5:W-:Y:S01]  /*4bf0*/  STL [R1+0x150], R32 ;  /* 0x0001502001007387 */ /* 0x000be20000100800 */
[----:B------:R-:W-:-:S03]  /*4c00*/  LEA.HI.X R39, R46, UR13, R5, 0x1, P6 ;  /* 0x0000000d2e277c11 */ /* 0x000fc6000b0f0c05 */
[----:B------:R-:W-:Y:S04]  /*4c10*/  STL [R1+0x14c], R33 ;  /* 0x00014c2101007387 */ /* 0x000fe80000100800 */
[----:B------:R-:W5:Y:S04]  /*4c20*/  LDL.LU R31, [R1+0x15c] ;  /* 0x00015c00011f7983 */ /* 0x000f680000300800 */
[----:B------:R-:W-:Y:S04]  /*4c30*/  STL [R1+0x144], R36 ;  /* 0x0001442401007387 */ /* 0x000fe80000100800 */
[----:B------:R-:W-:Y:S04]  /*4c40*/  STL [R1+0x140], R37 ;  /* 0x0001402501007387 */ /* 0x000fe80000100800 */
[----:B------:R-:W5:Y:S04]  /*4c50*/  LDL.LU R5, [R1+0x158] ;  /* 0x0001580001057983 */ /* 0x000f680000300800 */
[----:B------:R-:W3:Y:S01]  /*4c60*/  LDL.LU R15, [R1+0xdc] ;  /* 0x0000dc00010f7983 */ /* 0x000ee20000300800 */
[----:B------:R-:W-:-:S03]  /*4c70*/  LEA R40, P6, R34, UR12, 0x1 ;  /* 0x0000000c22287c11 */ /* 0x000fc6000f8c08ff */
[----:B------:R-:W-:Y:S01]  /*4c80*/  STL [R1+0x148], R39 ;  /* 0x0001482701007387 */ /* 0x000fe20000100800 */
[----:B------:R-:W-:-:S03]  /*4c90*/  LEA.HI.X R41, R34, UR13, R6, 0x1, P6 ;  /* 0x0000000d22297c11 */ /* 0x000fc6000b0f0c06 */
[----:B------:R-:W5:Y:S04]  /*4ca0*/  LDL.LU R6, [R1+0x154] ;  /* 0x0001540001067983 */ /* 0x000f680000300800 */
[----:B-1----:R-:W4:Y:S01]  /*4cb0*/  LDL.LU R2, [R1+0x30] ;  /* 0x0000300001027983 */ /* 0x002f220000300800 */
[----:B------:R-:W-:Y:S02]  /*4cc0*/  IADD3.X R4, RZ, R17, RZ, P5, !PT ;  /* 0x00000011ff047210 */ /* 0x000fe40002ffe4ff */
[----:B------:R-:W-:-:S04]  /*4cd0*/  LEA R34, P5, R29, UR12, 0x1 ;  /* 0x0000000c1d227c11 */ /* 0x000fc8000f8a08ff */
[----:B------:R-:W-:Y:S01]  /*4ce0*/  LEA.HI.X R35, R29, UR13, R4, 0x1, P5 ;  /* 0x0000000d1d237c11 */ /* 0x000fe2000a8f0c04 */
[----:B------:R-:W-:Y:S04]  /*4cf0*/  STL [R1+0x13c], R41 ;  /* 0x00013c2901007387 */ /* 0x000fe80000100800 */
[----:B------:R-:W-:Y:S04]  /*4d00*/  STL [R1+0x138], R35 ;  /* 0x0001382301007387 */ /* 0x000fe80000100800 */
[----:B0-----:R-:W5:Y:S04]  /*4d10*/  LDL.LU R7, [R1+0xe4] ;  /* 0x0000e40001077983 */ /* 0x001f680000300800 */
[----:B------:R-:W5:Y:S01]  /*4d20*/  LDL.LU R3, [R1+0x28] ;  /* 0x0000280001037983 */ /* 0x000f620000300800 */
[----:B------:R-:W-:-:S02]  /*4d30*/  IADD3.X R4, RZ, R17, RZ, P4, !PT ;  /* 0x00000011ff047210 */ /* 0x000fc400027fe4ff */
[----:B------:R-:W-:-:S04]  /*4d40*/  LEA R42, P4, R28, UR12, 0x1 ;  /* 0x0000000c1c2a7c11 */ /* 0x000fc8000f8808ff */
[----:B------:R-:W-:Y:S02]  /*4d50*/  LEA.HI.X R43, R28, UR13, R4, 0x1, P4 ;  /* 0x0000000d1c2b7c11 */ /* 0x000fe4000a0f0c04 */
[----:B------:R-:W-:Y:S02]  /*4d60*/  IADD3.X R4, RZ, R17, RZ, P3, !PT ;  /* 0x00000011ff047210 */ /* 0x000fe40001ffe4ff */
[----:B------:R-:W-:-:S04]  /*4d70*/  LEA R28, P3, R27, UR12, 0x1 ;  /* 0x0000000c1b1c7c11 */ /* 0x000fc8000f8608ff */
[----:B------:R-:W-:Y:S02]  /*4d80*/  LEA.HI.X R29, R27, UR13, R4, 0x1, P3 ;  /* 0x0000000d1b1d7c11 */ /* 0x000fe400098f0c04 */
[----:B------:R-:W-:Y:S01]  /*4d90*/  IADD3.X R4, RZ, R17, RZ, P2, !PT ;  /* 0x00000011ff047210 */ /* 0x000fe200017fe4ff */
[----:B--2---:R-:W-:Y:S01]  /*4da0*/  FADD.FTZ R49, R44, -R14 ;  /* 0x8000000e2c317221 */ /* 0x004fe20000010000 */
[----:B------:R-:W-:-:S03]  /*4db0*/  LEA R44, P2, R26, UR12, 0x1 ;  /* 0x0000000c1a2c7c11 */ /* 0x000fc6000f8408ff */
[----:B------:R-:W-:Y:S01]  /*4dc0*/  FMUL.FTZ R49, R24, R49 ;  /* 0x0000003118317220 */ /* 0x000fe20000410000 */
[----:B------:R-:W-:Y:S02]  /*4dd0*/  LEA.HI.X R45, R26, UR13, R4, 0x1, P2 ;  /* 0x0000000d1a2d7c11 */ /* 0x000fe400090f0c04 */
[----:B------:R-:W-:Y:S01]  /*4de0*/  IADD3.X R4, RZ, R17, RZ, P1, !PT ;  /* 0x00000011ff047210 */ /* 0x000fe20000ffe4ff */
[----:B------:R-:W-:Y:S01]  /*4df0*/  FFMA.FTZ R49, R12, R49, R10 ;  /* 0x000000310c317223 */ /* 0x000fe2000001000a */
[----:B---3--:R-:W-:-:S05]  /*4e00*/  SHF.L.U32 R15, R15, 0x10, RZ ;  /* 0x000000100f0f7819 */ /* 0x008fca00000006ff */
[----:B------:R-:W-:-:S04]  /*4e10*/  FADD.FTZ R15, -R14, R15 ;  /* 0x0000000f0e0f7221 */ /* 0x000fc80000010100 */
[----:B------:R-:W-:-:S04]  /*4e20*/  FMUL.FTZ R15, R24, R15 ;  /* 0x0000000f180f7220 */ /* 0x000fc80000410000 */
[----:B------:R-:W-:Y:S01]  /*4e30*/  FFMA.FTZ R50, R20, R15, R22 ;  /* 0x0000000f14327223 */ /* 0x000fe20000010016 */
[----:B----4-:R-:W-:Y:S02]  /*4e40*/  FADD.FTZ R15, R2, -R14 ;  /* 0x8000000e020f7221 */ /* 0x010fe40000010000 */
[----:B------:R-:W2:Y:S04]  /*4e50*/  LDL.LU R2, [R1+0xe8] ;  /* 0x0000e80001027983 */ /* 0x000ea80000300800 */
[----:B------:R-:W3:Y:S01]  /*4e60*/  LDL.LU R30, [R1+0x24] ;  /* 0x00002400011e7983 */ /* 0x000ee20000300800 */
[----:B------:R-:W-:-:S04]  /*4e70*/  LEA R26, P1, R25, UR12, 0x1 ;  /* 0x0000000c191a7c11 */ /* 0x000fc8000f8208ff */
[----:B------:R-:W-:Y:S01]  /*4e80*/  LEA.HI.X R27, R25, UR13, R4, 0x1, P1 ;  /* 0x0000000d191b7c11 */ /* 0x000fe200088f0c04 */
[----:B------:R-:W-:Y:S01]  /*4e90*/  FMUL.FTZ R4, R49, -1.4426950216293334961 ;  /* 0xbfb8aa3b31047820 */ /* 0x000fe20000410000 */
[----:B-----5:R-:W-:Y:S02]  /*4ea0*/  SHF.L.U32 R16, R7, 0x10, RZ ;  /* 0x0000001007107819 */ /* 0x020fe400000006ff */
[----:B------:R-:W4:Y:S03]  /*4eb0*/  LDL.LU R7, [R1+0xf0] ;  /* 0x0000f00001077983 */ /* 0x000f260000300800 */
[----:B------:R-:W0:Y:S01]  /*4ec0*/  MUFU.EX2 R4, R4 ;  /* 0x0000000400047308 */ /* 0x000e220000000800 */
[----:B------:R-:W-:Y:S01]  /*4ed0*/  FMUL.FTZ R15, R24, R15 ;  /* 0x0000000f180f7220 */ /* 0x000fe20000410000 */
[----:B------:R-:W-:Y:S01]  /*4ee0*/  FADD.FTZ R16, -R14, R16 ;  /* 0x000000100e107221 */ /* 0x000fe20000010100 */
[----:B------:R-:W5:Y:S01]  /*4ef0*/  LDL.LU R32, [R1+0x58] ;  /* 0x0000580001207983 */ /* 0x000f620000300800 */
        /* <DEDUP_REMOVED lines=8> */
[----:B0-----:R-:W-:-:S03]  /*4f80*/  FMUL.FTZ R50, R50, R4 ;  /* 0x0000000432327220 */ /* 0x001fc60000410000 */
        /* <DEDUP_REMOVED lines=10> */
[----:B------:R-:W-:Y:S01]  /*5030*/  IADD3.X R17, RZ, R17, RZ, P0, !PT ;  /* 0x00000011ff117210 */ /* 0x000fe200007fe4ff */
[----:B------:R-:W5:Y:S01]  /*5040*/  LDL.LU R3, [R1+0xec] ;  /* 0x0000ec0001037983 */ /* 0x000f620000300800 */
[----:B0-----:R-:W-:-:S06]  /*5050*/  FADD.FTZ R4, R4, 1 ;  /* 0x3f80000004047421 */ /* 0x001fcc0000010000 */
[----:B------:R-:W0:Y:S01]  /*5060*/  MUFU.RCP R4, R4 ;  /* 0x0000000400047308 */ /* 0x000e220000001000 */
[----:B------:R-:W-:-:S04]  /*5070*/  FMUL.FTZ R16, R24, R16 ;  /* 0x0000001018107220 */ /* 0x000fc80000410000 */
[----:B------:R-:W-:Y:S01]  /*5080*/  FFMA.FTZ R52, R12, R16, R10 ;  /* 0x000000100c347223 */ /* 0x000fe2000001000a */
[----:B0-----:R-:W-:-:S03]  /*5090*/  FMUL.FTZ R25, R25, R4 ;  /* 0x0000000419197220 */ /* 0x001fc60000410000 */
[----:B------:R-:W-:-:S06]  /*50a0*/  FMUL.FTZ R4, R52, -1.4426950216293334961 ;  /* 0xbfb8aa3b34047820 */ /* 0x000fcc0000410000 */
[----:B------:R-:W0:Y:S01]  /*50b0*/  MUFU.EX2 R4, R4 ;  /* 0x0000000400047308 */ /* 0x000e220000000800 */
[----:B------:R-:W-:-:S04]  /*50c0*/  LEA R16, P0, R31, UR12, 0x1 ;  /* 0x0000000c1f107c11 */ /* 0x000fc8000f8008ff */
[----:B------:R-:W-:Y:S01]  /*50d0*/  LEA.HI.X R17, R31, UR13, R17, 0x1, P0 ;  /* 0x0000000d1f117c11 */ /* 0x000fe200080f0c11 */
[----:B0-----:R-:W-:-:S06]  /*50e0*/  FADD.FTZ R4, R4, 1 ;  /* 0x3f80000004047421 */ /* 0x001fcc0000010000 */
[----:B------:R-:W0:Y:S02]  /*50f0*/  MUFU.RCP R4, R4 ;  /* 0x0000000400047308 */ /* 0x000e240000001000 */
[----:B0-----:R-:W-:Y:S01]  /*5100*/  FMUL.FTZ R52, R52, R4 ;  /* 0x0000000434347220 */ /* 0x001fe20000410000 */
[----:B--2---:R-:W-:Y:S02]  /*5110*/  SHF.L.U32 R31, R2, 0x10, RZ ;  /* 0x00000010021f7819 */ /* 0x004fe400000006ff */
[----:B------:R-:W2:Y:S03]  /*5120*/  LDL.LU R2, [R1+0xf4] ;  /* 0x0000f40001027983 */ /* 0x000ea60000300800 */
[----:B------:R-:W-:-:S04]  /*5130*/  FADD.FTZ R31, -R14, R31 ;  /* 0x0000001f0e1f7221 */ /* 0x000fc80000010100 */
[----:B------:R-:W-:-:S04]  /*5140*/  FMUL.FTZ R31, R24, R31 ;  /* 0x0000001f181f7220 */ /* 0x000fc80000410000 */
[----:B------:R-:W-:-:S04]  /*5150*/  FFMA.FTZ R53, R20, R31, R22 ;  /* 0x0000001f14357223 */ /* 0x000fc80000010016 */
[----:B------:R-:W-:-:S06]  /*5160*/  FMUL.FTZ R4, R53, -1.4426950216293334961 ;  /* 0xbfb8aa3b35047820 */ /* 0x000fcc0000410000 */
[----:B------:R-:W0:Y:S01]  /*5170*/  MUFU.EX2 R4, R4 ;  /* 0x0000000400047308 */ /* 0x000e220000000800 */
[----:B---3--:R-:W-:Y:S02]  /*5180*/  FADD.FTZ R31, R30, -R14 ;  /* 0x8000000e1e1f7221 */ /* 0x008fe40000010000 */
[----:B------:R-:W3:Y:S01]  /*5190*/  LDL.LU R30, [R1+0x5c] ;  /* 0x00005c00011e7983 */ /* 0x000ee20000300800 */
        /* <DEDUP_REMOVED lines=8> */
[----:B------:R4:W0:Y:S02]  /*5220*/  MUFU.RCP R46, R4 ;  /* 0x00000004002e7308 */ /* 0x0008240000001000 */
[----:B----4-:R-:W-:Y:S02]  /*5230*/  SHF.L.U32 R4, R7, 0x10, RZ ;  /* 0x0000001007047819 */ /* 0x010fe400000006ff */
[----:B------:R-:W4:Y:S03]  /*5240*/  LDL.LU R7, [R1+0xfc] ;  /* 0x0000fc0001077983 */ /* 0x000f260000300800 */
[----:B------:R-:W-:-:S04]  /*5250*/  FADD.FTZ R4, -R14, R4 ;  /* 0x000000040e047221 */ /* 0x000fc80000010100 */
[----:B------:R-:W-:Y:S01]  /*5260*/  FMUL.FTZ R4, R24, R4 ;  /* 0x0000000418047220 */ /* 0x000fe20000410000 */
[----:B0-----:R-:W-:-:S03]  /*5270*/  FMUL.FTZ R31, R31, R46 ;  /* 0x0000002e1f1f7220 */ /* 0x001fc60000410000 */
[----:B------:R-:W-:-:S04]  /*5280*/  FFMA.FTZ R4, R21, R4, R23 ;  /* 0x0000000415047223 */ /* 0x000fc80000010017 */
[----:B------:R-:W-:-:S06]  /*5290*/  FMUL.FTZ R46, R4, -1.4426950216293334961 ;  /* 0xbfb8aa3b042e7820 */ /* 0x000fcc0000410000 */
[----:B------:R-:W0:Y:S01]  /*52a0*/  MUFU.EX2 R46, R46 ;  /* 0x0000002e002e7308 */ /* 0x000e220000000800 */
[----:B-----5:R-:W-:Y:S01]  /*52b0*/  FADD.FTZ R56, R32, -R14 ;  /* 0x8000000e20387221 */ /* 0x020fe20000010000 */
[----:B------:R-:W-:-:S03]  /*52c0*/  PRMT R0, R47, 0x7632, R0 ;  /* 0x000076322f007816 */ /* 0x000fc60000000000 */
[----:B------:R-:W-:Y:S02]  /*52d0*/  FMUL.FTZ R56, R24, R56 ;  /* 0x0000003818387220 */ /* 0x000fe40000410000 */
[----:B------:R1:W-:Y:S02]  /*52e0*/  STG.E.U16 desc[UR8][R18.64+0x2], R0 ;  /* 0x0000020012007986 */ /* 0x0003e4000c101508 */
[----:B------:R-:W-:Y:S01]  /*52f0*/  FFMA.FTZ R56, R12, R56, R10 ;  /* 0x000000380c387223 */ /* 0x000fe2000001000a */
[----:B0-----:R-:W-:Y:S01]  /*5300*/  FADD.FTZ R46, R46, 1 ;  /* 0x3f8000002e2e7421 */ /* 0x001fe20000010000 */
[----:B-1----:R-:W-:-:S03]  /*5310*/  F2FP.BF16.F32.PACK_AB R0, R60, R51 ;  /* 0x000000333c00723e */ /* 0x002fc600000010ff */
[----:B------:R0:W1:Y:S02]  /*5320*/  MUFU.RCP R51, R46 ;  /* 0x0000002e00337308 */ /* 0x0000640000001000 */
[----:B0-----:R-:W-:-:S06]  /*5330*/  FMUL.FTZ R46, R56, -1.4426950216293334961 ;  /* 0xbfb8aa3b382e7820 */ /* 0x001fcc0000410000 */
[----:B------:R-:W0:Y:S01]  /*5340*/  MUFU.EX2 R46, R46 ;  /* 0x0000002e002e7308 */ /* 0x000e220000000800 */
[----:B------:R5:W-:Y:S01]  /*5350*/  STG.E.U16 desc[UR8][R18.64], R47 ;  /* 0x0000002f12007986 */ /* 0x000be2000c101508 */
[----:B-1----:R-:W-:Y:S01]  /*5360*/  FMUL.FTZ R51, R4, R51 ;  /* 0x0000003304337220 */ /* 0x002fe20000410000 */
[----:B------:R-:W-:Y:S01]  /*5370*/  LEA R4, P0, R5, UR12, 0x1 ;  /* 0x0000000c05047c11 */ /* 0x000fe2000f8008ff */
[----:B0-----:R-:W-:-:S04]  /*5380*/  FADD.FTZ R46, R46, 1 ;  /* 0x3f8000002e2e7421 */ /* 0x001fc80000010000 */
[----:B-----5:R-:W0:Y:S01]  /*5390*/  MUFU.RCP R47, R46 ;  /* 0x0000002e002f7308 */ /* 0x020e220000001000 */
[----:B------:R-:W-:Y:S02]  /*53a0*/  LEA.HI.X R5, R5, UR13, R3, 0x1, P0 ;  /* 0x0000000d05057c11 */ /* 0x000fe400080f0c03 */
[----:B------:R-:W5:Y:S01]  /*53b0*/  LDL.LU R3, [R1+0x68] ;  /* 0x0000680001037983 */ /* 0x000f620000300800 */
[----:B0-----:R-:W-:Y:S01]  /*53c0*/  FMUL.FTZ R56, R56, R47 ;  /* 0x0000002f38387220 */ /* 0x001fe20000410000 */
[----:B--2---:R-:W-:Y:S02]  /*53d0*/  SHF.L.U32 R46, R2, 0x10, RZ ;  /* 0x00000010022e7819 */ /* 0x004fe400000006ff */
[----:B------:R-:W2:Y:S03]  /*53e0*/  LDL.LU R2, [R1+0xf8] ;  /* 0x0000f80001027983 */ /* 0x000ea60000300800 */
[----:B------:R-:W-:Y:S01]  /*53f0*/  FADD.FTZ R46, -R14, R46 ;  /* 0x0000002e0e2e7221 */ /* 0x000fe20000010100 */
[----:B------:R-:W2:Y:S03]  /*5400*/  LDL.LU R35, [R1+0x100] ;  /* 0x0001000001237983 */ /* 0x000ea60000300800 */
[----:B------:R-:W-:Y:S01]  /*5410*/  FMUL.FTZ R46, R24, R46 ;  /* 0x0000002e182e7220 */ /* 0x000fe20000410000 */
[----:B------:R-:W2:Y:S03]  /*5420*/  LDL.LU R33, [R1+0x6c] ;  /* 0x00006c0001217983 */ /* 0x000ea60000300800 */
[----:B------:R-:W-:Y:S01]  /*5430*/  FFMA.FTZ R46, R20, R46, R22 ;  /* 0x0000002e142e7223 */ /* 0x000fe20000010016 */
[----:B------:R-:W2:Y:S03]  /*5440*/  LDL.LU R32, [R1+0x74] ;  /* 0x0000740001207983 */ /* 0x000ea60000300800 */
[----:B------:R-:W-:-:S06]  /*5450*/  FMUL.FTZ R47, R46, -1.4426950216293334961 ;  /* 0xbfb8aa3b2e2f7820 */ /* 0x000fcc0000410000 */
[----:B------:R-:W0:Y:S02]  /*5460*/  MUFU.EX2 R47, R47 ;  /* 0x0000002f002f7308 */ /* 0x000e240000000800 */
[----:B0-----:R-:W-:-:S06]  /*5470*/  FADD.FTZ R47, R47, 1 ;  /* 0x3f8000002f2f7421 */ /* 0x001fcc0000010000 */
[----:B------:R3:W0:Y:S02]  /*5480*/  MUFU.RCP R57, R47 ;  /* 0x0000002f00397308 */ /* 0x0006240000001000 */
[----:B---3--:R-:W-:Y:S02]  /*5490*/  FADD.FTZ R47, R30, -R14 ;  /* 0x8000000e1e2f7221 */ /* 0x008fe40000010000 */
[----:B------:R-:W3:Y:S02]  /*54a0*/  LDL.LU R30, [R1+0x108] ;  /* 0x00010800011e7983 */ /* 0x000ee40000300800 */
        /* <DEDUP_REMOVED lines=14> */
[----:B------:R-:W0:Y:S02]  /*5590*/  MUFU.EX2 R47, R47 ;  /* 0x0000002f002f7308 */ /* 0x000e240000000800 */
[----:B0-----:R-:W-:-:S06]  /*55a0*/  FADD.FTZ R47, R47, 1 ;  /* 0x3f8000002f2f7421 */ /* 0x001fcc0000010000 */
[----:B------:R-:W0:Y:S02]  /*55b0*/  MUFU.RCP R55, R47 ;  /* 0x0000002f00377308 */ /* 0x000e240000001000 */
[----:B0-----:R-:W-:Y:S01]  /*55c0*/  FMUL.FTZ R55, R46, R55 ;  /* 0x000000372e377220 */ /* 0x001fe20000410000 */
[----:B------:R-:W-:Y:S01]  /*55d0*/  LEA R46, P0, R6, UR12, 0x1 ;  /* 0x0000000c062e7c11 */ /* 0x000fe2000f8008ff */
[----:B-----5:R-:W-:Y:S02]  /*55e0*/  FADD.FTZ R58, R3, -R14 ;  /* 0x8000000e033a7221 */ /* 0x020fe40000010000 */
[----:B------:R-:W5:Y:S02]  /*55f0*/  LDL.LU R3, [R1+0x110] ;  /* 0x0001100001037983 */ /* 0x000f640000300800 */
[----:B------:R-:W-:-:S04]  /*5600*/  FMUL.FTZ R58, R24, R58 ;  /* 0x0000003a183a7220 */ /* 0x000fc80000410000 */
[----:B------:R-:W-:Y:S01]  /*5610*/  FFMA.FTZ R58, R12, R58, R10 ;  /* 0x0000003a0c3a7223 */ /* 0x000fe2000001000a */
[----:B--2---:R-:W-:Y:S02]  /*5620*/  LEA.HI.X R47, R6, UR13, R2, 0x1, P0 ;  /* 0x0000000d062f7c11 */ /* 0x004fe400080f0c02 */
[----:B------:R-:W2:Y:S01]  /*5630*/  LDL.LU R2, [R1+0x114] ;  /* 0x0001140001027983 */ /* 0x000ea20000300800 */
[----:B------:R-:W-:-:S03]  /*5640*/  SHF.L.U32 R59, R35, 0x10, RZ ;  /* 0x00000010233b7819 */ /* 0x000fc600000006ff */
[----:B------:R-:W2:Y:S01]  /*5650*/  LDL.LU R41, [R1+0x10c] ;  /* 0x00010c0001297983 */ /* 0x000ea20000300800 */
[----:B------:R-:W-:Y:S01]  /*5660*/  FADD.FTZ R60, R33, -R14 ;  /* 0x8000000e213c7221 */ /* 0x000fe20000010000 */
[----:B------:R-:W-:Y:S02]  /*5670*/  FADD.FTZ R59, -R14, R59 ;  /* 0x0000003b0e3b7221 */ /* 0x000fe40000010100 */
[----:B------:R-:W2:Y:S01]  /*5680*/  LDL.LU R39, [R1+0x60] ;  /* 0x0000600001277983 */ /* 0x000ea20000300800 */
[C---:B------:R-:W-:Y:S01]  /*5690*/  FMUL.FTZ R60, R24.reuse, R60 ;  /* 0x0000003c183c7220 */ /* 0x040fe20000410000 */
[----:B------:R-:W-:Y:S02]  /*56a0*/  FMUL.FTZ R59, R24, R59 ;  /* 0x0000003b183b7220 */ /* 0x000fe40000410000 */
[----:B------:R-:W2:Y:S01]  /*56b0*/  LDL.LU R37, [R1+0x104] ;  /* 0x0001040001257983 */ /* 0x000ea20000300800 */
[----:B------:R-:W-:-:S03]  /*56c0*/  FFMA.FTZ R10, R12, R60, R10 ;  /* 0x0000003c0c0a7223 */ /* 0x000fc6000001000a */
[----:B------:R-:W2:Y:S01]  /*56d0*/  LDL.LU R35, [R1+0x64] ;  /* 0x0000640001237983 */ /* 0x000ea20000300800 */
[----:B------:R-:W-:-:S03]  /*56e0*/  FFMA.FTZ R59, R20, R59, R22 ;  /* 0x0000003b143b7223 */ /* 0x000fc60000010016 */
[----:B------:R-:W2:Y:S01]  /*56f0*/  LDL.LU R36, [R1+0xd8] ;  /* 0x0000d80001247983 */ /* 0x000ea20000300800 */
[----:B------:R-:W-:Y:S01]  /*5700*/  FADD.FTZ R12, R32, -R14 ;  /* 0x8000000e200c7221 */ /* 0x000fe20000010000 */
[----:B---3--:R-:W-:Y:S02]  /*5710*/  SHF.L.U32 R60, R30, 0x10, RZ ;  /* 0x000000101e3c7819 */ /* 0x008fe400000006ff */
[----:B------:R-:W3:Y:S03]  /*5720*/  LDL.LU R30, [R1+0xe0] ;  /* 0x0000e000011e7983 */ /* 0x000ee60000300800 */
[----:B------:R-:W-:-:S04]  /*5730*/  FADD.FTZ R60, -R14, R60 ;  /* 0x0000003c0e3c7221 */ /* 0x000fc80000010100 */
[----:B------:R-:W-:-:S04]  /*5740*/  FMUL.FTZ R60, R24, R60 ;  /* 0x0000003c183c7220 */ /* 0x000fc80000410000 */
[----:B------:R-:W-:Y:S01]  /*5750*/  FFMA.FTZ R20, R20, R60, R22 ;  /* 0x0000003c14147223 */ /* 0x000fe20000010016 */
[----:B----4-:R-:W-:Y:S02]  /*5760*/  FADD.FTZ R22, R7, -R14 ;  /* 0x8000000e07167221 */ /* 0x010fe40000010000 */
[----:B------:R-:W4:Y:S04]  /*5770*/  LDL.LU R7, [R1+0xcc] ;  /* 0x0000cc0001077983 */ /* 0x000f280000300800 */
[----:B------:R-:W4:Y:S04]  /*5780*/  LDL.LU R48, [R1+0xd4] ;  /* 0x0000d40001307983 */ /* 0x000f280000300800 */
[----:B------:R-:W4:Y:S04]  /*5790*/  LDL.LU R32, [R1+0xc8] ;  /* 0x0000c80001207983 */ /* 0x000f280000300800 */
[----:B------:R-:W4:Y:S01]  /*57a0*/  LDL.LU R33, [R1+0xd0] ;  /* 0x0000d00001217983 */ /* 0x000f220000300800 */
        /* <DEDUP_REMOVED lines=14> */
[----:B------:R-:W-:-:S04]  /*5890*/  FMUL.FTZ R22, R24, R22 ;  /* 0x0000001618167220 */ /* 0x000fc80000410000 */
[----:B------:R-:W-:Y:S01]  /*58a0*/  FFMA.FTZ R22, R13, R22, R11 ;  /* 0x000000160d167223 */ /* 0x000fe2000001000b */
[----:B-----5:R-:W-:Y:S02]  /*58b0*/  SHF.L.U32 R60, R3, 0x10, RZ ;  /* 0x00000010033c7819 */ /* 0x020fe400000006ff */
[----:B------:R-:W5:Y:S01]  /*58c0*/  LDL.LU R3, [R1+0xbc] ;  /* 0x0000bc0001037983 */ /* 0x000f620000300800 */
[----:B0-----:R-:W-:-:S06]  /*58d0*/  FADD.FTZ R11, R59, 1 ;  /* 0x3f8000003b0b7421 */ /* 0x001fcc0000010000 */
[----:B------:R-:W0:Y:S01]  /*58e0*/  MUFU.RCP R11, R11 ;  /* 0x0000000b000b7308 */ /* 0x000e220000001000 */
[----:B------:R-:W-:-:S04]  /*58f0*/  FADD.FTZ R60, -R14, R60 ;  /* 0x0000003c0e3c7221 */ /* 0x000fc80000010100 */
[----:B------:R-:W-:-:S04]  /*5900*/  FMUL.FTZ R60, R24, R60 ;  /* 0x0000003c183c7220 */ /* 0x000fc80000410000 */
[----:B------:R-:W-:Y:S01]  /*5910*/  FFMA.FTZ R60, R21, R60, R23 ;  /* 0x0000003c153c7223 */ /* 0x000fe20000010017 */
[----:B------:R-:W-:-:S06]  /*5920*/  FMUL.FTZ R59, R22, -1.4426950216293334961 ;  /* 0xbfb8aa3b163b7820 */ /* 0x000fcc0000410000 */
[----:B------:R-:W-:Y:S01]  /*5930*/  MUFU.EX2 R59, R59 ;  /* 0x0000003b003b7308 */ /* 0x000fe20000000800 */
[----:B--2---:R-:W-:Y:S02]  /*5940*/  SHF.L.U32 R13, R2, 0x10, RZ ;  /* 0x00000010020d7819 */ /* 0x004fe400000006ff */
[----:B------:R-:W5:Y:S03]  /*5950*/  LDL.LU R2, [R1+0xc4] ;  /* 0x0000c40001027983 */ /* 0x000f660000300800 */
[----:B------:R-:W-:Y:S01]  /*5960*/  FADD.FTZ R13, -R14, R13 ;  /* 0x0000000d0e0d7221 */ /* 0x000fe20000010100 */
[----:B0-----:R-:W-:Y:S01]  /*5970*/  FMUL.FTZ R14, R12, R11 ;  /* 0x0000000b0c0e7220 */ /* 0x001fe20000410000 */
[----:B------:R-:W-:Y:S02]  /*5980*/  FMUL.FTZ R11, R60, -1.4426950216293334961 ;  /* 0xbfb8aa3b3c0b7820 */ /* 0x000fe40000410000 */
[----:B------:R-:W-:Y:S01]  /*5990*/  FMUL.FTZ R13, R24, R13 ;  /* 0x0000000d180d7220 */ /* 0x000fe20000410000 */
[----:B------:R-:W-:-:S03]  /*59a0*/  FMUL.FTZ R24, R10, -1.4426950216293334961 ;  /* 0xbfb8aa3b0a187820 */ /* 0x000fc60000410000 */
[----:B------:R-:W0:Y:S01]  /*59b0*/  MUFU.EX2 R11, R11 ;  /* 0x0000000b000b7308 */ /* 0x000e220000000800 */
[----:B------:R-:W-:Y:S01]  /*59c0*/  FFMA.FTZ R21, R21, R13, R23 ;  /* 0x0000000d15157223 */ /* 0x000fe20000010017 */
[----:B------:R-:W-:-:S06]  /*59d0*/  FMUL.FTZ R23, R20, -1.4426950216293334961 ;  /* 0xbfb8aa3b14177820 */ /* 0x000fcc0000410000 */
[----:B------:R-:W1:Y:S08]  /*59e0*/  MUFU.EX2 R24, R24 ;  /* 0x0000001800187308 */ /* 0x000e700000000800 */
[----:B------:R-:W2:Y:S01]  /*59f0*/  MUFU.EX2 R23, R23 ;  /* 0x0000001700177308 */ /* 0x000ea20000000800 */
[----:B0-----:R-:W-:Y:S01]  /*5a00*/  FADD.FTZ R11, R11, 1 ;  /* 0x3f8000000b0b7421 */ /* 0x001fe20000010000 */
[----:B------:R-:W-:-:S06]  /*5a10*/  FMUL.FTZ R13, R21, -1.4426950216293334961 ;  /* 0xbfb8aa3b150d7820 */ /* 0x000fcc0000410000 */
[----:B------:R1:W-:Y:S02]  /*5a20*/  MUFU.RCP R12, R11 ;  /* 0x0000000b000c7308 */ /* 0x0003e40000001000 */
[----:B-1----:R-:W-:Y:S01]  /*5a30*/  FADD.FTZ R11, R24, 1 ;  /* 0x3f800000180b7421 */ /* 0x002fe20000010000 */
[----:B--2---:R-:W-:Y:S01]  /*5a40*/  FADD.FTZ R23, R23, 1 ;  /* 0x3f80000017177421 */ /* 0x004fe20000010000 */
[----:B------:R-:W-:-:S04]  /*5a50*/  FADD.FTZ R24, R59, 1 ;  /* 0x3f8000003b187421 */ /* 0x000fc80000010000 */
[----:B------:R-:W-:Y:S08]  /*5a60*/  MUFU.EX2 R13, R13 ;  /* 0x0000000d000d7308 */ /* 0x000ff00000000800 */
[----:B------:R-:W0:Y:S08]  /*5a70*/  MUFU.RCP R11, R11 ;  /* 0x0000000b000b7308 */ /* 0x000e300000001000 */
[----:B------:R-:W1:Y:S08]  /*5a80*/  MUFU.RCP R23, R23 ;  /* 0x0000001700177308 */ /* 0x000e700000001000 */
[----:B------:R-:W2:Y:S01]  /*5a90*/  MUFU.RCP R24, R24 ;  /* 0x0000001800187308 */ /* 0x000ea20000001000 */
[----:B0-----:R-:W-:Y:S01]  /*5aa0*/  FMUL.FTZ R61, R10, R11 ;  /* 0x0000000b0a3d7220 */ /* 0x001fe20000410000 */
[----:B------:R-:W-:Y:S01]  /*5ab0*/  LEA R10, P0, R39, UR12, 0x1 ;  /* 0x0000000c270a7c11 */ /* 0x000fe2000f8008ff */
[----:B------:R-:W-:Y:S01]  /*5ac0*/  FADD.FTZ R13, R13, 1 ;  /* 0x3f8000000d0d7421 */ /* 0x000fe20000010000 */
[----:B------:R-:W-:Y:S01]  /*5ad0*/  FMUL.FTZ R60, R60, R12 ;  /* 0x0000000c3c3c7220 */ /* 0x000fe20000410000 */
[----:B------:R-:W-:-:S02]  /*5ae0*/  LEA R12, P1, R35, UR12, 0x1 ;  /* 0x0000000c230c7c11 */ /* 0x000fc4000f8208ff */
[----:B------:R-:W-:Y:S01]  /*5af0*/  LEA.HI.X R11, R39, UR13, R41, 0x1, P0 ;  /* 0x0000000d270b7c11 */ /* 0x000fe200080f0c29 */
[----:B------:R0:W4:Y:S01]  /*5b00*/  MUFU.RCP R59, R13 ;  /* 0x0000000d003b7308 */ /* 0x0001220000001000 */
[----:B------:R-:W5:Y:S01]  /*5b10*/  LDL.LU R39, [R1+0xb8] ;  /* 0x0000b80001277983 */ /* 0x000f620000300800 */
[----:B-1----:R-:W-:Y:S01]  /*5b20*/  FMUL.FTZ R23, R20, R23 ;  /* 0x0000001714177220 */ /* 0x002fe20000410000 */
[----:B---3--:R-:W-:Y:S02]  /*5b30*/  F2FP.BF16.F32.PACK_AB R20, R36, R30 ;  /* 0x0000001e2414723e */ /* 0x008fe400000010ff */
[----:B------:R-:W3:Y:S01]  /*5b40*/  LDL.LU R41, [R1+0xc0] ;  /* 0x0000c00001297983 */ /* 0x000ee20000300800 */
[----:B--2---:R-:W-:Y:S01]  /*5b50*/  FMUL.FTZ R24, R22, R24 ;  /* 0x0000001816187220 */ /* 0x004fe20000410000 */
[----:B------:R-:W-:Y:S02]  /*5b60*/  PRMT R22, R0, 0x7632, R22 ;  /* 0x0000763200167816 */ /* 0x000fe40000000016 */
[----:B------:R-:W2:Y:S01]  /*5b70*/  LDL.LU R36, [R1+0xa4] ;  /* 0x0000a40001247983 */ /* 0x000ea20000300800 */
[----:B0-----:R-:W-:-:S03]  /*5b80*/  LEA.HI.X R13, R35, UR13, R37, 0x1, P1 ;  /* 0x0000000d230d7c11 */ /* 0x001fc600088f0c25 */
[----:B------:R-:W2:Y:S04]  /*5b90*/  LDL.LU R37, [R1+0xb4] ;  /* 0x0000b40001257983 */ /* 0x000ea80000300800 */
[----:B------:R4:W-:Y:S04]  /*5ba0*/  STG.E.U16 desc[UR8][R18.64+0x4], R0 ;  /* 0x0000040012007986 */ /* 0x0009e8000c101508 */
[----:B------:R-:W2:Y:S04]  /*5bb0*/  LDL.LU R35, [R1+0xa0] ;  /* 0x0000a00001237983 */ /* 0x000ea80000300800 */
[----:B------:R-:W2:Y:S01]  /*5bc0*/  LDL.LU R30, [R1+0xac] ;  /* 0x0000ac00011e7983 */ /* 0x000ea20000300800 */
[----:B----4-:R-:W-:-:S03]  /*5bd0*/  F2FP.BF16.F32.PACK_AB R0, R7, R48 ;  /* 0x000000300700723e */ /* 0x010fc600000010ff */
[----:B------:R0:W-:Y:S04]  /*5be0*/  STG.E.U16 desc[UR8][R18.64+0x6], R22 ;  /* 0x0000061612007986 */ /* 0x0001e8000c101508 */
[----:B------:R-:W4:Y:S04]  /*5bf0*/  LDL.LU R7, [R1+0x94] ;  /* 0x0000940001077983 */ /* 0x000f280000300800 */
[----:B------:R-:W4:Y:S01]  /*5c00*/  LDL.LU R48, [R1+0x9c] ;  /* 0x00009c0001307983 */ /* 0x000f220000300800 */
[----:B0-----:R-:W-:-:S03]  /*5c10*/  F2FP.BF16.F32.PACK_AB R18, R32, R33 ;  /* 0x000000212012723e */ /* 0x001fc600000010ff */
[----:B------:R-:W2:Y:S04]  /*5c20*/  LDL.LU R32, [R1+0x150] ;  /* 0x0001500001207983 */ /* 0x000ea80000300800 */
[----:B------:R-:W2:Y:S01]  /*5c30*/  LDL.LU R33, [R1+0x14c] ;  /* 0x00014c0001217983 */ /* 0x000ea20000300800 */
[----:B------:R-:W-:Y:S01]  /*5c40*/  FMUL.FTZ R59, R21, R59 ;  /* 0x0000003b153b7220 */ /* 0x000fe20000410000 */
[C---:B------:R-:W-:Y:S02]  /*5c50*/  PRMT R21, R20.reuse, 0x7610, R21 ;  /* 0x0000761014157816 */ /* 0x040fe40000000015 */
[----:B------:R-:W-:Y:S01]  /*5c60*/  PRMT R20, R20, 0x7632, R20 ;  /* 0x0000763214147816 */ /* 0x000fe20000000014 */
[----:B------:R-:W-:Y:S01]  /*5c70*/  STG.E.U16 desc[UR8][R8.64+0x4], R0 ;  /* 0x0000040008007986 */ /* 0x000fe2000c101508 */
[----:B------:R-:W-:-:S03]  /*5c80*/  PRMT R19, R0, 0x7632, R19 ;  /* 0x0000763200137816 */ /* 0x000fc60000000013 */
[----:B------:R-:W-:Y:S04]  /*5c90*/  STG.E.U16 desc[UR8][R8.64], R21 ;  /* 0x0000001508007986 */ /* 0x000fe8000c101508 */
[----:B------:R-:W-:Y:S04]  /*5ca0*/  STG.E.U16 desc[UR8][R8.64+0x2], R20 ;  /* 0x0000021408007986 */ /* 0x000fe8000c101508 */
[----:B------:R0:W-:Y:S02]  /*5cb0*/  STG.E.U16 desc[UR8][R8.64+0x6], R19 ;  /* 0x0000061308007986 */ /* 0x0001e4000c101508 */
[----:B0-----:R-:W-:-:S02]  /*5cc0*/  PRMT R8, R18, 0x7632, R8 ;  /* 0x0000763212087816 */ /* 0x001fc40000000008 */
[----:B-----5:R-:W-:Y:S02]  /*5cd0*/  F2FP.BF16.F32.PACK_AB R0, R3, R2 ;  /* 0x000000020300723e */ /* 0x020fe400000010ff */
[----:B------:R-:W5:Y:S04]  /*5ce0*/  LDL.LU R3, [R1+0x8c] ;  /* 0x00008c0001037983 */ /* 0x000f680000300800 */
[----:B------:R-:W5:Y:S01]  /*5cf0*/  LDL.LU R2, [R1+0x90] ;  /* 0x0000900001027983 */ /* 0x000f620000300800 */
[----:B---3--:R-:W-:-:S03]  /*5d00*/  F2FP.BF16.F32.PACK_AB R9, R39, R41 ;  /* 0x000000292709723e */ /* 0x008fc600000010ff */
[----:B------:R-:W3:Y:S04]  /*5d10*/  LDL.LU R39, [R1+0x148] ;  /* 0x0001480001277983 */ /* 0x000ee80000300800 */
[----:B------:R-:W5:Y:S04]  /*5d20*/  LDL.LU R41, [R1+0x80] ;  /* 0x0000800001297983 */ /* 0x000f680000300800 */
[----:B--2---:R0:W-:Y:S04]  /*5d30*/  STG.E.U16 desc[UR8][R32.64], R18 ;  /* 0x0000001220007986 */ /* 0x0041e8000c101508 */
[----:B------:R1:W-:Y:S01]  /*5d40*/  STG.E.U16 desc[UR8][R32.64+0x4], R0 ;  /* 0x0000040020007986 */ /* 0x0003e2000c101508 */
[----:B0-----:R-:W-:-:S02]  /*5d50*/  PRMT R18, R0, 0x7632, R18 ;  /* 0x0000763200127816 */ /* 0x001fc40000000012 */
[----:B-1----:R-:W-:Y:S02]  /*5d60*/  F2FP.BF16.F32.PACK_AB R0, R36, R37 ;  /* 0x000000252400723e */ /* 0x002fe400000010ff */
[----:B------:R-:W2:Y:S04]  /*5d70*/  LDL.LU R36, [R1+0x144] ;  /* 0x0001440001247983 */ /* 0x000ea80000300800 */
[----:B------:R-:W2:Y:S04]  /*5d80*/  LDL.LU R37, [R1+0x140] ;  /* 0x0001400001257983 */ /* 0x000ea80000300800 */
[----:B------:R0:W-:Y:S04]  /*5d90*/  STG.E.U16 desc[UR8][R32.64+0x2], R8 ;  /* 0x0000020820007986 */ /* 0x0001e8000c101508 */
[----:B------:R1:W-:Y:S01]  /*5da0*/  STG.E.U16 desc[UR8][R32.64+0x6], R18 ;  /* 0x0000061220007986 */ /* 0x0003e2000c101508 */
[----:B0-----:R-:W-:-:S02]  /*5db0*/  PRMT R8, R9, 0x7632, R8 ;  /* 0x0000763209087816 */ /* 0x001fc40000000008 */
[----:B-1----:R-:W-:Y:S01]  /*5dc0*/  PRMT R18, R0, 0x7632, R18 ;  /* 0x0000763200127816 */ /* 0x002fe20000000012 */
[----:B------:R-:W5:Y:S04]  /*5dd0*/  LDL.LU R33, [R1+0x78] ;  /* 0x0000780001217983 */ /* 0x000f680000300800 */
[----:B--2---:R0:W-:Y:S04]  /*5de0*/  STG.E.U16 desc[UR8][R36.64], R9 ;  /* 0x0000000924007986 */ /* 0x0041e8000c101508 */
[----:B------:R4:W-:Y:S04]  /*5df0*/  STG.E.U16 desc[UR8][R36.64+0x4], R0 ;  /* 0x0000040024007986 */ /* 0x0009e8000c101508 */
[----:B------:R-:W-:Y:S01]  /*5e00*/  STG.E.U16 desc[UR8][R36.64+0x2], R8 ;  /* 0x0000020824007986 */ /* 0x000fe2000c101508 */
[----:B0-----:R-:W-:-:S03]  /*5e10*/  F2FP.BF16.F32.PACK_AB R9, R35, R30 ;  /* 0x0000001e2309723e */ /* 0x001fc600000010ff */
[----:B------:R-:W2:Y:S01]  /*5e20*/  LDL.LU R35, [R1+0x4c] ;  /* 0x00004c0001237983 */ /* 0x000ea20000300800 */
[----:B----4-:R-:W-:-:S03]  /*5e30*/  F2FP.BF16.F32.PACK_AB R0, R7, R48 ;  /* 0x000000300700723e */ /* 0x010fc600000010ff */
[----:B------:R-:W2:Y:S04]  /*5e40*/  LDL.LU R30, [R1+0x50] ;  /* 0x00005000011e7983 */ /* 0x000ea80000300800 */
[----:B------:R-:W4:Y:S04]  /*5e50*/  LDL.LU R7, [R1+0x48] ;  /* 0x0000480001077983 */ /* 0x000f280000300800 */
[----:B------:R-:W4:Y:S04]  /*5e60*/  LDL.LU R48, [R1+0x54] ;  /* 0x0000540001307983 */ /* 0x000f280000300800 */
[----:B------:R0:W-:Y:S04]  /*5e70*/  STG.E.U16 desc[UR8][R36.64+0x6], R18 ;  /* 0x0000061224007986 */ /* 0x0001e8000c101508 */
[----:B0-----:R-:W2:Y:S01]  /*5e80*/  LDL.LU R36, [R1+0x88] ;  /* 0x0000880001247983 */ /* 0x001ea20000300800 */
[----:B------:R-:W-:-:S03]  /*5e90*/  PRMT R8, R9, 0x7632, R8 ;  /* 0x0000763209087816 */ /* 0x000fc60000000008 */
[----:B---3--:R5:W-:Y:S01]  /*5ea0*/  STG.E.U16 desc[UR8][R38.64], R9 ;  /* 0x0000000926007986 */ /* 0x008be2000c101508 */
[----:B------:R-:W-:-:S03]  /*5eb0*/  PRMT R18, R0, 0x7632, R18 ;  /* 0x0000763200127816 */ /* 0x000fc60000000012 */
[----:B------:R-:W3:Y:S04]  /*5ec0*/  LDL.LU R37, [R1+0x44] ;  /* 0x0000440001257983 */ /* 0x000ee80000300800 */
[----:B------:R2:W-:Y:S01]  /*5ed0*/  STG.E.U16 desc[UR8][R38.64+0x4], R0 ;  /* 0x0000040026007986 */ /* 0x0005e2000c101508 */
[----:B-----5:R-:W-:-:S03]  /*5ee0*/  F2FP.BF16.F32.PACK_AB R9, R3, R2 ;  /* 0x000000020309723e */ /* 0x020fc600000010ff */
[----:B------:R-:W5:Y:S04]  /*5ef0*/  LDL.LU R3, [R1+0x3c] ;  /* 0x00003c0001037983 */ /* 0x000f680000300800 */
[----:B------:R-:W5:Y:S01]  /*5f00*/  LDL.LU R2, [R1+0x40] ;  /* 0x0000400001027983 */ /* 0x000f620000300800 */
[----:B--2---:R-:W-:-:S03]  /*5f10*/  F2FP.BF16.F32.PACK_AB R0, R41, R36 ;  /* 0x000000242900723e */ /* 0x004fc600000010ff */
[----:B------:R-:W2:Y:S04]  /*5f20*/  LDL.LU R41, [R1+0x13c] ;  /* 0x00013c0001297983 */ /* 0x000ea80000300800 */
[----:B------:R0:W-:Y:S04]  /*5f30*/  STG.E.U16 desc[UR8][R38.64+0x2], R8 ;  /* 0x0000020826007986 */ /* 0x0001e8000c101508 */
[----:B------:R1:W-:Y:S01]  /*5f40*/  STG.E.U16 desc[UR8][R38.64+0x6], R18 ;  /* 0x0000061226007986 */ /* 0x0003e2000c101508 */
[----:B0-----:R-:W-:-:S03]  /*5f50*/  PRMT R8, R9, 0x7632, R8 ;  /* 0x0000763209087816 */ /* 0x001fc60000000008 */
[----:B-1----:R-:W4:Y:S01]  /*5f60*/  LDL.LU R38, [R1+0x1c] ;  /* 0x00001c0001267983 */ /* 0x002f220000300800 */
[----:B------:R-:W-:-:S03]  /*5f70*/  PRMT R18, R0, 0x7632, R18 ;  /* 0x0000763200127816 */ /* 0x000fc60000000012 */
[----:B------:R-:W4:Y:S04]  /*5f80*/  LDL.LU R39, [R1+0x20] ;  /* 0x0000200001277983 */ /* 0x000f280000300800 */
[----:B------:R-:W4:Y:S04]  /*5f90*/  LDL.LU R36, [R1+0xc] ;  /* 0x00000c0001247983 */ /* 0x000f280000300800 */
[----:B--2---:R3:W-:Y:S04]  /*5fa0*/  STG.E.U16 desc[UR8][R40.64], R9 ;  /* 0x0000000928007986 */ /* 0x0047e8000c101508 */
[----:B------:R0:W-:Y:S01]  /*5fb0*/  STG.E.U16 desc[UR8][R40.64+0x4], R0 ;  /* 0x0000040028007986 */ /* 0x0001e2000c101508 */
[----:B---3--:R-:W-:-:S03]  /*5fc0*/  F2FP.BF16.F32.PACK_AB R9, R37, R33 ;  /* 0x000000212509723e */ /* 0x008fc600000010ff */
[----:B------:R-:W2:Y:S01]  /*5fd0*/  LDL.LU R37, [R1+0x14] ;  /* 0x0000140001257983 */ /* 0x000ea20000300800 */
[----:B0-----:R-:W-:-:S03]  /*5fe0*/  F2FP.BF16.F32.PACK_AB R0, R35, R30 ;  /* 0x0000001e2300723e */ /* 0x001fc600000010ff */
[----:B------:R-:W3:Y:S04]  /*5ff0*/  LDL.LU R33, [R1+0x4] ;  /* 0x0000040001217983 */ /* 0x000ee80000300800 */
[----:B------:R-:W4:Y:S04]  /*6000*/  LDL.LU R35, [R1+0x138] ;  /* 0x0001380001237983 */ /* 0x000f280000300800 */
[----:B------:R0:W-:Y:S04]  /*6010*/  STG.E.U16 desc[UR8][R40.64+0x2], R8 ;  /* 0x0000020828007986 */ /* 0x0001e8000c101508 */
[----:B------:R-:W2:Y:S04]  /*6020*/  LDL.LU R30, [R1+0x134] ;  /* 0x00013400011e7983 */ /* 0x000ea80000300800 */
[----:B------:R1:W-:Y:S01]  /*6030*/  STG.E.U16 desc[UR8][R40.64+0x6], R18 ;  /* 0x0000061228007986 */ /* 0x0003e2000c101508 */
[----:B-----5:R-:W-:-:S02]  /*6040*/  F2FP.BF16.F32.PACK_AB R19, R3, R2 ;  /* 0x000000020313723e */ /* 0x020fc400000010ff */
[----:B0-----:R-:W-:Y:S01]  /*6050*/  PRMT R8, R9, 0x7632, R8 ;  /* 0x0000763209087816 */ /* 0x001fe20000000008 */
[----:B-1----:R-:W5:Y:S04]  /*6060*/  LDL.LU R40, [R1+0x34] ;  /* 0x0000340001287983 */ /* 0x002f680000300800 */
[----:B------:R-:W5:Y:S04]  /*6070*/  LDL.LU R41, [R1+0x38] ;  /* 0x0000380001297983 */ /* 0x000f680000300800 */
[----:B----4-:R0:W-:Y:S02]  /*6080*/  STG.E.U16 desc[UR8][R34.64], R9 ;  /* 0x0000000922007986 */ /* 0x0101e4000c101508 */
[----:B0-----:R-:W-:-:S02]  /*6090*/  F2FP.BF16.F32.PACK_AB R9, R7, R48 ;  /* 0x000000300709723e */ /* 0x001fc400000010ff */
[----:B------:R-:W4:Y:S04]  /*60a0*/  LDL.LU R7, [R1+0x130] ;  /* 0x0001300001077983 */ /* 0x000f280000300800 */
[----:B------:R-:W3:Y:S04]  /*60b0*/  LDL.LU R48, [R1+0x12c] ;  /* 0x00012c0001307983 */ /* 0x000ee80000300800 */
[----:B------:R-:W3:Y:S04]  /*60c0*/  LDL.LU R3, [R1+0x128] ;  /* 0x0001280001037983 */ /* 0x000ee80000300800 */
[----:B------:R-:W2:Y:S01]  /*60d0*/  LDL.LU R2, [R1+0x124] ;  /* 0x0001240001027983 */ /* 0x000ea20000300800 */
[----:B------:R-:W-:-:S02]  /*60e0*/  PRMT R18, R0, 0x7632, R18 ;  /* 0x0000763200127816 */ /* 0x000fc40000000012 */
[----:B------:R-:W-:Y:S01]  /*60f0*/  PRMT R21, R9, 0x7610, R21 ;  /* 0x0000761009157816 */ /* 0x000fe20000000015 */
[----:B------:R0:W-:Y:S04]  /*6100*/  STG.E.U16 desc[UR8][R34.64+0x4], R0 ;  /* 0x0000040022007986 */ /* 0x0001e8000c101508 */
[----:B------:R-:W-:Y:S04]  /*6110*/  STG.E.U16 desc[UR8][R34.64+0x2], R8 ;  /* 0x0000020822007986 */ /* 0x000fe8000c101508 */
[----:B------:R-:W-:Y:S01]  /*6120*/  STG.E.U16 desc[UR8][R34.64+0x6], R18 ;  /* 0x0000061222007986 */ /* 0x000fe2000c101508 */
[----:B0-----:R-:W-:-:S03]  /*6130*/  F2FP.BF16.F32.PACK_AB R0, R38, R39 ;  /* 0x000000272600723e */ /* 0x001fc600000010ff */
[----:B------:R0:W-:Y:S01]  /*6140*/  STG.E.U16 desc[UR8][R42.64], R21 ;  /* 0x000000152a007986 */ /* 0x0001e2000c101508 */
[C---:B------:R-:W-:Y:S02]  /*6150*/  PRMT R32, R0.reuse, 0x7610, R32 ;  /* 0x0000761000207816 */ /* 0x040fe40000000020 */
[----:B0-----:R-:W-:Y:S02]  /*6160*/  PRMT R21, R0, 0x7632, R21 ;  /* 0x0000763200157816 */ /* 0x001fe40000000015 */
[----:B---3--:R-:W-:Y:S02]  /*6170*/  F2FP.BF16.F32.PACK_AB R48, R48, R3 ;  /* 0x000000033030723e */ /* 0x008fe400000010ff */
[----:B--2---:R-:W-:Y:S02]  /*6180*/  F2FP.BF16.F32.PACK_AB R0, R33, R2 ;  /* 0x000000022100723e */ /* 0x004fe400000010ff */
[----:B------:R-:W2:Y:S04]  /*6190*/  LDL.LU R2, [R1+0x120] ;  /* 0x0001200001027983 */ /* 0x000ea80000300800 */
[----:B------:R-:W3:Y:S01]  /*61a0*/  LDL.LU R3, [R1+0x11c] ;  /* 0x00011c0001037983 */ /* 0x000ee20000300800 */
[----:B------:R-:W-:-:S02]  /*61b0*/  PRMT R20, R9, 0x7632, R20 ;  /* 0x0000763209147816 */ /* 0x000fc40000000014 */
[----:B-----5:R-:W-:Y:S02]  /*61c0*/  F2FP.BF16.F32.PACK_AB R9, R40, R41 ;  /* 0x000000292809723e */ /* 0x020fe400000010ff */
[----:B------:R-:W-:Y:S02]  /*61d0*/  PRMT R22, R19, 0x7632, R22 ;  /* 0x0000763213167816 */ /* 0x000fe40000000016 */
[----:B------:R-:W-:Y:S02]  /*61e0*/  PRMT R18, R9, 0x7632, R18 ;  /* 0x0000763209127816 */ /* 0x000fe40000000012 */
[----:B------:R-:W-:Y:S01]  /*61f0*/  F2FP.BF16.F32.PACK_AB R8, R36, R37 ;  /* 0x000000252408723e */ /* 0x000fe200000010ff */
[----:B------:R-:W-:Y:S01]  /*6200*/  STG.E.U16 desc[UR8][R42.64+0x2], R20 ;  /* 0x000002142a007986 */ /* 0x000fe2000c101508 */
[----:B----4-:R-:W-:-:S03]  /*6210*/  F2FP.BF16.F32.PACK_AB R7, R30, R7 ;  /* 0x000000071e07723e */ /* 0x010fc600000010ff */
[----:B------:R-:W-:Y:S04]  /*6220*/  STG.E.U16 desc[UR8][R42.64+0x4], R19 ;  /* 0x000004132a007986 */ /* 0x000fe8000c101508 */
[----:B------:R0:W-:Y:S01]  /*6230*/  STG.E.U16 desc[UR8][R42.64+0x6], R22 ;  /* 0x000006162a007986 */ /* 0x0001e2000c101508 */
[----:B------:R-:W-:-:S03]  /*6240*/  F2FP.BF16.F32.PACK_AB R49, R50, R49 ;  /* 0x000000313231723e */ /* 0x000fc600000010ff */
[----:B------:R1:W-:Y:S01]  /*6250*/  STG.E.U16 desc[UR8][R28.64], R9 ;  /* 0x000000091c007986 */ /* 0x0003e2000c101508 */
[----:B------:R-:W-:-:S03]  /*6260*/  F2FP.BF16.F32.PACK_AB R15, R25, R15 ;  /* 0x0000000f190f723e */ /* 0x000fc600000010ff */
[----:B------:R4:W-:Y:S04]  /*6270*/  STG.E.U16 desc[UR8][R28.64+0x2], R18 ;  /* 0x000002121c007986 */ /* 0x0009e8000c101508 */
[----:B------:R-:W-:Y:S01]  /*6280*/  STG.E.U16 desc[UR8][R28.64+0x4], R32 ;  /* 0x000004201c007986 */ /* 0x000fe2000c101508 */
[----:B0-----:R-:W-:-:S03]  /*6290*/  PRMT R22, R8, 0x7632, R22 ;  /* 0x0000763208167816 */ /* 0x001fc60000000016 */
[----:B------:R-:W-:Y:S01]  /*62a0*/  STG.E.U16 desc[UR8][R28.64+0x6], R21 ;  /* 0x000006151c007986 */ /* 0x000fe2000c101508 */
[----:B-1----:R-:W-:-:S03]  /*62b0*/  PRMT R9, R0, 0x7632, R9 ;  /* 0x0000763200097816 */ /* 0x002fc60000000009 */
[----:B------:R0:W-:Y:S01]  /*62c0*/  STG.E.U16 desc[UR8][R44.64], R8 ;  /* 0x000000082c007986 */ /* 0x0001e2000c101508 */
[----:B------:R-:W-:Y:S02]  /*62d0*/  F2FP.BF16.F32.PACK_AB R52, R53, R52 ;  /* 0x000000343534723e */ /* 0x000fe400000010ff */
[----:B------:R-:W-:Y:S01]  /*62e0*/  F2FP.BF16.F32.PACK_AB R31, R51, R31 ;  /* 0x0000001f331f723e */ /* 0x000fe200000010ff */
[----:B------:R-:W-:Y:S01]  /*62f0*/  STG.E.U16 desc[UR8][R44.64+0x2], R22 ;  /* 0x000002162c007986 */ /* 0x000fe2000c101508 */
[----:B----4-:R-:W-:-:S03]  /*6300*/  PRMT R18, R48, 0x7632, R18 ;  /* 0x0000763230127816 */ /* 0x010fc60000000012 */
[----:B------:R1:W-:Y:S01]  /*6310*/  STG.E.U16 desc[UR8][R44.64+0x4], R0 ;  /* 0x000004002c007986 */ /* 0x0003e2000c101508 */
[----:B0-----:R-:W-:-:S03]  /*6320*/  PRMT R8, R7, 0x7632, R8 ;  /* 0x0000763207087816 */ /* 0x001fc60000000008 */
[----:B------:R0:W-:Y:S01]  /*6330*/  STG.E.U16 desc[UR8][R44.64+0x6], R9 ;  /* 0x000006092c007986 */ /* 0x0001e2000c101508 */
[----:B------:R-:W-:-:S03]  /*6340*/  F2FP.BF16.F32.PACK_AB R56, R57, R56 ;  /* 0x000000383938723e */ /* 0x000fc600000010ff */
[----:B------:R4:W-:Y:S01]  /*6350*/  STG.E.U16 desc[UR8][R26.64+0x4], R7 ;  /* 0x000004071a007986 */ /* 0x0009e2000c101508 */
[----:B-1----:R-:W-:-:S03]  /*6360*/  PRMT R0, R49, 0x7632, R0 ;  /* 0x0000763231007816 */ /* 0x002fc60000000000 */
[----:B------:R1:W-:Y:S01]  /*6370*/  STG.E.U16 desc[UR8][R26.64+0x6], R8 ;  /* 0x000006081a007986 */ /* 0x0003e2000c101508 */
[----:B------:R-:W-:Y:S02]  /*6380*/  F2FP.BF16.F32.PACK_AB R54, R55, R54 ;  /* 0x000000363736723e */ /* 0x000fe400000010ff */
[----:B0-----:R-:W-:Y:S01]  /*6390*/  PRMT R9, R15, 0x7632, R9 ;  /* 0x000076320f097816 */ /* 0x001fe20000000009 */
[----:B------:R-:W-:Y:S01]  /*63a0*/  STG.E.U16 desc[UR8][R26.64], R48 ;  /* 0x000000301a007986 */ /* 0x000fe2000c101508 */
[----:B----4-:R-:W-:-:S03]  /*63b0*/  PRMT R7, R52, 0x7632, R7 ;  /* 0x0000763234077816 */ /* 0x010fc60000000007 */
[----:B------:R-:W-:Y:S01]  /*63c0*/  STG.E.U16 desc[UR8][R26.64+0x2], R18 ;  /* 0x000002121a007986 */ /* 0x000fe2000c101508 */
[----:B-1----:R-:W-:-:S03]  /*63d0*/  PRMT R8, R31, 0x7632, R8 ;  /* 0x000076321f087816 */ /* 0x002fc60000000008 */
[----:B------:R-:W-:Y:S01]  /*63e0*/  STG.E.U16 desc[UR8][R16.64], R49 ;  /* 0x0000003110007986 */ /* 0x000fe2000c101508 */
[----:B------:R-:W-:-:S03]  /*63f0*/  F2FP.BF16.F32.PACK_AB R6, R58, R6 ;  /* 0x000000063a06723e */ /* 0x000fc600000010ff */
[----:B------:R0:W-:Y:S01]  /*6400*/  STG.E.U16 desc[UR8][R16.64+0x2], R0 ;  /* 0x0000020010007986 */ /* 0x0001e2000c101508 */
[----:B------:R-:W-:-:S03]  /*6410*/  F2FP.BF16.F32.PACK_AB R14, R60, R14 ;  /* 0x0000000e3c0e723e */ /* 0x000fc600000010ff */
[----:B------:R-:W-:Y:S04]  /*6420*/  STG.E.U16 desc[UR8][R16.64+0x4], R15 ;  /* 0x0000040f10007986 */ /* 0x000fe8000c101508 */
[----:B------:R-:W-:Y:S01]  /*6430*/  STG.E.U16 desc[UR8][R16.64+0x6], R9 ;  /* 0x0000060910007986 */ /* 0x000fe2000c101508 */
[----:B------:R-:W-:-:S03]  /*6440*/  F2FP.BF16.F32.PACK_AB R23, R23, R61 ;  /* 0x0000003d1717723e */ /* 0x000fc600000010ff */
[----:B------:R-:W-:Y:S01]  /*6450*/  STG.E.U16 desc[UR8][R4.64], R52 ;  /* 0x0000003404007986 */ /* 0x000fe2000c101508 */
[----:B0-----:R-:W-:-:S03]  /*6460*/  PRMT R0, R56, 0x7632, R0 ;  /* 0x0000763238007816 */ /* 0x001fc60000000000 */
[----:B------:R0:W-:Y:S01]  /*6470*/  STG.E.U16 desc[UR8][R4.64+0x2], R7 ;  /* 0x0000020704007986 */ /* 0x0001e2000c101508 */
[----:B------:R-:W-:-:S03]  /*6480*/  F2FP.BF16.F32.PACK_AB R24, R59, R24 ;  /* 0x000000183b18723e */ /* 0x000fc600000010ff */
[----:B------:R-:W-:Y:S04]  /*6490*/  STG.E.U16 desc[UR8][R4.64+0x4], R31 ;  /* 0x0000041f04007986 */ /* 0x000fe8000c101508 */
[----:B------:R1:W-:Y:S04]  /*64a0*/  STG.E.U16 desc[UR8][R4.64+0x6], R8 ;  /* 0x0000060804007986 */ /* 0x0003e8000c101508 */
[----:B------:R4:W-:Y:S01]  /*64b0*/  STG.E.U16 desc[UR8][R46.64+0x2], R0 ;  /* 0x000002002e007986 */ /* 0x0009e2000c101508 */
[----:B0-----:R-:W-:Y:S02]  /*64c0*/  PRMT R7, R14, 0x7632, R7 ;  /* 0x000076320e077816 */ /* 0x001fe40000000007 */
[----:B-1----:R-:W-:-:S02]  /*64d0*/  PRMT R5, R54, 0x7632, R5 ;  /* 0x0000763236057816 */ /* 0x002fc40000000005 */
[----:B------:R-:W-:Y:S02]  /*64e0*/  PRMT R4, R6, 0x7632, R4 ;  /* 0x0000763206047816 */ /* 0x000fe40000000004 */
[----:B----4-:R-:W-:Y:S01]  /*64f0*/  PRMT R0, R23, 0x7632, R0 ;  /* 0x0000763217007816 */ /* 0x010fe20000000000 */
[----:B------:R0:W-:Y:S04]  /*6500*/  STG.E.U16 desc[UR8][R46.64+0x6], R5 ;  /* 0x000006052e007986 */ /* 0x0001e8000c101508 */
        /* <DEDUP_REMOVED lines=18> */
.L_x_897:
        /* <DEDUP_REMOVED lines=13> */
.L_x_1830:


//--------------------- .text._ZN13group_norm_v214gn_cuda_kernelI13__nv_bfloat16Li320ELi3ELi16ELi40ELi4096ELb1ELi64ELi320ELi320ELi4ELb1ELi6ELb0ELb0ENS_16CompileConditionILi900EEEEEvPT_PKS4_S7_S7_flPfS8_Pj --------------------------
	.section	.text._ZN13group_norm_v214gn_cuda_kernelI13__nv_bfloat16Li320ELi3ELi16ELi40ELi4096ELb1ELi64ELi320ELi320ELi4ELb1ELi6ELb0ELb0ENS_16CompileConditionILi900EEEEEvPT_PKS4_S7_S7_flPfS8_Pj,"ax",@progbits
	.align	128
        .global         _ZN13group_norm_v214gn_cuda_kernelI13__nv_bfloat16Li320ELi3ELi16ELi40ELi4096ELb1ELi64ELi320ELi320ELi4ELb1ELi6ELb0ELb0ENS_16CompileConditionILi900EEEEEvPT_PKS4_S7_S7_flPfS8_Pj
        .type           _ZN13group_norm_v214gn_cuda_kernelI13__nv_bfloat16Li320ELi3ELi16ELi40ELi4096ELb1ELi64ELi320ELi320ELi4ELb1ELi6ELb0ELb0ENS_16CompileConditionILi900EEEEEvPT_PKS4_S7_S7_flPfS8_Pj,@function
        .size           _ZN13group_norm_v214gn_cuda_kernelI13__nv_bfloat16Li320ELi3ELi16ELi40ELi4096ELb1ELi64ELi320ELi320ELi4ELb1ELi6ELb0ELb0ENS_16CompileConditionILi900EEEEEvPT_PKS4_S7_S7_flPfS8_Pj,(.L_x_1831 - _ZN13group_norm_v214gn_cuda_kernelI13__nv_bfloat16Li320ELi3ELi16ELi40ELi4096ELb1ELi64ELi320ELi320ELi4ELb1ELi6ELb0ELb0ENS_16CompileConditionILi900EEEEEvPT_PKS4_S7_S7_flPfS8_Pj)
        .other          _ZN13group_norm_v214gn_cuda_kernelI13__nv_bfloat16Li320ELi3ELi16ELi40ELi4096ELb1ELi64ELi320ELi320ELi4ELb1ELi6ELb0ELb0ENS_16CompileConditionILi900EEEEEvPT_PKS4_S7_S7_flPfS8_Pj,@"STO_CUDA_ENTRY STV_DEFAULT"
_ZN13group_norm_v214gn_cuda_kernelI13__nv_bfloat16Li320ELi3ELi16ELi40ELi4096ELb1ELi64ELi320ELi320ELi4ELb1ELi6ELb0ELb0ENS_16CompileConditionILi900EEEEEvPT_PKS4_S7_S7_flPfS8_Pj:
.text._ZN13group_norm_v214gn_cuda_kernelI13__nv_bfloat16Li320ELi3ELi16ELi40ELi4096ELb1ELi64ELi320ELi320ELi4ELb1ELi6ELb0ELb0ENS_16CompileConditionILi900EEEEEvPT_PKS4_S7_S7_flPfS8_Pj:
        /* <DEDUP_REMOVED lines=12> */
[----:B------:R-:W-:-:S04]  /*00c0*/  LOP3.LUT R10, R5, 0x8, RZ, 0xc0, !PT ;  /* 0x00000008050a7812 */ /* 0x000fc800078ec0ff */
[----:B------:R-:W-:Y:S01]  /*00d0*/  IADD3 R8, RZ, -R10, RZ ;  /* 0x8000000aff087210 */ /* 0x000fe20007ffe0ff */
[----:B-1----:R-:W-:Y:S02]  /*00e0*/  ULEA UR6, UR5, UR4, 0x18 ;  /* 0x0000000405067291 */ /* 0x002fe4000f8ec03f */
[----:B------:R-:W-:-:S04]  /*00f0*/  UIADD3 UR4, UR4, 0xc80, URZ ;  /* 0x00000c8004047890 */ /* 0x000fc8000fffe03f */
[----:B------:R-:W-:Y:S01]  /*0100*/  MOV R21, UR6 ;  /* 0x0000000600157c02 */ /* 0x000fe20008000f00 */
[----:B0-----:R-:W-:Y:S01]  /*0110*/  IMAD.WIDE.U32 R2, R9, -0x33333333, RZ ;  /* 0xcccccccd09027825 */ /* 0x001fe200078e00ff */
[----:B------:R-:W-:Y:S01]  /*0120*/  LOP3.LUT R2, R4, 0x1, RZ, 0xc0, !PT ;  /* 0x0000000104027812 */ /* 0x000fe200078ec0ff */
[----:B------:R-:W-:Y:S01]  /*0130*/  ULEA UR5, UR5, UR4, 0x18 ;  /* 0x0000000405057291 */ /* 0x000fe2000f8ec03f */
[----:B------:R-:W-:Y:S01]  /*0140*/  SHF.R.U32.HI R7, RZ, 0x2, R9 ;  /* 0x00000002ff077819 */ /* 0x000fe20000011609 */
[----:B------:R-:W-:Y:S01]  /*0150*/  ULDC.64 UR6, c[0x0][0x208] ;  /* 0x0000820000067ab9 */ /* 0x000fe20000000a00 */
[----:B------:R-:W-:Y:S01]  /*0160*/  SHF.R.U32.HI R6, RZ, 0x6, R3 ;  /* 0x00000006ff067819 */ /* 0x000fe20000011603 */
[----:B------:R-:W-:Y:S01]  /*0170*/  IMAD R4, R2, 0x140, RZ ;  /* 0x0000014002047824 */ /* 0x000fe200078e02ff */
[----:B------:R-:W-:Y:S01]  /*0180*/  IADD3 R7, R7, R10, RZ ;  /* 0x0000000a07077210 */ /* 0x000fe20007ffe0ff */
[----:B------:R-:W-:Y:S02]  /*0190*/  UMOV UR4, URZ ;  /* 0x0000003f00047c82 */ /* 0x000fe40008000000 */
[----:B------:R-:W-:-:S02]  /*01a0*/  IMAD R3, R6, -0x50, R9 ;  /* 0xffffffb006037824 */ /* 0x000fc400078e0209 */
[----:B------:R-:W-:Y:S02]  /*01b0*/  IMAD R7, R7, 0x28, -R4 ;  /* 0x0000002807077824 */ /* 0x000fe400078e0a04 */
[C---:B------:R-:W-:Y:S01]  /*01c0*/  IMAD R5, R3.reuse, 0x28, R21 ;  /* 0x0000002803057824 */ /* 0x040fe200078e0215 */
[----:B------:R-:W-:Y:S02]  /*01d0*/  LEA R2, R3, R4, 0x2 ;  /* 0x0000000403027211 */ /* 0x000fe400078e10ff */
[----:B------:R-:W-:Y:S02]  /*01e0*/  SHF.L.U32 R4, R9, 0x3, RZ ;  /* 0x0000000309047819 */ /* 0x000fe400000006ff */
[----:B------:R-:W-:Y:S01]  /*01f0*/  LEA R5, R6, R5, 0x3 ;  /* 0x0000000506057211 */ /* 0x000fe200078e18ff */
[----:B------:R-:W-:Y:S01]  /*0200*/  IMAD.WIDE.U32 R2, R2, -0x33333333, RZ ;  /* 0xcccccccd02027825 */ /* 0x000fe200078e00ff */
[----:B------:R-:W-:Y:S02]  /*0210*/  MOV R2, R8 ;  /* 0x0000000800027202 */ /* 0x000fe40000000f00 */
[----:B------:R-:W-:Y:S01]  /*0220*/  IADD3 R6, R7, 0x8, RZ ;  /* 0x0000000807067810 */ /* 0x000fe20007ffe0ff */
[----:B------:R0:W-:Y:S01]  /*0230*/  STL [R1+0x144], R5 ;  /* 0x0001440501007387 */ /* 0x0001e20000100800 */
[----:B------:R-:W-:-:S02]  /*0240*/  LEA.HI R2, R3, R2, RZ, 0x1b ;  /* 0x0000000203027211 */ /* 0x000fc400078fd8ff */
[----:B------:R-:W-:Y:S02]  /*0250*/  SHF.R.S32.HI R3, RZ, 0x2, R7 ;  /* 0x00000002ff037819 */ /* 0x000fe40000011407 */
[C---:B------:R-:W-:Y:S02]  /*0260*/  IADD3 R8, R7.reuse, 0xc, RZ ;  /* 0x0000000c07087810 */ /* 0x040fe40007ffe0ff */
[----:B------:R-:W-:Y:S01]  /*0270*/  IADD3 R9, R7, 0x10, RZ ;  /* 0x0000001007097810 */ /* 0x000fe20007ffe0ff */
[----:B------:R-:W-:Y:S01]  /*0280*/  IMAD R3, R3, 0x28, R21 ;  /* 0x0000002803037824 */ /* 0x000fe200078e0215 */
[C---:B------:R-:W-:Y:S02]  /*0290*/  IADD3 R11, R7.reuse, 0x14, RZ ;  /* 0x00000014070b7810 */ /* 0x040fe40007ffe0ff */
[C---:B0-----:R-:W-:Y:S02]  /*02a0*/  LOP3.LUT R5, R7.reuse, 0x4, RZ, 0xfc, !PT ;  /* 0x0000000407057812 */ /* 0x041fe400078efcff */
[----:B------:R-:W-:-:S02]  /*02b0*/  IADD3 R13, R7, 0x18, RZ ;  /* 0x00000018070d7810 */ /* 0x000fc40007ffe0ff */
[C---:B------:R-:W-:Y:S02]  /*02c0*/  IADD3 R15, R7.reuse, 0x1c, RZ ;  /* 0x0000001c070f7810 */ /* 0x040fe40007ffe0ff */
[C---:B------:R-:W-:Y:S02]  /*02d0*/  IADD3 R17, R7.reuse, 0x20, RZ ;  /* 0x0000002007117810 */ /* 0x040fe40007ffe0ff */
[----:B------:R-:W-:Y:S02]  /*02e0*/  SHF.R.S32.HI R5, RZ, 0x2, R5 ;  /* 0x00000002ff057819 */ /* 0x000fe40000011405 */
[----:B------:R-:W-:Y:S02]  /*02f0*/  IADD3 R7, R7, 0x24, RZ ;  /* 0x0000002407077810 */ /* 0x000fe40007ffe0ff */
[----:B------:R-:W-:Y:S01]  /*0300*/  SHF.R.S32.HI R6, RZ, 0x2, R6 ;  /* 0x00000002ff067819 */ /* 0x000fe20000011406 */
[----:B------:R-:W-:Y:S01]  /*0310*/  IMAD R5, R5, 0x28, R21 ;  /* 0x0000002805057824 */ /* 0x000fe200078e0215 */
[----:B------:R-:W-:-:S02]  /*0320*/  LOP3.LUT R4, R4, 0x18, RZ, 0xc0, !PT ;  /* 0x0000001804047812 */ /* 0x000fc400078ec0ff */
[----:B------:R-:W-:Y:S02]  /*0330*/  SHF.R.S32.HI R8, RZ, 0x2, R8 ;  /* 0x00000002ff087819 */ /* 0x000fe40000011408 */
[----:B------:R-:W-:Y:S01]  /*0340*/  SHF.R.S32.HI R20, RZ, 0x2, R7 ;  /* 0x00000002ff147819 */ /* 0x000fe20000011407 */
[----:B------:R-:W-:Y:S01]  /*0350*/  IMAD R7, R6, 0x28, R21 ;  /* 0x0000002806077824 */ /* 0x000fe200078e0215 */
[----:B------:R-:W-:Y:S01]  /*0360*/  SHF.R.S32.HI R10, RZ, 0x2, R9 ;  /* 0x00000002ff0a7819 */ /* 0x000fe20000011409 */
[----:B------:R-:W-:Y:S01]  /*0370*/  IMAD R9, R8, 0x28, R21 ;  /* 0x0000002808097824 */ /* 0x000fe200078e0215 */
[----:B------:R-:W-:Y:S02]  /*0380*/  IADD3 R3, R3, R4, RZ ;  /* 0x0000000403037210 */ /* 0x000fe40007ffe0ff */
[----:B------:R-:W-:Y:S01]  /*0390*/  SHF.R.S32.HI R12, RZ, 0x2, R11 ;  /* 0x00000002ff0c7819 */ /* 0x000fe2000001140b */
[----:B------:R-:W-:Y:S01]  /*03a0*/  IMAD R11, R10, 0x28, R21 ;  /* 0x000000280a0b7824 */ /* 0x000fe200078e0215 */
[----:B------:R-:W-:Y:S01]  /*03b0*/  SHF.R.S32.HI R14, RZ, 0x2, R13 ;  /* 0x00000002ff0e7819 */ /* 0x000fe2000001140d */
[----:B------:R0:W-:Y:S01]  /*03c0*/  STL [R1+0x13c], R3 ;  /* 0x00013c0301007387 */ /* 0x0001e20000100800 */
[----:B------:R-:W-:Y:S01]  /*03d0*/  IADD3 R6, R4, R5, RZ ;  /* 0x0000000504067210 */ /* 0x000fe20007ffe0ff */
[----:B------:R-:W-:Y:S01]  /*03e0*/  IMAD R13, R12, 0x28, R21 ;  /* 0x000000280c0d7824 */ /* 0x000fe200078e0215 */
[----:B------:R-:W-:-:S02]  /*03f0*/  IADD3 R5, R4, R7, RZ ;  /* 0x0000000704057210 */ /* 0x000fc40007ffe0ff */
[----:B------:R-:W-:Y:S01]  /*0400*/  SHF.R.S32.HI R16, RZ, 0x2, R15 ;  /* 0x00000002ff107819 */ /* 0x000fe2000001140f */
[----:B------:R-:W-:Y:S01]  /*0410*/  IMAD R15, R14, 0x28, R21 ;  /* 0x000000280e0f7824 */ /* 0x000fe200078e0215 */
[----:B------:R-:W-:Y:S01]  /*0420*/  SHF.R.S32.HI R18, RZ, 0x2, R17 ;  /* 0x00000002ff127819 */ /* 0x000fe20000011411 */
[----:B------:R1:W-:Y:S01]  /*0430*/  STL [R1+0x138], R6 ;  /* 0x0001380601007387 */ /* 0x0003e20000100800 */
[----:B------:R-:W-:Y:S01]  /*0440*/  LEA R2, R2, UR5, 0x3 ;  /* 0x0000000502027c11 */ /* 0x000fe2000f8e18ff */
[--C-:B------:R-:W-:Y:S01]  /*0450*/  IMAD R17, R16, 0x28, R21.reuse ;  /* 0x0000002810117824 */ /* 0x100fe200078e0215 */
[----:B0-----:R-:W-:Y:S01]  /*0460*/  IADD3 R3, R4, R9, RZ ;  /* 0x0000000904037210 */ /* 0x001fe20007ffe0ff */
[----:B------:R0:W-:Y:S01]  /*0470*/  STL [R1+0x134], R5 ;  /* 0x0001340501007387 */ /* 0x0001e20000100800 */
[--C-:B------:R-:W-:Y:S02]  /*0480*/  IMAD R19, R18, 0x28, R21.reuse ;  /* 0x0000002812137824 */ /* 0x100fe400078e0215 */
[----:B------:R-:W-:Y:S01]  /*0490*/  IMAD R21, R20, 0x28, R21 ;  /* 0x0000002814157824 */ /* 0x000fe200078e0215 */
[----:B------:R2:W-:Y:S01]  /*04a0*/  STL [R1+0x130], R3 ;  /* 0x0001300301007387 */ /* 0x0005e20000100800 */
[----:B-1----:R-:W-:-:S02]  /*04b0*/  IADD3 R6, R4, R11, RZ ;  /* 0x0000000b04067210 */ /* 0x002fc40007ffe0ff */
[----:B0-----:R-:W-:-:S03]  /*04c0*/  IADD3 R5, R4, R13, RZ ;  /* 0x0000000d04057210 */ /* 0x001fc60007ffe0ff */
        /* <DEDUP_REMOVED lines=8> */
[----:B------:R0:W-:Y:S04]  /*0550*/  STL [R1+0x11c], R5 ;  /* 0x00011c0501007387 */ /* 0x0001e80000100800 */
[----:B------:R0:W-:Y:S04]  /*0560*/  STL [R1+0x118], R3 ;  /* 0x0001180301007387 */ /* 0x0001e80000100800 */
[----:B------:R0:W-:Y:S04]  /*0570*/  STL [R1+0x84], RZ ;  /* 0x000084ff01007387 */ /* 0x0001e80000100800 */
[----:B------:R0:W-:Y:S02]  /*0580*/  STL [R1+0x140], R2 ;  /* 0x0001400201007387 */ /* 0x0001e40000100800 */
.L_x_904:
[----:B------:R-:W2:Y:S01]  /*0590*/  LDL R4, [R1+0x84] ;  /* 0x0000840001047983 */ /* 0x000ea20000100800 */
[----:B0-----:R-:W0:Y:S01]  /*05a0*/  S2R R5, SR_TID.X ;  /* 0x0000000000057919 */ /* 0x001e220000002100 */
        /* <DEDUP_REMOVED lines=12> */
[----:B------:R-:W-:Y:S02]  /*0670*/  SHF.L.U32 R44, R44, 0x2, RZ ;  /* 0x000000022c2c7819 */ /* 0x000fe400000006ff */
[----:B------:R-:W-:-:S03]  /*0680*/  IADD3 R2, R2, R3, RZ ;  /* 0x0000000302027210 */ /* 0x000fc60007ffe0ff */
[----:B------:R-:W-:-:S04]  /*0690*/  IMAD.WIDE.U32 R42, R0, 0x280000, R44 ;  /* 0x00280000002a7825 */ /* 0x000fc800078e002c */
[----:B------:R-:W-:-:S05]  /*06a0*/  IMAD R45, R2, 0x280, RZ ;  /* 0x00000280022d7824 */ /* 0x000fca00078e02ff */
[C---:B------:R-:W-:Y:S01]  /*06b0*/  IADD3 R2, P0, R45.reuse, R42, RZ ;  /* 0x0000002a2d027210 */ /* 0x040fe20007f1e0ff */
[----:B------:R0:W-:Y:S01]  /*06c0*/  STL [R1+0x148], R0 ;  /* 0x0001480001007387 */ /* 0x0001e20000100800 */
[C---:B------:R-:W-:Y:S02]  /*06d0*/  IADD3 R5, R45.reuse, 0x1400, RZ ;  /* 0x000014002d057810 */ /* 0x040fe40007ffe0ff */
[C---:B------:R-:W-:Y:S02]  /*06e0*/  IADD3 R7, R45.reuse, 0x2800, RZ ;  /* 0x000028002d077810 */ /* 0x040fe40007ffe0ff */
[C---:B------:R-:W-:Y:S02]  /*06f0*/  IADD3 R9, R45.reuse, 0x3c00, RZ ;  /* 0x00003c002d097810 */ /* 0x040fe40007ffe0ff */
[C---:B------:R-:W-:Y:S02]  /*0700*/  IADD3 R11, R45.reuse, 0x5000, RZ ;  /* 0x000050002d0b7810 */ /* 0x040fe40007ffe0ff */
[----:B------:R-:W-:-:S02]  /*0710*/  IADD3 R52, R45, 0x6400, RZ ;  /* 0x000064002d347810 */ /* 0x000fc40007ffe0ff */
[C---:B------:R-:W-:Y:S02]  /*0720*/  IADD3 R53, R45.reuse, 0x6e00, RZ ;  /* 0x00006e002d357810 */ /* 0x040fe40007ffe0ff */
[C---:B------:R-:W-:Y:S02]  /*0730*/  IADD3 R54, R45.reuse, 0x7800, RZ ;  /* 0x000078002d367810 */ /* 0x040fe40007ffe0ff */
[----:B------:R-:W-:Y:S01]  /*0740*/  IADD3 R38, R45, 0x8200, RZ ;  /* 0x000082002d267810 */ /* 0x000fe20007ffe0ff */
[----:B--2---:R-:W-:-:S05]  /*0750*/  IMAD R3, R4, 0x280000, RZ ;  /* 0x0028000004037824 */ /* 0x004fca00078e02ff */
[----:B------:R-:W-:-:S04]  /*0760*/  IADD3 R43, R43, R3, RZ ;  /* 0x000000032b2b7210 */ /* 0x000fc80007ffe0ff */
[----:B------:R-:W-:Y:S02]  /*0770*/  IADD3.X R4, RZ, R43, RZ, P0, !PT ;  /* 0x0000002bff047210 */ /* 0x000fe400007fe4ff */
[----:B------:R-:W-:-:S04]  /*0780*/  LEA R28, P0, R2, UR8, 0x1 ;  /* 0x00000008021c7c11 */ /* 0x000fc8000f8008ff */
[----:B------:R-:W-:Y:S02]  /*0790*/  LEA.HI.X R29, R2, UR9, R4, 0x1, P0 ;  /* 0x00000009021d7c11 */ /* 0x000fe400080f0c04 */
[----:B------:R-:W-:-:S04]  /*07a0*/  IADD3 R3, R45, 0xa00, RZ ;  /* 0x00000a002d037810 */ /* 0x000fc80007ffe0ff */
[----:B------:R-:W2:Y:S01]  /*07b0*/  LDG.E.64.CONSTANT R28, desc[UR6][R28.64] ;  /* 0x000000061c1c7981 */ /* 0x000ea2000c1e9b00 */
[----:B------:R-:W-:-:S04]  /*07c0*/  IADD3 R3, P0, R3, R42, RZ ;  /* 0x0000002a03037210 */ /* 0x000fc80007f1e0ff */
[----:B0-----:R-:W-:Y:S02]  /*07d0*/  IADD3.X R0, RZ, R43, RZ, P0, !PT ;  /* 0x0000002bff007210 */ /* 0x001fe400007fe4ff */
[----:B------:R-:W-:-:S04]  /*07e0*/  LEA R26, P0, R3, UR8, 0x1 ;  /* 0x00000008031a7c11 */ /* 0x000fc8000f8008ff */
[----:B------:R-:W-:Y:S01]  /*07f0*/  LEA.HI.X R27, R3, UR9, R0, 0x1, P0 ;  /* 0x00000009031b7c11 */ /* 0x000fe200080f0c00 */
[----:B------:R0:W-:Y:S05]  /*0800*/  STL [R1+0x70], R4 ;  /* 0x0000700401007387 */ /* 0x0001ea0000100800 */
[----:B------:R-:W3:Y:S01]  /*0810*/  LDG.E.64.CONSTANT R26, desc[UR6][R26.64] ;  /* 0x000000061a1a7981 */ /* 0x000ee2000c1e9b00 */
[----:B0-----:R-:W-:-:S03]  /*0820*/  IADD3 R4, P0, R5, R42, RZ ;  /* 0x0000002a05047210 */ /* 0x001fc60007f1e0ff */
[----:B------:R0:W-:Y:S01]  /*0830*/  STL [R1+0x74], R0 ;  /* 0x0000740001007387 */ /* 0x0001e20000100800 */
[----:B------:R-:W-:Y:S02]  /*0840*/  IADD3 R5, R45, 0x1e00, RZ ;  /* 0x00001e002d057810 */ /* 0x000fe40007ffe0ff */
        /* <DEDUP_REMOVED lines=80> */
[----:B------:R-:W-:-:S04]  /*0d50*/  IADD3 R45, R45, 0x9600, RZ ;  /* 0x000096002d2d7810 */ /* 0x000fc80007ffe0ff */
[----:B------:R-:W4:Y:S04]  /*0d60*/  LDG.E.64.CONSTANT R40, desc[UR6][R40.64] ;  /* 0x0000000628287981 */ /* 0x000f28000c1e9b00 */
[----:B------:R0:W-:Y:S04]  /*0d70*/  STL [R1+0x7c], R0 ;  /* 0x00007c0001007387 */ /* 0x0001e80000100800 */
[----:B------:R1:W-:Y:S01]  /*0d80*/  STL [R1+0x108], R46 ;  /* 0x0001082e01007387 */ /* 0x0003e20000100800 */
[----:B0-----:R-:W-:-:S04]  /*0d90*/  IADD3 R0, P0, R45, R42, RZ ;  /* 0x0000002a2d007210 */ /* 0x001fc80007f1e0ff */
[----:B-1----:R-:W-:Y:S02]  /*0da0*/  IADD3.X R46, RZ, R43, RZ, P0, !PT ;  /* 0x0000002bff2e7210 */ /* 0x002fe400007fe4ff */
[----:B------:R-:W-:-:S04]  /*0db0*/  LEA R42, P0, R0, UR8, 0x1 ;  /* 0x00000008002a7c11 */ /* 0x000fc8000f8008ff */
[----:B------:R-:W-:Y:S02]  /*0dc0*/  LEA.HI.X R43, R0, UR9, R46, 0x1, P0 ;  /* 0x00000009002b7c11 */ /* 0x000fe400080f0c2e */
[C---:B--2---:R-:W-:Y:S02]  /*0dd0*/  PRMT R49, R28.reuse, 0x7632, R49 ;  /* 0x000076321c317816 */ /* 0x044fe40000000031 */
[----:B------:R-:W-:Y:S02]  /*0de0*/  SHF.L.U32 R55, R28, 0x10, RZ ;  /* 0x000000101c377819 */ /* 0x000fe400000006ff */
[----:B------:R-:W-:Y:S01]  /*0df0*/  SHF.L.U32 R61, R29, 0x10, RZ ;  /* 0x000000101d3d7819 */ /* 0x000fe200000006ff */
[----:B------:R-:W2:Y:S01]  /*0e00*/  LDG.E.64.CONSTANT R42, desc[UR6][R42.64] ;  /* 0x000000062a2a7981 */ /* 0x000ea2000c1e9b00 */
[----:B------:R-:W-:Y:S01]  /*0e10*/  SHF.L.U32 R49, R49, 0x10, RZ ;  /* 0x0000001031317819 */ /* 0x000fe200000006ff */
[----:B------:R-:W-:Y:S01]  /*0e20*/  FADD.FTZ R48, RZ, R55 ;  /* 0x00000037ff307221 */ /* 0x000fe20000010000 */
[----:B------:R-:W-:Y:S01]  /*0e30*/  FFMA.FTZ R50, R55, R55, RZ ;  /* 0x0000003737327223 */ /* 0x000fe200000100ff */
[----:B------:R-:W-:-:S02]  /*0e40*/  PRMT R51, R29, 0x7632, R51 ;  /* 0x000076321d337816 */ /* 0x000fc40000000033 */
[----:B---3--:R-:W-:Y:S01]  /*0e50*/  SHF.L.U32 R60, R26, 0x10, RZ ;  /* 0x000000101a3c7819 */ /* 0x008fe200000006ff */
[----:B------:R-:W-:Y:S01]  /*0e60*/  FADD.FTZ R48, R48, R49 ;  /* 0x0000003130307221 */ /* 0x000fe20000010000 */
[--C-:B------:R-:W-:Y:S01]  /*0e70*/  FFMA.FTZ R49, R49, R49, R50.reuse ;  /* 0x0000003131317223 */ /* 0x100fe20000010032 */
[----:B------:R-:W-:Y:S02]  /*0e80*/  SHF.L.U32 R51, R51, 0x10, RZ ;  /* 0x0000001033337819 */ /* 0x000fe400000006ff */
[----:B------:R-:W-:Y:S01]  /*0e90*/  SHF.L.U32 R59, R27, 0x10, RZ ;  /* 0x000000101b3b7819 */ /* 0x000fe200000006ff */
[----:B------:R-:W-:Y:S01]  /*0ea0*/  FADD.FTZ R48, R48, R61 ;  /* 0x0000003d30307221 */ /* 0x000fe20000010000 */
[----:B------:R-:W-:Y:S01]  /*0eb0*/  FFMA.FTZ R49, R61, R61, R49 ;  /* 0x0000003d3d317223 */ /* 0x000fe20000010031 */
[----:B------:R-:W-:Y:S02]  /*0ec0*/  PRMT R50, R26, 0x7632, R50 ;  /* 0x000076321a327816 */ /* 0x000fe40000000032 */
[----:B----4-:R-:W-:Y:S01]  /*0ed0*/  SHF.L.U32 R58, R24, 0x10, RZ ;  /* 0x00000010183a7819 */ /* 0x010fe200000006ff */
[----:B------:R-:W-:Y:S01]  /*0ee0*/  FADD.FTZ R48, R48, R51 ;  /* 0x0000003330307221 */ /* 0x000fe20000010000 */
[----:B------:R-:W-:Y:S01]  /*0ef0*/  FFMA.FTZ R51, R51, R51, R49 ;  /* 0x0000003333337223 */ /* 0x000fe20000010031 */
[----:B------:R-:W-:-:S02]  /*0f00*/  SHF.L.U32 R50, R50, 0x10, RZ ;  /* 0x0000001032327819 */ /* 0x000fc400000006ff */
[----:B------:R-:W-:Y:S01]  /*0f10*/  SHF.L.U32 R57, R25, 0x10, RZ ;  /* 0x0000001019397819 */ /* 0x000fe200000006ff */
[----:B------:R-:W-:Y:S01]  /*0f20*/  FADD.FTZ R48, R48, R60 ;  /* 0x0000003c30307221 */ /* 0x000fe20000010000 */
[----:B------:R-:W-:Y:S01]  /*0f30*/  FFMA.FTZ R51, R60, R60, R51 ;  /* 0x0000003c3c337223 */ /* 0x000fe20000010033 */
[----:B------:R-:W-:Y:S02]  /*0f40*/  PRMT R49, R27, 0x7632, R49 ;  /* 0x000076321b317816 */ /* 0x000fe40000000031 */
[----:B------:R-:W-:Y:S01]  /*0f50*/  SHF.L.U32 R56, R22, 0x10, RZ ;  /* 0x0000001016387819 */ /* 0x000fe200000006ff */
[----:B------:R-:W-:Y:S01]  /*0f60*/  FADD.FTZ R48, R48, R50 ;  /* 0x0000003230307221 */ /* 0x000fe20000010000 */
[----:B------:R-:W-:Y:S01]  /*0f70*/  FFMA.FTZ R50, R50, R50, R51 ;  /* 0x0000003232327223 */ /* 0x000fe20000010033 */
[----:B------:R-:W-:Y:S01]  /*0f80*/  SHF.L.U32 R49, R49, 0x10, RZ ;  /* 0x0000001031317819 */ /* 0x000fe200000006ff */
[----:B------:R0:W-:Y:S01]  /*0f90*/  STL [R1+0x78], R0 ;  /* 0x0000780001007387 */ /* 0x0001e20000100800 */
        /* <DEDUP_REMOVED lines=21> */
[C---:B0-----:R-:W-:Y:S02]  /*10f0*/  SHF.L.U32 R0, R23.reuse, 0x10, RZ ;  /* 0x0000001017007819 */ /* 0x041fe400000006ff */
[----:B------:R-:W-:Y:S01]  /*1100*/  PRMT R51, R23, 0x7632, R51 ;  /* 0x0000763217337816 */ /* 0x000fe20000000033 */
[----:B------:R-:W-:Y:S01]  /*1110*/  FADD.FTZ R48, R48, R49 ;  /* 0x0000003130307221 */ /* 0x000fe20000010000 */
[----:B------:R-:W-:-:S02]  /*1120*/  FFMA.FTZ R49, R49, R49, R50 ;  /* 0x0000003131317223 */ /* 0x000fc40000010032 */
[----:B------:R-:W-:Y:S01]  /*1130*/  SHF.L.U32 R51, R51, 0x10, RZ ;  /* 0x0000001033337819 */ /* 0x000fe200000006ff */
[----:B------:R-:W-:Y:S01]  /*1140*/  FADD.FTZ R48, R48, R0 ;  /* 0x0000000030307221 */ /* 0x000fe20000010000 */
[----:B------:R-:W-:Y:S01]  /*1150*/  STL [R1+0x104], R46 ;  /* 0x0001042e01007387 */ /* 0x000fe20000100800 */
[----:B------:R-:W-:Y:S01]  /*1160*/  FFMA.FTZ R49, R0, R0, R49 ;  /* 0x0000000000317223 */ /* 0x000fe20000010031 */
[----:B------:R-:W-:Y:S02]  /*1170*/  PRMT R50, R20, 0x7632, R50 ;  /* 0x0000763214327816 */ /* 0x000fe40000000032 */
[----:B------:R0:W-:Y:S01]  /*1180*/  STL [R1+0x68], R0 ;  /* 0x0000680001007387 */ /* 0x0001e20000100800 */
[----:B------:R-:W-:Y:S01]  /*1190*/  FADD.FTZ R48, R48, R51 ;  /* 0x0000003330307221 */ /* 0x000fe20000010000 */
[----:B------:R-:W-:Y:S01]  /*11a0*/  FFMA.FTZ R51, R51, R51, R49 ;  /* 0x0000003333337223 */ /* 0x000fe20000010031 */
[----:B------:R-:W-:Y:S02]  /*11b0*/  SHF.L.U32 R50, R50, 0x10, RZ ;  /* 0x0000001032327819 */ /* 0x000fe400000006ff */
[----:B0-----:R-:W-:-:S02]  /*11c0*/  SHF.L.U32 R0, R20, 0x10, RZ ;  /* 0x0000001014007819 */ /* 0x001fc400000006ff */
[----:B------:R-:W-:-:S03]  /*11d0*/  PRMT R49, R21, 0x7632, R49 ;  /* 0x0000763215317816 */ /* 0x000fc60000000031 */
[----:B------:R-:W-:Y:S01]  /*11e0*/  FADD.FTZ R48, R48, R0 ;  /* 0x0000000030307221 */ /* 0x000fe20000010000 */
[----:B------:R0:W-:Y:S01]  /*11f0*/  STL [R1+0x64], R0 ;  /* 0x0000640001007387 */ /* 0x0001e20000100800 */
[----:B------:R-:W-:Y:S02]  /*1200*/  FFMA.FTZ R51, R0, R0, R51 ;  /* 0x0000000000337223 */ /* 0x000fe40000010033 */
[----:B------:R-:W-:Y:S01]  /*1210*/  FADD.FTZ R48, R48, R50 ;  /* 0x0000003230307221 */ /* 0x000fe20000010000 */
[----:B------:R-:W-:Y:S01]  /*1220*/  SHF.L.U32 R49, R49, 0x10, RZ ;  /* 0x0000001031317819 */ /* 0x000fe200000006ff */
[--C-:B------:R-:W-:Y:S01]  /*1230*/  FFMA.FTZ R50, R50, R50, R51.reuse ;  /* 0x0000003232327223 */ /* 0x100fe20000010033 */
[----:B0-----:R-:W-:Y:S02]  /*1240*/  SHF.L.U32 R0, R21, 0x10, RZ ;  /* 0x0000001015007819 */ /* 0x001fe400000006ff */
        /* <DEDUP_REMOVED lines=142> */
[----:B------:R-:W-:Y:S01]  /*1b30*/  FFMA.FTZ R51, R50, R50, R51 ;  /* 0x0000003232337223 */ /* 0x000fe20000010033 */
[----:B0-----:R-:W-:-:S05]  /*1b40*/  SHF.L.U32 R0, R39, 0x10, RZ ;  /* 0x0000001027007819 */ /* 0x001fca00000006ff */
[----:B------:R-:W-:Y:S01]  /*1b50*/  FADD.FTZ R48, R48, R0 ;  /* 0x0000000030307221 */ /* 0x000fe20000010000 */
[----:B------:R-:W-:Y:S01]  /*1b60*/  FFMA.FTZ R51, R0, R0, R51 ;  /* 0x0000000000337223 */ /* 0x000fe20000010033 */
[----:B------:R0:W-:Y:S02]  /*1b70*/  STL [R1+0x10], R0 ;  /* 0x0000100001007387 */ /* 0x0001e40000100800 */
[----:B------:R-:W-:Y:S01]  /*1b80*/  FADD.FTZ R50, R48, R49 ;  /* 0x0000003130327221 */ /* 0x000fe20000010000 */
[C---:B------:R-:W-:Y:S01]  /*1b90*/  PRMT R48, R40.reuse, 0x7632, R48 ;  /* 0x0000763228307816 */ /* 0x040fe20000000030 */
[----:B------:R-:W-:Y:S01]  /*1ba0*/  FFMA.FTZ R49, R49, R49, R51 ;  /* 0x0000003131317223 */ /* 0x000fe20000010033 */
[----:B0-----:R-:W-:Y:S02]  /*1bb0*/  SHF.L.U32 R0, R40, 0x10, RZ ;  /* 0x0000001028007819 */ /* 0x001fe400000006ff */
[----:B------:R-:W-:-:S03]  /*1bc0*/  SHF.L.U32 R48, R48, 0x10, RZ ;  /* 0x0000001030307819 */ /* 0x000fc600000006ff */
[----:B------:R-:W-:Y:S01]  /*1bd0*/  FADD.FTZ R50, R50, R0 ;  /* 0x0000000032327221 */ /* 0x000fe20000010000 */
[----:B------:R-:W-:Y:S01]  /*1be0*/  FFMA.FTZ R49, R0, R0, R49 ;  /* 0x0000000000317223 */ /* 0x000fe20000010031 */
[----:B------:R0:W-:Y:S02]  /*1bf0*/  STL [R1+0x8], R0 ;  /* 0x0000080001007387 */ /* 0x0001e40000100800 */
[----:B------:R-:W-:Y:S01]  /*1c00*/  FADD.FTZ R50, R50, R48 ;  /* 0x0000003032327221 */ /* 0x000fe20000010000 */
[--C-:B------:R-:W-:Y:S01]  /*1c10*/  FFMA.FTZ R48, R48, R48, R49.reuse ;  /* 0x0000003030307223 */ /* 0x100fe20000010031 */
[C---:B------:R-:W-:Y:S02]  /*1c20*/  PRMT R49, R41.reuse, 0x7632, R49 ;  /* 0x0000763229317816 */ /* 0x040fe40000000031 */
[----:B0-----:R-:W-:Y:S02]  /*1c30*/  SHF.L.U32 R0, R41, 0x10, RZ ;  /* 0x0000001029007819 */ /* 0x001fe400000006ff */
[----:B------:R-:W-:-:S03]  /*1c40*/  SHF.L.U32 R49, R49, 0x10, RZ ;  /* 0x0000001031317819 */ /* 0x000fc600000006ff */
[----:B------:R-:W-:Y:S01]  /*1c50*/  FADD.FTZ R50, R50, R0 ;  /* 0x0000000032327221 */ /* 0x000fe20000010000 */
[----:B------:R-:W-:Y:S01]  /*1c60*/  FFMA.FTZ R48, R0, R0, R48 ;  /* 0x0000000000307223 */ /* 0x000fe20000010030 */
[----:B------:R-:W-:Y:S01]  /*1c70*/  SHF.L.U32 R46, R44, 0x1, RZ ;  /* 0x000000012c2e7819 */ /* 0x000fe200000006ff */
[----:B------:R0:W-:Y:S01]  /*1c80*/  STL [R1+0x24], R0 ;  /* 0x0000240001007387 */ /* 0x0001e20000100800 */
[----:B------:R-:W-:Y:S01]  /*1c90*/  FADD.FTZ R50, R50, R49 ;  /* 0x0000003132327221 */ /* 0x000fe20000010000 */
[--C-:B------:R-:W-:Y:S01]  /*1ca0*/  FFMA.FTZ R49, R49, R49, R48.reuse ;  /* 0x0000003131317223 */ /* 0x100fe20000010030 */
[----:B--2---:R-:W-:Y:S01]  /*1cb0*/  PRMT R48, R42, 0x7632, R48 ;  /* 0x000076322a307816 */ /* 0x004fe20000000030 */
[----:B------:R-:W2:Y:S01]  /*1cc0*/  LDL R51, [R1+0x144] ;  /* 0x0001440001337983 */ /* 0x000ea20000100800 */
[----:B------:R-:W-:Y:S02]  /*1cd0*/  SHF.R.U32.HI R47, RZ, 0x1f, R44 ;  /* 0x0000001fff2f7819 */ /* 0x000fe4000001162c */
[----:B------:R-:W-:-:S02]  /*1ce0*/  IADD3 R44, P0, R46, UR8, RZ ;  /* 0x000000082e2c7c10 */ /* 0x000fc4000ff1e0ff */
[----:B0-----:R-:W-:Y:S02]  /*1cf0*/  SHF.L.U32 R0, R42, 0x10, RZ ;  /* 0x000000102a007819 */ /* 0x001fe400000006ff */
[----:B------:R-:W-:Y:S02]  /*1d00*/  IADD3 R46, P1, R46, UR10, RZ ;  /* 0x0000000a2e2e7c10 */ /* 0x000fe4000ff3e0ff */
[----:B------:R-:W-:Y:S01]  /*1d10*/  SHF.L.U32 R48, R48, 0x10, RZ ;  /* 0x0000001030307819 */ /* 0x000fe200000006ff */
[----:B------:R-:W-:Y:S01]  /*1d20*/  FADD.FTZ R50, R50, R0 ;  /* 0x0000000032327221 */ /* 0x000fe20000010000 */
[----:B------:R-:W-:Y:S01]  /*1d30*/  FFMA.FTZ R49, R0, R0, R49 ;  /* 0x0000000000317223 */ /* 0x000fe20000010031 */
[C---:B------:R-:W-:Y:S01]  /*1d40*/  IADD3.X R45, R47.reuse, UR9, RZ, P0, !PT ;  /* 0x000000092f2d7c10 */ /* 0x040fe200087fe4ff */
[----:B------:R0:W-:Y:S01]  /*1d50*/  STL [R1+0xc], R0 ;  /* 0x00000c0001007387 */ /* 0x0001e20000100800 */
[----:B------:R-:W-:Y:S01]  /*1d60*/  IADD3.X R47, R47, UR11, RZ, P1, !PT ;  /* 0x0000000b2f2f7c10 */ /* 0x000fe20008ffe4ff */
[----:B------:R-:W-:Y:S01]  /*1d70*/  FADD.FTZ R50, R50, R48 ;  /* 0x0000003032327221 */ /* 0x000fe20000010000 */
[----:B------:R-:W-:-:S02]  /*1d80*/  FFMA.FTZ R49, R48, R48, R49 ;  /* 0x0000003030317223 */ /* 0x000fc40000010031 */
[----:B------:R-:W5:Y:S04]  /*1d90*/  LDG.E.64.CONSTANT R44, desc[UR6][R44.64] ;  /* 0x000000062c2c7981 */ /* 0x000f68000c1e9b00 */
[----:B------:R-:W5:Y:S01]  /*1da0*/  LDG.E.64.CONSTANT R46, desc[UR6][R46.64] ;  /* 0x000000062e2e7981 */ /* 0x000f62000c1e9b00 */
[----:B0-----:R-:W-:-:S05]  /*1db0*/  SHF.L.U32 R0, R43, 0x10, RZ ;  /* 0x000000102b007819 */ /* 0x001fca00000006ff */
[----:B------:R0:W-:Y:S01]  /*1dc0*/  STL [R1+0x18], R0 ;  /* 0x0000180001007387 */ /* 0x0001e20000100800 */
[----:B------:R-:W-:Y:S01]  /*1dd0*/  FFMA.FTZ R49, R0, R0, R49 ;  /* 0x0000000000317223 */ /* 0x000fe20000010031 */
[----:B------:R-:W-:Y:S02]  /*1de0*/  FADD.FTZ R50, R50, R0 ;  /* 0x0000000032327221 */ /* 0x000fe40000010000 */
[----:B0-----:R0:W5:Y:S01]  /*1df0*/  LDL.LU R0, [R1+0x148] ;  /* 0x0001480001007983 */ /* 0x0011620000300800 */
[----:B------:R-:W-:-:S04]  /*1e00*/  PRMT R48, R43, 0x7632, R48 ;  /* 0x000076322b307816 */ /* 0x000fc80000000030 */
[----:B------:R-:W-:-:S05]  /*1e10*/  SHF.L.U32 R48, R48, 0x10, RZ ;  /* 0x0000001030307819 */ /* 0x000fca00000006ff */
[----:B------:R-:W-:Y:S01]  /*1e20*/  FFMA.FTZ R49, R48, R48, R49 ;  /* 0x0000003030317223 */ /* 0x000fe20000010031 */
[----:B------:R-:W-:Y:S02]  /*1e30*/  FADD.FTZ R48, R50, R48 ;  /* 0x0000003032307221 */ /* 0x000fe40000010000 */
[----:B------:R-:W1:Y:S01]  /*1e40*/  S2R R50, SR_TID.X ;  /* 0x0000000000327919 */ /* 0x000e620000002100 */
[----:B------:R-:W-:Y:S01]  /*1e50*/  BSSY B0, `(.L_x_898) ;  /* 0x000002e000007945 */ /* 0x000fe20003800000 */
[----:B-1----:R-:W-:Y:S01]  /*1e60*/  ISETP.GT.U32.AND P0, PT, R50, 0x1f, PT ;  /* 0x0000001f3200780c */ /* 0x002fe20003f04070 */
[----:B--2---:R1:W-:Y:S02]  /*1e70*/  STS.64 [R51], R48 ;  /* 0x0000003033007388 */ /* 0x0043e40000000a00 */
[----:B-1----:R-:W-:Y:S01]  /*1e80*/  CS2R R48, SRZ ;  /* 0x0000000000307805 */ /* 0x002fe2000001ff00 */
[----:B------:R-:W-:Y:S09]  /*1e90*/  BAR.SYNC.DEFER_BLOCKING 0x0 ;  /* 0x0000000000007b1d */ /* 0x000ff20000010000 */
[----:B0-----:R-:W-:Y:S05]  /*1ea0*/  @P0 BRA `(.L_x_899) ;  /* 0x0000000000a00947 */ /* 0x001fea0003800000 */
[----:B------:R-:W2:Y:S04]  /*1eb0*/  LDL R50, [R1+0x13c] ;  /* 0x00013c0001327983 */ /* 0x000ea80000100800 */
[----:B------:R-:W3:Y:S04]  /*1ec0*/  LDL R51, [R1+0x138] ;  /* 0x0001380001337983 */ /* 0x000ee80000100800 */
        /* <DEDUP_REMOVED lines=36> */
[----:B0-----:R-:W-:Y:S01]  /*2110*/  FADD.FTZ R48, R50, R48 ;  /* 0x0000003032307221 */ /* 0x001fe20000010000 */
[----:B------:R-:W-:-:S07]  /*2120*/  FADD.FTZ R49, R51, R49 ;  /* 0x0000003133317221 */ /* 0x000fce0000010000 */
.L_x_899:
[----:B------:R-:W-:Y:S05]  /*2130*/  BSYNC B0 ;  /* 0x0000000000007941 */ /* 0x000fea0003800000 */
.L_x_898:
[----:B------:R0:W-:Y:S04]  /*2140*/  STL [R1+0x164], R6 ;  /* 0x0001640601007387 */ /* 0x0001e80000100800 */
[----:B------:R-:W1:Y:S04]  /*2150*/  SHFL.BFLY PT, R51, R48, 0x2, 0x1f ;  /* 0x0c401f0030337f89 */ /* 0x000e6800000e0000 */
[----:B------:R-:W-:Y:S01]  /*2160*/  STL [R1+0x160], R3 ;  /* 0x0001600301007387 */ /* 0x000fe20000100800 */
[----:B0-----:R-:W0:Y:S03]  /*2170*/  S2R R6, SR_TID.X ;  /* 0x0000000000067919 */ /* 0x001e260000002100 */
[----:B------:R-:W2:Y:S04]  /*2180*/  SHFL.BFLY PT, R50, R49, 0x2, 0x1f ;  /* 0x0c401f0031327f89 */ /* 0x000ea800000e0000 */
[----:B------:R3:W-:Y:S04]  /*2190*/  STL.64 [R1+0x158], R4 ;  /* 0x0001580401007387 */ /* 0x0007e80000100a00 */
[----:B------:R-:W-:Y:S01]  /*21a0*/  STL [R1+0x150], R2 ;  /* 0x0001500201007387 */ /* 0x000fe20000100800 */
[----:B-1----:R-:W-:-:S03]  /*21b0*/  FADD.FTZ R48, R51, R48 ;  /* 0x0000003033307221 */ /* 0x002fc60000010000 */
[----:B-----5:R-:W-:Y:S04]  /*21c0*/  STL [R1+0x148], R0 ;  /* 0x0001480001007387 */ /* 0x020fe80000100800 */
[----:B------:R-:W1:Y:S01]  /*21d0*/  SHFL.BFLY PT, R2, R48, 0x1, 0x1f ;  /* 0x0c201f0030027f89 */ /* 0x000e6200000e0000 */
[----:B--2---:R-:W-:Y:S01]  /*21e0*/  FADD.FTZ R49, R50, R49 ;  /* 0x0000003132317221 */ /* 0x004fe20000010000 */
[----:B0-----:R-:W-:-:S04]  /*21f0*/  LOP3.LUT P0, RZ, R6, 0xffffffe3, RZ, 0xc0, !PT ;  /* 0xffffffe306ff7812 */ /* 0x001fc8000780c0ff */
[----:B------:R-:W0:Y:S01]  /*2200*/  SHFL.BFLY PT, R0, R49, 0x1, 0x1f ;  /* 0x0c201f0031007f89 */ /* 0x000e2200000e0000 */
[----:B------:R-:W-:Y:S02]  /*2210*/  SHF.R.U32.HI R51, RZ, 0x2, R6 ;  /* 0x00000002ff337819 */ /* 0x000fe40000011606 */
[----:B------:R-:W2:Y:S06]  /*2220*/  S2R R6, SR_CTAID.Y ;  /* 0x0000000000067919 */ /* 0x000eac0000002600 */
[----:B------:R-:W4:Y:S01]  /*2230*/  @!P0 LDC R3, c[0x0][0x10] ;  /* 0x00000400ff038b82 */ /* 0x000f220000000800 */
[----:B------:R-:W-:-:S07]  /*2240*/  @!P0 SHF.L.U32 R51, R51, 0x6, RZ ;  /* 0x0000000633338819 */ /* 0x000fce00000006ff */
[----:B---3--:R-:W3:Y:S01]  /*2250*/  @!P0 LDC.64 R4, c[0x0][0x248] ;  /* 0x00009200ff048b82 */ /* 0x008ee20000000a00 */
[----:B----4-:R-:W-:Y:S02]  /*2260*/  MOV R50, R3 ;  /* 0x0000000300327202 */ /* 0x010fe40000000f00 */
[----:B------:R-:W4:Y:S03]  /*2270*/  S2R R3, SR_CTAID.X ;  /* 0x0000000000037919 */ /* 0x000f260000002500 */
[----:B--2---:R-:W-:Y:S02]  /*2280*/  @!P0 IMAD R50, R50, UR4, R6 ;  /* 0x0000000432328c24 */ /* 0x004fe4000f8e0206 */
[----:B-1----:R-:W-:Y:S01]  /*2290*/  FADD.FTZ R48, R48, R2 ;  /* 0x0000000230307221 */ /* 0x002fe20000010000 */
[----:B0-----:R-:W-:Y:S01]  /*22a0*/  FADD.FTZ R49, R49, R0 ;  /* 0x0000000031317221 */ /* 0x001fe20000010000 */
[----:B------:R-:W-:Y:S01]  /*22b0*/  PRMT R31, R19, 0x7632, R31 ;  /* 0x00007632131f7816 */ /* 0x000fe2000000001f */
[----:B------:R0:W5:Y:S01]  /*22c0*/  LDL.LU R6, [R1+0x164] ;  /* 0x0001640001067983 */ /* 0x0001620000300800 */
[----:B----4-:R-:W-:-:S02]  /*22d0*/  @!P0 LOP3.LUT R51, R51, 0xffffffc0, R3, 0xe2, !PT ;  /* 0xffffffc033338812 */ /* 0x010fc400078ee203 */
[----:B------:R-:W-:Y:S01]  /*22e0*/  PRMT R32, R18, 0x7632, R32 ;  /* 0x0000763212207816 */ /* 0x000fe20000000020 */
[----:B------:R0:W5:Y:S01]  /*22f0*/  LDL.LU R3, [R1+0x160] ;  /* 0x0001600001037983 */ /* 0x0001620000300800 */
[----:B------:R-:W-:-:S04]  /*2300*/  @!P0 LEA R50, R50, R51, 0x9 ;  /* 0x0000003332328211 */ /* 0x000fc800078e48ff */
        /* <DEDUP_REMOVED lines=8> */
[----:B-1----:R-:W1:Y:S01]  /*2390*/  S2R R51, SR_TID.X ;  /* 0x0000000000337919 */ /* 0x002e620000002100 */
[----:B------:R-:W-:-:S02]  /*23a0*/  PRMT R39, R30, 0x7632, R39 ;  /* 0x000076321e277816 */ /* 0x000fc40000000027 */
[----:B------:R-:W-:Y:S01]  /*23b0*/  PRMT R40, R31, 0x7632, R40 ;  /* 0x000076321f287816 */ /* 0x000fe20000000028 */
[----:B------:R0:W5:Y:S01]  /*23c0*/  LDL.LU R0, [R1+0x148] ;  /* 0x0001480001007983 */ /* 0x0001620000300800 */
[----:B------:R-:W-:Y:S02]  /*23d0*/  PRMT R41, R32, 0x7632, R41 ;  /* 0x0000763220297816 */ /* 0x000fe40000000029 */
[----:B------:R-:W-:Y:S02]  /*23e0*/  PRMT R19, R37, 0x7632, R19 ;  /* 0x0000763225137816 */ /* 0x000fe40000000013 */
        /* <DEDUP_REMOVED lines=31> */
[----:B------:R-:W-:Y:S01]  /*25e0*/  BAR.SYNC.DEFER_BLOCKING 0x0 ;  /* 0x0000000000007b1d */ /* 0x000fe20000010000 */
[----:B------:R-:W-:-:S05]  /*25f0*/  ISETP.GT.U32.AND P0, PT, R51, 0xff, PT ;  /* 0x000000ff3300780c */ /* 0x000fca0003f04070 */
[----:B0-----:R-:W-:Y:S08]  /*2600*/  @P1 BRA `(.L_x_900) ;  /* 0x0000000000441947 */ /* 0x001ff00003800000 */
[----:B------:R-:W0:Y:S01]  /*2610*/  S2R R28, SR_CTAID.X ;  /* 0x00000000001c7919 */ /* 0x000e220000002500 */
[----:B------:R-:W1:Y:S01]  /*2620*/  LDC.64 R12, c[0x0][0x250] ;  /* 0x00009400ff0c7b82 */ /* 0x000e620000000a00 */
[----:B------:R-:W-:Y:S01]  /*2630*/  MOV R14, 0x7fffffc1 ;  /* 0x7fffffc1000e7802 */ /* 0x000fe20000000f00 */
[----:B------:R-:W1:Y:S01]  /*2640*/  S2R R51, SR_CTAID.Y ;  /* 0x0000000000337919 */ /* 0x000e620000002600 */
[----:B0-----:R-:W-:-:S04]  /*2650*/  ISETP.NE.AND P1, PT, R28, RZ, PT ;  /* 0x000000ff1c00720c */ /* 0x001fc80003f25270 */
[----:B------:R-:W-:Y:S01]  /*2660*/  SEL R14, R14, 0x1, !P1 ;  /* 0x000000010e0e7807 */ /* 0x000fe20004800000 */
[----:B-1----:R-:W-:Y:S01]  /*2670*/  IMAD.WIDE.U32 R12, R51, 0x4, R12 ;  /* 0x00000004330c7825 */ /* 0x002fe200078e000c */
[----:B------:R-:W-:Y:S06]  /*2680*/  MEMBAR.ALL.GPU ;  /* 0x0000000000007992 */ /* 0x000fec000000a000 */
[----:B------:R-:W-:-:S00]  /*2690*/  ERRBAR ;  /* 0x00000000000079ab */ /* 0x000fc00000000000 */
[----:B------:R-:W-:Y:S06]  /*26a0*/  CGAERRBAR ;  /* 0x00000000000075ab */ /* 0x000fec0000000000 */
[----:B------:R0:W5:Y:S02]  /*26b0*/  ATOM.E.ADD.STRONG.GPU PT, R14, desc[UR6][R12.64], R14 ;  /* 0x0000000e0c0e798a */ /* 0x00016400081ee1c6 */
.L_x_901:
[----:B------:R-:W2:Y:S04]  /*26c0*/  LD.E.STRONG.GPU R15, desc[UR6][R12.64] ;  /* 0x000000060c0f7980 */ /* 0x000ea8000c10f900 */
[----:B--2---:R-:W-:Y:S01]  /*26d0*/  CCTL.IVALL ;  /* 0x00000000ff00798f */ /* 0x004fe20002000000 */
[----:B------:R-:W-:Y:S05]  /*26e0*/  YIELD ;  /* 0x0000000000007946 */ /* 0x000fea0003800000 */
[----:B-----5:R-:W-:-:S04]  /*26f0*/  LOP3.LUT R15, R15, R14, RZ, 0x3c, !PT ;  /* 0x0000000e0f0f7212 */ /* 0x020fc800078e3cff */
[----:B------:R-:W-:-:S13]  /*2700*/  ISETP.GT.AND P1, PT, R15, -0x1, PT ;  /* 0xffffffff0f00780c */ /* 0x000fda0003f24270 */
[----:B------:R-:W-:Y:S05]  /*2710*/  @P1 BRA `(.L_x_901) ;  /* 0xfffffffc00e81947 */ /* 0x000fea000383ffff */
.L_x_900:
[----:B------:R-:W-:Y:S05]  /*2720*/  WARPSYNC.ALL ;  /* 0x0000000000007948 */ /* 0x000fea0003800000 */
[----:B------:R-:W-:Y:S02]  /*2730*/  PRMT R17, R44, 0x7632, R17 ;  /* 0x000076322c117816 */ /* 0x000fe40000000011 */
[----:B------:R-:W-:Y:S02]  /*2740*/  PRMT R28, R45, 0x7632, R28 ;  /* 0x000076322d1c7816 */ /* 0x000fe4000000001c */
[----:B------:R-:W-:Y:S02]  /*2750*/  PRMT R18, R46, 0x7632, R18 ;  /* 0x000076322e127816 */ /* 0x000fe40000000012 */
[----:B------:R-:W-:Y:S01]  /*2760*/  PRMT R19, R47, 0x7632, R19 ;  /* 0x000076322f137816 */ /* 0x000fe20000000013 */
[----:B------:R-:W1:Y:S01]  /*2770*/  S2R R43, SR_TID.X ;  /* 0x00000000002b7919 */ /* 0x000e620000002100 */
[----:B0-----:R-:W0:Y:S01]  /*2780*/  @!P0 LDC R13, c[0x0][0x10] ;  /* 0x00000400ff0d8b82 */ /* 0x001e220000000800 */
[----:B------:R-:W0:Y:S01]  /*2790*/  S2R R51, SR_CTAID.Y ;  /* 0x0000000000337919 */ /* 0x000e220000002600 */
[----:B-----5:R2:W-:Y:S06]  /*27a0*/  STL.64 [R1+0x150], R2 ;  /* 0x0001500201007387 */ /* 0x0205ec0000100a00 */
[----:B------:R-:W-:Y:S01]  /*27b0*/  BAR.SYNC.DEFER_BLOCKING 0x0 ;  /* 0x0000000000007b1d */ /* 0x000fe20000010000 */
[----:B------:R-:W-:-:S05]  /*27c0*/  HFMA2.MMA R30, -RZ, RZ, 0, 0 ;  /* 0x00000000ff1e7435 */ /* 0x000fca00000001ff */
[----:B------:R-:W-:Y:S02]  /*27d0*/  ULDC.64 UR8, c[0x0][0x240] ;  /* 0x0000900000087ab9 */ /* 0x000fe40000000a00 */
[----:B--2---:R-:W2:Y:S01]  /*27e0*/  @!P0 LDC.64 R2, c[0x0][0x248] ;  /* 0x00009200ff028b82 */ /* 0x004ea20000000a00 */
[----:B-1----:R-:W-:Y:S01]  /*27f0*/  @!P0 SHF.L.U32 R12, R43, 0x1, RZ ;  /* 0x000000012b0c8819 */ /* 0x002fe200000006ff */
[----:B0-----:R-:W-:-:S03]  /*2800*/  @!P0 IMAD R13, R13, UR4, R51 ;  /* 0x000000040d0d8c24 */ /* 0x001fc6000f8e0233 */
[----:B------:R-:W-:-:S04]  /*2810*/  @!P0 LOP3.LUT R12, R12, 0x7fffffc0, RZ, 0xc0, !PT ;  /* 0x7fffffc00c0c8812 */ /* 0x000fc800078ec0ff */
[----:B------:R-:W-:Y:S02]  /*2820*/  @!P0 LEA R12, R13, R12, 0x9 ;  /* 0x0000000c0d0c8211 */ /* 0x000fe400078e48ff */
[----:B------:R-:W-:-:S04]  /*2830*/  @!P0 LOP3.LUT R13, R43, 0x1f, RZ, 0xc0, !PT ;  /* 0x0000001f2b0d8812 */ /* 0x000fc800078ec0ff */
[----:B------:R-:W-:-:S04]  /*2840*/  @!P0 IADD3 R12, R12, R13, RZ ;  /* 0x0000000d0c0c8210 */ /* 0x000fc80007ffe0ff */
[----:B------:R-:W-:-:S04]  /*2850*/  @!P0 SHF.L.U32 R14, R12, 0x1, RZ ;  /* 0x000000010c0e8819 */ /* 0x000fc800000006ff */
[C---:B------:R-:W-:Y:S01]  /*2860*/  @!P0 IADD3 R12, R14.reuse, 0x40, RZ ;  /* 0x000000400e0c8810 */ /* 0x040fe20007ffe0ff */
[----:B--2---:R-:W-:-:S04]  /*2870*/  @!P0 IMAD.WIDE.U32 R14, R14, 0x4, R2 ;  /* 0x000000040e0e8825 */ /* 0x004fc800078e0002 */
[----:B------:R-:W-:Y:S02]  /*2880*/  @!P0 IMAD.WIDE.U32 R12, R12, 0x4, R2 ;  /* 0x000000040c0c8825 */ /* 0x000fe400078e0002 */
[----:B------:R-:W2:Y:S04]  /*2890*/  @!P0 LDG.E.64 R14, desc[UR6][R14.64] ;  /* 0x000000060e0e8981 */ /* 0x000ea8000c1e1b00 */
[----:B------:R-:W3:Y:S04]  /*28a0*/  @!P0 LDG.E.64 R12, desc[UR6][R12.64] ;  /* 0x000000060c0c8981 */ /* 0x000ee8000c1e1b00 */
[----:B------:R0:W5:Y:S01]  /*28b0*/  LDL.LU.64 R2, [R1+0x150] ;  /* 0x0001500001027983 */ /* 0x0001620000300a00 */
[----:B------:R-:W-:Y:S01]  /*28c0*/  ISETP.EQ.U32.AND P1, PT, RZ, UR8, PT ;  /* 0x00000008ff007c0c */ /* 0x000fe2000bf22070 */
[----:B------:R-:W-:Y:S01]  /*28d0*/  BSSY B0, `(.L_x_902) ;  /* 0x0000035000007945 */ /* 0x000fe20003800000 */
[----:B--2---:R-:W-:Y:S01]  /*28e0*/  @!P0 FADD.FTZ R14, RZ, R14 ;  /* 0x0000000eff0e8221 */ /* 0x004fe20000010000 */
[----:B------:R-:W-:-:S03]  /*28f0*/  @!P0 FADD.FTZ R15, RZ, R15 ;  /* 0x0000000fff0f8221 */ /* 0x000fc60000010000 */
[----:B---3--:R-:W-:Y:S01]  /*2900*/  @!P0 FADD.FTZ R30, R12, R14 ;  /* 0x0000000e0c1e8221 */ /* 0x008fe20000010000 */
[----:B------:R-:W-:Y:S01]  /*2910*/  MOV R12, RZ ;  /* 0x000000ff000c7202 */ /* 0x000fe20000000f00 */
[----:B------:R-:W-:-:S03]  /*2920*/  @!P0 FADD.FTZ R12, R13, R15 ;  /* 0x0000000f0d0c8221 */ /* 0x000fc60000010000 */
        /* <DEDUP_REMOVED lines=14> */
[----:B------:R-:W3:Y:S01]  /*2a10*/  S2R R15, SR_TID.X ;  /* 0x00000000000f7919 */ /* 0x000ee20000002100 */
[----:B-1----:R-:W-:Y:S01]  /*2a20*/  FADD.FTZ R30, R30, R14 ;  /* 0x0000000e1e1e7221 */ /* 0x002fe20000010000 */
[----:B--2---:R-:W-:-:S04]  /*2a30*/  FADD.FTZ R13, R13, R12 ;  /* 0x0000000c0d0d7221 */ /* 0x004fc80000010000 */
[----:B------:R-:W1:Y:S04]  /*2a40*/  SHFL.BFLY PT, R12, R30, 0x1, 0x1f ;  /* 0x0c201f001e0c7f89 */ /* 0x000e6800000e0000 */
[----:B------:R-:W2:Y:S01]  /*2a50*/  SHFL.BFLY PT, R14, R13, 0x1, 0x1f ;  /* 0x0c201f000d0e7f89 */ /* 0x000ea200000e0000 */
[----:B------:R-:W-:Y:S01]  /*2a60*/  LOP3.LUT P0, RZ, R43, 0xffffff1f, RZ, 0xc0, !PT ;  /* 0xffffff1f2bff7812 */ /* 0x000fe2000780c0ff */
[----:B-1----:R-:W-:Y:S01]  /*2a70*/  FADD.FTZ R12, R30, R12 ;  /* 0x0000000c1e0c7221 */ /* 0x002fe20000010000 */
[----:B---3--:R-:W-:Y:S02]  /*2a80*/  SHF.R.U32.HI R30, RZ, 0x2, R15 ;  /* 0x00000002ff1e7819 */ /* 0x008fe4000001160f */
[----:B------:R-:W1:Y:S09]  /*2a90*/  S2R R15, SR_CTAID.X ;  /* 0x00000000000f7919 */ /* 0x000e720000002500 */
        /* <DEDUP_REMOVED lines=8> */
[----:B-1----:R-:W-:-:S04]  /*2b20*/  LOP3.LUT P0, RZ, R15, 0x3f, RZ, 0xc0, !PT ;  /* 0x0000003f0fff7812 */ /* 0x002fc8000780c0ff */
[----:B------:R-:W-:-:S04]  /*2b30*/  ISETP.GT.U32.OR P0, PT, R43, 0x7, P0 ;  /* 0x000000072b00780c */ /* 0x000fc80000704470 */
[----:B------:R-:W-:-:S13]  /*2b40*/  ISETP.EQ.OR.EX P0, PT, RZ, UR9, P0, P1 ;  /* 0x00000009ff007c0c */ /* 0x000fda0008702710 */
[----:B0-----:R-:W-:Y:S05]  /*2b50*/  @P0 BRA `(.L_x_903) ;  /* 0x0000000000300947 */ /* 0x001fea0003800000 */
[----:B------:R-:W-:Y:S02]  /*2b60*/  SHF.L.U32 R15, R51, 0x3, RZ ;  /* 0x00000003330f7819 */ /* 0x000fe400000006ff */
[----:B------:R-:W2:Y:S02]  /*2b70*/  LDL R51, [R1+0x84] ;  /* 0x0000840001337983 */ /* 0x000ea40000100800 */
        /* <DEDUP_REMOVED lines=10> */
.L_x_903:
[----:B------:R-:W-:Y:S05]  /*2c20*/  BSYNC B0 ;  /* 0x0000000000007941 */ /* 0x000fea0003800000 */
.L_x_902:
[----:B0-----:R-:W2:Y:S01]  /*2c30*/  LDL R12, [R1+0x140] ;  /* 0x00014000010c7983 */ /* 0x001ea20000100800 */
[----:B------:R-:W-:-:S03]  /*2c40*/  ULDC UR8, c[0x0][0x230] ;  /* 0x00008c0000087ab9 */ /* 0x000fc60000000800 */
[----:B------:R0:W-:Y:S04]  /*2c50*/  STL [R1+0x148], R0 ;  /* 0x0001480001007387 */ /* 0x0001e80000100800 */
[----:B0-----:R-:W3:Y:S01]  /*2c60*/  LDL.LU R0, [R1+0x70] ;  /* 0x0000700001007983 */ /* 0x001ee20000300800 */
        /* <DEDUP_REMOVED lines=11> */
[----:B------:R-:W-:Y:S01]  /*2d20*/  FADD.FTZ R55, R55, -R12 ;  /* 0x8000000c37377221 */ /* 0x000fe20000010000 */
[C---:B------:R-:W-:Y:S01]  /*2d30*/  FADD.FTZ R30, -R12.reuse, R16 ;  /* 0x000000100c1e7221 */ /* 0x040fe20000010100 */
[----:B------:R-:W-:Y:S01]  /*2d40*/  FADD.FTZ R61, R61, -R12 ;  /* 0x8000000c3d3d7221 */ /* 0x000fe20000010000 */
[----:B------:R-:W-:Y:S01]  /*2d50*/  FADD.FTZ R29, -R12, R29 ;  /* 0x0000001d0c1d7221 */ /* 0x000fe20000010100 */
[----:B------:R-:W-:Y:S01]  /*2d60*/  ULDC.64 UR8, c[0x0][0x210] ;  /* 0x0000840000087ab9 */ /* 0x000fe20000000a00 */
[----:B------:R-:W0:Y:S02]  /*2d70*/  MUFU.RSQ R13, R13 ;  /* 0x0000000d000d7308 */ /* 0x000e240000001400 */
[----:B0-----:R-:W-:-:S04]  /*2d80*/  FMUL.FTZ R15, R55, R13 ;  /* 0x0000000d370f7220 */ /* 0x001fc80000410000 */
[----:B------:R-:W-:-:S04]  /*2d90*/  FFMA.FTZ R15, R15, R44, R46 ;  /* 0x0000002c0f0f7223 */ /* 0x000fc8000001002e */
[----:B------:R-:W-:-:S06]  /*2da0*/  FMUL.FTZ R14, R15, -1.4426950216293334961 ;  /* 0xbfb8aa3b0f0e7820 */ /* 0x000fcc0000410000 */
[----:B------:R-:W0:Y:S01]  /*2db0*/  MUFU.EX2 R14, R14 ;  /* 0x0000000e000e7308 */ /* 0x000e220000000800 */
[----:B------:R-:W-:Y:S01]  /*2dc0*/  SHF.L.U32 R16, R18, 0x10, RZ ;  /* 0x0000001012107819 */ /* 0x000fe200000006ff */
        /* <DEDUP_REMOVED lines=11> */
[----:B0-----:R-:W-:-:S05]  /*2e80*/  FMUL.FTZ R14, R30, R14 ;  /* 0x0000000e1e0e7220 */ /* 0x001fca0000410000 */
[----:B------:R-:W-:Y:S01]  /*2e90*/  F2FP.BF16.F32.PACK_AB R18, R14, R18 ;  /* 0x000000120e12723e */ /* 0x000fe200000010ff */
        /* <DEDUP_REMOVED lines=10> */
[----:B------:R-:W0:Y:S02]  /*2f40*/  MUFU.RCP R15, R15 ;  /* 0x0000000f000f7308 */ /* 0x000e240000001000 */
[----:B0-----:R-:W-:-:S05]  /*2f50*/  FMUL.FTZ R29, R29, R15 ;  /* 0x0000000f1d1d7220 */ /* 0x001fca0000410000 */
[----:B------:R-:W-:Y:S02]  /*2f60*/  F2FP.BF16.F32.PACK_AB R29, R29, R14 ;  /* 0x0000000e1d1d723e */ /* 0x000fe400000010ff */
[----:B-----5:R-:W-:-:S04]  /*2f70*/  LEA R14, P0, R2, UR8, 0x1 ;  /* 0x00000008020e7c11 */ /* 0x020fc8000f8008ff */
[----:B---3--:R-:W-:Y:S02]  /*2f80*/  LEA.HI.X R15, R2, UR9, R0, 0x1, P0 ;  /* 0x00000009020f7c11 */ /* 0x008fe400080f0c00 */
[----:B------:R-:W2:Y:S01]  /*2f90*/  LDL.LU R0, [R1+0x74] ;  /* 0x0000740001007983 */ /* 0x000ea20000300800 */
[----:B------:R-:W-:-:S04]  /*2fa0*/  FADD.FTZ R60, R60, -R12 ;  /* 0x8000000c3c3c7221 */ /* 0x000fc80000010000 */
[----:B------:R-:W-:-:S04]  /*2fb0*/  FMUL.FTZ R30, R13, R60 ;  /* 0x0000003c0d1e7220 */ /* 0x000fc80000410000 */
[----:B------:R-:W-:-:S04]  /*2fc0*/  FFMA.FTZ R30, R44, R30, R46 ;  /* 0x0000001e2c1e7223 */ /* 0x000fc8000001002e */
        /* <DEDUP_REMOVED lines=23> */
[----:B------:R-:W-:Y:S01]  /*3140*/  FMUL.FTZ R27, R13, R27 ;  /* 0x0000001b0d1b7220 */ /* 0x000fe20000410000 */
[----:B------:R-:W-:Y:S03]  /*3150*/  STL [R1+0xe8], R30 ;  /* 0x0000e81e01007387 */ /* 0x000fe60000100800 */
[----:B------:R-:W-:Y:S01]  /*3160*/  FFMA.FTZ R27, R28, R27, R19 ;  /* 0x0000001b1c1b7223 */ /* 0x000fe20000010013 */
[----:B------:R0:W-:Y:S02]  /*3170*/  STL [R1+0xe4], R26 ;  /* 0x0000e41a01007387 */ /* 0x0001e40000100800 */
[----:B0-----:R-:W-:Y:S01]  /*3180*/  FMUL.FTZ R26, R59, R2 ;  /* 0x000000023b1a7220 */ /* 0x001fe20000410000 */
[----:B------:R-:W-:-:S06]  /*3190*/  FMUL.FTZ R2, R27, -1.4426950216293334961 ;  /* 0xbfb8aa3b1b027820 */ /* 0x000fcc0000410000 */
[----:B------:R-:W0:Y:S02]  /*31a0*/  MUFU.EX2 R2, R2 ;  /* 0x0000000200027308 */ /* 0x000e240000000800 */
[----:B0-----:R-:W-:-:S06]  /*31b0*/  FADD.FTZ R2, R2, 1 ;  /* 0x3f80000002027421 */ /* 0x001fcc0000010000 */
[----:B------:R-:W0:Y:S01]  /*31c0*/  MUFU.RCP R2, R2 ;  /* 0x0000000200027308 */ /* 0x000e220000001000 */
[----:B------:R-:W-:Y:S01]  /*31d0*/  FADD.FTZ R58, R58, -R12 ;  /* 0x8000000c3a3a7221 */ /* 0x000fe20000010000 */
[----:B------:R1:W-:Y:S03]  /*31e0*/  STL [R1+0xe0], R26 ;  /* 0x0000e01a01007387 */ /* 0x0003e60000100800 */
[----:B-1----:R-:W-:Y:S01]  /*31f0*/  FMUL.FTZ R26, R13, R58 ;  /* 0x0000003a0d1a7220 */ /* 0x002fe20000410000 */
[----:B0-----:R-:W-:-:S03]  /*3200*/  FMUL.FTZ R27, R27, R2 ;  /* 0x000000021b1b7220 */ /* 0x001fc60000410000 */
[----:B------:R-:W-:Y:S01]  /*3210*/  FFMA.FTZ R26, R44, R26, R46 ;  /* 0x0000001a2c1a7223 */ /* 0x000fe2000001002e */
[----:B------:R-:W-:Y:S01]  /*3220*/  LEA R2, P0, R3, UR8, 0x1 ;  /* 0x0000000803027c11 */ /* 0x000fe2000f8008ff */
[----:B------:R0:W-:Y:S02]  /*3230*/  STL [R1+0xd8], R27 ;  /* 0x0000d81b01007387 */ /* 0x0001e40000100800 */
[----:B0-----:R-:W-:-:S06]  /*3240*/  FMUL.FTZ R27, R26, -1.4426950216293334961 ;  /* 0xbfb8aa3b1a1b7820 */ /* 0x001fcc0000410000 */
[----:B------:R-:W0:Y:S01]  /*3250*/  MUFU.EX2 R27, R27 ;  /* 0x0000001b001b7308 */ /* 0x000e220000000800 */
[----:B------:R-:W-:Y:S01]  /*3260*/  SHF.L.U32 R24, R24, 0x10, RZ ;  /* 0x0000001018187819 */ /* 0x000fe200000006ff */
[----:B0-----:R-:W-:-:S06]  /*3270*/  FADD.FTZ R27, R27, 1 ;  /* 0x3f8000001b1b7421 */ /* 0x001fcc0000010000 */
[----:B------:R-:W0:Y:S01]  /*3280*/  MUFU.RCP R27, R27 ;  /* 0x0000001b001b7308 */ /* 0x000e220000001000 */
[----:B------:R-:W-:-:S04]  /*3290*/  FADD.FTZ R24, -R12, R24 ;  /* 0x000000180c187221 */ /* 0x000fc80000010100 */
[----:B------:R-:W-:-:S04]  /*32a0*/  FMUL.FTZ R24, R13, R24 ;  /* 0x000000180d187220 */ /* 0x000fc80000410000 */
[----:B------:R-:W-:Y:S01]  /*32b0*/  FFMA.FTZ R24, R17, R24, R16 ;  /* 0x0000001811187223 */ /* 0x000fe20000010010 */
[----:B--2---:R-:W-:Y:S02]  /*32c0*/  LEA.HI.X R3, R3, UR9, R0, 0x1, P0 ;  /* 0x0000000903037c11 */ /* 0x004fe400080f0c00 */
[----:B------:R-:W2:Y:S04]  /*32d0*/  LDL.LU R0, [R1+0x80] ;  /* 0x0000800001007983 */ /* 0x000ea80000300800 */
[----:B------:R0:W-:Y:S02]  /*32e0*/  STL [R1+0x16c], R3 ;  /* 0x00016c0301007387 */ /* 0x0001e40000100800 */
[----:B0-----:R-:W-:Y:S01]  /*32f0*/  FMUL.FTZ R3, R26, R27 ;  /* 0x0000001b1a037220 */ /* 0x001fe20000410000 */
[----:B------:R-:W-:-:S06]  /*3300*/  FMUL.FTZ R26, R24, -1.4426950216293334961 ;  /* 0xbfb8aa3b181a7820 */ /* 0x000fcc0000410000 */
[----:B------:R-:W0:Y:S01]  /*3310*/  MUFU.EX2 R26, R26 ;  /* 0x0000001a001a7308 */ /* 0x000e220000000800 */
[----:B------:R-:W-:Y:S01]  /*3320*/  FADD.FTZ R57, R57, -R12 ;  /* 0x8000000c39397221 */ /* 0x000fe20000010000 */
[----:B0-----:R-:W-:-:S06]  /*3330*/  FADD.FTZ R26, R26, 1 ;  /* 0x3f8000001a1a7421 */ /* 0x001fcc0000010000 */
[----:B------:R-:W0:Y:S01]  /*3340*/  MUFU.RCP R26, R26 ;  /* 0x0000001a001a7308 */ /* 0x000e220000001000 */
[----:B------:R-:W-:Y:S01]  /*3350*/  FMUL.FTZ R57, R13, R57 ;  /* 0x000000390d397220 */ /* 0x000fe20000410000 */
[----:B------:R0:W-:Y:S03]  /*3360*/  STL [R1+0xd4], R3 ;  /* 0x0000d40301007387 */ /* 0x0001e60000100800 */
[----:B------:R-:W-:Y:S01]  /*3370*/  FFMA.FTZ R57, R45, R57, R47 ;  /* 0x000000392d397223 */ /* 0x000fe2000001002f */
[----:B------:R-:W3:Y:S01]  /*3380*/  LDL.LU R27, [R1+0x68] ;  /* 0x00006800011b7983 */ /* 0x000ee20000300800 */
[----:B0-----:R-:W-:Y:S02]  /*3390*/  FMUL.FTZ R3, R24, R26 ;  /* 0x0000001a18037220 */ /* 0x001fe40000410000 */
[----:B------:R-:W-:-:S06]  /*33a0*/  FMUL.FTZ R24, R57, -1.4426950216293334961 ;  /* 0xbfb8aa3b39187820 */ /* 0x000fcc0000410000 */
[----:B------:R-:W0:Y:S01]  /*33b0*/  MUFU.EX2 R24, R24 ;  /* 0x0000001800187308 */ /* 0x000e220000000800 */
[----:B------:R-:W-:Y:S01]  /*33c0*/  SHF.L.U32 R25, R25, 0x10, RZ ;  /* 0x0000001019197819 */ /* 0x000fe200000006ff */
[----:B0-----:R-:W-:-:S06]  /*33d0*/  FADD.FTZ R24, R24, 1 ;  /* 0x3f80000018187421 */ /* 0x001fcc0000010000 */
[----:B------:R-:W0:Y:S01]  /*33e0*/  MUFU.RCP R24, R24 ;  /* 0x0000001800187308 */ /* 0x000e220000001000 */
[----:B------:R-:W-:-:S04]  /*33f0*/  FADD.FTZ R25, -R12, R25 ;  /* 0x000000190c197221 */ /* 0x000fc80000010100 */
[----:B------:R-:W-:Y:S01]  /*3400*/  FMUL.FTZ R25, R13, R25 ;  /* 0x000000190d197220 */ /* 0x000fe20000410000 */
[----:B------:R0:W-:Y:S03]  /*3410*/  STL [R1+0xd0], R3 ;  /* 0x0000d00301007387 */ /* 0x0001e60000100800 */
[----:B------:R-:W-:Y:S01]  /*3420*/  FFMA.FTZ R25, R28, R25, R19 ;  /* 0x000000191c197223 */ /* 0x000fe20000010013 */
[----:B0-----:R-:W-:-:S03]  /*3430*/  FMUL.FTZ R3, R57, R24 ;  /* 0x0000001839037220 */ /* 0x001fc60000410000 */
[----:B------:R-:W-:-:S06]  /*3440*/  FMUL.FTZ R24, R25, -1.4426950216293334961 ;  /* 0xbfb8aa3b19187820 */ /* 0x000fcc0000410000 */
[----:B------:R-:W0:Y:S02]  /*3450*/  MUFU.EX2 R24, R24 ;  /* 0x0000001800187308 */ /* 0x000e240000000800 */
[----:B0-----:R-:W-:-:S06]  /*3460*/  FADD.FTZ R24, R24, 1 ;  /* 0x3f80000018187421 */ /* 0x001fcc0000010000 */
[----:B------:R-:W0:Y:S01]  /*3470*/  MUFU.RCP R24, R24 ;  /* 0x0000001800187308 */ /* 0x000e220000001000 */
[----:B------:R0:W-:Y:S02]  /*3480*/  STL [R1+0xc8], R3 ;  /* 0x0000c80301007387 */ /* 0x0001e40000100800 */
[----:B0-----:R-:W-:-:S05]  /*3490*/  FMUL.FTZ R3, R25, R24 ;  /* 0x0000001819037220 */ /* 0x001fca0000410000 */
[----:B------:R0:W-:Y:S04]  /*34a0*/  STL [R1+0xc4], R3 ;  /* 0x0000c40301007387 */ /* 0x0001e80000100800 */
[----:B0-----:R-:W4:Y:S01]  /*34b0*/  LDL.LU R3, [R1+0x64] ;  /* 0x0000640001037983 */ /* 0x001f220000300800 */
[----:B------:R-:W-:Y:S01]  /*34c0*/  FADD.FTZ R56, R56, -R12 ;  /* 0x8000000c38387221 */ /* 0x000fe20000010000 */
[----:B------:R-:W-:-:S03]  /*34d0*/  LEA R24, P0, R4, UR8, 0x1 ;  /* 0x0000000804187c11 */ /* 0x000fc6000f8008ff */
[----:B------:R-:W-:-:S04]  /*34e0*/  FMUL.FTZ R26, R13, R56 ;  /* 0x000000380d1a7220 */ /* 0x000fc80000410000 */
[----:B------:R-:W-:Y:S01]  /*34f0*/  FFMA.FTZ R26, R44, R26, R46 ;  /* 0x0000001a2c1a7223 */ /* 0x000fe2000001002e */
[----:B------:R-:W-:-:S05]  /*3500*/  SHF.L.U32 R22, R22, 0x10, RZ ;  /* 0x0000001016167819 */ /* 0x000fca00000006ff */
[----:B------:R-:W-:-:S04]  /*3510*/  FADD.FTZ R22, -R12, R22 ;  /* 0x000000160c167221 */ /* 0x000fc80000010100 */
[----:B------:R-:W-:-:S04]  /*3520*/  FMUL.FTZ R22, R13, R22 ;  /* 0x000000160d167220 */ /* 0x000fc80000410000 */
[----:B------:R-:W-:Y:S01]  /*3530*/  FFMA.FTZ R22, R17, R22, R16 ;  /* 0x0000001611167223 */ /* 0x000fe20000010010 */
[----:B--2---:R-:W-:Y:S01]  /*3540*/  LEA.HI.X R25, R4, UR9, R0, 0x1, P0 ;  /* 0x0000000904197c11 */ /* 0x004fe200080f0c00 */
[----:B------:R-:W-:Y:S01]  /*3550*/  FMUL.FTZ R4, R26, -1.4426950216293334961 ;  /* 0xbfb8aa3b1a047820 */ /* 0x000fe20000410000 */
[----:B------:R-:W2:Y:S05]  /*3560*/  LDL.LU R0, [R1+0x88] ;  /* 0x0000880001007983 */ /* 0x000eaa0000300800 */
[----:B------:R-:W0:Y:S02]  /*3570*/  MUFU.EX2 R4, R4 ;  /* 0x0000000400047308 */ /* 0x000e240000000800 */
[----:B0-----:R-:W-:-:S06]  /*3580*/  FADD.FTZ R4, R4, 1 ;  /* 0x3f80000004047421 */ /* 0x001fcc0000010000 */
[----:B------:R-:W0:Y:S02]  /*3590*/  MUFU.RCP R4, R4 ;  /* 0x0000000400047308 */ /* 0x000e240000001000 */
[----:B0-----:R-:W-:Y:S01]  /*35a0*/  FMUL.FTZ R26, R26, R4 ;  /* 0x000000041a1a7220 */ /* 0x001fe20000410000 */
[----:B------:R-:W-:-:S06]  /*35b0*/  FMUL.FTZ R4, R22, -1.4426950216293334961 ;  /* 0xbfb8aa3b16047820 */ /* 0x000fcc0000410000 */
[----:B------:R-:W0:Y:S01]  /*35c0*/  MUFU.EX2 R4, R4 ;  /* 0x0000000400047308 */ /* 0x000e220000000800 */
[----:B------:R3:W-:Y:S01]  /*35d0*/  STL [R1+0xc0], R26 ;  /* 0x0000c01a01007387 */ /* 0x0007e20000100800 */
[----:B0-----:R-:W-:-:S06]  /*35e0*/  FADD.FTZ R4, R4, 1 ;  /* 0x3f80000004047421 */ /* 0x001fcc0000010000 */
[----:B------:R-:W0:Y:S01]  /*35f0*/  MUFU.RCP R4, R4 ;  /* 0x0000000400047308 */ /* 0x000e220000001000 */
[----:B---3--:R-:W-:Y:S02]  /*3600*/  FADD.FTZ R26, R27, -R12 ;  /* 0x8000000c1b1a7221 */ /* 0x008fe40000010000 */
[----:B------:R-:W3:Y:S02]  /*3610*/  LDL.LU R27, [R1+0x60] ;  /* 0x00006000011b7983 */ /* 0x000ee40000300800 */
        /* <DEDUP_REMOVED lines=18> */
[----:B----4-:R-:W-:Y:S01]  /*3740*/  FADD.FTZ R22, R3, -R12 ;  /* 0x8000000c03167221 */ /* 0x010fe20000010000 */
[----:B0-----:R-:W-:-:S05]  /*3750*/  FMUL.FTZ R3, R23, R4 ;  /* 0x0000000417037220 */ /* 0x001fca0000410000 */
[----:B------:R0:W-:Y:S04]  /*3760*/  STL [R1+0xb0], R3 ;  /* 0x0000b00301007387 */ /* 0x0001e80000100800 */
[----:B0-----:R-:W4:Y:S01]  /*3770*/  LDL.LU R3, [R1+0x5c] ;  /* 0x00005c0001037983 */ /* 0x001f220000300800 */
[----:B------:R-:W-:-:S04]  /*3780*/  FMUL.FTZ R22, R13, R22 ;  /* 0x000000160d167220 */ /* 0x000fc80000410000 */
[----:B------:R-:W-:Y:S01]  /*3790*/  FFMA.FTZ R22, R44, R22, R46 ;  /* 0x000000162c167223 */ /* 0x000fe2000001002e */
[----:B------:R-:W-:-:S03]  /*37a0*/  LEA R4, P0, R5, UR8, 0x1 ;  /* 0x0000000805047c11 */ /* 0x000fc6000f8008ff */
        /* <DEDUP_REMOVED lines=13> */
[----:B------:R-:W0:Y:S02]  /*3880*/  MUFU.EX2 R22, R22 ;  /* 0x0000001600167308 */ /* 0x000e240000000800 */
[----:B0-----:R-:W-:-:S06]  /*3890*/  FADD.FTZ R22, R22, 1 ;  /* 0x3f80000016167421 */ /* 0x001fcc0000010000 */
[----:B------:R-:W0:Y:S01]  /*38a0*/  MUFU.RCP R22, R22 ;  /* 0x0000001600167308 */ /* 0x000e220000001000 */
[----:B------:R1:W-:Y:S04]  /*38b0*/  STL [R1+0xa8], R5 ;  /* 0x0000a80501007387 */ /* 0x0003e80000100800 */
[----:B-1----:R-:W2:Y:S01]  /*38c0*/  LDL.LU R5, [R1+0x58] ;  /* 0x0000580001057983 */ /* 0x002ea20000300800 */
[----:B0-----:R-:W-:Y:S01]  /*38d0*/  FMUL.FTZ R22, R20, R22 ;  /* 0x0000001614167220 */ /* 0x001fe20000410000 */
[----:B---3--:R-:W-:-:S04]  /*38e0*/  FADD.FTZ R23, R27, -R12 ;  /* 0x8000000c1b177221 */ /* 0x008fc80000010000 */
        /* <DEDUP_REMOVED lines=20> */
[----:B0-----:R-:W3:Y:S01]  /*3a30*/  LDL.LU R3, [R1+0x54] ;  /* 0x0000540001037983 */ /* 0x001ee20000300800 */
[----:B------:R-:W-:Y:S01]  /*3a40*/  FMUL.FTZ R22, R13, R22 ;  /* 0x000000160d167220 */ /* 0x000fe20000410000 */
[----:B------:R-:W-:-:S03]  /*3a50*/  LEA R20, P0, R6, UR8, 0x1 ;  /* 0x0000000806147c11 */ /* 0x000fc6000f8008ff */
        /* <DEDUP_REMOVED lines=17> */
[----:B-1----:R-:W-:Y:S02]  /*3b70*/  FADD.FTZ R22, R5, -R12 ;  /* 0x8000000c05167221 */ /* 0x002fe40000010000 */
[----:B------:R-:W4:Y:S02]  /*3b80*/  LDL.LU R5, [R1+0x50] ;  /* 0x0000500001057983 */ /* 0x000f240000300800 */
        /* <DEDUP_REMOVED lines=16> */
[----:B------:R-:W-:Y:S04]  /*3c90*/  STL [R1+0x88], R23 ;  /* 0x0000881701007387 */ /* 0x000fe80000100800 */
[----:B------:R3:W-:Y:S02]  /*3ca0*/  STL [R1+0x80], R22 ;  /* 0x0000801601007387 */ /* 0x0007e40000100800 */
[----:B---3--:R-:W-:Y:S01]  /*3cb0*/  FADD.FTZ R22, R3, -R12 ;  /* 0x8000000c03167221 */ /* 0x008fe20000010000 */
[----:B0-----:R-:W-:-:S05]  /*3cc0*/  FMUL.FTZ R3, R31, R6 ;  /* 0x000000061f037220 */ /* 0x001fca0000410000 */
[----:B------:R0:W-:Y:S04]  /*3cd0*/  STL [R1+0x74], R3 ;  /* 0x0000740301007387 */ /* 0x0001e80000100800 */
[----:B0-----:R-:W3:Y:S01]  /*3ce0*/  LDL.LU R3, [R1+0x4c] ;  /* 0x00004c0001037983 */ /* 0x001ee20000300800 */
[----:B------:R-:W-:-:S04]  /*3cf0*/  FMUL.FTZ R22, R13, R22 ;  /* 0x000000160d167220 */ /* 0x000fc80000410000 */
[----:B------:R-:W-:Y:S01]  /*3d00*/  FFMA.FTZ R6, R44, R22, R46 ;  /* 0x000000162c067223 */ /* 0x000fe2000001002e */
[----:B------:R-:W-:Y:S02]  /*3d10*/  LEA R22, P0, R7, UR8, 0x1 ;  /* 0x0000000807167c11 */ /* 0x000fe4000f8008ff */
        /* <DEDUP_REMOVED lines=16> */
[----:B----4-:R-:W-:Y:S02]  /*3e20*/  FADD.FTZ R7, R5, -R12 ;  /* 0x8000000c05077221 */ /* 0x010fe40000010000 */
[----:B------:R-:W4:Y:S02]  /*3e30*/  LDL.LU R5, [R1+0x48] ;  /* 0x0000480001057983 */ /* 0x000f240000300800 */
[----:B------:R-:W-:-:S04]  /*3e40*/  FMUL.FTZ R7, R13, R7 ;  /* 0x000000070d077220 */ /* 0x000fc80000410000 */
[----:B------:R-:W-:Y:S01]  /*3e50*/  FFMA.FTZ R7, R45, R7, R47 ;  /* 0x000000072d077223 */ /* 0x000fe2000001002f */
[----:B0-----:R-:W-:-:S03]  /*3e60*/  FMUL.FTZ R26, R34, R6 ;  /* 0x00000006221a7220 */ /* 0x001fc60000410000 */
[----:B------:R-:W-:-:S06]  /*3e70*/  FMUL.FTZ R6, R7, -1.4426950216293334961 ;  /* 0xbfb8aa3b07067820 */ /* 0x000fcc0000410000 */
[----:B------:R-:W0:Y:S01]  /*3e80*/  MUFU.EX2 R6, R6 ;  /* 0x0000000600067308 */ /* 0x000e220000000800 */
[----:B------:R1:W-:Y:S01]  /*3e90*/  STL [R1+0x68], R26 ;  /* 0x0000681a01007387 */ /* 0x0003e20000100800 */
[----:B------:R-:W-:-:S05]  /*3ea0*/  SHF.L.U32 R33, R33, 0x10, RZ ;  /* 0x0000001021217819 */ /* 0x000fca00000006ff */
[----:B------:R-:W-:Y:S01]  /*3eb0*/  FADD.FTZ R33, -R12, R33 ;  /* 0x000000210c217221 */ /* 0x000fe20000010100 */
[----:B0-----:R-:W-:-:S04]  /*3ec0*/  FADD.FTZ R6, R6, 1 ;  /* 0x3f80000006067421 */ /* 0x001fc80000010000 */
[----:B-1----:R0:W1:Y:S02]  /*3ed0*/  MUFU.RCP R26, R6 ;  /* 0x00000006001a7308 */ /* 0x0020640000001000 */
        /* <DEDUP_REMOVED lines=8> */
[----:B---3--:R-:W-:Y:S01]  /*3f60*/  FADD.FTZ R26, R3, -R12 ;  /* 0x8000000c031a7221 */ /* 0x008fe20000010000 */
[----:B0-----:R-:W-:-:S05]  /*3f70*/  FMUL.FTZ R3, R6, R7 ;  /* 0x0000000706037220 */ /* 0x001fca0000410000 */
[----:B------:R0:W-:Y:S04]  /*3f80*/  STL [R1+0x60], R3 ;  /* 0x0000600301007387 */ /* 0x0001e80000100800 */
[----:B0-----:R-:W3:Y:S01]  /*3f90*/  LDL.LU R3, [R1+0x44] ;  /* 0x0000440001037983 */ /* 0x001ee20000300800 */
[----:B------:R-:W-:-:S04]  /*3fa0*/  FMUL.FTZ R26, R13, R26 ;  /* 0x0000001a0d1a7220 */ /* 0x000fc80000410000 */
[----:B------:R-:W-:-:S04]  /*3fb0*/  FFMA.FTZ R6, R44, R26, R46 ;  /* 0x0000001a2c067223 */ /* 0x000fc8000001002e */
[----:B------:R-:W-:-:S06]  /*3fc0*/  FMUL.FTZ R7, R6, -1.4426950216293334961 ;  /* 0xbfb8aa3b06077820 */ /* 0x000fcc0000410000 */
[----:B------:R-:W0:Y:S01]  /*3fd0*/  MUFU.EX2 R7, R7 ;  /* 0x0000000700077308 */ /* 0x000e220000000800 */
[----:B------:R-:W-:Y:S02]  /*3fe0*/  LEA R26, P0, R8, UR8, 0x1 ;  /* 0x00000008081a7c11 */ /* 0x000fe4000f8008ff */
[----:B------:R-:W-:Y:S01]  /*3ff0*/  SHF.L.U32 R36, R36, 0x10, RZ ;  /* 0x0000001024247819 */ /* 0x000fe200000006ff */
[----:B0-----:R-:W-:-:S04]  /*4000*/  FADD.FTZ R7, R7, 1 ;  /* 0x3f80000007077421 */ /* 0x001fc80000010000 */
[----:B------:R-:W-:Y:S01]  /*4010*/  FADD.FTZ R36, -R12, R36 ;  /* 0x000000240c247221 */ /* 0x000fe20000010100 */
[----:B--2---:R-:W-:Y:S02]  /*4020*/  LEA.HI.X R27, R8, UR9, R0, 0x1, P0 ;  /* 0x00000009081b7c11 */ /* 0x004fe400080f0c00 */
[----:B------:R0:W1:Y:S01]  /*4030*/  MUFU.RCP R8, R7 ;  /* 0x0000000700087308 */ /* 0x0000620000001000 */
[----:B------:R-:W2:Y:S01]  /*4040*/  LDL.LU R0, [R1+0x9c] ;  /* 0x00009c0001007983 */ /* 0x000ea20000300800 */
[----:B0-----:R-:W-:-:S04]  /*4050*/  FMUL.FTZ R7, R13, R36 ;  /* 0x000000240d077220 */ /* 0x001fc80000410000 */
[----:B------:R-:W-:Y:S01]  /*4060*/  FFMA.FTZ R7, R17, R7, R16 ;  /* 0x0000000711077223 */ /* 0x000fe20000010010 */
[----:B-1----:R-:W-:-:S03]  /*4070*/  FMUL.FTZ R8, R6, R8 ;  /* 0x0000000806087220 */ /* 0x002fc60000410000 */
[----:B------:R-:W-:-:S06]  /*4080*/  FMUL.FTZ R6, R7, -1.4426950216293334961 ;  /* 0xbfb8aa3b07067820 */ /* 0x000fcc0000410000 */
[----:B------:R-:W0:Y:S01]  /*4090*/  MUFU.EX2 R6, R6 ;  /* 0x0000000600067308 */ /* 0x000e220000000800 */
[----:B------:R-:W-:Y:S04]  /*40a0*/  STL [R1+0x164], R26 ;  /* 0x0001641a01007387 */ /* 0x000fe80000100800 */
[----:B------:R-:W-:Y:S04]  /*40b0*/  STL [R1+0x160], R27 ;  /* 0x0001601b01007387 */ /* 0x000fe80000100800 */
[----:B------:R1:W-:Y:S01]  /*40c0*/  STL [R1+0x5c], R8 ;  /* 0x00005c0801007387 */ /* 0x0003e20000100800 */
[----:B0-----:R-:W-:-:S04]  /*40d0*/  FADD.FTZ R6, R6, 1 ;  /* 0x3f80000006067421 */ /* 0x001fc80000010000 */
[----:B-1----:R-:W0:Y:S02]  /*40e0*/  MUFU.RCP R8, R6 ;  /* 0x0000000600087308 */ /* 0x002e240000001000 */
[----:B0-----:R-:W-:Y:S01]  /*40f0*/  FMUL.FTZ R8, R7, R8 ;  /* 0x0000000807087220 */ /* 0x001fe20000410000 */
[----:B----4-:R-:W-:Y:S02]  /*4100*/  FADD.FTZ R6, R5, -R12 ;  /* 0x8000000c05067221 */ /* 0x010fe40000010000 */
[----:B------:R-:W4:Y:S02]  /*4110*/  LDL.LU R5, [R1+0x40] ;  /* 0x0000400001057983 */ /* 0x000f240000300800 */
[----:B------:R-:W-:-:S04]  /*4120*/  FMUL.FTZ R6, R13, R6 ;  /* 0x000000060d067220 */ /* 0x000fc80000410000 */
[----:B------:R-:W-:-:S04]  /*4130*/  FFMA.FTZ R6, R45, R6, R47 ;  /* 0x000000062d067223 */ /* 0x000fc8000001002f */
        /* <DEDUP_REMOVED lines=32> */
[----:B------:R-:W-:-:S04]  /*4340*/  LEA R30, P0, R9, UR8, 0x1 ;  /* 0x00000008091e7c11 */ /* 0x000fc8000f8008ff */
[----:B--2---:R-:W-:Y:S02]  /*4350*/  LEA.HI.X R31, R9, UR9, R0, 0x1, P0 ;  /* 0x00000009091f7c11 */ /* 0x004fe400080f0c00 */
[----:B------:R-:W2:Y:S01]  /*4360*/  LDL.LU R0, [R1+0xac] ;  /* 0x0000ac0001007983 */ /* 0x000ea20000300800 */
[----:B0-----:R-:W-:-:S03]  /*4370*/  FADD.FTZ R6, R6, 1 ;  /* 0x3f80000006067421 */ /* 0x001fc60000010000 */
[----:B------:R-:W-:Y:S03]  /*4380*/  STL [R1+0x154], R30 ;  /* 0x0001541e01007387 */ /* 0x000fe60000100800 */
[----:B------:R-:W0:Y:S01]  /*4390*/  MUFU.RCP R6, R6 ;  /* 0x0000000600067308 */ /* 0x000e220000001000 */
[----:B------:R-:W-:Y:S04]  /*43a0*/  STL [R1+0x150], R31 ;  /* 0x0001501f01007387 */ /* 0x000fe80000100800 */
[----:B------:R4:W-:Y:S01]  /*43b0*/  STL [R1+0x4c], R7 ;  /* 0x00004c0701007387 */ /* 0x0009e20000100800 */
[----:B0-----:R-:W-:Y:S01]  /*43c0*/  FMUL.FTZ R8, R8, R6 ;  /* 0x0000000608087220 */ /* 0x001fe20000410000 */
[----:B----4-:R-:W-:-:S02]  /*43d0*/  FADD.FTZ R7, R5, -R12 ;  /* 0x8000000c05077221 */ /* 0x010fc40000010000 */
[----:B------:R-:W4:Y:S02]  /*43e0*/  LDL.LU R5, [R1+0x38] ;  /* 0x0000380001057983 */ /* 0x000f240000300800 */
[----:B------:R-:W-:-:S04]  /*43f0*/  FMUL.FTZ R7, R13, R7 ;  /* 0x000000070d077220 */ /* 0x000fc80000410000 */
[----:B------:R-:W-:-:S04]  /*4400*/  FFMA.FTZ R7, R45, R7, R47 ;  /* 0x000000072d077223 */ /* 0x000fc8000001002f */
[----:B------:R-:W-:-:S06]  /*4410*/  FMUL.FTZ R6, R7, -1.4426950216293334961 ;  /* 0xbfb8aa3b07067820 */ /* 0x000fcc0000410000 */
[----:B------:R-:W0:Y:S01]  /*4420*/  MUFU.EX2 R6, R6 ;  /* 0x0000000600067308 */ /* 0x000e220000000800 */
[----:B------:R1:W-:Y:S01]  /*4430*/  STL [R1+0x48], R8 ;  /* 0x0000480801007387 */ /* 0x0003e20000100800 */
[----:B0-----:R-:W-:-:S06]  /*4440*/  FADD.FTZ R6, R6, 1 ;  /* 0x3f80000006067421 */ /* 0x001fcc0000010000 */
[----:B-1----:R0:W1:Y:S02]  /*4450*/  MUFU.RCP R8, R6 ;  /* 0x0000000600087308 */ /* 0x0020640000001000 */
[----:B0-----:R-:W-:-:S05]  /*4460*/  SHF.L.U32 R6, R38, 0x10, RZ ;  /* 0x0000001026067819 */ /* 0x001fca00000006ff */
[----:B------:R-:W-:-:S04]  /*4470*/  FADD.FTZ R6, -R12, R6 ;  /* 0x000000060c067221 */ /* 0x000fc80000010100 */
[----:B------:R-:W-:Y:S01]  /*4480*/  FMUL.FTZ R6, R13, R6 ;  /* 0x000000060d067220 */ /* 0x000fe20000410000 */
[----:B-1----:R-:W-:-:S03]  /*4490*/  FMUL.FTZ R8, R7, R8 ;  /* 0x0000000807087220 */ /* 0x002fc60000410000 */
[----:B------:R-:W-:-:S04]  /*44a0*/  FFMA.FTZ R6, R28, R6, R19 ;  /* 0x000000061c067223 */ /* 0x000fc80000010013 */
        /* <DEDUP_REMOVED lines=12> */
[----:B------:R-:W0:Y:S02]  /*4570*/  MUFU.EX2 R6, R6 ;  /* 0x0000000600067308 */ /* 0x000e240000000800 */
[----:B0-----:R-:W-:-:S06]  /*4580*/  FADD.FTZ R6, R6, 1 ;  /* 0x3f80000006067421 */ /* 0x001fcc0000010000 */
[----:B------:R0:W1:Y:S02]  /*4590*/  MUFU.RCP R8, R6 ;  /* 0x0000000600087308 */ /* 0x0000640000001000 */
[----:B0-----:R-:W-:-:S05]  /*45a0*/  SHF.L.U32 R6, R39, 0x10, RZ ;  /* 0x0000001027067819 */ /* 0x001fca00000006ff */
[----:B------:R-:W-:-:S04]  /*45b0*/  FADD.FTZ R6, -R12, R6 ;  /* 0x000000060c067221 */ /* 0x000fc80000010100 */
[----:B------:R-:W-:Y:S01]  /*45c0*/  FMUL.FTZ R6, R13, R6 ;  /* 0x000000060d067220 */ /* 0x000fe20000410000 */
[----:B-1----:R-:W-:-:S03]  /*45d0*/  FMUL.FTZ R8, R7, R8 ;  /* 0x0000000807087220 */ /* 0x002fc60000410000 */
[----:B------:R-:W-:-:S04]  /*45e0*/  FFMA.FTZ R6, R17, R6, R16 ;  /* 0x0000000611067223 */ /* 0x000fc80000010010 */
[----:B------:R-:W-:-:S06]  /*45f0*/  FMUL.FTZ R7, R6, -1.4426950216293334961 ;  /* 0xbfb8aa3b06077820 */ /* 0x000fcc0000410000 */
[----:B------:R-:W0:Y:S01]  /*4600*/  MUFU.EX2 R7, R7 ;  /* 0x0000000700077308 */ /* 0x000e220000000800 */
[----:B------:R-:W-:-:S04]  /*4610*/  LEA R32, P0, R10, UR8, 0x1 ;  /* 0x000000080a207c11 */ /* 0x000fc8000f8008ff */
[----:B--2---:R-:W-:Y:S02]  /*4620*/  LEA.HI.X R33, R10, UR9, R0, 0x1, P0 ;  /* 0x000000090a217c11 */ /* 0x004fe400080f0c00 */
[----:B------:R-:W2:Y:S04]  /*4630*/  LDL.LU R0, [R1+0xbc] ;  /* 0x0000bc0001007983 */ /* 0x000ea80000300800 */
[----:B------:R-:W-:Y:S04]  /*4640*/  STL [R1+0x15c], R32 ;  /* 0x00015c2001007387 */ /* 0x000fe80000100800 */
[----:B------:R-:W-:Y:S01]  /*4650*/  STL [R1+0x158], R33 ;  /* 0x0001582101007387 */ /* 0x000fe20000100800 */
[----:B0-----:R-:W-:-:S03]  /*4660*/  FADD.FTZ R7, R7, 1 ;  /* 0x3f80000007077421 */ /* 0x001fc60000010000 */
[----:B------:R0:W-:Y:S04]  /*4670*/  STL [R1+0x3c], R8 ;  /* 0x00003c0801007387 */ /* 0x0001e80000100800 */
[----:B------:R-:W2:Y:S01]  /*4680*/  LDL.LU R9, [R1+0x30] ;  /* 0x0000300001097983 */ /* 0x000ea20000300800 */
[----:B0-----:R4:W0:Y:S02]  /*4690*/  MUFU.RCP R8, R7 ;  /* 0x0000000700087308 */ /* 0x0018240000001000 */
[----:B----4-:R-:W-:-:S04]  /*46a0*/  FADD.FTZ R7, R5, -R12 ;  /* 0x8000000c05077221 */ /* 0x010fc80000010000 */
[----:B------:R-:W-:-:S04]  /*46b0*/  FMUL.FTZ R7, R13, R7 ;  /* 0x000000070d077220 */ /* 0x000fc80000410000 */
[----:B------:R-:W-:Y:S01]  /*46c0*/  FFMA.FTZ R7, R45, R7, R47 ;  /* 0x000000072d077223 */ /* 0x000fe2000001002f */
[----:B0-----:R-:W-:-:S03]  /*46d0*/  FMUL.FTZ R5, R6, R8 ;  /* 0x0000000806057220 */ /* 0x001fc60000410000 */
[----:B------:R-:W-:-:S06]  /*46e0*/  FMUL.FTZ R6, R7, -1.4426950216293334961 ;  /* 0xbfb8aa3b07067820 */ /* 0x000fcc0000410000 */
[----:B------:R-:W0:Y:S02]  /*46f0*/  MUFU.EX2 R6, R6 ;  /* 0x0000000600067308 */ /* 0x000e240000000800 */
[----:B0-----:R-:W-:-:S06]  /*4700*/  FADD.FTZ R6, R6, 1 ;  /* 0x3f80000006067421 */ /* 0x001fcc0000010000 */
[----:B------:R0:W1:Y:S02]  /*4710*/  MUFU.RCP R8, R6 ;  /* 0x0000000600087308 */ /* 0x0000640000001000 */
[----:B0-----:R-:W-:-:S05]  /*4720*/  SHF.L.U32 R6, R40, 0x10, RZ ;  /* 0x0000001028067819 */ /* 0x001fca00000006ff */
[----:B------:R-:W-:-:S04]  /*4730*/  FADD.FTZ R6, -R12, R6 ;  /* 0x000000060c067221 */ /* 0x000fc80000010100 */
[----:B------:R-:W-:Y:S01]  /*4740*/  FMUL.FTZ R6, R13, R6 ;  /* 0x000000060d067220 */ /* 0x000fe20000410000 */
[----:B------:R1:W-:Y:S03]  /*4750*/  STL [R1+0x38], R5 ;  /* 0x0000380501007387 */ /* 0x0003e60000100800 */
[----:B------:R-:W-:Y:S01]  /*4760*/  FFMA.FTZ R6, R28, R6, R19 ;  /* 0x000000061c067223 */ /* 0x000fe20000010013 */
[----:B-1----:R-:W-:-:S03]  /*4770*/  FMUL.FTZ R5, R7, R8 ;  /* 0x0000000807057220 */ /* 0x002fc60000410000 */
[----:B------:R-:W-:-:S06]  /*4780*/  FMUL.FTZ R7, R6, -1.4426950216293334961 ;  /* 0xbfb8aa3b06077820 */ /* 0x000fcc0000410000 */
[----:B------:R-:W0:Y:S02]  /*4790*/  MUFU.EX2 R7, R7 ;  /* 0x0000000700077308 */ /* 0x000e240000000800 */
[----:B0-----:R-:W-:-:S06]  /*47a0*/  FADD.FTZ R7, R7, 1 ;  /* 0x3f80000007077421 */ /* 0x001fcc0000010000 */
[----:B------:R-:W0:Y:S01]  /*47b0*/  MUFU.RCP R7, R7 ;  /* 0x0000000700077308 */ /* 0x000e220000001000 */
[----:B------:R1:W-:Y:S01]  /*47c0*/  STL [R1+0x4], R5 ;  /* 0x0000040501007387 */ /* 0x0003e20000100800 */
[----:B---3--:R-:W-:Y:S01]  /*47d0*/  FADD.FTZ R8, R3, -R12 ;  /* 0x8000000c03087221 */ /* 0x008fe20000010000 */
[----:B0-----:R-:W-:-:S05]  /*47e0*/  FMUL.FTZ R3, R6, R7 ;  /* 0x0000000706037220 */ /* 0x001fca0000410000 */
[----:B------:R0:W-:Y:S04]  /*47f0*/  STL [R1], R3 ;  /* 0x0000000301007387 */ /* 0x0001e80000100800 */
[----:B-1----:R-:W3:Y:S04]  /*4800*/  LDL.LU R5, [R1+0x2c] ;  /* 0x00002c0001057983 */ /* 0x002ee80000300800 */
[----:B0-----:R-:W4:Y:S04]  /*4810*/  LDL.LU R3, [R1+0xcc] ;  /* 0x0000cc0001037983 */ /* 0x001f280000300800 */
[----:B------:R-:W4:Y:S01]  /*4820*/  LDL.LU R26, [R1+0x28] ;  /* 0x00002800011a7983 */ /* 0x000f220000300800 */
[----:B------:R-:W-:-:S04]  /*4830*/  FMUL.FTZ R8, R13, R8 ;  /* 0x000000080d087220 */ /* 0x000fc80000410000 */
[----:B------:R-:W-:-:S04]  /*4840*/  FFMA.FTZ R6, R44, R8, R46 ;  /* 0x000000082c067223 */ /* 0x000fc8000001002e */
[----:B------:R-:W-:-:S06]  /*4850*/  FMUL.FTZ R7, R6, -1.4426950216293334961 ;  /* 0xbfb8aa3b06077820 */ /* 0x000fcc0000410000 */
[----:B------:R-:W0:Y:S01]  /*4860*/  MUFU.EX2 R7, R7 ;  /* 0x0000000700077308 */ /* 0x000e220000000800 */
[----:B------:R-:W-:Y:S01]  /*4870*/  SHF.L.U32 R8, R41, 0x10, RZ ;  /* 0x0000001029087819 */ /* 0x000fe200000006ff */
[----:B0-----:R-:W-:-:S06]  /*4880*/  FADD.FTZ R7, R7, 1 ;  /* 0x3f80000007077421 */ /* 0x001fcc0000010000 */
[----:B------:R-:W0:Y:S01]  /*4890*/  MUFU.RCP R7, R7 ;  /* 0x0000000700077308 */ /* 0x000e220000001000 */
[----:B------:R-:W-:Y:S01]  /*48a0*/  FADD.FTZ R8, -R12, R8 ;  /* 0x000000080c087221 */ /* 0x000fe20000010100 */
[----:B------:R-:W-:-:S03]  /*48b0*/  LEA R10, P0, R11, UR8, 0x1 ;  /* 0x000000080b0a7c11 */ /* 0x000fc6000f8008ff */
[----:B------:R-:W-:-:S04]  /*48c0*/  FMUL.FTZ R8, R13, R8 ;  /* 0x000000080d087220 */ /* 0x000fc80000410000 */
[----:B------:R-:W-:Y:S01]  /*48d0*/  FFMA.FTZ R8, R17, R8, R16 ;  /* 0x0000000811087223 */ /* 0x000fe20000010010 */
[----:B--2---:R-:W-:Y:S01]  /*48e0*/  LEA.HI.X R11, R11, UR9, R0, 0x1, P0 ;  /* 0x000000090b0b7c11 */ /* 0x004fe200080f0c00 */
[----:B0-----:R-:W-:Y:S02]  /*48f0*/  FMUL.FTZ R0, R6, R7 ;  /* 0x0000000706007220 */ /* 0x001fe40000410000 */
[----:B------:R-:W-:-:S06]  /*4900*/  FMUL.FTZ R6, R8, -1.4426950216293334961 ;  /* 0xbfb8aa3b08067820 */ /* 0x000fcc0000410000 */
[----:B------:R-:W0:Y:S01]  /*4910*/  MUFU.EX2 R6, R6 ;  /* 0x0000000600067308 */ /* 0x000e220000000800 */
[----:B------:R-:W-:Y:S01]  /*4920*/  LEA R34, P0, R52, UR8, 0x1 ;  /* 0x0000000834227c11 */ /* 0x000fe2000f8008ff */
[----:B0-----:R-:W-:-:S06]  /*4930*/  FADD.FTZ R6, R6, 1 ;  /* 0x3f80000006067421 */ /* 0x001fcc0000010000 */
[----:B------:R0:W1:Y:S02]  /*4940*/  MUFU.RCP R7, R6 ;  /* 0x0000000600077308 */ /* 0x0000640000001000 */
[----:B0-----:R-:W-:-:S04]  /*4950*/  FADD.FTZ R6, R9, -R12 ;  /* 0x8000000c09067221 */ /* 0x001fc80000010000 */
[----:B------:R-:W-:-:S04]  /*4960*/  FMUL.FTZ R6, R13, R6 ;  /* 0x000000060d067220 */ /* 0x000fc80000410000 */
[----:B------:R-:W-:Y:S01]  /*4970*/  FFMA.FTZ R6, R45, R6, R47 ;  /* 0x000000062d067223 */ /* 0x000fe2000001002f */
[----:B-1----:R-:W-:-:S03]  /*4980*/  FMUL.FTZ R8, R8, R7 ;  /* 0x0000000708087220 */ /* 0x002fc60000410000 */
        /* <DEDUP_REMOVED lines=13> */
[----:B---3--:R-:W-:Y:S02]  /*4a60*/  FADD.FTZ R43, R5, -R12 ;  /* 0x8000000c052b7221 */ /* 0x008fe40000010000 */
[----:B------:R-:W2:Y:S01]  /*4a70*/  LDL.LU R5, [R1+0x20] ;  /* 0x0000200001057983 */ /* 0x000ea20000300800 */
[----:B----4-:R-:W-:-:S03]  /*4a80*/  LEA.HI.X R35, R52, UR9, R3, 0x1, P0 ;  /* 0x0000000934237c11 */ /* 0x010fc600080f0c03 */
[----:B------:R-:W3:Y:S01]  /*4a90*/  LDL.LU R3, [R1+0xdc] ;  /* 0x0000dc0001037983 */ /* 0x000ee20000300800 */
[----:B------:R-:W-:Y:S01]  /*4aa0*/  FMUL.FTZ R43, R13, R43 ;  /* 0x0000002b0d2b7220 */ /* 0x000fe20000410000 */
[----:B0-----:R-:W-:Y:S01]  /*4ab0*/  FMUL.FTZ R7, R7, R9 ;  /* 0x0000000907077220 */ /* 0x001fe20000410000 */
[----:B------:R-:W-:Y:S01]  /*4ac0*/  SHF.L.U32 R36, R48, 0x10, RZ ;  /* 0x0000001030247819 */ /* 0x000fe200000006ff */
[----:B------:R-:W4:Y:S01]  /*4ad0*/  LDL.LU R30, [R1+0x1c] ;  /* 0x00001c00011e7983 */ /* 0x000f220000300800 */
[----:B------:R-:W-:-:S03]  /*4ae0*/  FFMA.FTZ R43, R44, R43, R46 ;  /* 0x0000002b2c2b7223 */ /* 0x000fc6000001002e */
[----:B------:R-:W-:Y:S01]  /*4af0*/  FADD.FTZ R36, -R12, R36 ;  /* 0x000000240c247221 */ /* 0x000fe20000010100 */
[----:B------:R-:W-:Y:S01]  /*4b00*/  FMUL.FTZ R9, R43, -1.4426950216293334961 ;  /* 0xbfb8aa3b2b097820 */ /* 0x000fe20000410000 */
[----:B------:R-:W4:Y:S05]  /*4b10*/  LDL.LU R27, [R1+0xec] ;  /* 0x0000ec00011b7983 */ /* 0x000f2a0000300800 */
        /* <DEDUP_REMOVED lines=10> */
[----:B0-----:R-:W-:Y:S01]  /*4bc0*/  FADD.FTZ R9, R26, -R12 ;  /* 0x8000000c1a097221 */ /* 0x001fe20000010000 */
[----:B------:R-:W-:Y:S01]  /*4bd0*/  SHF.L.U32 R37, R49, 0x10, RZ ;  /* 0x0000001031257819 */ /* 0x000fe200000006ff */
[----:B------:R-:W4:Y:S02]  /*4be0*/  LDL.LU R26, [R1+0x14] ;  /* 0x00001400011a7983 */ /* 0x000f240000300800 */
[----:B------:R-:W-:-:S04]  /*4bf0*/  FMUL.FTZ R9, R13, R9 ;  /* 0x000000090d097220 */ /* 0x000fc80000410000 */
        /* <DEDUP_REMOVED lines=13> */
[----:B------:R-:W0:Y:S02]  /*4cd0*/  MUFU.RCP R36, R36 ;  /* 0x0000002400247308 */ /* 0x000e240000001000 */
[----:B0-----:R-:W-:Y:S01]  /*4ce0*/  FMUL.FTZ R42, R42, R36 ;  /* 0x000000242a2a7220 */ /* 0x001fe20000410000 */
[----:B------:R-:W-:Y:S01]  /*4cf0*/  LEA R36, P0, R53, UR8, 0x1 ;  /* 0x0000000835247c11 */ /* 0x000fe2000f8008ff */
[----:B--2---:R-:W-:Y:S02]  /*4d00*/  FADD.FTZ R51, R5, -R12 ;  /* 0x8000000c05337221 */ /* 0x004fe40000010000 */
[----:B------:R-:W2:Y:S01]  /*4d10*/  LDL.LU R5, [R1+0xf0] ;  /* 0x0000f00001057983 */ /* 0x000ea20000300800 */
[----:B---3--:R-:W-:-:S03]  /*4d20*/  LEA.HI.X R37, R53, UR9, R3, 0x1, P0 ;  /* 0x0000000935257c11 */ /* 0x008fc600080f0c03 */
[----:B------:R-:W3:Y:S01]  /*4d30*/  LDL.LU R3, [R1+0xf4] ;  /* 0x0000f40001037983 */ /* 0x000ee20000300800 */
        /* <DEDUP_REMOVED lines=13> */
[----:B----4-:R-:W-:Y:S02]  /*4e10*/  FADD.FTZ R39, R30, -R12 ;  /* 0x8000000c1e277221 */ /* 0x010fe40000010000 */
[----:B------:R-:W4:Y:S01]  /*4e20*/  LDL.LU R30, [R1+0x10] ;  /* 0x00001000011e7983 */ /* 0x000f220000300800 */
[----:B0-----:R-:W-:-:S06]  /*4e30*/  FADD.FTZ R38, R38, 1 ;  /* 0x3f80000026267421 */ /* 0x001fcc0000010000 */
[----:B------:R-:W0:Y:S01]  /*4e40*/  MUFU.RCP R38, R38 ;  /* 0x0000002600267308 */ /* 0x000e220000001000 */
[----:B------:R-:W-:-:S04]  /*4e50*/  FMUL.FTZ R39, R13, R39 ;  /* 0x000000270d277220 */ /* 0x000fc80000410000 */
[----:B------:R-:W-:Y:S01]  /*4e60*/  FFMA.FTZ R49, R45, R39, R47 ;  /* 0x000000272d317223 */ /* 0x000fe2000001002f */
[----:B0-----:R-:W-:-:S03]  /*4e70*/  FMUL.FTZ R52, R52, R38 ;  /* 0x0000002634347220 */ /* 0x001fc60000410000 */
[----:B------:R-:W-:-:S06]  /*4e80*/  FMUL.FTZ R38, R49, -1.4426950216293334961 ;  /* 0xbfb8aa3b31267820 */ /* 0x000fcc0000410000 */
[----:B------:R-:W0:Y:S01]  /*4e90*/  MUFU.EX2 R38, R38 ;  /* 0x0000002600267308 */ /* 0x000e220000000800 */
[----:B------:R-:W-:Y:S02]  /*4ea0*/  SHF.L.U32 R39, R27, 0x10, RZ ;  /* 0x000000101b277819 */ /* 0x000fe400000006ff */
[----:B------:R-:W4:Y:S01]  /*4eb0*/  LDL.LU R27, [R1+0xfc] ;  /* 0x0000fc00011b7983 */ /* 0x000f220000300800 */
        /* <DEDUP_REMOVED lines=10> */
[----:B------:R-:W-:Y:S02]  /*4f60*/  FADD.FTZ R56, R26, -R12 ;  /* 0x8000000c1a387221 */ /* 0x000fe40000010000 */
[----:B------:R-:W4:Y:S01]  /*4f70*/  LDL.LU R26, [R1+0x8] ;  /* 0x00000800011a7983 */ /* 0x000f220000300800 */
[----:B0-----:R-:W-:Y:S01]  /*4f80*/  FMUL.FTZ R50, R50, R38 ;  /* 0x0000002632327220 */ /* 0x001fe20000410000 */
[----:B------:R-:W-:-:S04]  /*4f90*/  LEA R38, P0, R54, UR8, 0x1 ;  /* 0x0000000836267c11 */ /* 0x000fc8000f8008ff */
[----:B--2---:R-:W-:Y:S02]  /*4fa0*/  LEA.HI.X R39, R54, UR9, R5, 0x1, P0 ;  /* 0x0000000936277c11 */ /* 0x004fe400080f0c05 */
[----:B------:R-:W2:Y:S01]  /*4fb0*/  LDL.LU R5, [R1+0xf8] ;  /* 0x0000f80001057983 */ /* 0x000ea20000300800 */
[----:B---3--:R-:W-:-:S03]  /*4fc0*/  SHF.L.U32 R41, R3, 0x10, RZ ;  /* 0x0000001003297819 */ /* 0x008fc600000006ff */
[----:B------:R-:W3:Y:S01]  /*4fd0*/  LDL.LU R3, [R1+0x6c] ;  /* 0x00006c0001037983 */ /* 0x000ee20000300800 */
[C---:B------:R-:W-:Y:S01]  /*4fe0*/  FMUL.FTZ R56, R13.reuse, R56 ;  /* 0x000000380d387220 */ /* 0x040fe20000410000 */
[----:B------:R-:W-:Y:S02]  /*4ff0*/  FADD.FTZ R41, -R12, R41 ;  /* 0x000000290c297221 */ /* 0x000fe40000010100 */
[----:B------:R-:W2:Y:S01]  /*5000*/  LDL.LU R32, [R1+0x100] ;  /* 0x0001000001207983 */ /* 0x000ea20000300800 */
[----:B------:R-:W-:Y:S01]  /*5010*/  FFMA.FTZ R56, R44, R56, R46 ;  /* 0x000000382c387223 */ /* 0x000fe2000001002e */
[----:B------:R-:W-:Y:S02]  /*5020*/  FMUL.FTZ R41, R13, R41 ;  /* 0x000000290d297220 */ /* 0x000fe40000410000 */
[----:B------:R-:W2:Y:S01]  /*5030*/  LDL.LU R31, [R1+0xc] ;  /* 0x00000c00011f7983 */ /* 0x000ea20000300800 */
        /* <DEDUP_REMOVED lines=32> */
[----:B---3--:R-:W-:-:S04]  /*5240*/  LEA R40, P0, R3, UR8, 0x1 ;  /* 0x0000000803287c11 */ /* 0x008fc8000f8008ff */
[----:B--2---:R-:W-:Y:S02]  /*5250*/  LEA.HI.X R41, R3, UR9, R5, 0x1, P0 ;  /* 0x0000000903297c11 */ /* 0x004fe400080f0c05 */
[----:B------:R-:W2:Y:S04]  /*5260*/  LDL.LU R5, [R1+0x110] ;  /* 0x0001100001057983 */ /* 0x000ea80000300800 */
        /* <DEDUP_REMOVED lines=15> */
[----:B------:R0:W1:Y:S02]  /*5360*/  MUFU.RCP R59, R58 ;  /* 0x0000003a003b7308 */ /* 0x0000640000001000 */
[----:B0-----:R-:W-:Y:S02]  /*5370*/  FADD.FTZ R58, R31, -R12 ;  /* 0x8000000c1f3a7221 */ /* 0x001fe40000010000 */
[----:B------:R-:W3:Y:S02]  /*5380*/  LDL.LU R31, [R1+0x108] ;  /* 0x00010800011f7983 */ /* 0x000ee40000300800 */
[----:B------:R-:W-:-:S04]  /*5390*/  FMUL.FTZ R58, R13, R58 ;  /* 0x0000003a0d3a7220 */ /* 0x000fc80000410000 */
[----:B------:R-:W-:Y:S01]  /*53a0*/  FFMA.FTZ R58, R44, R58, R46 ;  /* 0x0000003a2c3a7223 */ /* 0x000fe2000001002e */
[----:B----4-:R-:W-:Y:S01]  /*53b0*/  FADD.FTZ R46, R30, -R12 ;  /* 0x8000000c1e2e7221 */ /* 0x010fe20000010000 */
[----:B-1----:R-:W-:Y:S01]  /*53c0*/  FMUL.FTZ R44, R60, R59 ;  /* 0x0000003b3c2c7220 */ /* 0x002fe20000410000 */
[----:B------:R-:W4:Y:S02]  /*53d0*/  LDL.LU R30, [R1+0x7c] ;  /* 0x00007c00011e7983 */ /* 0x000f240000300800 */
[----:B------:R-:W-:-:S04]  /*53e0*/  FMUL.FTZ R46, R13, R46 ;  /* 0x0000002e0d2e7220 */ /* 0x000fc80000410000 */
[----:B------:R-:W-:Y:S01]  /*53f0*/  FFMA.FTZ R59, R45, R46, R47 ;  /* 0x0000002e2d3b7223 */ /* 0x000fe2000001002f */
[----:B------:R-:W-:-:S05]  /*5400*/  SHF.L.U32 R46, R27, 0x10, RZ ;  /* 0x000000101b2e7819 */ /* 0x000fca00000006ff */
[----:B------:R-:W-:-:S04]  /*5410*/  FADD.FTZ R46, -R12, R46 ;  /* 0x0000002e0c2e7221 */ /* 0x000fc80000010100 */
[----:B------:R-:W-:-:S04]  /*5420*/  FMUL.FTZ R46, R13, R46 ;  /* 0x0000002e0d2e7220 */ /* 0x000fc80000410000 */
[----:B------:R-:W-:Y:S01]  /*5430*/  FFMA.FTZ R46, R17, R46, R16 ;  /* 0x0000002e112e7223 */ /* 0x000fe20000010010 */
[----:B------:R-:W-:-:S06]  /*5440*/  FMUL.FTZ R17, R58, -1.4426950216293334961 ;  /* 0xbfb8aa3b3a117820 */ /* 0x000fcc0000410000 */
[----:B------:R-:W-:Y:S01]  /*5450*/  MUFU.EX2 R17, R17 ;  /* 0x0000001100117308 */ /* 0x000fe20000000800 */
[----:B------:R-:W-:-:S04]  /*5460*/  FADD.FTZ R16, R26, -R12 ;  /* 0x8000000c1a107221 */ /* 0x000fc80000010000 */
[----:B------:R-:W-:-:S04]  /*5470*/  FMUL.FTZ R16, R13, R16 ;  /* 0x000000100d107220 */ /* 0x000fc80000410000 */
[----:B------:R-:W-:Y:S01]  /*5480*/  FFMA.FTZ R45, R45, R16, R47 ;  /* 0x000000102d2d7223 */ /* 0x000fe2000001002f */
[----:B--2---:R-:W-:Y:S02]  /*5490*/  SHF.L.U32 R61, R5, 0x10, RZ ;  /* 0x00000010053d7819 */ /* 0x004fe400000006ff */
[----:B------:R-:W2:Y:S03]  /*54a0*/  LDL.LU R5, [R1+0x78] ;  /* 0x0000780001057983 */ /* 0x000ea60000300800 */
[----:B------:R-:W-:Y:S01]  /*54b0*/  FADD.FTZ R61, -R12, R61 ;  /* 0x0000003d0c3d7221 */ /* 0x000fe20000010100 */
[----:B---3--:R-:W-:Y:S02]  /*54c0*/  SHF.L.U32 R16, R3, 0x10, RZ ;  /* 0x0000001003107819 */ /* 0x008fe400000006ff */
[----:B------:R-:W3:Y:S01]  /*54d0*/  LDL.LU R3, [R1+0xe4] ;  /* 0x0000e40001037983 */ /* 0x000ee20000300800 */
[----:B------:R-:W-:-:S02]  /*54e0*/  FMUL.FTZ R61, R13, R61 ;  /* 0x0000003d0d3d7220 */ /* 0x000fc40000410000 */
[----:B------:R-:W-:Y:S01]  /*54f0*/  FADD.FTZ R16, -R12, R16 ;  /* 0x000000100c107221 */ /* 0x000fe20000010100 */
[----:B------:R-:W3:Y:S01]  /*5500*/  LDL.LU R27, [R1+0xd8] ;  /* 0x0000d800011b7983 */ /* 0x000ee20000300800 */
[----:B------:R-:W-:Y:S02]  /*5510*/  FFMA.FTZ R61, R28, R61, R19 ;  /* 0x0000003d1c3d7223 */ /* 0x000fe40000010013 */
[----:B------:R-:W-:Y:S01]  /*5520*/  FMUL.FTZ R16, R13, R16 ;  /* 0x000000100d107220 */ /* 0x000fe20000410000 */
[----:B------:R-:W3:Y:S01]  /*5530*/  LDL.LU R26, [R1+0xe0] ;  /* 0x0000e000011a7983 */ /* 0x000ee20000300800 */
[----:B------:R-:W-:-:S03]  /*5540*/  FMUL.FTZ R12, R61, -1.4426950216293334961 ;  /* 0xbfb8aa3b3d0c7820 */ /* 0x000fc60000410000 */
[----:B------:R-:W3:Y:S03]  /*5550*/  LDL.LU R33, [R1+0xd0] ;  /* 0x0000d00001217983 */ /* 0x000ee60000300800 */
[----:B------:R-:W0:Y:S01]  /*5560*/  MUFU.EX2 R12, R12 ;  /* 0x0000000c000c7308 */ /* 0x000e220000000800 */
[----:B------:R-:W3:Y:S01]  /*5570*/  LDL.LU R32, [R1+0xd4] ;  /* 0x0000d40001207983 */ /* 0x000ee20000300800 */
[----:B0-----:R-:W-:-:S06]  /*5580*/  FADD.FTZ R12, R12, 1 ;  /* 0x3f8000000c0c7421 */ /* 0x001fcc0000010000 */
[----:B------:R0:W-:Y:S02]  /*5590*/  MUFU.RCP R13, R12 ;  /* 0x0000000c000d7308 */ /* 0x0001e40000001000 */
[----:B0-----:R-:W-:Y:S02]  /*55a0*/  FADD.FTZ R12, R17, 1 ;  /* 0x3f800000110c7421 */ /* 0x001fe40000010000 */
[----:B------:R-:W3:Y:S01]  /*55b0*/  LDL.LU R17, [R1+0x104] ;  /* 0x0001040001117983 */ /* 0x000ee20000300800 */
[----:B------:R-:W-:Y:S01]  /*55c0*/  FFMA.FTZ R19, R28, R16, R19 ;  /* 0x000000101c137223 */ /* 0x000fe20000010013 */
[----:B------:R-:W-:-:S06]  /*55d0*/  FMUL.FTZ R28, R46, -1.4426950216293334961 ;  /* 0xbfb8aa3b2e1c7820 */ /* 0x000fcc0000410000 */
[----:B------:R-:W0:Y:S01]  /*55e0*/  MUFU.EX2 R28, R28 ;  /* 0x0000001c001c7308 */ /* 0x000e220000000800 */
[----:B------:R-:W-:Y:S01]  /*55f0*/  FMUL.FTZ R16, R19, -1.4426950216293334961 ;  /* 0xbfb8aa3b13107820 */ /* 0x000fe20000410000 */
[----:B------:R-:W-:-:S06]  /*5600*/  FMUL.FTZ R60, R59, -1.4426950216293334961 ;  /* 0xbfb8aa3b3b3c7820 */ /* 0x000fcc0000410000 */
[----:B------:R-:W1:Y:S08]  /*5610*/  MUFU.EX2 R16, R16 ;  /* 0x0000001000107308 */ /* 0x000e700000000800 */
[----:B------:R-:W1:Y:S01]  /*5620*/  MUFU.RCP R12, R12 ;  /* 0x0000000c000c7308 */ /* 0x000e620000001000 */
[----:B0-----:R-:W-:-:S07]  /*5630*/  FADD.FTZ R28, R28, 1 ;  /* 0x3f8000001c1c7421 */ /* 0x001fce0000010000 */
[----:B------:R-:W0:Y:S01]  /*5640*/  MUFU.EX2 R60, R60 ;  /* 0x0000003c003c7308 */ /* 0x000e220000000800 */
[----:B-1----:R-:W-:-:S07]  /*5650*/  FADD.FTZ R16, R16, 1 ;  /* 0x3f80000010107421 */ /* 0x002fce0000010000 */
[----:B------:R-:W1:Y:S01]  /*5660*/  MUFU.RCP R28, R28 ;  /* 0x0000001c001c7308 */ /* 0x000e620000001000 */
[----:B------:R-:W-:Y:S01]  /*5670*/  FMUL.FTZ R58, R58, R12 ;  /* 0x0000000c3a3a7220 */ /* 0x000fe20000410000 */
[----:B------:R-:W-:Y:S01]  /*5680*/  FMUL.FTZ R61, R61, R13 ;  /* 0x0000000d3d3d7220 */ /* 0x000fe20000410000 */
[----:B0-----:R-:W-:-:S05]  /*5690*/  FADD.FTZ R47, R60, 1 ;  /* 0x3f8000003c2f7421 */ /* 0x001fca0000010000 */
[----:B------:R2:W0:Y:S01]  /*56a0*/  MUFU.RCP R60, R16 ;  /* 0x00000010003c7308 */ /* 0x0004220000001000 */
[----:B----4-:R-:W-:-:S04]  /*56b0*/  LEA R12, P0, R30, UR8, 0x1 ;  /* 0x000000081e0c7c11 */ /* 0x010fc8000f8008ff */
[----:B------:R-:W-:Y:S02]  /*56c0*/  LEA.HI.X R13, R30, UR9, R31, 0x1, P0 ;  /* 0x000000091e0d7c11 */ /* 0x000fe400080f0c1f */
[----:B------:R-:W4:Y:S01]  /*56d0*/  LDL.LU R31, [R1+0xc4] ;  /* 0x0000c400011f7983 */ /* 0x000f220000300800 */
[----:B-1----:R-:W-:-:S03]  /*56e0*/  FMUL.FTZ R28, R46, R28 ;  /* 0x0000001c2e1c7220 */ /* 0x002fc60000410000 */
[----:B------:R-:W4:Y:S01]  /*56f0*/  LDL.LU R30, [R1+0xc8] ;  /* 0x0000c800011e7983 */ /* 0x000f220000300800 */
[----:B--2---:R-:W-:-:S04]  /*5700*/  LEA R16, P1, R5, UR8, 0x1 ;  /* 0x0000000805107c11 */ /* 0x004fc8000f8208ff */
[----:B---3--:R-:W-:Y:S01]  /*5710*/  LEA.HI.X R17, R5, UR9, R17, 0x1, P1 ;  /* 0x0000000905117c11 */ /* 0x008fe200088f0c11 */
[----:B------:R-:W1:Y:S01]  /*5720*/  MUFU.RCP R47, R47 ;  /* 0x0000002f002f7308 */ /* 0x000e620000001000 */
[----:B------:R-:W2:Y:S04]  /*5730*/  LDL.LU R5, [R1+0xb8] ;  /* 0x0000b80001057983 */ /* 0x000ea80000300800 */
[----:B------:R3:W-:Y:S01]  /*5740*/  STG.E.U16 desc[UR6][R14.64], R18 ;  /* 0x000000120e007986 */ /* 0x0007e2000c101506 */
[----:B0-----:R-:W-:-:S03]  /*5750*/  FMUL.FTZ R60, R19, R60 ;  /* 0x0000003c133c7220 */ /* 0x001fc60000410000 */
[----:B------:R0:W-:Y:S01]  /*5760*/  STG.E.U16 desc[UR6][R14.64+0x4], R29 ;  /* 0x0000041d0e007986 */ /* 0x0001e2000c101506 */
[----:B------:R-:W-:Y:S01]  /*5770*/  F2FP.BF16.F32.PACK_AB R8, R8, R0 ;  /* 0x000000000808723e */ /* 0x000fe200000010ff */
[----:B------:R-:W-:Y:S02]  /*5780*/  ULDC.64 UR8, c[0x0][0x238] ;  /* 0x00008e0000087ab9 */ /* 0x000fe40000000a00 */
[----:B------:R-:W3:Y:S01]  /*5790*/  LDL.LU R46, [R1+0xe8] ;  /* 0x0000e800012e7983 */ /* 0x000ee20000300800 */
[----:B-1----:R-:W-:Y:S01]  /*57a0*/  FMUL.FTZ R47, R59, R47 ;  /* 0x0000002f3b2f7220 */ /* 0x002fe20000410000 */
[----:B------:R-:W-:-:S06]  /*57b0*/  FMUL.FTZ R59, R45, -1.4426950216293334961 ;  /* 0xbfb8aa3b2d3b7820 */ /* 0x000fcc0000410000 */
[----:B------:R-:W1:Y:S02]  /*57c0*/  MUFU.EX2 R59, R59 ;  /* 0x0000003b003b7308 */ /* 0x000e640000000800 */
[----:B-1----:R-:W-:-:S06]  /*57d0*/  FADD.FTZ R59, R59, 1 ;  /* 0x3f8000003b3b7421 */ /* 0x002fcc0000010000 */
[----:B------:R-:W1:Y:S02]  /*57e0*/  MUFU.RCP R59, R59 ;  /* 0x0000003b003b7308 */ /* 0x000e640000001000 */
[----:B-1----:R-:W-:Y:S01]  /*57f0*/  FMUL.FTZ R59, R45, R59 ;  /* 0x0000003b2d3b7220 */ /* 0x002fe20000410000 */
[----:B------:R-:W-:Y:S02]  /*5800*/  PRMT R45, R18, 0x7632, R45 ;  /* 0x00007632122d7816 */ /* 0x000fe4000000002d */
[----:B---3--:R-:W-:Y:S02]  /*5810*/  F2FP.BF16.F32.PACK_AB R18, R3, R46 ;  /* 0x0000002e0312723e */ /* 0x008fe400000010ff */
[----:B------:R-:W3:Y:S01]  /*5820*/  LDL.LU R3, [R1+0x16c] ;  /* 0x00016c0001037983 */ /* 0x000ee20000300800 */
[----:B------:R-:W-:Y:S02]  /*5830*/  PRMT R19, R29, 0x7632, R19 ;  /* 0x000076321d137816 */ /* 0x000fe40000000013 */
[----:B0-----:R-:W-:Y:S01]  /*5840*/  F2FP.BF16.F32.PACK_AB R29, R27, R26 ;  /* 0x0000001a1b1d723e */ /* 0x001fe200000010ff */
[----:B------:R-:W2:Y:S04]  /*5850*/  LDL.LU R46, [R1+0xb4] ;  /* 0x0000b400012e7983 */ /* 0x000ea80000300800 */
[----:B------:R0:W-:Y:S04]  /*5860*/  STG.E.U16 desc[UR6][R14.64+0x2], R45 ;  /* 0x0000022d0e007986 */ /* 0x0001e8000c101506 */
[----:B------:R1:W-:Y:S04]  /*5870*/  STG.E.U16 desc[UR6][R14.64+0x6], R19 ;  /* 0x000006130e007986 */ /* 0x0003e8000c101506 */
[----:B0-----:R-:W2:Y:S04]  /*5880*/  LDL.LU R45, [R1+0xb0] ;  /* 0x0000b000012d7983 */ /* 0x001ea80000300800 */
[----:B------:R-:W2:Y:S01]  /*5890*/  LDL.LU R27, [R1+0xa4] ;  /* 0x0000a400011b7983 */ /* 0x000ea20000300800 */
[----:B-1----:R-:W-:-:S02]  /*58a0*/  F2FP.BF16.F32.PACK_AB R15, R33, R32 ;  /* 0x00000020210f723e */ /* 0x002fc400000010ff */
[----:B------:R-:W-:Y:S01]  /*58b0*/  PRMT R14, R18, 0x7632, R14 ;  /* 0x00007632120e7816 */ /* 0x000fe2000000000e */
[----:B------:R-:W2:Y:S04]  /*58c0*/  LDL.LU R26, [R1+0xa8] ;  /* 0x0000a800011a7983 */ /* 0x000ea80000300800 */
[----:B------:R-:W2:Y:S04]  /*58d0*/  LDL.LU R33, [R1+0x98] ;  /* 0x0000980001217983 */ /* 0x000ea80000300800 */
[----:B------:R-:W2:Y:S04]  /*58e0*/  LDL.LU R32, [R1+0xa0] ;  /* 0x0000a00001207983 */ /* 0x000ea80000300800 */
[----:B---3--:R0:W-:Y:S04]  /*58f0*/  STG.E.U16 desc[UR6][R2.64], R18 ;  /* 0x0000001202007986 */ /* 0x0081e8000c101506 */
[----:B------:R1:W-:Y:S01]  /*5900*/  STG.E.U16 desc[UR6][R2.64+0x4], R29 ;  /* 0x0000041d02007986 */ /* 0x0003e2000c101506 */
[----:B0-----:R-:W-:-:S03]  /*5910*/  PRMT R18, R29, 0x7632, R18 ;  /* 0x000076321d127816 */ /* 0x001fc60000000012 */
[----:B-1----:R-:W2:Y:S04]  /*5920*/  LDL.LU R29, [R1+0xc0] ;  /* 0x0000c000011d7983 */ /* 0x002ea80000300800 */
[----:B------:R4:W-:Y:S04]  /*5930*/  STG.E.U16 desc[UR6][R2.64+0x2], R14 ;  /* 0x0000020e02007986 */ /* 0x0009e8000c101506 */
[----:B------:R2:W-:Y:S01]  /*5940*/  STG.E.U16 desc[UR6][R2.64+0x6], R18 ;  /* 0x0000061202007986 */ /* 0x0005e2000c101506 */
[----:B----4-:R-:W-:-:S03]  /*5950*/  F2FP.BF16.F32.PACK_AB R14, R31, R30 ;  /* 0x0000001e1f0e723e */ /* 0x010fc600000010ff */
[----:B------:R-:W3:Y:S04]  /*5960*/  LDL.LU R31, [R1+0x88] ;  /* 0x00008800011f7983 */ /* 0x000ee80000300800 */
[----:B------:R-:W3:Y:S01]  /*5970*/  LDL.LU R30, [R1+0x8c] ;  /* 0x00008c00011e7983 */ /* 0x000ee20000300800 */
[----:B--2---:R-:W-:-:S03]  /*5980*/  F2FP.BF16.F32.PACK_AB R3, R5, R29 ;  /* 0x0000001d0503723e */ /* 0x004fc600000010ff */
[----:B------:R-:W2:Y:S01]  /*5990*/  LDL.LU R5, [R1+0x168] ;  /* 0x0001680001057983 */ /* 0x000ea20000300800 */
[----:B------:R-:W-:-:S03]  /*59a0*/  PRMT R2, R15, 0x7632, R2 ;  /* 0x000076320f027816 */ /* 0x000fc60000000002 */
[----:B------:R0:W-:Y:S04]  /*59b0*/  STG.E.U16 desc[UR6][R24.64], R15 ;  /* 0x0000000f18007986 */ /* 0x0001e8000c101506 */
[----:B------:R1:W-:Y:S04]  /*59c0*/  STG.E.U16 desc[UR6][R24.64+0x2], R2 ;  /* 0x0000020218007986 */ /* 0x0003e8000c101506 */
[----:B------:R-:W4:Y:S01]  /*59d0*/  LDL.LU R29, [R1+0x80] ;  /* 0x00008000011d7983 */ /* 0x000f220000300800 */
[----:B0-----:R-:W-:-:S03]  /*59e0*/  PRMT R15, R14, 0x7632, R15 ;  /* 0x000076320e0f7816 */ /* 0x001fc6000000000f */
[----:B------:R0:W-:Y:S01]  /*59f0*/  STG.E.U16 desc[UR6][R24.64+0x4], R14 ;  /* 0x0000040e18007986 */ /* 0x0001e2000c101506 */
[----:B-1----:R-:W-:-:S03]  /*5a00*/  F2FP.BF16.F32.PACK_AB R2, R45, R46 ;  /* 0x0000002e2d02723e */ /* 0x002fc600000010ff */
[----:B------:R1:W-:Y:S04]  /*5a10*/  STG.E.U16 desc[UR6][R24.64+0x6], R15 ;  /* 0x0000060f18007986 */ /* 0x0003e8000c101506 */
[----:B------:R-:W4:Y:S04]  /*5a20*/  LDL.LU R45, [R1+0x68] ;  /* 0x00006800012d7983 */ /* 0x000f280000300800 */
[----:B------:R-:W4:Y:S01]  /*5a30*/  LDL.LU R46, [R1+0x70] ;  /* 0x00007000012e7983 */ /* 0x000f220000300800 */
[----:B0-----:R-:W-:-:S03]  /*5a40*/  PRMT R14, R3, 0x7632, R14 ;  /* 0x00007632030e7816 */ /* 0x001fc6000000000e */
[----:B-1----:R-:W4:Y:S04]  /*5a50*/  LDL.LU R25, [R1+0x74] ;  /* 0x0000740001197983 */ /* 0x002f280000300800 */
[----:B--2---:R0:W-:Y:S02]  /*5a60*/  STG.E.U16 desc[UR6][R4.64], R3 ;  /* 0x0000000304007986 */ /* 0x0041e4000c101506 */
[----:B0-----:R-:W-:Y:S02]  /*5a70*/  F2FP.BF16.F32.PACK_AB R3, R27, R26 ;  /* 0x0000001a1b03723e */ /* 0x001fe400000010ff */
[----:B------:R-:W2:Y:S04]  /*5a80*/  LDL.LU R26, [R1+0x60] ;  /* 0x00006000011a7983 */ /* 0x000ea80000300800 */
[----:B------:R-:W2:Y:S01]  /*5a90*/  LDL.LU R27, [R1+0x64] ;  /* 0x00006400011b7983 */ /* 0x000ea20000300800 */
[----:B------:R-:W-:-:S03]  /*5aa0*/  PRMT R15, R2, 0x7632, R15 ;  /* 0x00007632020f7816 */ /* 0x000fc6000000000f */
[----:B------:R0:W-:Y:S04]  /*5ab0*/  STG.E.U16 desc[UR6][R4.64+0x4], R2 ;  /* 0x0000040204007986 */ /* 0x0001e8000c101506 */
[----:B------:R-:W-:Y:S04]  /*5ac0*/  STG.E.U16 desc[UR6][R4.64+0x2], R14 ;  /* 0x0000020e04007986 */ /* 0x000fe8000c101506 */
[----:B------:R1:W-:Y:S01]  /*5ad0*/  STG.E.U16 desc[UR6][R4.64+0x6], R15 ;  /* 0x0000060f04007986 */ /* 0x0003e2000c101506 */
[----:B0-----:R-:W-:-:S03]  /*5ae0*/  F2FP.BF16.F32.PACK_AB R2, R33, R32 ;  /* 0x000000202102723e */ /* 0x001fc600000010ff */
[----:B------:R3:W-:Y:S04]  /*5af0*/  STG.E.U16 desc[UR6][R20.64], R3 ;  /* 0x0000000314007986 */ /* 0x0007e8000c101506 */
[----:B------:R-:W2:Y:S01]  /*5b00*/  LDL.LU R32, [R1+0x58] ;  /* 0x0000580001207983 */ /* 0x000ea20000300800 */
[----:B-1----:R-:W-:-:S03]  /*5b10*/  PRMT R4, R3, 0x7632, R4 ;  /* 0x0000763203047816 */ /* 0x002fc60000000004 */
[----:B------:R-:W2:Y:S01]  /*5b20*/  LDL.LU R33, [R1+0x5c] ;  /* 0x00005c0001217983 */ /* 0x000ea20000300800 */
[----:B------:R-:W-:Y:S02]  /*5b30*/  PRMT R5, R2, 0x7632, R5 ;  /* 0x0000763202057816 */ /* 0x000fe40000000005 */
[----:B---3--:R-:W-:Y:S01]  /*5b40*/  F2FP.BF16.F32.PACK_AB R3, R31, R30 ;  /* 0x0000001e1f03723e */ /* 0x008fe200000010ff */
[----:B------:R4:W-:Y:S04]  /*5b50*/  STG.E.U16 desc[UR6][R20.64+0x4], R2 ;  /* 0x0000040214007986 */ /* 0x0009e8000c101506 */
[----:B------:R-:W3:Y:S04]  /*5b60*/  LDL.LU R30, [R1+0x50] ;  /* 0x00005000011e7983 */ /* 0x000ee80000300800 */
[----:B------:R-:W3:Y:S01]  /*5b70*/  LDL.LU R31, [R1+0x54] ;  /* 0x00005400011f7983 */ /* 0x000ee20000300800 */
[----:B----4-:R-:W-:-:S03]  /*5b80*/  F2FP.BF16.F32.PACK_AB R2, R25, R29 ;  /* 0x0000001d1902723e */ /* 0x010fc600000010ff */
[----:B------:R0:W-:Y:S04]  /*5b90*/  STG.E.U16 desc[UR6][R20.64+0x2], R4 ;  /* 0x0000020414007986 */ /* 0x0001e8000c101506 */
[----:B------:R-:W4:Y:S04]  /*5ba0*/  LDL.LU R24, [R1+0x44] ;  /* 0x0000440001187983 */ /* 0x000f280000300800 */
[----:B------:R1:W-:Y:S01]  /*5bb0*/  STG.E.U16 desc[UR6][R20.64+0x6], R5 ;  /* 0x0000060514007986 */ /* 0x0003e2000c101506 */
[----:B0-----:R-:W-:-:S03]  /*5bc0*/  PRMT R4, R3, 0x7632, R4 ;  /* 0x0000763203047816 */ /* 0x001fc60000000004 */
[----:B------:R0:W-:Y:S04]  /*5bd0*/  STG.E.U16 desc[UR6][R22.64], R3 ;  /* 0x0000000316007986 */ /* 0x0001e8000c101506 */
[----:B------:R2:W-:Y:S04]  /*5be0*/  STG.E.U16 desc[UR6][R22.64+0x4], R2 ;  /* 0x0000040216007986 */ /* 0x0005e8000c101506 */
[----:B-1----:R-:W4:Y:S01]  /*5bf0*/  LDL.LU R21, [R1+0x40] ;  /* 0x0000400001157983 */ /* 0x002f220000300800 */
[----:B------:R-:W-:-:S03]  /*5c00*/  PRMT R5, R2, 0x7632, R5 ;  /* 0x0000763202057816 */ /* 0x000fc60000000005 */
[----:B------:R-:W4:Y:S01]  /*5c10*/  LDL.LU R25, [R1+0x38] ;  /* 0x0000380001197983 */ /* 0x000f220000300800 */
[----:B0-----:R-:W-:-:S03]  /*5c20*/  F2FP.BF16.F32.PACK_AB R3, R45, R46 ;  /* 0x0000002e2d03723e */ /* 0x001fc600000010ff */
[----:B------:R-:W4:Y:S04]  /*5c30*/  LDL.LU R29, [R1+0x3c] ;  /* 0x00003c00011d7983 */ /* 0x000f280000300800 */
[----:B------:R-:W4:Y:S04]  /*5c40*/  LDL.LU R45, [R1] ;  /* 0x00000000012d7983 */ /* 0x000f280000300800 */
[----:B------:R-:W4:Y:S01]  /*5c50*/  LDL.LU R46, [R1+0x4] ;  /* 0x00000400012e7983 */ /* 0x000f220000300800 */
[----:B--2---:R-:W-:-:S03]  /*5c60*/  F2FP.BF16.F32.PACK_AB R2, R26, R27 ;  /* 0x0000001b1a02723e */ /* 0x004fc600000010ff */
[----:B------:R-:W2:Y:S04]  /*5c70*/  LDL.LU R26, [R1+0x164] ;  /* 0x00016400011a7983 */ /* 0x000ea80000300800 */
[----:B------:R-:W2:Y:S04]  /*5c80*/  LDL.LU R27, [R1+0x160] ;  /* 0x00016000011b7983 */ /* 0x000ea80000300800 */
[----:B------:R0:W-:Y:S04]  /*5c90*/  STG.E.U16 desc[UR6][R22.64+0x2], R4 ;  /* 0x0000020416007986 */ /* 0x0001e8000c101506 */
[----:B------:R1:W-:Y:S01]  /*5ca0*/  STG.E.U16 desc[UR6][R22.64+0x6], R5 ;  /* 0x0000060516007986 */ /* 0x0003e2000c101506 */
[----:B0-----:R-:W-:-:S03]  /*5cb0*/  PRMT R4, R3, 0x7632, R4 ;  /* 0x0000763203047816 */ /* 0x001fc60000000004 */
[----:B-1----:R-:W4:Y:S01]  /*5cc0*/  LDL.LU R22, [R1+0x48] ;  /* 0x0000480001167983 */ /* 0x002f220000300800 */
[----:B------:R-:W-:-:S03]  /*5cd0*/  PRMT R5, R2, 0x7632, R5 ;  /* 0x0000763202057816 */ /* 0x000fc60000000005 */
[----:B------:R-:W4:Y:S04]  /*5ce0*/  LDL.LU R23, [R1+0x4c] ;  /* 0x00004c0001177983 */ /* 0x000f280000300800 */
[----:B--2---:R0:W-:Y:S04]  /*5cf0*/  STG.E.U16 desc[UR6][R26.64], R3 ;  /* 0x000000031a007986 */ /* 0x0041e8000c101506 */
[----:B------:R3:W-:Y:S01]  /*5d00*/  STG.E.U16 desc[UR6][R26.64+0x4], R2 ;  /* 0x000004021a007986 */ /* 0x0007e2000c101506 */
[----:B0-----:R-:W-:-:S03]  /*5d10*/  F2FP.BF16.F32.PACK_AB R3, R32, R33 ;  /* 0x000000212003723e */ /* 0x001fc600000010ff */
[----:B------:R-:W2:Y:S01]  /*5d20*/  LDL.LU R32, [R1+0x15c] ;  /* 0x00015c0001207983 */ /* 0x000ea20000300800 */
[----:B---3--:R-:W-:-:S03]  /*5d30*/  F2FP.BF16.F32.PACK_AB R2, R30, R31 ;  /* 0x0000001f1e02723e */ /* 0x008fc600000010ff */
[----:B------:R-:W2:Y:S04]  /*5d40*/  LDL.LU R33, [R1+0x158] ;  /* 0x0001580001217983 */ /* 0x000ea80000300800 */
[----:B------:R-:W3:Y:S04]  /*5d50*/  LDL.LU R30, [R1+0x154] ;  /* 0x00015400011e7983 */ /* 0x000ee80000300800 */
[----:B------:R-:W3:Y:S04]  /*5d60*/  LDL.LU R31, [R1+0x150] ;  /* 0x00015000011f7983 */ /* 0x000ee80000300800 */
[----:B------:R0:W-:Y:S04]  /*5d70*/  STG.E.U16 desc[UR6][R26.64+0x2], R4 ;  /* 0x000002041a007986 */ /* 0x0001e8000c101506 */
[----:B------:R1:W-:Y:S04]  /*5d80*/  STG.E.U16 desc[UR6][R26.64+0x6], R5 ;  /* 0x000006051a007986 */ /* 0x0003e8000c101506 */
[----:B------:R-:W2:Y:S01]  /*5d90*/  LDL.LU R0, [R1+0x148] ;  /* 0x0001480001007983 */ /* 0x000ea20000300800 */
[----:B0-----:R-:W-:-:S02]  /*5da0*/  PRMT R4, R3, 0x7632, R4 ;  /* 0x0000763203047816 */ /* 0x001fc40000000004 */
[----:B-1----:R-:W-:Y:S01]  /*5db0*/  PRMT R5, R2, 0x7632, R5 ;  /* 0x0000763202057816 */ /* 0x002fe20000000005 */
[----:B---3--:R4:W-:Y:S04]  /*5dc0*/  STG.E.U16 desc[UR6][R30.64+0x4], R2 ;  /* 0x000004021e007986 */ /* 0x0089e8000c101506 */
[----:B------:R-:W-:Y:S04]  /*5dd0*/  STG.E.U16 desc[UR6][R30.64], R3 ;  /* 0x000000031e007986 */ /* 0x000fe8000c101506 */
[----:B------:R-:W-:Y:S01]  /*5de0*/  STG.E.U16 desc[UR6][R30.64+0x2], R4 ;  /* 0x000002041e007986 */ /* 0x000fe2000c101506 */
[----:B----4-:R-:W-:-:S03]  /*5df0*/  F2FP.BF16.F32.PACK_AB R2, R21, R24 ;  /* 0x000000181502723e */ /* 0x010fc600000010ff */
[----:B------:R0:W-:Y:S04]  /*5e00*/  STG.E.U16 desc[UR6][R30.64+0x6], R5 ;  /* 0x000006051e007986 */ /* 0x0001e8000c101506 */
[----:B--2---:R1:W-:Y:S01]  /*5e10*/  STG.E.U16 desc[UR6][R32.64+0x4], R2 ;  /* 0x0000040220007986 */ /* 0x0043e2000c101506 */
[----:B0-----:R-:W-:Y:S02]  /*5e20*/  PRMT R5, R2, 0x7632, R5 ;  /* 0x0000763202057816 */ /* 0x001fe40000000005 */
[----:B-1----:R-:W-:Y:S02]  /*5e30*/  F2FP.BF16.F32.PACK_AB R2, R45, R46 ;  /* 0x0000002e2d02723e */ /* 0x002fe400000010ff */
[----:B------:R-:W2:Y:S01]  /*5e40*/  LDL.LU R46, [R1+0x84] ;  /* 0x00008400012e7983 */ /* 0x000ea20000300800 */
[----:B------:R-:W-:-:S04]  /*5e50*/  F2FP.BF16.F32.PACK_AB R3, R22, R23 ;  /* 0x000000171603723e */ /* 0x000fc800000010ff */
[----:B------:R-:W-:Y:S01]  /*5e60*/  PRMT R4, R3, 0x7632, R4 ;  /* 0x0000763203047816 */ /* 0x000fe20000000004 */
[----:B------:R0:W-:Y:S01]  /*5e70*/  STG.E.U16 desc[UR6][R32.64], R3 ;  /* 0x0000000320007986 */ /* 0x0001e2000c101506 */
[----:B------:R-:W-:Y:S02]  /*5e80*/  F2FP.BF16.F32.PACK_AB R6, R7, R6 ;  /* 0x000000060706723e */ /* 0x000fe400000010ff */
[C---:B------:R-:W-:Y:S01]  /*5e90*/  PRMT R15, R2.reuse, 0x7610, R15 ;  /* 0x00007610020f7816 */ /* 0x040fe2000000000f */
[----:B------:R-:W-:Y:S01]  /*5ea0*/  STG.E.U16 desc[UR6][R32.64+0x2], R4 ;  /* 0x0000020420007986 */ /* 0x000fe2000c101506 */
[----:B------:R-:W-:Y:S02]  /*5eb0*/  PRMT R18, R2, 0x7632, R18 ;  /* 0x0000763202127816 */ /* 0x000fe40000000012 */
[----:B------:R-:W-:Y:S01]  /*5ec0*/  PRMT R2, R8, 0x7632, R2 ;  /* 0x0000763208027816 */ /* 0x000fe20000000002 */
[----:B------:R-:W-:Y:S01]  /*5ed0*/  STG.E.U16 desc[UR6][R32.64+0x6], R5 ;  /* 0x0000060520007986 */ /* 0x000fe2000c101506 */
[----:B0-----:R-:W-:-:S02]  /*5ee0*/  F2FP.BF16.F32.PACK_AB R3, R25, R29 ;  /* 0x0000001d1903723e */ /* 0x001fc400000010ff */
[----:B------:R-:W-:Y:S02]  /*5ef0*/  F2FP.BF16.F32.PACK_AB R43, R48, R43 ;  /* 0x0000002b302b723e */ /* 0x000fe400000010ff */
[----:B------:R-:W-:Y:S01]  /*5f00*/  PRMT R14, R3, 0x7632, R14 ;  /* 0x00007632030e7816 */ /* 0x000fe2000000000e */
[----:B------:R0:W-:Y:S01]  /*5f10*/  STG.E.U16 desc[UR6][R10.64], R3 ;  /* 0x000000030a007986 */ /* 0x0001e2000c101506 */
[----:B------:R-:W-:Y:S02]  /*5f20*/  F2FP.BF16.F32.PACK_AB R9, R42, R9 ;  /* 0x000000092a09723e */ /* 0x000fe400000010ff */
[----:B------:R-:W-:Y:S02]  /*5f30*/  F2FP.BF16.F32.PACK_AB R51, R52, R51 ;  /* 0x000000333433723e */ /* 0x000fe400000010ff */
[----:B------:R-:W-:Y:S01]  /*5f40*/  F2FP.BF16.F32.PACK_AB R49, R50, R49 ;  /* 0x000000313231723e */ /* 0x000fe200000010ff */
[----:B------:R-:W-:Y:S01]  /*5f50*/  STG.E.U16 desc[UR6][R10.64+0x2], R14 ;  /* 0x0000020e0a007986 */ /* 0x000fe2000c101506 */
[----:B------:R-:W-:-:S02]  /*5f60*/  F2FP.BF16.F32.PACK_AB R54, R55, R54 ;  /* 0x000000363736723e */ /* 0x000fc400000010ff */
[----:B0-----:R-:W-:Y:S01]  /*5f70*/  PRMT R3, R6, 0x7632, R3 ;  /* 0x0000763206037816 */ /* 0x001fe20000000003 */
[----:B------:R-:W-:Y:S01]  /*5f80*/  STG.E.U16 desc[UR6][R10.64+0x4], R15 ;  /* 0x0000040f0a007986 */ /* 0x000fe2000c101506 */
[----:B------:R-:W-:-:S03]  /*5f90*/  PRMT R4, R9, 0x7632, R4 ;  /* 0x0000763209047816 */ /* 0x000fc60000000004 */
[----:B------:R0:W-:Y:S01]  /*5fa0*/  STG.E.U16 desc[UR6][R10.64+0x6], R18 ;  /* 0x000006120a007986 */ /* 0x0001e2000c101506 */
[----:B------:R-:W-:-:S03]  /*5fb0*/  PRMT R19, R51, 0x7632, R19 ;  /* 0x0000763233137816 */ /* 0x000fc60000000013 */
[----:B------:R1:W-:Y:S01]  /*5fc0*/  STG.E.U16 desc[UR6][R34.64+0x2], R2 ;  /* 0x0000020222007986 */ /* 0x0003e2000c101506 */
[----:B------:R-:W-:-:S03]  /*5fd0*/  F2FP.BF16.F32.PACK_AB R56, R57, R56 ;  /* 0x000000383938723e */ /* 0x000fc600000010ff */
[----:B------:R3:W-:Y:S01]  /*5fe0*/  STG.E.U16 desc[UR6][R34.64+0x6], R3 ;  /* 0x0000060322007986 */ /* 0x0007e2000c101506 */
[----:B------:R-:W-:Y:S02]  /*5ff0*/  F2FP.BF16.F32.PACK_AB R44, R44, R53 ;  /* 0x000000352c2c723e */ /* 0x000fe400000010ff */
[----:B0-----:R-:W-:Y:S01]  /*6000*/  PRMT R18, R43, 0x7632, R18 ;  /* 0x000076322b127816 */ /* 0x001fe20000000012 */
[----:B------:R-:W-:Y:S01]  /*6010*/  STG.E.U16 desc[UR6][R34.64], R8 ;  /* 0x0000000822007986 */ /* 0x000fe2000c101506 */
[----:B------:R-:W-:Y:S02]  /*6020*/  F2FP.BF16.F32.PACK_AB R47, R61, R47 ;  /* 0x0000002f3d2f723e */ /* 0x000fe400000010ff */
[----:B-1----:R-:W-:Y:S01]  /*6030*/  PRMT R2, R49, 0x7632, R2 ;  /* 0x0000763231027816 */ /* 0x002fe20000000002 */
[----:B------:R0:W-:Y:S01]  /*6040*/  STG.E.U16 desc[UR6][R34.64+0x4], R6 ;  /* 0x0000040622007986 */ /* 0x0001e2000c101506 */
[----:B------:R-:W-:Y:S02]  /*6050*/  F2FP.BF16.F32.PACK_AB R28, R28, R58 ;  /* 0x0000003a1c1c723e */ /* 0x000fe400000010ff */
[----:B---3--:R-:W-:Y:S01]  /*6060*/  PRMT R3, R54, 0x7632, R3 ;  /* 0x0000763236037816 */ /* 0x008fe20000000003 */
[----:B------:R-:W-:Y:S01]  /*6070*/  STG.E.U16 desc[UR6][R36.64], R43 ;  /* 0x0000002b24007986 */ /* 0x000fe2000c101506 */
[----:B------:R-:W-:-:S02]  /*6080*/  F2FP.BF16.F32.PACK_AB R59, R60, R59 ;  /* 0x0000003b3c3b723e */ /* 0x000fc400000010ff */
[----:B------:R-:W-:Y:S01]  /*6090*/  IADD3 R0, P0, R0, 0x3, RZ ;  /* 0x0000000300007810 */ /* 0x000fe20007f1e0ff */
[----:B------:R-:W-:Y:S01]  /*60a0*/  STG.E.U16 desc[UR6][R36.64+0x2], R18 ;  /* 0x0000021224007986 */ /* 0x000fe2000c101506 */
[----:B------:R-:W-:-:S03]  /*60b0*/  PRMT R20, R56, 0x7632, R20 ;  /* 0x0000763238147816 */ /* 0x000fc60000000014 */
[----:B------:R-:W-:Y:S01]  /*60c0*/  STG.E.U16 desc[UR6][R36.64+0x4], R9 ;  /* 0x0000040924007986 */ /* 0x000fe2000c101506 */
[----:B0-----:R-:W-:-:S03]  /*60d0*/  PRMT R6, R44, 0x7632, R6 ;  /* 0x000076322c067816 */ /* 0x001fc60000000006 */
[----:B------:R-:W-:Y:S01]  /*60e0*/  STG.E.U16 desc[UR6][R36.64+0x6], R4 ;  /* 0x0000060424007986 */ /* 0x000fe2000c101506 */
[----:B------:R-:W-:-:S03]  /*60f0*/  PRMT R8, R28, 0x7632, R8 ;  /* 0x000076321c087816 */ /* 0x000fc60000000008 */
[----:B------:R-:W-:Y:S04]  /*6100*/  STG.E.U16 desc[UR6][R38.64], R51 ;  /* 0x0000003326007986 */ /* 0x000fe8000c101506 */
[----:B------:R-:W-:Y:S04]  /*6110*/  STG.E.U16 desc[UR6][R38.64+0x2], R19 ;  /* 0x0000021326007986 */ /* 0x000fe8000c101506 */
[----:B------:R-:W-:Y:S04]  /*6120*/  STG.E.U16 desc[UR6][R38.64+0x4], R49 ;  /* 0x0000043126007986 */ /* 0x000fe8000c101506 */
        /* <DEDUP_REMOVED lines=16> */
[----:B--2---:R-:W-:-:S02]  /*6230*/  IADD3.X R46, RZ, R46, RZ, P0, !PT ;  /* 0x0000002eff2e7210 */ /* 0x004fc400007fe4ff */
[----:B------:R-:W-:-:S03]  /*6240*/  ISETP.GE.U32.AND P0, PT, R0, UR8, PT ;  /* 0x0000000800007c0c */ /* 0x000fc6000bf06070 */
[----:B------:R3:W-:Y:S01]  /*6250*/  STL [R1+0x84], R46 ;  /* 0x0000842e01007387 */ /* 0x0007e20000100800 */
[----:B------:R-:W-:-:S13]  /*6260*/  ISETP.GE.AND.EX P0, PT, R46, UR9, PT, P0 ;  /* 0x000000092e007c0c */ /* 0x000fda000bf06300 */
[----:B---3--:R-:W-:Y:S05]  /*6270*/  @!P0 BRA `(.L_x_904) ;  /* 0xffffffa000c48947 */ /* 0x008fea000383ffff */
[----:B------:R-:W-:Y:S05]  /*6280*/  EXIT ;  /* 0x000000000000794d */ /* 0x000fea0003800000 */
.L_x_905:
        /* <DEDUP_REMOVED lines=15> */
.L_x_1831:


//--------------------- .text._ZN13group_norm_v218gn_bwd_cuda_kernelI6__halfLi320ELi1ELi32ELi20ELi4096ELb0ELb1ELi64ELi320ELi320ELi4ELb1ELi2ELb0ELb0ELNS_15WgradSyncMethodE3ENS_16CompileConditionILi900EEEEEvPT_S6_S6_PKS5_S8_S8_S8_PKfflPfPj --------------------------
	.section	.text._ZN13group_norm_v218gn_bwd_cuda_kernelI6__halfLi320ELi1ELi32ELi20ELi4096ELb0ELb1ELi64ELi320ELi320ELi4ELb1ELi2ELb0ELb0ELNS_15WgradSyncMethodE3ENS_16CompileConditionILi900EEEEEvPT_S6_S6_PKS5_S8_S8_S8_PKfflPfPj,"ax",@progbits
	.align	128
        .global         _ZN13group_norm_v218gn_bwd_cuda_kernelI6__halfLi320ELi1ELi32ELi20ELi4096ELb0ELb1ELi64ELi320ELi320ELi4ELb1ELi2ELb0ELb0ELNS_15WgradSyncMethodE3ENS_16CompileConditionILi900EEEEEvPT_S6_S6_PKS5_S8_S8_S8_PKfflPfPj
        .type           _ZN13group_norm_v218gn_bwd_cuda_kernelI6__halfLi320ELi1ELi32ELi20ELi4096ELb0ELb1ELi64ELi320ELi320ELi4ELb1ELi2ELb0ELb0ELNS_15WgradSyncMethodE3ENS_16CompileConditionILi900EEEEEvPT_S6_S6_PKS5_S8_S8_S8_PKfflPfPj,@function
        .size           _ZN13group_norm_v218gn_bwd_cuda_kernelI6__halfLi320ELi1ELi32ELi20ELi4096ELb0ELb1ELi64ELi320ELi320ELi4ELb1ELi2ELb0ELb0ELNS_15WgradSyncMethodE3ENS_16CompileConditionILi900EEEEEvPT_S6_S6_PKS5_S8_S8_S8_PKfflPfPj,(.L_x_1832 - _ZN13group_norm_v218gn_bwd_cuda_kernelI6__halfLi320ELi1ELi32ELi20ELi4096ELb0ELb1ELi64ELi320ELi320ELi4ELb1ELi2ELb0ELb0ELNS_15WgradSyncMethodE3ENS_16CompileConditionILi900EEEEEvPT_S6_S6_PKS5_S8_S8_S8_PKfflPfPj)
        .other          _ZN13group_norm_v218gn_bwd_cuda_kernelI6__halfLi320ELi1ELi32ELi20ELi4096ELb0ELb1ELi64ELi320ELi320ELi4ELb1ELi2ELb0ELb0ELNS_15WgradSyncMethodE3ENS_16CompileConditionILi900EEEEEvPT_S6_S6_PKS5_S8_S8_S8_PKfflPfPj,@"STO_CUDA_ENTRY STV_DEFAULT"
_ZN13group_norm_v218gn_bwd_cuda_kernelI6__halfLi320ELi1ELi32ELi20ELi4096ELb0ELb1ELi64ELi320ELi320ELi4ELb1ELi2ELb0ELb0ELNS_15WgradSyncMethodE3ENS_16CompileConditionILi900EEEEEvPT_S6_S6_PKS5_S8_S8_S8_PKfflPfPj:
.text._ZN13group_norm_v218gn_bwd_cuda_kernelI6__halfLi320ELi1ELi32ELi20ELi4096ELb0ELb1ELi64ELi320ELi320ELi4ELb1ELi2ELb0ELb0ELNS_15WgradSyncMethodE3ENS_16CompileConditionILi900EEEEEvPT_S6_S6_PKS5_S8_S8_S8_PKfflPfPj:
        /* <DEDUP_REMOVED lines=31> */
.L_x_908:
[----:B------:R-:W2:Y:S04]  /*01f0*/  LD.E.STRONG.GPU R0, desc[UR18][R2.64] ;  /* 0x0000001202007980 */ /* 0x000ea8000c10f900 */
[----:B--2---:R-:W-:Y:S01]  /*0200*/  CCTL.IVALL ;  /* 0x00000000ff00798f */ /* 0x004fe20002000000 */
[----:B------:R-:W-:Y:S05]  /*0210*/  YIELD ;  /* 0x0000000000007946 */ /* 0x000fea0003800000 */
[----:B-----5:R-:W-:-:S04]  /*0220*/  LOP3.LUT R0, R0, R5, RZ, 0x3c, !PT ;  /* 0x0000000500007212 */ /* 0x020fc800078e3cff */
[----:B------:R-:W-:-:S13]  /*0230*/  ISETP.GT.AND P0, PT, R0, -0x1, PT ;  /* 0xffffffff0000780c */ /* 0x000fda0003f04270 */
[----:B------:R-:W-:Y:S05]  /*0240*/  @P0 BRA `(.L_x_908) ;  /* 0xfffffffc00e80947 */ /* 0x000fea000383ffff */
.L_x_907:
[----:B------:R-:W-:Y:S05]  /*0250*/  WARPSYNC.ALL ;  /* 0x0000000000007948 */ /* 0x000fea0003800000 */
[----:B------:R-:W-:Y:S06]  /*0260*/  BAR.SYNC.DEFER_BLOCKING 0x0 ;  /* 0x0000000000007b1d */ /* 0x000fec0000010000 */
[----:B------:R-:W-:Y:S05]  /*0270*/  BRA `(.L_x_909) ;  /* 0x0000005c00bc7947 */ /* 0x000fea0003800000 */
.L_x_906:
        /* <DEDUP_REMOVED lines=33> */
[C---:B------:R-:W-:Y:S01]  /*0490*/  IADD3 R5, R6.reuse, 0xa0, RZ ;  /* 0x000000a006057810 */ /* 0x040fe20007ffe0ff */
[----:B------:R0:W-:Y:S01]  /*04a0*/  STL [R1+0x64], R4 ;  /* 0x0000640401007387 */ /* 0x0001e20000100800 */
[----:B------:R-:W-:-:S02]  /*04b0*/  IADD3 R7, R6, 0xf0, RZ ;  /* 0x000000f006077810 */ /* 0x000fc40007ffe0ff */
[-C--:B------:R-:W-:Y:S02]  /*04c0*/  LEA.HI R0, R0, R10.reuse, RZ, 0x4 ;  /* 0x0000000a00007211 */ /* 0x080fe400078f20ff */
[----:B------:R-:W-:Y:S02]  /*04d0*/  LOP3.LUT R2, R2, 0xfffffffc, RZ, 0xc0, !PT ;  /* 0xfffffffc02027812 */ /* 0x000fe400078ec0ff */
[----:B------:R-:W-:Y:S02]  /*04e0*/  SHF.R.S32.HI R6, RZ, 0x1f, R5 ;  /* 0x0000001fff067819 */ /* 0x000fe40000011405 */
[----:B------:R-:W-:Y:S02]  /*04f0*/  SHF.R.S32.HI R8, RZ, 0x1f, R7 ;  /* 0x0000001fff087819 */ /* 0x000fe40000011407 */
[----:B0-----:R-:W-:Y:S02]  /*0500*/  SHF.R.S32.HI R4, RZ, 0x1f, R3 ;  /* 0x0000001fff047819 */ /* 0x001fe40000011403 */
[----:B------:R-:W-:-:S02]  /*0510*/  IADD3 R2, -R2, R10, RZ ;  /* 0x0000000a02027210 */ /* 0x000fc40007ffe1ff */
[----:B------:R-:W-:Y:S02]  /*0520*/  LEA.HI R4, R4, R3, RZ, 0x2 ;  /* 0x0000000304047211 */ /* 0x000fe400078f10ff */
[----:B------:R-:W-:Y:S02]  /*0530*/  SHF.R.U32.HI R3, RZ, 0x4, R0 ;  /* 0x00000004ff037819 */ /* 0x000fe40000011600 */
        /* <DEDUP_REMOVED lines=18> */
[C---:B------:R-:W-:Y:S02]  /*0660*/  LOP3.LUT R6, R0.reuse, 0x18, RZ, 0xc0, !PT ;  /* 0x0000001800067812 */ /* 0x040fe400078ec0ff */
[----:B------:R-:W-:Y:S02]  /*0670*/  LOP3.LUT R3, R0, 0x18, RZ, 0xc, !PT ;  /* 0x0000001800037812 */ /* 0x000fe400078e0cff */
[C---:B------:R-:W-:Y:S02]  /*0680*/  LOP3.LUT R0, R6.reuse, 0x8, RZ, 0x3c, !PT ;  /* 0x0000000806007812 */ /* 0x040fe400078e3cff */
[----:B------:R-:W-:Y:S02]  /*0690*/  LOP3.LUT R2, R6, 0x10, RZ, 0x3c, !PT ;  /* 0x0000001006027812 */ /* 0x000fe400078e3cff */
[C---:B------:R-:W-:Y:S02]  /*06a0*/  IADD3 R6, R5.reuse, R3, RZ ;  /* 0x0000000305067210 */ /* 0x040fe40007ffe0ff */
[----:B------:R-:W-:-:S02]  /*06b0*/  IADD3 R3, R5, R0, RZ ;  /* 0x0000000005037210 */ /* 0x000fc40007ffe0ff */
[----:B------:R-:W-:Y:S01]  /*06c0*/  IADD3 R0, R5, R2, RZ ;  /* 0x0000000205007210 */ /* 0x000fe20007ffe0ff */
[----:B------:R0:W-:Y:S04]  /*06d0*/  STL [R1+0x58], R6 ;  /* 0x0000580601007387 */ /* 0x0001e80000100800 */
[----:B------:R0:W-:Y:S04]  /*06e0*/  STL [R1+0x44], R4 ;  /* 0x0000440401007387 */ /* 0x0001e80000100800 */
[----:B------:R0:W-:Y:S04]  /*06f0*/  STL [R1+0x60], R3 ;  /* 0x0000600301007387 */ /* 0x0001e80000100800 */
[----:B------:R0:W-:Y:S02]  /*0700*/  STL [R1+0x5c], R0 ;  /* 0x00005c0001007387 */ /* 0x0001e40000100800 */
.L_x_923:
[----:B0-----:R-:W0:Y:S01]  /*0710*/  S2R R0, SR_TID.X ;  /* 0x0000000000007919 */ /* 0x001e220000002100 */
[----:B------:R-:W-:Y:S02]  /*0720*/  ULOP3.LUT UR15, UR11, 0x1, URZ, 0xc0, !UPT ;  /* 0x000000010b0f7892 */ /* 0x000fe4000f8ec03f */
[----:B------:R-:W-:Y:S02]  /*0730*/  USHF.R.U64 UR16, UR11, 0x1, UR5 ;  /* 0x000000010b107899 */ /* 0x000fe40008001205 */
[----:B------:R-:W-:Y:S02]  /*0740*/  UIMAD UR17, UR15, 0x140, URZ ;  /* 0x000001400f1178a4 */ /* 0x000fe4000f8e023f */
[----:B------:R-:W-:Y:S02]  /*0750*/  USHF.L.U32 UR15, UR22, 0x6, URZ ;  /* 0x00000006160f7899 */ /* 0x000fe4000800063f */
[----:B------:R-:W-:Y:S01]  /*0760*/  USHF.R.U32.HI UR24, URZ, 0x1, UR5 ;  /* 0x000000013f187899 */ /* 0x000fe20008011605 */
[----:B-1----:R-:W-:Y:S01]  /*0770*/  MOV R7, UR16 ;  /* 0x0000001000077c02 */ /* 0x002fe20008000f00 */
[----:B------:R-:W-:Y:S01]  /*0780*/  ULOP3.LUT UR15, UR15, 0xfc0, URZ, 0xc0, !UPT ;  /* 0x00000fc00f0f7892 */ /* 0x000fe2000f8ec03f */
[----:B------:R-:W-:Y:S01]  /*0790*/  ULDC.64 UR26, c[0x0][0x248] ;  /* 0x00009200001a7ab9 */ /* 0x000fe20000000a00 */
[----:B------:R-:W-:Y:S01]  /*07a0*/  UIMAD UR25, UR24, 0x280000, URZ ;  /* 0x00280000181978a4 */ /* 0x000fe2000f8e023f */
        /* <DEDUP_REMOVED lines=26> */
[C---:B------:R-:W-:Y:S02]  /*0950*/  IADD3 R32, P0, R8.reuse, UR24, RZ ;  /* 0x0000001808207c10 */ /* 0x040fe4000ff1e0ff */
[----:B------:R-:W-:Y:S02]  /*0960*/  IADD3 R52, P1, R8, UR26, RZ ;  /* 0x0000001a08347c10 */ /* 0x000fe4000ff3e0ff */
[----:B------:R-:W-:Y:S01]  /*0970*/  IADD3.X R33, R6, UR25, RZ, P0, !PT ;  /* 0x0000001906217c10 */ /* 0x000fe200087fe4ff */
[----:B0-----:R-:W-:Y:S01]  /*0980*/  IMAD.WIDE R54, R54, 0x2, R2 ;  /* 0x0000000236367825 */ /* 0x001fe200078e0202 */
[----:B------:R-:W-:-:S04]  /*0990*/  IADD3.X R53, R6, UR27, RZ, P1, !PT ;  /* 0x0000001b06357c10 */ /* 0x000fc80008ffe4ff */
[----:B------:R-:W3:Y:S01]  /*09a0*/  LDG.E.64.CONSTANT R32, desc[UR18][R32.64] ;  /* 0x0000001220207981 */ /* 0x000ee2000c1e9b00 */
[----:B------:R-:W-:-:S03]  /*09b0*/  IADD3 R3, R31, 0xa00, RZ ;  /* 0x00000a001f037810 */ /* 0x000fc60007ffe0ff */
[----:B------:R-:W4:Y:S04]  /*09c0*/  LDG.E.64.CONSTANT R54, desc[UR18][R54.64] ;  /* 0x0000001236367981 */ /* 0x000f28000c1e9b00 */
[----:B------:R-:W5:Y:S01]  /*09d0*/  LDG.E.64.CONSTANT R52, desc[UR18][R52.64] ;  /* 0x0000001234347981 */ /* 0x000f62000c1e9b00 */
[----:B------:R-:W-:-:S04]  /*09e0*/  IADD3 R3, P0, R3, R18, RZ ;  /* 0x0000001203037210 */ /* 0x000fc80007f1e0ff */
[----:B------:R-:W-:Y:S02]  /*09f0*/  IADD3.X R0, RZ, R19, RZ, P0, !PT ;  /* 0x00000013ff007210 */ /* 0x000fe400007fe4ff */
[C---:B------:R-:W-:Y:S02]  /*0a00*/  SHF.L.U32 R4, R3.reuse, 0x1, RZ ;  /* 0x0000000103047819 */ /* 0x040fe400000006ff */
[----:B------:R-:W-:Y:S02]  /*0a10*/  SHF.L.U64.HI R2, R3, 0x1, R0 ;  /* 0x0000000103027819 */ /* 0x000fe40000010200 */
[----:B------:R-:W-:-:S04]  /*0a20*/  IADD3 R28, P0, R4, UR24, RZ ;  /* 0x00000018041c7c10 */ /* 0x000fc8000ff1e0ff */
[----:B------:R-:W-:Y:S02]  /*0a30*/  IADD3.X R29, R2, UR25, RZ, P0, !PT ;  /* 0x00000019021d7c10 */ /* 0x000fe400087fe4ff */
[----:B------:R-:W-:-:S04]  /*0a40*/  IADD3 R46, P1, R4, UR26, RZ ;  /* 0x0000001a042e7c10 */ /* 0x000fc8000ff3e0ff */
[----:B------:R-:W5:Y:S01]  /*0a50*/  LDG.E.64.CONSTANT R28, desc[UR18][R28.64] ;  /* 0x000000121c1c7981 */ /* 0x000f62000c1e9b00 */
[----:B------:R-:W-:Y:S02]  /*0a60*/  IADD3.X R47, R2, UR27, RZ, P1, !PT ;  /* 0x0000001b022f7c10 */ /* 0x000fe40008ffe4ff */
[----:B------:R-:W-:-:S04]  /*0a70*/  IADD3 R3, R31, 0x1400, RZ ;  /* 0x000014001f037810 */ /* 0x000fc80007ffe0ff */
[----:B------:R-:W5:Y:S01]  /*0a80*/  LDG.E.64.CONSTANT R46, desc[UR18][R46.64] ;  /* 0x000000122e2e7981 */ /* 0x000f62000c1e9b00 */
[----:B------:R-:W-:-:S03]  /*0a90*/  IADD3 R3, P0, R3, R18, RZ ;  /* 0x0000001203037210 */ /* 0x000fc60007f1e0ff */
[----:B------:R-:W-:Y:S01]  /*0aa0*/  STL [R1+0x3c], R6 ;  /* 0x00003c0601007387 */ /* 0x000fe20000100800 */
[----:B------:R-:W-:-:S03]  /*0ab0*/  IADD3.X R0, RZ, R19, RZ, P0, !PT ;  /* 0x00000013ff007210 */ /* 0x000fc600007fe4ff */
[----:B------:R-:W-:Y:S04]  /*0ac0*/  STL [R1+0x38], R8 ;  /* 0x0000380801007387 */ /* 0x000fe80000100800 */
[----:B------:R0:W-:Y:S04]  /*0ad0*/  STL [R1+0x30], R4 ;  /* 0x0000300401007387 */ /* 0x0001e80000100800 */
[----:B------:R1:W-:Y:S01]  /*0ae0*/  STL [R1+0x34], R2 ;  /* 0x0000340201007387 */ /* 0x0003e20000100800 */
[C---:B0-----:R-:W-:Y:S02]  /*0af0*/  SHF.L.U32 R4, R3.reuse, 0x1, RZ ;  /* 0x0000000103047819 */ /* 0x041fe400000006ff */
[----:B-1----:R-:W-:-:S02]  /*0b00*/  SHF.L.U64.HI R2, R3, 0x1, R0 ;  /* 0x0000000103027819 */ /* 0x002fc40000010200 */
[----:B------:R-:W-:-:S04]  /*0b10*/  IADD3 R26, P0, R4, UR24, RZ ;  /* 0x00000018041a7c10 */ /* 0x000fc8000ff1e0ff */
[----:B------:R-:W-:Y:S02]  /*0b20*/  IADD3.X R27, R2, UR25, RZ, P0, !PT ;  /* 0x00000019021b7c10 */ /* 0x000fe400087fe4ff */
[----:B------:R-:W-:-:S04]  /*0b30*/  IADD3 R40, P1, R4, UR26, RZ ;  /* 0x0000001a04287c10 */ /* 0x000fc8000ff3e0ff */
[----:B------:R-:W5:Y:S01]  /*0b40*/  LDG.E.64.CONSTANT R26, desc[UR18][R26.64] ;  /* 0x000000121a1a7981 */ /* 0x000f62000c1e9b00 */
[----:B------:R-:W-:-:S06]  /*0b50*/  IADD3.X R41, R2, UR27, RZ, P1, !PT ;  /* 0x0000001b02297c10 */ /* 0x000fcc0008ffe4ff */
[----:B------:R-:W5:Y:S01]  /*0b60*/  LDG.E.64.CONSTANT R40, desc[UR18][R40.64] ;  /* 0x0000001228287981 */ /* 0x000f62000c1e9b00 */
        /* <DEDUP_REMOVED lines=11> */
[----:B------:R-:W5:Y:S04]  /*0c20*/  LDG.E.64.CONSTANT R22, desc[UR18][R22.64] ;  /* 0x0000001216167981 */ /* 0x000f68000c1e9b00 */
        /* <DEDUP_REMOVED lines=12> */
[----:B------:R-:W5:Y:S01]  /*0cf0*/  LDG.E.64.CONSTANT R14, desc[UR18][R14.64] ;  /* 0x000000120e0e7981 */ /* 0x000f62000c1e9b00 */
[----:B------:R-:W-:-:S03]  /*0d00*/  IADD3 R3, R31, 0x3200, RZ ;  /* 0x000032001f037810 */ /* 0x000fc60007ffe0ff */
[----:B------:R-:W5:Y:S01]  /*0d10*/  LDG.E.64.CONSTANT R24, desc[UR18][R24.64] ;  /* 0x0000001218187981 */ /* 0x000f62000c1e9b00 */
[----:B------:R-:W-:-:S03]  /*0d20*/  IADD3 R3, P0, R3, R18, RZ ;  /* 0x0000001203037210 */ /* 0x000fc60007f1e0ff */
[----:B------:R0:W-:Y:S01]  /*0d30*/  STL [R1+0x18], R4 ;  /* 0x0000180401007387 */ /* 0x0001e20000100800 */
[----:B------:R-:W-:-:S03]  /*0d40*/  IADD3.X R0, RZ, R19, RZ, P0, !PT ;  /* 0x00000013ff007210 */ /* 0x000fc600007fe4ff */
[----:B------:R1:W-:Y:S01]  /*0d50*/  STL [R1+0x1c], R2 ;  /* 0x00001c0201007387 */ /* 0x0003e20000100800 */
[C---:B0-----:R-:W-:Y:S02]  /*0d60*/  SHF.L.U32 R4, R3.reuse, 0x1, RZ ;  /* 0x0000000103047819 */ /* 0x041fe400000006ff */
[----:B-1----:R-:W-:Y:S02]  /*0d70*/  SHF.L.U64.HI R2, R3, 0x1, R0 ;  /* 0x0000000103027819 */ /* 0x002fe40000010200 */
[C---:B------:R-:W-:Y:S02]  /*0d80*/  IADD3 R12, P0, R4.reuse, UR24, RZ ;  /* 0x00000018040c7c10 */ /* 0x040fe4000ff1e0ff */
        /* <DEDUP_REMOVED lines=27> */
[----:B------:R-:W-:Y:S02]  /*0f40*/  IADD3.X R9, R2, UR25, RZ, P0, !PT ;  /* 0x0000001902097c10 */ /* 0x000fe400087fe4ff */
[----:B------:R-:W-:-:S02]  /*0f50*/  IADD3 R3, R31, 0x5000, RZ ;  /* 0x000050001f037810 */ /* 0x000fc40007ffe0ff */
[----:B------:R-:W-:Y:S02]  /*0f60*/  IADD3.X R7, R2, UR27, RZ, P1, !PT ;  /* 0x0000001b02077c10 */ /* 0x000fe40008ffe4ff */
[----:B------:R-:W5:Y:S01]  /*0f70*/  LDG.E.64.CONSTANT R8, desc[UR18][R8.64] ;  /* 0x0000001208087981 */ /* 0x000f62000c1e9b00 */
[----:B------:R-:W-:-:S03]  /*0f80*/  IADD3 R3, P0, R3, R18, RZ ;  /* 0x0000001203037210 */ /* 0x000fc60007f1e0ff */
[----:B------:R-:W5:Y:S01]  /*0f90*/  LDG.E.64.CONSTANT R6, desc[UR18][R6.64] ;  /* 0x0000001206067981 */ /* 0x000f62000c1e9b00 */
[----:B------:R-:W-:Y:S02]  /*0fa0*/  IADD3.X R0, RZ, R19, RZ, P0, !PT ;  /* 0x00000013ff007210 */ /* 0x000fe400007fe4ff */
[C---:B------:R-:W-:Y:S01]  /*0fb0*/  SHF.L.U32 R164, R3.reuse, 0x1, RZ ;  /* 0x0000000103a47819 */ /* 0x040fe200000006ff */
[----:B------:R0:W-:Y:S01]  /*0fc0*/  STL [R1], R4 ;  /* 0x0000000401007387 */ /* 0x0001e20000100800 */
[----:B------:R-:W-:Y:S02]  /*0fd0*/  SHF.L.U64.HI R165, R3, 0x1, R0 ;  /* 0x0000000103a57819 */ /* 0x000fe40000010200 */
[----:B------:R-:W-:Y:S01]  /*0fe0*/  IADD3 R37, R31, 0x5a00, RZ ;  /* 0x00005a001f257810 */ /* 0x000fe20007ffe0ff */
[----:B------:R1:W-:Y:S01]  /*0ff0*/  STL [R1+0x4], R2 ;  /* 0x0000040201007387 */ /* 0x0003e20000100800 */
[C---:B0-----:R-:W-:Y:S02]  /*1000*/  IADD3 R4, P0, R164.reuse, UR24, RZ ;  /* 0x00000018a4047c10 */ /* 0x041fe4000ff1e0ff */
[----:B-1----:R-:W-:-:S02]  /*1010*/  IADD3 R2, P1, R164, UR26, RZ ;  /* 0x0000001aa4027c10 */ /* 0x002fc4000ff3e0ff */
[C---:B------:R-:W-:Y:S02]  /*1020*/  IADD3.X R5, R165.reuse, UR25, RZ, P0, !PT ;  /* 0x00000019a5057c10 */ /* 0x040fe400087fe4ff */
[----:B------:R-:W-:Y:S01]  /*1030*/  IADD3.X R3, R165, UR27, RZ, P1, !PT ;  /* 0x0000001ba5037c10 */ /* 0x000fe20008ffe4ff */
[----:B--2---:R-:W-:Y:S01]  /*1040*/  FADD.FTZ R62, R73, UR15 ;  /* 0x0000000f493e7e21 */ /* 0x004fe20008010000 */
[----:B------:R-:W-:Y:S02]  /*1050*/  IADD3 R57, P0, R37, R18, RZ ;  /* 0x0000001225397210 */ /* 0x000fe40007f1e0ff */
[----:B------:R-:W2:Y:S03]  /*1060*/  LDG.E.64.CONSTANT R4, desc[UR18][R4.64] ;  /* 0x0000001204047981 */ /* 0x000ea6000c1e9b00 */
[----:B------:R-:W0:Y:S01]  /*1070*/  MUFU.RSQ R62, R62 ;  /* 0x0000003e003e7308 */ /* 0x000e220000001400 */
[----:B------:R-:W-:Y:S01]  /*1080*/  IADD3.X R58, RZ, R19, RZ, P0, !PT ;  /* 0x00000013ff3a7210 */ /* 0x000fe200007fe4ff */
[----:B------:R-:W2:Y:S01]  /*1090*/  LDG.E.64.CONSTANT R2, desc[UR18][R2.64] ;  /* 0x0000001202027981 */ /* 0x000ea2000c1e9b00 */
[----:B---3--:R-:W-:-:S02]  /*10a0*/  HADD2.F32 R37, -RZ, R32.H0_H0 ;  /* 0x20000020ff257230 */ /* 0x008fc40000004100 */
[C---:B------:R-:W-:Y:S01]  /*10b0*/  SHF.L.U64.HI R58, R57.reuse, 0x1, R58 ;  /* 0x00000001393a7819 */ /* 0x040fe2000001023a */
[----:B------:R-:W-:Y:S01]  /*10c0*/  HADD2.F32 R39, -RZ, R32.H1_H1 ;  /* 0x30000020ff277230 */ /* 0x000fe20000004100 */
[----:B------:R-:W-:Y:S01]  /*10d0*/  SHF.L.U32 R57, R57, 0x1, RZ ;  /* 0x0000000139397819 */ /* 0x000fe200000006ff */
[----:B----4-:R-:W-:Y:S02]  /*10e0*/  HADD2.F32 R61, -RZ, R54.H0_H0 ;  /* 0x20000036ff3d7230 */ /* 0x010fe40000004100 */
[C---:B------:R-:W-:Y:S01]  /*10f0*/  FADD.FTZ R37, -R72.reuse, R37 ;  /* 0x0000002548257221 */ /* 0x040fe20000010100 */
[----:B-----5:R-:W-:Y:S01]  /*1100*/  HADD2.F32 R0, -RZ, R52.H0_H0 ;  /* 0x20000034ff007230 */ /* 0x020fe20000004100 */
[----:B------:R-:W-:Y:S01]  /*1110*/  IADD3 R74, P0, R57, UR24, RZ ;  /* 0x00000018394a7c10 */ /* 0x000fe2000ff1e0ff */
[----:B------:R-:W-:Y:S02]  /*1120*/  HADD2.F32 R60, -RZ, R54.H1_H1 ;  /* 0x30000036ff3c7230 */ /* 0x000fe40000004100 */
[----:B------:R-:W-:Y:S01]  /*1130*/  FADD.FTZ R39, -R72, R39 ;  /* 0x0000002748277221 */ /* 0x000fe20000010100 */
[----:B------:R-:W-:-:S02]  /*1140*/  HADD2.F32 R59, -RZ, R52.H1_H1 ;  /* 0x30000034ff3b7230 */ /* 0x000fc40000004100 */
[----:B------:R-:W-:Y:S01]  /*1150*/  FMUL.FTZ R30, R0, R61 ;  /* 0x0000003d001e7220 */ /* 0x000fe20000410000 */
[C---:B0-----:R-:W-:Y:S01]  /*1160*/  FMUL.FTZ R163, R62.reuse, R37 ;  /* 0x000000253ea37220 */ /* 0x041fe20000410000 */
[----:B------:R-:W-:Y:S01]  /*1170*/  IADD3 R76, P1, R57, UR26, RZ ;  /* 0x0000001a394c7c10 */ /* 0x000fe2000ff3e0ff */
[----:B------:R-:W-:Y:S01]  /*1180*/  FMUL.FTZ R162, R62, R39 ;  /* 0x000000273ea27220 */ /* 0x000fe20000410000 */
[C---:B------:R-:W-:Y:S01]  /*1190*/  IADD3.X R75, R58.reuse, UR25, RZ, P0, !PT ;  /* 0x000000193a4b7c10 */ /* 0x040fe200087fe4ff */
[----:B------:R-:W-:Y:S01]  /*11a0*/  FMUL.FTZ R32, R59, R60 ;  /* 0x0000003c3b207220 */ /* 0x000fe20000410000 */
[----:B------:R-:W-:Y:S01]  /*11b0*/  FFMA.FTZ R37, R163, R30, RZ ;  /* 0x0000001ea3257223 */ /* 0x000fe200000100ff */
[----:B------:R-:W-:Y:S01]  /*11c0*/  IADD3.X R77, R58, UR27, RZ, P1, !PT ;  /* 0x0000001b3a4d7c10 */ /* 0x000fe20008ffe4ff */
[--C-:B------:R-:W-:Y:S02]  /*11d0*/  HADD2.F32 R39, -RZ, R33.reuse.H1_H1 ;  /* 0x30000021ff277230 */ /* 0x100fe40000004100 */
[----:B------:R-:W-:Y:S01]  /*11e0*/  FFMA.FTZ R32, R162, R32, R37 ;  /* 0x00000020a2207223 */ /* 0x000fe20000010025 */
[----:B------:R-:W-:Y:S01]  /*11f0*/  HADD2.F32 R37, -RZ, R33.H0_H0 ;  /* 0x20000021ff257230 */ /* 0x000fe20000004100 */
[----:B------:R-:W3:Y:S01]  /*1200*/  LDG.E.64.CONSTANT R74, desc[UR18][R74.64] ;  /* 0x000000124a4a7981 */ /* 0x000ee2000c1e9b00 */
[----:B------:R-:W-:-:S03]  /*1210*/  IADD3 R33, R31, 0x6400, RZ ;  /* 0x000064001f217810 */ /* 0x000fc60007ffe0ff */
[----:B------:R-:W4:Y:S01]  /*1220*/  LDG.E.64.CONSTANT R76, desc[UR18][R76.64] ;  /* 0x000000124c4c7981 */ /* 0x000f22000c1e9b00 */
[----:B------:R-:W-:Y:S01]  /*1230*/  FADD.FTZ R37, -R72, R37 ;  /* 0x0000002548257221 */ /* 0x000fe20000010100 */
[----:B------:R-:W-:Y:S01]  /*1240*/  IADD3 R51, P0, R33, R18, RZ ;  /* 0x0000001221337210 */ /* 0x000fe20007f1e0ff */
[----:B------:R-:W-:Y:S02]  /*1250*/  HADD2.F32 R56, -RZ, R55.H0_H0 ;  /* 0x20000037ff387230 */ /* 0x000fe40000004100 */
[----:B------:R-:W-:Y:S01]  /*1260*/  FMUL.FTZ R161, R62, R37 ;  /* 0x000000253ea17220 */ /* 0x000fe20000410000 */
[----:B------:R-:W-:Y:S01]  /*1270*/  IADD3.X R52, RZ, R19, RZ, P0, !PT ;  /* 0x00000013ff347210 */ /* 0x000fe200007fe4ff */
[----:B------:R-:W-:Y:S02]  /*1280*/  HADD2.F32 R37, -RZ, R28.H0_H0 ;  /* 0x2000001cff257230 */ /* 0x000fe40000004100 */
[----:B------:R-:W-:Y:S01]  /*1290*/  HADD2.F32 R54, -RZ, R53.H0_H0 ;  /* 0x20000035ff367230 */ /* 0x000fe20000004100 */
[----:B------:R-:W-:-:S02]  /*12a0*/  SHF.L.U64.HI R52, R51, 0x1, R52 ;  /* 0x0000000133347819 */ /* 0x000fc40000010234 */
[----:B------:R-:W-:Y:S01]  /*12b0*/  SHF.L.U32 R51, R51, 0x1, RZ ;  /* 0x0000000133337819 */ /* 0x000fe200000006ff */
[----:B------:R-:W-:Y:S01]  /*12c0*/  FADD.FTZ R37, -R72, R37 ;  /* 0x0000002548257221 */ /* 0x000fe20000010100 */
[----:B------:R-:W-:Y:S02]  /*12d0*/  HADD2.F32 R55, -RZ, R55.H1_H1 ;  /* 0x30000037ff377230 */ /* 0x000fe40000004100 */
[----:B------:R-:W-:Y:S01]  /*12e0*/  FMUL.FTZ R30, R54, R56 ;  /* 0x00000038361e7220 */ /* 0x000fe20000410000 */
[----:B------:R-:W-:Y:S02]  /*12f0*/  HADD2.F32 R53, -RZ, R53.H1_H1 ;  /* 0x30000035ff357230 */ /* 0x000fe40000004100 */
[----:B------:R-:W-:Y:S01]  /*1300*/  FADD.FTZ R39, -R72, R39 ;  /* 0x0000002748277221 */ /* 0x000fe20000010100 */
[----:B------:R-:W-:Y:S01]  /*1310*/  IADD3 R78, P0, R51, UR24, RZ ;  /* 0x00000018334e7c10 */ /* 0x000fe2000ff1e0ff */
[----:B------:R-:W-:Y:S01]  /*1320*/  FMUL.FTZ R159, R62, R37 ;  /* 0x000000253e9f7220 */ /* 0x000fe20000410000 */
[----:B------:R-:W-:Y:S01]  /*1330*/  FFMA.FTZ R33, R161, R30, R32 ;  /* 0x0000001ea1217223 */ /* 0x000fe20000010020 */
[----:B------:R-:W-:-:S02]  /*1340*/  HADD2.F32 R50, -RZ, R46.H0_H0 ;  /* 0x2000002eff327230 */ /* 0x000fc40000004100 */
[----:B------:R-:W-:Y:S01]  /*1350*/  FMUL.FTZ R30, R53, R55 ;  /* 0x00000037351e7220 */ /* 0x000fe20000410000 */
[----:B------:R-:W-:Y:S02]  /*1360*/  HADD2.F32 R37, -RZ, R28.H1_H1 ;  /* 0x3000001cff257230 */ /* 0x000fe40000004100 */
[----:B------:R-:W-:Y:S01]  /*1370*/  FMUL.FTZ R160, R62, R39 ;  /* 0x000000273ea07220 */ /* 0x000fe20000410000 */
[----:B------:R-:W-:Y:S02]  /*1380*/  IADD3 R80, P1, R51, UR26, RZ ;  /* 0x0000001a33507c10 */ /* 0x000fe4000ff3e0ff */
[----:B------:R-:W-:Y:S01]  /*1390*/  IADD3.X R79, R52, UR25, RZ, P0, !PT ;  /* 0x00000019344f7c10 */ /* 0x000fe200087fe4ff */
[----:B------:R-:W-:Y:S02]  /*13a0*/  HADD2.F32 R49, -RZ, R46.H1_H1 ;  /* 0x3000002eff317230 */ /* 0x000fe40000004100 */
[----:B------:R-:W-:Y:S01]  /*13b0*/  FFMA.FTZ R30, R160, R30, R33 ;  /* 0x0000001ea01e7223 */ /* 0x000fe20000010021 */
[----:B------:R-:W-:Y:S01]  /*13c0*/  FMUL.FTZ R32, R61, R50 ;  /* 0x000000323d207220 */ /* 0x000fe20000410000 */
[----:B------:R-:W-:Y:S01]  /*13d0*/  FADD.FTZ R37, -R72, R37 ;  /* 0x0000002548257221 */ /* 0x000fe20000010100 */
[----:B------:R-:W-:Y:S01]  /*13e0*/  IADD3.X R81, R52, UR27, RZ, P1, !PT ;  /* 0x0000001b34517c10 */ /* 0x000fe20008ffe4ff */
[----:B------:R-:W5:Y:S01]  /*13f0*/  LDG.E.64.CONSTANT R78, desc[UR18][R78.64] ;  /* 0x000000124e4e7981 */ /* 0x000f62000c1e9b00 */
[----:B------:R-:W-:Y:S01]  /*1400*/  FFMA.FTZ R33, R159, R32, R30 ;  /* 0x000000209f217223 */ /* 0x000fe2000001001e */
[----:B------:R-:W-:Y:S01]  /*1410*/  FMUL.FTZ R28, R60, R49 ;  /* 0x000000313c1c7220 */ /* 0x000fe20000410000 */
[----:B------:R-:W-:Y:S01]  /*1420*/  FMUL.FTZ R158, R62, R37 ;  /* 0x000000253e9e7220 */ /* 0x000fe20000410000 */
[----:B------:R-:W-:Y:S01]  /*1430*/  HADD2.F32 R39, -RZ, R29.H0_H0 ;  /* 0x2000001dff277230 */ /* 0x000fe20000004100 */
[----:B------:R-:W5:Y:S02]  /*1440*/  LDG.E.64.CONSTANT R80, desc[UR18][R80.64] ;  /* 0x0000001250507981 */ /* 0x000f64000c1e9b00 */
[----:B------:R-:W-:Y:S01]  /*1450*/  FFMA.FTZ R28, R158, R28, R33 ;  /* 0x0000001c9e1c7223 */ /* 0x000fe20000010021 */
[----:B------:R-:W-:Y:S01]  /*1460*/  IADD3 R33, R31, 0x6e00, RZ ;  /* 0x00006e001f217810 */ /* 0x000fe20007ffe0ff */
[----:B------:R-:W-:-:S03]  /*1470*/  FADD.FTZ R39, -R72, R39 ;  /* 0x0000002748277221 */ /* 0x000fc60000010100 */
[----:B------:R-:W-:Y:S01]  /*1480*/  IADD3 R44, P0, R33, R18, RZ ;  /* 0x00000012212c7210 */ /* 0x000fe20007f1e0ff */
[----:B------:R-:W-:Y:S01]  /*1490*/  FMUL.FTZ R157, R62, R39 ;  /* 0x000000273e9d7220 */ /* 0x000fe20000410000 */
[----:B------:R-:W-:Y:S02]  /*14a0*/  HADD2.F32 R48, -RZ, R47.H0_H0 ;  /* 0x2000002fff307230 */ /* 0x000fe40000004100 */
[----:B------:R-:W-:Y:S02]  /*14b0*/  IADD3.X R39, RZ, R19, RZ, P0, !PT ;  /* 0x00000013ff277210 */ /* 0x000fe400007fe4ff */
[C---:B------:R-:W-:Y:S01]  /*14c0*/  SHF.L.U32 R46, R44.reuse, 0x1, RZ ;  /* 0x000000012c2e7819 */ /* 0x040fe200000006ff */
[----:B------:R-:W-:Y:S01]  /*14d0*/  HADD2.F32 R33, -RZ, R26.H0_H0 ;  /* 0x2000001aff217230 */ /* 0x000fe20000004100 */
[----:B------:R-:W-:Y:S01]  /*14e0*/  SHF.L.U64.HI R44, R44, 0x1, R39 ;  /* 0x000000012c2c7819 */ /* 0x000fe20000010227 */
[----:B------:R-:W-:Y:S01]  /*14f0*/  HADD2.F32 R37, -RZ, R29.H1_H1 ;  /* 0x3000001dff257230 */ /* 0x000fe20000004100 */
[----:B------:R-:W-:Y:S01]  /*1500*/  IADD3 R82, P0, R46, UR24, RZ ;  /* 0x000000182e527c10 */ /* 0x000fe2000ff1e0ff */
[----:B------:R-:W-:Y:S01]  /*1510*/  FMUL.FTZ R30, R56, R48 ;  /* 0x00000030381e7220 */ /* 0x000fe20000410000 */
[----:B------:R-:W-:-:S02]  /*1520*/  HADD2.F32 R47, -RZ, R47.H1_H1 ;  /* 0x3000002fff2f7230 */ /* 0x000fc40000004100 */
[C---:B------:R-:W-:Y:S01]  /*1530*/  FADD.FTZ R33, -R72.reuse, R33 ;  /* 0x0000002148217221 */ /* 0x040fe20000010100 */
[----:B------:R-:W-:Y:S01]  /*1540*/  FADD.FTZ R37, -R72, R37 ;  /* 0x0000002548257221 */ /* 0x000fe20000010100 */
[----:B------:R-:W-:Y:S02]  /*1550*/  IADD3 R84, P1, R46, UR26, RZ ;  /* 0x0000001a2e547c10 */ /* 0x000fe4000ff3e0ff */
[----:B------:R-:W-:Y:S01]  /*1560*/  IADD3.X R83, R44, UR25, RZ, P0, !PT ;  /* 0x000000192c537c10 */ /* 0x000fe200087fe4ff */
[----:B------:R-:W-:Y:S01]  /*1570*/  FFMA.FTZ R29, R157, R30, R28 ;  /* 0x0000001e9d1d7223 */ /* 0x000fe2000001001c */
[C---:B------:R-:W-:Y:S01]  /*1580*/  FMUL.FTZ R155, R62.reuse, R33 ;  /* 0x000000213e9b7220 */ /* 0x040fe20000410000 */
[----:B------:R-:W-:Y:S01]  /*1590*/  FMUL.FTZ R28, R55, R47 ;  /* 0x0000002f371c7220 */ /* 0x000fe20000410000 */
[----:B------:R-:W-:Y:S01]  /*15a0*/  FMUL.FTZ R156, R62, R37 ;  /* 0x000000253e9c7220 */ /* 0x000fe20000410000 */
[----:B------:R-:W-:Y:S01]  /*15b0*/  HADD2.F32 R45, -RZ, R40.H0_H0 ;  /* 0x20000028ff2d7230 */ /* 0x000fe20000004100 */
[----:B------:R-:W-:Y:S01]  /*15c0*/  IADD3.X R85, R44, UR27, RZ, P1, !PT ;  /* 0x0000001b2c557c10 */ /* 0x000fe20008ffe4ff */
[----:B------:R-:W-:Y:S01]  /*15d0*/  HADD2.F32 R33, -RZ, R26.H1_H1 ;  /* 0x3000001aff217230 */ /* 0x000fe20000004100 */
[----:B------:R-:W5:Y:S01]  /*15e0*/  LDG.E.64.CONSTANT R82, desc[UR18][R82.64] ;  /* 0x0000001252527981 */ /* 0x000f62000c1e9b00 */
[----:B------:R-:W-:Y:S01]  /*15f0*/  FFMA.FTZ R28, R156, R28, R29 ;  /* 0x0000001c9c1c7223 */ /* 0x000fe2000001001d */
[----:B------:R-:W-:-:S02]  /*1600*/  HADD2.F32 R43, -RZ, R40.H1_H1 ;  /* 0x30000028ff2b7230 */ /* 0x000fc40000004100 */
[----:B------:R-:W-:Y:S01]  /*1610*/  FMUL.FTZ R29, R61, R45 ;  /* 0x0000002d3d1d7220 */ /* 0x000fe20000410000 */
[----:B------:R-:W-:Y:S01]  /*1620*/  FADD.FTZ R33, -R72, R33 ;  /* 0x0000002148217221 */ /* 0x000fe20000010100 */
[----:B------:R-:W5:Y:S02]  /*1630*/  LDG.E.64.CONSTANT R84, desc[UR18][R84.64] ;  /* 0x0000001254547981 */ /* 0x000f64000c1e9b00 */
[----:B------:R-:W-:Y:S01]  /*1640*/  FFMA.FTZ R29, R155, R29, R28 ;  /* 0x0000001d9b1d7223 */ /* 0x000fe2000001001c */
[----:B------:R-:W-:Y:S01]  /*1650*/  FMUL.FTZ R26, R60, R43 ;  /* 0x0000002b3c1a7220 */ /* 0x000fe20000410000 */
[----:B------:R-:W-:Y:S01]  /*1660*/  FMUL.FTZ R154, R62, R33 ;  /* 0x000000213e9a7220 */ /* 0x000fe20000410000 */
[----:B------:R-:W-:-:S03]  /*1670*/  HADD2.F32 R37, -RZ, R27.H0_H0 ;  /* 0x2000001bff257230 */ /* 0x000fc60000004100 */
[----:B------:R-:W-:Y:S01]  /*1680*/  FFMA.FTZ R26, R154, R26, R29 ;  /* 0x0000001a9a1a7223 */ /* 0x000fe2000001001d */
[----:B------:R-:W-:Y:S01]  /*1690*/  HADD2.F32 R29, -RZ, R27.H1_H1 ;  /* 0x3000001bff1d7230 */ /* 0x000fe20000004100 */
[----:B------:R-:W-:-:S04]  /*16a0*/  IADD3 R27, R31, 0x7800, RZ ;  /* 0x000078001f1b7810 */ /* 0x000fc80007ffe0ff */
[----:B------:R-:W-:-:S04]  /*16b0*/  IADD3 R39, P0, R27, R18, RZ ;  /* 0x000000121b277210 */ /* 0x000fc80007f1e0ff */
[----:B------:R-:W-:-:S04]  /*16c0*/  IADD3.X R40, RZ, R19, RZ, P0, !PT ;  /* 0x00000013ff287210 */ /* 0x000fc800007fe4ff */
[C---:B------:R-:W-:Y:S02]  /*16d0*/  SHF.L.U64.HI R40, R39.reuse, 0x1, R40 ;  /* 0x0000000127287819 */ /* 0x040fe40000010228 */
[----:B------:R-:W-:-:S04]  /*16e0*/  SHF.L.U32 R39, R39, 0x1, RZ ;  /* 0x0000000127277819 */ /* 0x000fc800000006ff */
[C---:B------:R-:W-:Y:S02]  /*16f0*/  IADD3 R86, P0, R39.reuse, UR24, RZ ;  /* 0x0000001827567c10 */ /* 0x040fe4000ff1e0ff */
[----:B------:R-:W-:Y:S02]  /*1700*/  IADD3 R88, P1, R39, UR26, RZ ;  /* 0x0000001a27587c10 */ /* 0x000fe4000ff3e0ff */
[----:B------:R-:W-:Y:S01]  /*1710*/  IADD3.X R87, R40, UR25, RZ, P0, !PT ;  /* 0x0000001928577c10 */ /* 0x000fe200087fe4ff */
[--C-:B------:R-:W-:Y:S02]  /*1720*/  HADD2.F32 R42, -RZ, R41.reuse.H0_H0 ;  /* 0x20000029ff2a7230 */ /* 0x100fe40000004100 */
[----:B------:R-:W-:Y:S01]  /*1730*/  FADD.FTZ R37, -R72, R37 ;  /* 0x0000002548257221 */ /* 0x000fe20000010100 */
[----:B------:R-:W-:Y:S01]  /*1740*/  IADD3.X R89, R40, UR27, RZ, P1, !PT ;  /* 0x0000001b28597c10 */ /* 0x000fe20008ffe4ff */
[----:B------:R-:W-:Y:S01]  /*1750*/  FADD.FTZ R29, -R72, R29 ;  /* 0x0000001d481d7221 */ /* 0x000fe20000010100 */
[----:B------:R-:W5:Y:S01]  /*1760*/  LDG.E.64.CONSTANT R86, desc[UR18][R86.64] ;  /* 0x0000001256567981 */ /* 0x000f62000c1e9b00 */
[----:B------:R-:W-:Y:S01]  /*1770*/  FMUL.FTZ R28, R56, R42 ;  /* 0x0000002a381c7220 */ /* 0x000fe20000410000 */
[----:B------:R-:W-:Y:S01]  /*1780*/  FMUL.FTZ R153, R62, R37 ;  /* 0x000000253e997220 */ /* 0x000fe20000410000 */
[----:B------:R-:W-:-:S02]  /*1790*/  HADD2.F32 R41, -RZ, R41.H1_H1 ;  /* 0x30000029ff297230 */ /* 0x000fc40000004100 */
[----:B------:R-:W-:Y:S01]  /*17a0*/  FMUL.FTZ R152, R62, R29 ;  /* 0x0000001d3e987220 */ /* 0x000fe20000410000 */
[--C-:B------:R-:W-:Y:S01]  /*17b0*/  HADD2.F32 R33, -RZ, R22.reuse.H0_H0 ;  /* 0x20000016ff217230 */ /* 0x100fe20000004100 */
[----:B------:R-:W5:Y:S01]  /*17c0*/  LDG.E.64.CONSTANT R88, desc[UR18][R88.64] ;  /* 0x0000001258587981 */ /* 0x000f62000c1e9b00 */
[----:B------:R-:W-:Y:S02]  /*17d0*/  HADD2.F32 R29, -RZ, R22.H1_H1 ;  /* 0x30000016ff1d7230 */ /* 0x000fe40000004100 */
[----:B------:R-:W-:Y:S01]  /*17e0*/  FFMA.FTZ R27, R153, R28, R26 ;  /* 0x0000001c991b7223 */ /* 0x000fe2000001001a */
[----:B------:R-:W-:Y:S01]  /*17f0*/  FMUL.FTZ R26, R55, R41 ;  /* 0x00000029371a7220 */ /* 0x000fe20000410000 */
[--C-:B------:R-:W-:Y:S02]  /*1800*/  HADD2.F32 R38, -RZ, R34.reuse.H0_H0 ;  /* 0x20000022ff267230 */ /* 0x100fe40000004100 */
[C---:B------:R-:W-:Y:S01]  /*1810*/  FADD.FTZ R33, -R72.reuse, R33 ;  /* 0x0000002148217221 */ /* 0x040fe20000010100 */
[----:B------:R-:W-:Y:S01]  /*1820*/  FADD.FTZ R29, -R72, R29 ;  /* 0x0000001d481d7221 */ /* 0x000fe20000010100 */
[----:B------:R-:W-:Y:S01]  /*1830*/  FFMA.FTZ R26, R152, R26, R27 ;  /* 0x0000001a981a7223 */ /* 0x000fe2000001001b */
[----:B------:R-:W-:-:S02]  /*1840*/  HADD2.F32 R37, -RZ, R34.H1_H1 ;  /* 0x30000022ff257230 */ /* 0x000fc40000004100 */
[----:B------:R-:W-:Y:S01]  /*1850*/  FMUL.FTZ R27, R61, R38 ;  /* 0x000000263d1b7220 */ /* 0x000fe20000410000 */
[C---:B------:R-:W-:Y:S01]  /*1860*/  FMUL.FTZ R151, R62.reuse, R33 ;  /* 0x000000213e977220 */ /* 0x040fe20000410000 */
[----:B------:R-:W-:Y:S01]  /*1870*/  FMUL.FTZ R150, R62, R29 ;  /* 0x0000001d3e967220 */ /* 0x000fe20000410000 */
[----:B------:R-:W-:Y:S02]  /*1880*/  HADD2.F32 R29, -RZ, R23.H0_H0 ;  /* 0x20000017ff1d7230 */ /* 0x000fe40000004100 */
[----:B------:R-:W-:Y:S01]  /*1890*/  FMUL.FTZ R22, R60, R37 ;  /* 0x000000253c167220 */ /* 0x000fe20000410000 */
[----:B------:R-:W-:Y:S02]  /*18a0*/  FFMA.FTZ R27, R151, R27, R26 ;  /* 0x0000001b971b7223 */ /* 0x000fe4000001001a */
[----:B------:R-:W-:Y:S02]  /*18b0*/  FADD.FTZ R149, -R72, R29 ;  /* 0x0000001d48957221 */ /* 0x000fe40000010100 */
[----:B------:R-:W-:Y:S01]  /*18c0*/  FFMA.FTZ R22, R150, R22, R27 ;  /* 0x0000001696167223 */ /* 0x000fe2000001001b */
[----:B------:R-:W-:-:S02]  /*18d0*/  IADD3 R27, R31, 0x8200, RZ ;  /* 0x000082001f1b7810 */ /* 0x000fc40007ffe0ff */
[----:B------:R-:W-:Y:S02]  /*18e0*/  IADD3 R29, R31, 0x8c00, RZ ;  /* 0x00008c001f1d7810 */ /* 0x000fe40007ffe0ff */
[-C--:B------:R-:W-:Y:S02]  /*18f0*/  IADD3 R33, P0, R27, R18.reuse, RZ ;  /* 0x000000121b217210 */ /* 0x080fe40007f1e0ff */
[----:B------:R-:W-:Y:S02]  /*1900*/  IADD3 R29, P1, R29, R18, RZ ;  /* 0x000000121d1d7210 */ /* 0x000fe40007f3e0ff */
[----:B------:R-:W-:Y:S02]  /*1910*/  IADD3 R31, R31, 0x9600, RZ ;  /* 0x000096001f1f7810 */ /* 0x000fe40007ffe0ff */
[-C--:B------:R-:W-:Y:S02]  /*1920*/  IADD3.X R34, RZ, R19.reuse, RZ, P0, !PT ;  /* 0x00000013ff227210 */ /* 0x080fe400007fe4ff */
[----:B------:R-:W-:-:S02]  /*1930*/  IADD3.X R32, RZ, R19, RZ, P1, !PT ;  /* 0x00000013ff207210 */ /* 0x000fc40000ffe4ff */
[----:B------:R-:W-:Y:S02]  /*1940*/  IADD3 R18, P2, R31, R18, RZ ;  /* 0x000000121f127210 */ /* 0x000fe40007f5e0ff */
[----:B------:R-:W-:Y:S02]  /*1950*/  SHF.L.U64.HI R34, R33, 0x1, R34 ;  /* 0x0000000121227819 */ /* 0x000fe40000010222 */
[C---:B------:R-:W-:Y:S02]  /*1960*/  SHF.L.U64.HI R32, R29.reuse, 0x1, R32 ;  /* 0x000000011d207819 */ /* 0x040fe40000010220 */
[----:B------:R-:W-:Y:S02]  /*1970*/  SHF.L.U32 R31, R29, 0x1, RZ ;  /* 0x000000011d1f7819 */ /* 0x000fe400000006ff */
[----:B------:R-:W-:Y:S02]  /*1980*/  IADD3.X R19, RZ, R19, RZ, P2, !PT ;  /* 0x00000013ff137210 */ /* 0x000fe400017fe4ff */
[----:B------:R-:W-:-:S02]  /*1990*/  SHF.L.U32 R33, R33, 0x1, RZ ;  /* 0x0000000121217819 */ /* 0x000fc400000006ff */
[C---:B------:R-:W-:Y:S02]  /*19a0*/  SHF.L.U32 R29, R18.reuse, 0x1, RZ ;  /* 0x00000001121d7819 */ /* 0x040fe400000006ff */
[----:B------:R-:W-:Y:S02]  /*19b0*/  SHF.L.U64.HI R30, R18, 0x1, R19 ;  /* 0x00000001121e7819 */ /* 0x000fe40000010213 */
[----:B------:R-:W-:Y:S02]  /*19c0*/  IADD3 R90, P0, R33, UR24, RZ ;  /* 0x00000018215a7c10 */ /* 0x000fe4000ff1e0ff */
[----:B------:R-:W-:Y:S02]  /*19d0*/  IADD3 R92, P1, R31, UR24, RZ ;  /* 0x000000181f5c7c10 */ /* 0x000fe4000ff3e0ff */
[----:B------:R-:W-:Y:S02]  /*19e0*/  IADD3 R94, P2, R29, UR24, RZ ;  /* 0x000000181d5e7c10 */ /* 0x000fe4000ff5e0ff */
[----:B------:R-:W-:-:S02]  /*19f0*/  IADD3.X R91, R34, UR25, RZ, P0, !PT ;  /* 0x00000019225b7c10 */ /* 0x000fc400087fe4ff */
[----:B------:R-:W-:Y:S02]  /*1a00*/  IADD3.X R93, R32, UR25, RZ, P1, !PT ;  /* 0x00000019205d7c10 */ /* 0x000fe40008ffe4ff */
[----:B------:R-:W-:Y:S02]  /*1a10*/  IADD3.X R95, R30, UR25, RZ, P2, !PT ;  /* 0x000000191e5f7c10 */ /* 0x000fe400097fe4ff */
[----:B------:R-:W-:Y:S01]  /*1a20*/  IADD3 R96, P0, R33, UR26, RZ ;  /* 0x0000001a21607c10 */ /* 0x000fe2000ff1e0ff */
[----:B------:R-:W5:Y:S04]  /*1a30*/  LDG.E.64.CONSTANT R90, desc[UR18][R90.64] ;  /* 0x000000125a5a7981 */ /* 0x000f68000c1e9b00 */
[----:B------:R-:W5:Y:S01]  /*1a40*/  LDG.E.64.CONSTANT R92, desc[UR18][R92.64] ;  /* 0x000000125c5c7981 */ /* 0x000f62000c1e9b00 */
[----:B------:R-:W-:-:S03]  /*1a50*/  IADD3.X R97, R34, UR27, RZ, P0, !PT ;  /* 0x0000001b22617c10 */ /* 0x000fc600087fe4ff */
[----:B------:R-:W5:Y:S04]  /*1a60*/  LDG.E.64.CONSTANT R94, desc[UR18][R94.64] ;  /* 0x000000125e5e7981 */ /* 0x000f68000c1e9b00 */
[----:B------:R-:W5:Y:S01]  /*1a70*/  LDG.E.64.CONSTANT R96, desc[UR18][R96.64] ;  /* 0x0000001260607981 */ /* 0x000f62000c1e9b00 */
[----:B------:R-:W-:Y:S02]  /*1a80*/  HADD2.F32 R36, -RZ, R35.H0_H0 ;  /* 0x20000023ff247230 */ /* 0x000fe40000004100 */
[----:B------:R-:W-:Y:S02]  /*1a90*/  HADD2.F32 R23, -RZ, R23.H1_H1 ;  /* 0x30000017ff177230 */ /* 0x000fe40000004100 */
[----:B------:R-:W-:Y:S01]  /*1aa0*/  FMUL.FTZ R149, R62, R149 ;  /* 0x000000953e957220 */ /* 0x000fe20000410000 */
[----:B------:R-:W-:-:S02]  /*1ab0*/  HADD2.F32 R35, -RZ, R35.H1_H1 ;  /* 0x30000023ff237230 */ /* 0x000fc40000004100 */
[----:B------:R-:W-:Y:S01]  /*1ac0*/  FMUL.FTZ R26, R56, R36 ;  /* 0x00000024381a7220 */ /* 0x000fe20000410000 */
[----:B------:R-:W-:Y:S02]  /*1ad0*/  HADD2.F32 R19, -RZ, R14.H0_H0 ;  /* 0x2000000eff137230 */ /* 0x000fe40000004100 */
[----:B------:R-:W-:Y:S01]  /*1ae0*/  FADD.FTZ R23, -R72, R23 ;  /* 0x0000001748177221 */ /* 0x000fe20000010100 */
[----:B------:R-:W-:Y:S02]  /*1af0*/  HADD2.F32 R28, -RZ, R24.H0_H0 ;  /* 0x20000018ff1c7230 */ /* 0x000fe40000004100 */
[----:B------:R-:W-:Y:S01]  /*1b00*/  FFMA.FTZ R27, R149, R26, R22 ;  /* 0x0000001a951b7223 */ /* 0x000fe20000010016 */
[----:B------:R-:W-:Y:S01]  /*1b10*/  FMUL.FTZ R18, R55, R35 ;  /* 0x0000002337127220 */ /* 0x000fe20000410000 */
[----:B------:R-:W-:Y:S01]  /*1b20*/  FMUL.FTZ R148, R62, R23 ;  /* 0x000000173e947220 */ /* 0x000fe20000410000 */
[----:B------:R-:W-:Y:S01]  /*1b30*/  FADD.FTZ R19, -R72, R19 ;  /* 0x0000001348137221 */ /* 0x000fe20000010100 */
[----:B------:R-:W-:-:S02]  /*1b40*/  HADD2.F32 R23, -RZ, R14.H1_H1 ;  /* 0x3000000eff177230 */ /* 0x000fc40000004100 */
[----:B------:R-:W-:Y:S01]  /*1b50*/  FMUL.FTZ R14, R61, R28 ;  /* 0x0000001c3d0e7220 */ /* 0x000fe20000410000 */
[----:B------:R-:W-:Y:S01]  /*1b60*/  FFMA.FTZ R18, R148, R18, R27 ;  /* 0x0000001294127223 */ /* 0x000fe2000001001b */
[----:B------:R-:W-:Y:S01]  /*1b70*/  FMUL.FTZ R147, R62, R19 ;  /* 0x000000133e937220 */ /* 0x000fe20000410000 */
[----:B------:R-:W-:Y:S02]  /*1b80*/  HADD2.F32 R27, -RZ, R24.H1_H1 ;  /* 0x30000018ff1b7230 */ /* 0x000fe40000004100 */
[----:B------:R-:W-:Y:S01]  /*1b90*/  FADD.FTZ R23, -R72, R23 ;  /* 0x0000001748177221 */ /* 0x000fe20000010100 */
[----:B------:R-:W-:Y:S01]  /*1ba0*/  IADD3 R98, P0, R31, UR26, RZ ;  /* 0x0000001a1f627c10 */ /* 0x000fe2000ff1e0ff */
[----:B------:R-:W-:Y:S01]  /*1bb0*/  FFMA.FTZ R19, R147, R14, R18 ;  /* 0x0000000e93137223 */ /* 0x000fe20000010012 */
[----:B------:R-:W-:Y:S02]  /*1bc0*/  HADD2.F32 R63, -RZ, R15.H0_H0 ;  /* 0x2000000fff3f7230 */ /* 0x000fe40000004100 */
[----:B------:R-:W-:Y:S01]  /*1bd0*/  FMUL.FTZ R14, R60, R27 ;  /* 0x0000001b3c0e7220 */ /* 0x000fe20000410000 */
[----:B------:R-:W-:Y:S01]  /*1be0*/  FMUL.FTZ R146, R62, R23 ;  /* 0x000000173e927220 */ /* 0x000fe20000410000 */
[----:B------:R-:W-:Y:S01]  /*1bf0*/  IADD3.X R99, R32, UR27, RZ, P0, !PT ;  /* 0x0000001b20637c10 */ /* 0x000fe200087fe4ff */
[----:B------:R-:W-:-:S02]  /*1c00*/  HADD2.F32 R26, -RZ, R25.H0_H0 ;  /* 0x20000019ff1a7230 */ /* 0x000fc40000004100 */
[----:B------:R-:W-:Y:S01]  /*1c10*/  FADD.FTZ R63, -R72, R63 ;  /* 0x0000003f483f7221 */ /* 0x000fe20000010100 */
[----:B------:R-:W-:Y:S01]  /*1c20*/  FFMA.FTZ R14, R146, R14, R19 ;  /* 0x0000000e920e7223 */ /* 0x000fe20000010013 */
[----:B------:R-:W-:Y:S01]  /*1c30*/  HADD2.F32 R19, -RZ, R15.H1_H1 ;  /* 0x3000000fff137230 */ /* 0x000fe20000004100 */
[----:B------:R-:W5:Y:S01]  /*1c40*/  LDG.E.64.CONSTANT R98, desc[UR18][R98.64] ;  /* 0x0000001262627981 */ /* 0x000f62000c1e9b00 */
[----:B------:R-:W-:Y:S01]  /*1c50*/  FMUL.FTZ R15, R56, R26 ;  /* 0x0000001a380f7220 */ /* 0x000fe20000410000 */
[----:B------:R-:W-:Y:S01]  /*1c60*/  FMUL.FTZ R145, R62, R63 ;  /* 0x0000003f3e917220 */ /* 0x000fe20000410000 */
[----:B------:R-:W-:Y:S02]  /*1c70*/  HADD2.F32 R25, -RZ, R25.H1_H1 ;  /* 0x30000019ff197230 */ /* 0x000fe40000004100 */
[----:B------:R-:W-:Y:S01]  /*1c80*/  FADD.FTZ R19, -R72, R19 ;  /* 0x0000001348137221 */ /* 0x000fe20000010100 */
[----:B------:R-:W-:Y:S02]  /*1c90*/  HADD2.F32 R23, -RZ, R12.H0_H0 ;  /* 0x2000000cff177230 */ /* 0x000fe40000004100 */
[----:B------:R-:W-:Y:S01]  /*1ca0*/  FFMA.FTZ R15, R145, R15, R14 ;  /* 0x0000000f910f7223 */ /* 0x000fe2000001000e */
[----:B------:R-:W-:Y:S01]  /*1cb0*/  FMUL.FTZ R14, R55, R25 ;  /* 0x00000019370e7220 */ /* 0x000fe20000410000 */
[----:B------:R-:W-:Y:S01]  /*1cc0*/  FMUL.FTZ R144, R62, R19 ;  /* 0x000000133e907220 */ /* 0x000fe20000410000 */
[----:B------:R-:W-:-:S02]  /*1cd0*/  HADD2.F32 R24, -RZ, R20.H0_H0 ;  /* 0x20000014ff187230 */ /* 0x000fc40000004100 */
[----:B------:R-:W-:Y:S01]  /*1ce0*/  FADD.FTZ R23, -R72, R23 ;  /* 0x0000001748177221 */ /* 0x000fe20000010100 */
[----:B------:R-:W-:Y:S01]  /*1cf0*/  FFMA.FTZ R14, R144, R14, R15 ;  /* 0x0000000e900e7223 */ /* 0x000fe2000001000f */
[----:B------:R-:W-:Y:S02]  /*1d00*/  HADD2.F32 R15, -RZ, R12.H1_H1 ;  /* 0x3000000cff0f7230 */ /* 0x000fe40000004100 */
[----:B------:R-:W-:Y:S01]  /*1d10*/  FMUL.FTZ R143, R62, R23 ;  /* 0x000000173e8f7220 */ /* 0x000fe20000410000 */
[----:B------:R-:W-:Y:S01]  /*1d20*/  FMUL.FTZ R12, R61, R24 ;  /* 0x000000183d0c7220 */ /* 0x000fe20000410000 */
[----:B------:R-:W-:Y:S02]  /*1d30*/  HADD2.F32 R23, -RZ, R20.H1_H1 ;  /* 0x30000014ff177230 */ /* 0x000fe40000004100 */
[----:B------:R-:W-:Y:S01]  /*1d40*/  FADD.FTZ R19, -R72, R15 ;  /* 0x0000000f48137221 */ /* 0x000fe20000010100 */
[----:B------:R-:W-:Y:S01]  /*1d50*/  FFMA.FTZ R15, R143, R12, R14 ;  /* 0x0000000c8f0f7223 */ /* 0x000fe2000001000e */
[----:B------:R-:W-:Y:S01]  /*1d60*/  IADD3 R100, P0, R29, UR26, RZ ;  /* 0x0000001a1d647c10 */ /* 0x000fe2000ff1e0ff */
[----:B------:R-:W-:Y:S01]  /*1d70*/  FMUL.FTZ R12, R60, R23 ;  /* 0x000000173c0c7220 */ /* 0x000fe20000410000 */
[----:B------:R-:W-:Y:S01]  /*1d80*/  FMUL.FTZ R142, R62, R19 ;  /* 0x000000133e8e7220 */ /* 0x000fe20000410000 */
[----:B------:R-:W-:Y:S01]  /*1d90*/  HADD2.F32 R63, -RZ, R13.H0_H0 ;  /* 0x2000000dff3f7230 */ /* 0x000fe20000004100 */
[----:B------:R-:W-:Y:S01]  /*1da0*/  IADD3.X R101, R30, UR27, RZ, P0, !PT ;  /* 0x0000001b1e657c10 */ /* 0x000fe200087fe4ff */
[----:B------:R-:W-:-:S02]  /*1db0*/  HADD2.F32 R22, -RZ, R21.H0_H0 ;  /* 0x20000015ff167230 */ /* 0x000fc40000004100 */
[----:B------:R-:W-:Y:S01]  /*1dc0*/  FFMA.FTZ R12, R142, R12, R15 ;  /* 0x0000000c8e0c7223 */ /* 0x000fe2000001000f */
[----:B------:R-:W-:Y:S02]  /*1dd0*/  HADD2.F32 R15, -RZ, R13.H1_H1 ;  /* 0x3000000dff0f7230 */ /* 0x000fe40000004100 */
[----:B------:R-:W-:Y:S01]  /*1de0*/  FADD.FTZ R63, -R72, R63 ;  /* 0x0000003f483f7221 */ /* 0x000fe20000010100 */
[----:B------:R-:W-:Y:S02]  /*1df0*/  HADD2.F32 R21, -RZ, R21.H1_H1 ;  /* 0x30000015ff157230 */ /* 0x000fe40000004100 */
[----:B------:R-:W-:Y:S01]  /*1e00*/  FMUL.FTZ R13, R56, R22 ;  /* 0x00000016380d7220 */ /* 0x000fe20000410000 */
[----:B------:R-:W5:Y:S01]  /*1e10*/  LDG.E.64.CONSTANT R100, desc[UR18][R100.64] ;  /* 0x0000001264647981 */ /* 0x000f62000c1e9b00 */
[----:B------:R-:W-:Y:S01]  /*1e20*/  FMUL.FTZ R141, R62, R63 ;  /* 0x0000003f3e8d7220 */ /* 0x000fe20000410000 */
[----:B------:R-:W-:-:S03]  /*1e30*/  FADD.FTZ R15, -R72, R15 ;  /* 0x0000000f480f7221 */ /* 0x000fc60000010100 */
[----:B------:R-:W-:Y:S01]  /*1e40*/  FFMA.FTZ R13, R141, R13, R12 ;  /* 0x0000000d8d0d7223 */ /* 0x000fe2000001000c */
[----:B------:R-:W-:Y:S01]  /*1e50*/  FMUL.FTZ R140, R62, R15 ;  /* 0x0000000f3e8c7220 */ /* 0x000fe20000410000 */
[----:B------:R-:W-:Y:S01]  /*1e60*/  FMUL.FTZ R12, R55, R21 ;  /* 0x00000015370c7220 */ /* 0x000fe20000410000 */
[----:B------:R-:W-:Y:S02]  /*1e70*/  HADD2.F32 R15, -RZ, R10.H0_H0 ;  /* 0x2000000aff0f7230 */ /* 0x000fe40000004100 */
[----:B------:R-:W-:Y:S02]  /*1e80*/  HADD2.F32 R20, -RZ, R16.H0_H0 ;  /* 0x20000010ff147230 */ /* 0x000fe40000004100 */
[----:B------:R-:W-:Y:S01]  /*1e90*/  FFMA.FTZ R12, R140, R12, R13 ;  /* 0x0000000c8c0c7223 */ /* 0x000fe2000001000d */
[----:B------:R-:W-:Y:S02]  /*1ea0*/  HADD2.F32 R13, -RZ, R10.H1_H1 ;  /* 0x3000000aff0d7230 */ /* 0x000fe40000004100 */
[----:B------:R-:W-:Y:S01]  /*1eb0*/  FADD.FTZ R15, -R72, R15 ;  /* 0x0000000f480f7221 */ /* 0x000fe20000010100 */
[----:B------:R-:W-:-:S02]  /*1ec0*/  HADD2.F32 R19, -RZ, R16.H1_H1 ;  /* 0x30000010ff137230 */ /* 0x000fc40000004100 */
[----:B------:R-:W-:Y:S01]  /*1ed0*/  FMUL.FTZ R10, R61, R20 ;  /* 0x000000143d0a7220 */ /* 0x000fe20000410000 */
[----:B------:R-:W-:Y:S01]  /*1ee0*/  FMUL.FTZ R139, R62, R15 ;  /* 0x0000000f3e8b7220 */ /* 0x000fe20000410000 */
[----:B------:R-:W-:Y:S01]  /*1ef0*/  FADD.FTZ R15, -R72, R13 ;  /* 0x0000000d480f7221 */ /* 0x000fe20000010100 */
[----:B------:R-:W-:Y:S02]  /*1f00*/  HADD2.F32 R63, -RZ, R11.H0_H0 ;  /* 0x2000000bff3f7230 */ /* 0x000fe40000004100 */
[----:B------:R-:W-:Y:S01]  /*1f10*/  FFMA.FTZ R13, R139, R10, R12 ;  /* 0x0000000a8b0d7223 */ /* 0x000fe2000001000c */
[----:B------:R-:W-:Y:S01]  /*1f20*/  FMUL.FTZ R10, R60, R19 ;  /* 0x000000133c0a7220 */ /* 0x000fe20000410000 */
[----:B------:R-:W-:Y:S01]  /*1f30*/  FMUL.FTZ R138, R62, R15 ;  /* 0x0000000f3e8a7220 */ /* 0x000fe20000410000 */
[----:B------:R-:W-:Y:S02]  /*1f40*/  HADD2.F32 R18, -RZ, R17.H0_H0 ;  /* 0x20000011ff127230 */ /* 0x000fe40000004100 */
[----:B------:R-:W-:Y:S01]  /*1f50*/  FADD.FTZ R63, -R72, R63 ;  /* 0x0000003f483f7221 */ /* 0x000fe20000010100 */
[----:B------:R-:W-:Y:S01]  /*1f60*/  FFMA.FTZ R10, R138, R10, R13 ;  /* 0x0000000a8a0a7223 */ /* 0x000fe2000001000d */
[----:B------:R-:W-:-:S02]  /*1f70*/  HADD2.F32 R13, -RZ, R11.H1_H1 ;  /* 0x3000000bff0d7230 */ /* 0x000fc40000004100 */
[----:B------:R-:W-:Y:S01]  /*1f80*/  FMUL.FTZ R11, R56, R18 ;  /* 0x00000012380b7220 */ /* 0x000fe20000410000 */
[----:B------:R-:W-:Y:S02]  /*1f90*/  HADD2.F32 R17, -RZ, R17.H1_H1 ;  /* 0x30000011ff117230 */ /* 0x000fe40000004100 */
[----:B------:R-:W-:Y:S01]  /*1fa0*/  FMUL.FTZ R137, R62, R63 ;  /* 0x0000003f3e897220 */ /* 0x000fe20000410000 */
[----:B------:R-:W-:-:S03]  /*1fb0*/  FADD.FTZ R13, -R72, R13 ;  /* 0x0000000d480d7221 */ /* 0x000fc60000010100 */
[----:B------:R-:W-:Y:S01]  /*1fc0*/  FFMA.FTZ R11, R137, R11, R10 ;  /* 0x0000000b890b7223 */ /* 0x000fe2000001000a */
[----:B------:R-:W-:Y:S01]  /*1fd0*/  FMUL.FTZ R10, R55, R17 ;  /* 0x00000011370a7220 */ /* 0x000fe20000410000 */
[----:B------:R-:W-:Y:S01]  /*1fe0*/  FMUL.FTZ R136, R62, R13 ;  /* 0x0000000d3e887220 */ /* 0x000fe20000410000 */
[----:B------:R-:W-:-:S03]  /*1ff0*/  HADD2.F32 R13, -RZ, R8.H0_H0 ;  /* 0x20000008ff0d7230 */ /* 0x000fc60000004100 */
[----:B------:R-:W-:Y:S01]  /*2000*/  FFMA.FTZ R10, R136, R10, R11 ;  /* 0x0000000a880a7223 */ /* 0x000fe2000001000b */
[----:B------:R-:W-:Y:S02]  /*2010*/  HADD2.F32 R11, -RZ, R8.H1_H1 ;  /* 0x30000008ff0b7230 */ /* 0x000fe40000004100 */
[----:B------:R-:W-:Y:S01]  /*2020*/  FADD.FTZ R13, -R72, R13 ;  /* 0x0000000d480d7221 */ /* 0x000fe20000010100 */
[--C-:B------:R-:W-:Y:S02]  /*2030*/  HADD2.F32 R16, -RZ, R6.reuse.H0_H0 ;  /* 0x20000006ff107230 */ /* 0x100fe40000004100 */
[----:B------:R-:W-:Y:S02]  /*2040*/  HADD2.F32 R15, -RZ, R6.H1_H1 ;  /* 0x30000006ff0f7230 */ /* 0x000fe40000004100 */
[----:B------:R-:W-:Y:S01]  /*2050*/  FMUL.FTZ R135, R62, R13 ;  /* 0x0000000d3e877220 */ /* 0x000fe20000410000 */
[----:B------:R-:W-:Y:S01]  /*2060*/  FADD.FTZ R13, -R72, R11 ;  /* 0x0000000b480d7221 */ /* 0x000fe20000010100 */
[----:B------:R-:W-:-:S02]  /*2070*/  HADD2.F32 R63, -RZ, R9.H0_H0 ;  /* 0x20000009ff3f7230 */ /* 0x000fc40000004100 */
[----:B------:R-:W-:Y:S01]  /*2080*/  FMUL.FTZ R8, R61, R16 ;  /* 0x000000103d087220 */ /* 0x000fe20000410000 */
[----:B------:R-:W-:Y:S02]  /*2090*/  HADD2.F32 R14, -RZ, R7.H0_H0 ;  /* 0x20000007ff0e7230 */ /* 0x000fe40000004100 */
[----:B------:R-:W-:Y:S01]  /*20a0*/  FMUL.FTZ R134, R62, R13 ;  /* 0x0000000d3e867220 */ /* 0x000fe20000410000 */
[----:B------:R-:W-:Y:S02]  /*20b0*/  HADD2.F32 R9, -RZ, R9.H1_H1 ;  /* 0x30000009ff097230 */ /* 0x000fe40000004100 */
[----:B------:R-:W-:Y:S01]  /*20c0*/  FFMA.FTZ R11, R135, R8, R10 ;  /* 0x00000008870b7223 */ /* 0x000fe2000001000a */
[----:B------:R-:W-:Y:S01]  /*20d0*/  FMUL.FTZ R6, R60, R15 ;  /* 0x0000000f3c067220 */ /* 0x000fe20000410000 */
[----:B------:R-:W-:Y:S01]  /*20e0*/  FADD.FTZ R13, -R72, R63 ;  /* 0x0000003f480d7221 */ /* 0x000fe20000010100 */
[----:B------:R-:W-:Y:S02]  /*20f0*/  HADD2.F32 R12, -RZ, R7.H1_H1 ;  /* 0x30000007ff0c7230 */ /* 0x000fe40000004100 */
[----:B------:R-:W-:Y:S01]  /*2100*/  FMUL.FTZ R8, R56, R14 ;  /* 0x0000000e38087220 */ /* 0x000fe20000410000 */
[----:B------:R-:W-:Y:S01]  /*2110*/  FFMA.FTZ R6, R134, R6, R11 ;  /* 0x0000000686067223 */ /* 0x000fe2000001000b */
[----:B------:R-:W-:Y:S01]  /*2120*/  FMUL.FTZ R13, R62, R13 ;  /* 0x0000000d3e0d7220 */ /* 0x000fe20000410000 */
[----:B------:R-:W-:Y:S01]  /*2130*/  FADD.FTZ R9, -R72, R9 ;  /* 0x0000000948097221 */ /* 0x000fe20000010100 */
[----:B--2---:R-:W-:-:S02]  /*2140*/  HADD2.F32 R63, -RZ, R4.H0_H0 ;  /* 0x20000004ff3f7230 */ /* 0x004fc40000004100 */
[----:B------:R-:W-:Y:S01]  /*2150*/  FMUL.FTZ R7, R55, R12 ;  /* 0x0000000c37077220 */ /* 0x000fe20000410000 */
[----:B------:R-:W-:Y:S01]  /*2160*/  FFMA.FTZ R6, R13, R8, R6 ;  /* 0x000000080d067223 */ /* 0x000fe20000010006 */
[----:B------:R-:W-:Y:S01]  /*2170*/  FMUL.FTZ R11, R62, R9 ;  /* 0x000000093e0b7220 */ /* 0x000fe20000410000 */
[----:B------:R-:W-:Y:S02]  /*2180*/  HADD2.F32 R10, -RZ, R2.H0_H0 ;  /* 0x20000002ff0a7230 */ /* 0x000fe40000004100 */
[----:B------:R-:W-:Y:S01]  /*2190*/  FADD.FTZ R9, -R72, R63 ;  /* 0x0000003f48097221 */ /* 0x000fe20000010100 */
[----:B------:R-:W-:Y:S01]  /*21a0*/  FFMA.FTZ R6, R11, R7, R6 ;  /* 0x000000070b067223 */ /* 0x000fe20000010006 */
[----:B------:R-:W-:Y:S02]  /*21b0*/  HADD2.F32 R7, -RZ, R4.H1_H1 ;  /* 0x30000004ff077230 */ /* 0x000fe40000004100 */
[----:B------:R-:W-:Y:S01]  /*21c0*/  FMUL.FTZ R4, R61, R10 ;  /* 0x0000000a3d047220 */ /* 0x000fe20000410000 */
[----:B------:R-:W-:Y:S01]  /*21d0*/  FMUL.FTZ R9, R62, R9 ;  /* 0x000000093e097220 */ /* 0x000fe20000410000 */
[----:B------:R-:W-:-:S02]  /*21e0*/  HADD2.F32 R63, -RZ, R5.H0_H0 ;  /* 0x20000005ff3f7230 */ /* 0x000fc40000004100 */
[----:B------:R-:W-:Y:S02]  /*21f0*/  HADD2.F32 R8, -RZ, R2.H1_H1 ;  /* 0x30000002ff087230 */ /* 0x000fe40000004100 */
[C---:B------:R-:W-:Y:S01]  /*2200*/  FADD.FTZ R7, -R72.reuse, R7 ;  /* 0x0000000748077221 */ /* 0x040fe20000010100 */
[----:B------:R-:W-:Y:S01]  /*2210*/  FFMA.FTZ R2, R9, R4, R6 ;  /* 0x0000000409027223 */ /* 0x000fe20000010006 */
[----:B------:R-:W-:Y:S01]  /*2220*/  FADD.FTZ R4, -R72, R63 ;  /* 0x0000003f48047221 */ /* 0x000fe20000010100 */
[----:B------:R-:W-:Y:S02]  /*2230*/  HADD2.F32 R6, -RZ, R3.H0_H0 ;  /* 0x20000003ff067230 */ /* 0x000fe40000004100 */
[----:B------:R-:W-:Y:S01]  /*2240*/  FMUL.FTZ R109, R60, R8 ;  /* 0x000000083c6d7220 */ /* 0x000fe20000410000 */
[----:B------:R-:W-:Y:S01]  /*2250*/  FMUL.FTZ R7, R62, R7 ;  /* 0x000000073e077220 */ /* 0x000fe20000410000 */
[----:B------:R-:W-:Y:S02]  /*2260*/  HADD2.F32 R63, -RZ, R5.H1_H1 ;  /* 0x30000005ff3f7230 */ /* 0x000fe40000004100 */
[----:B------:R-:W-:Y:S01]  /*2270*/  FFMA.FTZ R113, R0, R61, RZ ;  /* 0x0000003d00717223 */ /* 0x000fe200000100ff */
[----:B------:R-:W-:Y:S01]  /*2280*/  FMUL.FTZ R5, R62, R4 ;  /* 0x000000043e057220 */ /* 0x000fe20000410000 */
[----:B------:R-:W-:Y:S01]  /*2290*/  FFMA.FTZ R109, R7, R109, R2 ;  /* 0x0000006d076d7223 */ /* 0x000fe20000010002 */
[----:B------:R-:W-:-:S02]  /*22a0*/  HADD2.F32 R4, -RZ, R3.H1_H1 ;  /* 0x30000003ff047230 */ /* 0x000fc40000004100 */
[----:B------:R-:W-:Y:S01]  /*22b0*/  FMUL.FTZ R2, R56, R6 ;  /* 0x0000000638027220 */ /* 0x000fe20000410000 */
[----:B------:R-:W-:Y:S01]  /*22c0*/  FADD.FTZ R3, -R72, R63 ;  /* 0x0000003f48037221 */ /* 0x000fe20000010100 */
[----:B------:R-:W-:Y:S01]  /*22d0*/  FFMA.FTZ R113, R59, R60, R113 ;  /* 0x0000003c3b717223 */ /* 0x000fe20000010071 */
[----:B---3--:R-:W-:Y:S02]  /*22e0*/  HADD2.F32 R63, -RZ, R74.H0_H0 ;  /* 0x2000004aff3f7230 */ /* 0x008fe40000004100 */
[----:B------:R-:W-:Y:S01]  /*22f0*/  FFMA.FTZ R109, R5, R2, R109 ;  /* 0x00000002056d7223 */ /* 0x000fe2000001006d */
[----:B------:R-:W-:Y:S01]  /*2300*/  FMUL.FTZ R73, R55, R4 ;  /* 0x0000000437497220 */ /* 0x000fe20000410000 */
[----:B------:R-:W-:Y:S01]  /*2310*/  FFMA.FTZ R113, R54, R56, R113 ;  /* 0x0000003836717223 */ /* 0x000fe20000010071 */
[----:B------:R-:W-:Y:S01]  /*2320*/  FMUL.FTZ R3, R62, R3 ;  /* 0x000000033e037220 */ /* 0x000fe20000410000 */
[----:B----4-:R-:W-:Y:S02]  /*2330*/  HADD2.F32 R2, -RZ, R76.H0_H0 ;  /* 0x2000004cff027230 */ /* 0x010fe40000004100 */
[----:B------:R-:W-:Y:S01]  /*2340*/  FADD.FTZ R63, -R72, R63 ;  /* 0x0000003f483f7221 */ /* 0x000fe20000010100 */
[----:B------:R-:W-:Y:S01]  /*2350*/  FFMA.FTZ R113, R53, R55, R113 ;  /* 0x0000003735717223 */ /* 0x000fe20000010071 */
[----:B------:R-:W-:Y:S01]  /*2360*/  FFMA.FTZ R109, R3, R73, R109 ;  /* 0x00000049036d7223 */ /* 0x000fe2000001006d */
[----:B------:R-:W-:-:S02]  /*2370*/  HADD2.F32 R74, -RZ, R74.H1_H1 ;  /* 0x3000004aff4a7230 */ /* 0x000fc40000004100 */
[C---:B------:R-:W-:Y:S01]  /*2380*/  FMUL.FTZ R73, R61.reuse, R2 ;  /* 0x000000023d497220 */ /* 0x040fe20000410000 */
[----:B------:R-:W-:Y:S01]  /*2390*/  FMUL.FTZ R63, R62, R63 ;  /* 0x0000003f3e3f7220 */ /* 0x000fe20000410000 */
[----:B------:R-:W-:Y:S01]  /*23a0*/  FFMA.FTZ R113, R61, R50, R113 ;  /* 0x000000323d717223 */ /* 0x000fe20000010071 */
[----:B------:R-:W-:Y:S02]  /*23b0*/  HADD2.F32 R102, -RZ, R76.H1_H1 ;  /* 0x3000004cff667230 */ /* 0x000fe40000004100 */
[----:B------:R-:W-:Y:S01]  /*23c0*/  FFMA.FTZ R109, R63, R73, R109 ;  /* 0x000000493f6d7223 */ /* 0x000fe2000001006d */
[----:B------:R-:W-:Y:S02]  /*23d0*/  HADD2.F32 R73, -RZ, R75.H0_H0 ;  /* 0x2000004bff497230 */ /* 0x000fe40000004100 */
[----:B------:R-:W-:Y:S01]  /*23e0*/  FADD.FTZ R74, -R72, R74 ;  /* 0x0000004a484a7221 */ /* 0x000fe20000010100 */
[----:B------:R-:W-:Y:S01]  /*23f0*/  FFMA.FTZ R113, R60, R49, R113 ;  /* 0x000000313c717223 */ /* 0x000fe20000010071 */
[----:B------:R-:W-:-:S02]  /*2400*/  HADD2.F32 R76, -RZ, R77.H0_H0 ;  /* 0x2000004dff4c7230 */ /* 0x000fc40000004100 */
[----:B------:R-:W-:Y:S01]  /*2410*/  FMUL.FTZ R103, R60, R102 ;  /* 0x000000663c677220 */ /* 0x000fe20000410000 */
[----:B------:R-:W-:Y:S01]  /*2420*/  FMUL.FTZ R74, R62, R74 ;  /* 0x0000004a3e4a7220 */ /* 0x000fe20000410000 */
[----:B------:R-:W-:Y:S01]  /*2430*/  FADD.FTZ R73, -R72, R73 ;  /* 0x0000004948497221 */ /* 0x000fe20000010100 */
[C---:B------:R-:W-:Y:S01]  /*2440*/  FFMA.FTZ R113, R56.reuse, R48, R113 ;  /* 0x0000003038717223 */ /* 0x040fe20000010071 */
[----:B------:R-:W-:Y:S01]  /*2450*/  FMUL.FTZ R104, R56, R76 ;  /* 0x0000004c38687220 */ /* 0x000fe20000410000 */
[----:B------:R-:W-:Y:S01]  /*2460*/  FFMA.FTZ R109, R74, R103, R109 ;  /* 0x000000674a6d7223 */ /* 0x000fe2000001006d */
[----:B------:R-:W-:Y:S01]  /*2470*/  FMUL.FTZ R73, R62, R73 ;  /* 0x000000493e497220 */ /* 0x000fe20000410000 */
[----:B------:R-:W-:Y:S01]  /*2480*/  FFMA.FTZ R113, R55, R47, R113 ;  /* 0x0000002f37717223 */ /* 0x000fe20000010071 */
[----:B------:R-:W-:Y:S02]  /*2490*/  HADD2.F32 R103, -RZ, R75.H1_H1 ;  /* 0x3000004bff677230 */ /* 0x000fe40000004100 */
[----:B------:R-:W-:Y:S01]  /*24a0*/  FFMA.FTZ R109, R73, R104, R109 ;  /* 0x00000068496d7223 */ /* 0x000fe2000001006d */
[----:B------:R-:W-:Y:S01]  /*24b0*/  FFMA.FTZ R113, R61, R45, R113 ;  /* 0x0000002d3d717223 */ /* 0x000fe20000010071 */
[----:B------:R-:W-:-:S02]  /*24c0*/  HADD2.F32 R104, -RZ, R77.H1_H1 ;  /* 0x3000004dff687230 */ /* 0x000fc40000004100 */
[----:B------:R-:W-:Y:S01]  /*24d0*/  FADD.FTZ R77, -R72, R103 ;  /* 0x00000067484d7221 */ /* 0x000fe20000010100 */
[----:B-----5:R-:W-:Y:S02]  /*24e0*/  HADD2.F32 R75, -RZ, R78.H0_H0 ;  /* 0x2000004eff4b7230 */ /* 0x020fe40000004100 */
[----:B------:R-:W-:Y:S01]  /*24f0*/  FFMA.FTZ R113, R60, R43, R113 ;  /* 0x0000002b3c717223 */ /* 0x000fe20000010071 */
[----:B------:R-:W-:Y:S02]  /*2500*/  HADD2.F32 R103, -RZ, R80.H0_H0 ;  /* 0x20000050ff677230 */ /* 0x000fe40000004100 */
[----:B------:R-:W-:Y:S01]  /*2510*/  FMUL.FTZ R105, R55, R104 ;  /* 0x0000006837697220 */ /* 0x000fe20000410000 */
[----:B------:R-:W-:Y:S01]  /*2520*/  FMUL.FTZ R77, R62, R77 ;  /* 0x0000004d3e4d7220 */ /* 0x000fe20000410000 */
[----:B------:R-:W-:Y:S01]  /*2530*/  FADD.FTZ R75, -R72, R75 ;  /* 0x0000004b484b7221 */ /* 0x000fe20000010100 */
[----:B------:R-:W-:Y:S01]  /*2540*/  FFMA.FTZ R113, R56, R42, R113 ;  /* 0x0000002a38717223 */ /* 0x000fe20000010071 */
[----:B------:R-:W-:Y:S01]  /*2550*/  FMUL.FTZ R106, R61, R103 ;  /* 0x000000673d6a7220 */ /* 0x000fe20000410000 */
[----:B------:R-:W-:Y:S01]  /*2560*/  FFMA.FTZ R109, R77, R105, R109 ;  /* 0x000000694d6d7223 */ /* 0x000fe2000001006d */
[----:B------:R-:W-:Y:S01]  /*2570*/  FMUL.FTZ R75, R62, R75 ;  /* 0x0000004b3e4b7220 */ /* 0x000fe20000410000 */
[----:B------:R-:W-:-:S02]  /*2580*/  HADD2.F32 R105, -RZ, R78.H1_H1 ;  /* 0x3000004eff697230 */ /* 0x000fc40000004100 */
[----:B------:R-:W-:Y:S01]  /*2590*/  FFMA.FTZ R113, R55, R41, R113 ;  /* 0x0000002937717223 */ /* 0x000fe20000010071 */
[----:B------:R-:W-:Y:S02]  /*25a0*/  HADD2.F32 R78, -RZ, R79.H0_H0 ;  /* 0x2000004fff4e7230 */ /* 0x000fe40000004100 */
[----:B------:R-:W-:Y:S01]  /*25b0*/  FFMA.FTZ R109, R75, R106, R109 ;  /* 0x0000006a4b6d7223 */ /* 0x000fe2000001006d */
[----:B------:R-:W-:Y:S02]  /*25c0*/  HADD2.F32 R106, -RZ, R80.H1_H1 ;  /* 0x30000050ff6a7230 */ /* 0x000fe40000004100 */
[C---:B------:R-:W-:Y:S01]  /*25d0*/  FADD.FTZ R80, -R72.reuse, R105 ;  /* 0x0000006948507221 */ /* 0x040fe20000010100 */
[----:B------:R-:W-:Y:S01]  /*25e0*/  FFMA.FTZ R113, R61, R38, R113 ;  /* 0x000000263d717223 */ /* 0x000fe20000010071 */
[----:B------:R-:W-:Y:S02]  /*25f0*/  HADD2.F32 R105, -RZ, R81.H0_H0 ;  /* 0x20000051ff697230 */ /* 0x000fe40000004100 */
[----:B------:R-:W-:Y:S01]  /*2600*/  FADD.FTZ R78, -R72, R78 ;  /* 0x0000004e484e7221 */ /* 0x000fe20000010100 */
[----:B------:R-:W-:Y:S01]  /*2610*/  FMUL.FTZ R107, R60, R106 ;  /* 0x0000006a3c6b7220 */ /* 0x000fe20000410000 */
[----:B------:R-:W-:Y:S01]  /*2620*/  FMUL.FTZ R80, R62, R80 ;  /* 0x000000503e507220 */ /* 0x000fe20000410000 */
[----:B------:R-:W-:Y:S01]  /*2630*/  FFMA.FTZ R113, R60, R37, R113 ;  /* 0x000000253c717223 */ /* 0x000fe20000010071 */
[----:B------:R-:W-:Y:S01]  /*2640*/  FMUL.FTZ R108, R56, R105 ;  /* 0x00000069386c7220 */ /* 0x000fe20000410000 */
[----:B------:R-:W-:Y:S01]  /*2650*/  FMUL.FTZ R78, R62, R78 ;  /* 0x0000004e3e4e7220 */ /* 0x000fe20000410000 */
[----:B------:R-:W-:Y:S01]  /*2660*/  FFMA.FTZ R109, R80, R107, R109 ;  /* 0x0000006b506d7223 */ /* 0x000fe2000001006d */
[----:B------:R-:W-:Y:S01]  /*2670*/  FFMA.FTZ R113, R56, R36, R113 ;  /* 0x0000002438717223 */ /* 0x000fe20000010071 */
[----:B------:R-:W-:-:S02]  /*2680*/  HADD2.F32 R107, -RZ, R79.H1_H1 ;  /* 0x3000004fff6b7230 */ /* 0x000fc40000004100 */
[----:B------:R-:W-:Y:S01]  /*2690*/  FFMA.FTZ R109, R78, R108, R109 ;  /* 0x0000006c4e6d7223 */ /* 0x000fe2000001006d */
[----:B------:R-:W-:Y:S01]  /*26a0*/  FFMA.FTZ R113, R55, R35, R113 ;  /* 0x0000002337717223 */ /* 0x000fe20000010071 */
[----:B------:R-:W-:Y:S02]  /*26b0*/  HADD2.F32 R108, -RZ, R81.H1_H1 ;  /* 0x30000051ff6c7230 */ /* 0x000fe40000004100 */
[----:B------:R-:W-:Y:S01]  /*26c0*/  FADD.FTZ R81, -R72, R107 ;  /* 0x0000006b48517221 */ /* 0x000fe20000010100 */
[----:B------:R-:W-:Y:S02]  /*26d0*/  HADD2.F32 R79, -RZ, R82.H0_H0 ;  /* 0x20000052ff4f7230 */ /* 0x000fe40000004100 */
        /* <DEDUP_REMOVED lines=9> */
[----:B------:R-:W-:Y:S01]  /*2770*/  FFMA.FTZ R113, R56, R26, R113 ;  /* 0x0000001a38717223 */ /* 0x000fe20000010071 */
[----:B------:R-:W-:-:S02]  /*2780*/  HADD2.F32 R110, -RZ, R82.H1_H1 ;  /* 0x30000052ff6e7230 */ /* 0x000fc40000004100 */
[----:B------:R-:W-:Y:S01]  /*2790*/  FFMA.FTZ R82, R79, R111, R109 ;  /* 0x0000006f4f527223 */ /* 0x000fe2000001006d */
[--C-:B------:R-:W-:Y:S02]  /*27a0*/  HADD2.F32 R109, -RZ, R83.reuse.H0_H0 ;  /* 0x20000053ff6d7230 */ /* 0x100fe40000004100 */
[----:B------:R-:W-:Y:S02]  /*27b0*/  HADD2.F32 R114, -RZ, R83.H1_H1 ;  /* 0x30000053ff727230 */ /* 0x000fe40000004100 */
[----:B------:R-:W-:-:S04]  /*27c0*/  FFMA.FTZ R83, R55, R25, R113 ;  /* 0x0000001937537223 */ /* 0x000fc80000010071 */
[----:B------:R-:W-:-:S04]  /*27d0*/  FFMA.FTZ R83, R61, R24, R83 ;  /* 0x000000183d537223 */ /* 0x000fc80000010053 */
[----:B------:R-:W-:Y:S01]  /*27e0*/  FFMA.FTZ R83, R60, R23, R83 ;  /* 0x000000173c537223 */ /* 0x000fe20000010053 */
[----:B------:R-:W-:-:S03]  /*27f0*/  HADD2.F32 R112, -RZ, R84.H1_H1 ;  /* 0x30000054ff707230 */ /* 0x000fc60000004100 */
[----:B------:R-:W-:Y:S01]  /*2800*/  FFMA.FTZ R83, R56, R22, R83 ;  /* 0x0000001638537223 */ /* 0x000fe20000010053 */
[----:B------:R-:W-:-:S03]  /*2810*/  FADD.FTZ R110, -R72, R110 ;  /* 0x0000006e486e7221 */ /* 0x000fc60000010100 */
[----:B------:R-:W-:Y:S01]  /*2820*/  FFMA.FTZ R83, R55, R21, R83 ;  /* 0x0000001537537223 */ /* 0x000fe20000010053 */
[--C-:B------:R-:W-:Y:S02]  /*2830*/  HADD2.F32 R111, -RZ, R85.reuse.H0_H0 ;  /* 0x20000055ff6f7230 */ /* 0x100fe40000004100 */
[----:B------:R-:W-:Y:S01]  /*2840*/  FMUL.FTZ R84, R60, R112 ;  /* 0x000000703c547220 */ /* 0x000fe20000410000 */
[----:B------:R-:W-:Y:S01]  /*2850*/  FMUL.FTZ R110, R62, R110 ;  /* 0x0000006e3e6e7220 */ /* 0x000fe20000410000 */
[----:B------:R-:W-:Y:S01]  /*2860*/  FADD.FTZ R109, -R72, R109 ;  /* 0x0000006d486d7221 */ /* 0x000fe20000010100 */
[----:B------:R-:W-:Y:S01]  /*2870*/  FFMA.FTZ R83, R61, R20, R83 ;  /* 0x000000143d537223 */ /* 0x000fe20000010053 */
[----:B------:R-:W-:Y:S02]  /*2880*/  HADD2.F32 R116, -RZ, R85.H1_H1 ;  /* 0x30000055ff747230 */ /* 0x000fe40000004100 */
[----:B------:R-:W-:Y:S01]  /*2890*/  FFMA.FTZ R82, R110, R84, R82 ;  /* 0x000000546e527223 */ /* 0x000fe20000010052 */
[----:B------:R-:W-:Y:S01]  /*28a0*/  FMUL.FTZ R84, R56, R111 ;  /* 0x0000006f38547220 */ /* 0x000fe20000410000 */
[----:B------:R-:W-:Y:S01]  /*28b0*/  FMUL.FTZ R109, R62, R109 ;  /* 0x0000006d3e6d7220 */ /* 0x000fe20000410000 */
[----:B------:R-:W-:Y:S01]  /*28c0*/  FFMA.FTZ R83, R60, R19, R83 ;  /* 0x000000133c537223 */ /* 0x000fe20000010053 */
[----:B------:R-:W-:-:S02]  /*28d0*/  HADD2.F32 R113, -RZ, R86.H0_H0 ;  /* 0x20000056ff717230 */ /* 0x000fc40000004100 */
[----:B------:R-:W-:Y:S01]  /*28e0*/  FADD.FTZ R114, -R72, R114 ;  /* 0x0000007248727221 */ /* 0x000fe20000010100 */
[----:B------:R-:W-:Y:S01]  /*28f0*/  FFMA.FTZ R82, R109, R84, R82 ;  /* 0x000000546d527223 */ /* 0x000fe20000010052 */
[----:B------:R-:W-:Y:S01]  /*2900*/  FFMA.FTZ R83, R56, R18, R83 ;  /* 0x0000001238537223 */ /* 0x000fe20000010053 */
[----:B------:R-:W-:Y:S02]  /*2910*/  HADD2.F32 R115, -RZ, R88.H0_H0 ;  /* 0x20000058ff737230 */ /* 0x000fe40000004100 */
[C---:B------:R-:W-:Y:S01]  /*2920*/  FMUL.FTZ R84, R55.reuse, R116 ;  /* 0x0000007437547220 */ /* 0x040fe20000410000 */
[----:B------:R-:W-:Y:S01]  /*2930*/  FMUL.FTZ R114, R62, R114 ;  /* 0x000000723e727220 */ /* 0x000fe20000410000 */
[----:B------:R-:W-:Y:S01]  /*2940*/  FADD.FTZ R113, -R72, R113 ;  /* 0x0000007148717221 */ /* 0x000fe20000010100 */
[----:B------:R-:W-:Y:S02]  /*2950*/  FFMA.FTZ R83, R55, R17, R83 ;  /* 0x0000001137537223 */ /* 0x000fe40000010053 */
[----:B------:R-:W-:Y:S01]  /*2960*/  FFMA.FTZ R82, R114, R84, R82 ;  /* 0x0000005472527223 */ /* 0x000fe20000010052 */
[C---:B------:R-:W-:Y:S01]  /*2970*/  FMUL.FTZ R84, R61.reuse, R115 ;  /* 0x000000733d547220 */ /* 0x040fe20000410000 */
[----:B------:R-:W-:Y:S01]  /*2980*/  FMUL.FTZ R113, R62, R113 ;  /* 0x000000713e717220 */ /* 0x000fe20000410000 */
[----:B------:R-:W-:-:S03]  /*2990*/  FFMA.FTZ R83, R61, R16, R83 ;  /* 0x000000103d537223 */ /* 0x000fc60000010053 */
[----:B------:R-:W-:Y:S01]  /*29a0*/  FFMA.FTZ R82, R113, R84, R82 ;  /* 0x0000005471527223 */ /* 0x000fe20000010052 */
[----:B------:R-:W-:Y:S01]  /*29b0*/  HFMA2.MMA R84, -RZ, RZ, 0, 2.384185791015625e-06 ;  /* 0x00000028ff547435 */ /* 0x000fe200000001ff */
[----:B------:R-:W-:Y:S01]  /*29c0*/  FFMA.FTZ R83, R60, R15, R83 ;  /* 0x0000000f3c537223 */ /* 0x000fe20000010053 */
[----:B------:R-:W-:-:S03]  /*29d0*/  HADD2.F32 R118, -RZ, R86.H1_H1 ;  /* 0x30000056ff767230 */ /* 0x000fc60000004100 */
[----:B------:R-:W-:-:S04]  /*29e0*/  FFMA.FTZ R86, R56, R14, R83 ;  /* 0x0000000e38567223 */ /* 0x000fc80000010053 */
[----:B------:R-:W-:Y:S01]  /*29f0*/  FFMA.FTZ R86, R55, R12, R86 ;  /* 0x0000000c37567223 */ /* 0x000fe20000010056 */
[----:B------:R-:W-:-:S03]  /*2a00*/  IMAD R84, R122, R84, UR13 ;  /* 0x0000000d7a547e24 */ /* 0x000fc6000f8e0254 */
[----:B------:R-:W-:Y:S01]  /*2a10*/  FFMA.FTZ R86, R61, R10, R86 ;  /* 0x0000000a3d567223 */ /* 0x000fe20000010056 */
[--C-:B------:R-:W-:Y:S01]  /*2a20*/  HADD2.F32 R119, -RZ, R89.reuse.H0_H0 ;  /* 0x20000059ff777230 */ /* 0x100fe20000004100 */
[----:B------:R-:W-:Y:S01]  /*2a30*/  LEA R84, R121, R84, 0x3 ;  /* 0x0000005479547211 */ /* 0x000fe200078e18ff */
[----:B------:R-:W-:Y:S02]  /*2a40*/  HADD2.F32 R121, -RZ, R89.H1_H1 ;  /* 0x30000059ff797230 */ /* 0x000fe40000004100 */
[----:B------:R-:W-:Y:S01]  /*2a50*/  FFMA.FTZ R89, R60, R8, R86 ;  /* 0x000000083c597223 */ /* 0x000fe20000010056 */
[----:B------:R-:W-:Y:S02]  /*2a60*/  HADD2.F32 R120, -RZ, R88.H1_H1 ;  /* 0x30000058ff787230 */ /* 0x000fe40000004100 */
[----:B------:R-:W-:Y:S01]  /*2a70*/  FADD.FTZ R118, -R72, R118 ;  /* 0x0000007648767221 */ /* 0x000fe20000010100 */
[----:B------:R-:W-:Y:S02]  /*2a80*/  HADD2.F32 R117, -RZ, R87.H0_H0 ;  /* 0x20000057ff757230 */ /* 0x000fe40000004100 */
[----:B------:R-:W-:Y:S01]  /*2a90*/  FFMA.FTZ R89, R56, R6, R89 ;  /* 0x0000000638597223 */ /* 0x000fe20000010059 */
[----:B------:R-:W-:Y:S01]  /*2aa0*/  FMUL.FTZ R85, R60, R120 ;  /* 0x000000783c557220 */ /* 0x000fe20000410000 */
[----:B------:R-:W-:Y:S01]  /*2ab0*/  FMUL.FTZ R118, R62, R118 ;  /* 0x000000763e767220 */ /* 0x000fe20000410000 */
[----:B------:R-:W-:Y:S01]  /*2ac0*/  FADD.FTZ R117, -R72, R117 ;  /* 0x0000007548757221 */ /* 0x000fe20000010100 */
[----:B------:R-:W-:-:S02]  /*2ad0*/  FFMA.FTZ R89, R55, R4, R89 ;  /* 0x0000000437597223 */ /* 0x000fc40000010059 */
[----:B------:R-:W-:Y:S01]  /*2ae0*/  FFMA.FTZ R82, R118, R85, R82 ;  /* 0x0000005576527223 */ /* 0x000fe20000010052 */
[----:B------:R-:W-:Y:S01]  /*2af0*/  FMUL.FTZ R85, R56, R119 ;  /* 0x0000007738557220 */ /* 0x000fe20000410000 */
[----:B------:R-:W-:Y:S01]  /*2b00*/  FMUL.FTZ R117, R62, R117 ;  /* 0x000000753e757220 */ /* 0x000fe20000410000 */
[----:B------:R-:W-:Y:S01]  /*2b10*/  FFMA.FTZ R89, R61, R2, R89 ;  /* 0x000000023d597223 */ /* 0x000fe20000010059 */
[----:B------:R-:W-:Y:S02]  /*2b20*/  HADD2.F32 R87, -RZ, R87.H1_H1 ;  /* 0x30000057ff577230 */ /* 0x000fe40000004100 */
[----:B------:R-:W-:Y:S01]  /*2b30*/  FFMA.FTZ R82, R117, R85, R82 ;  /* 0x0000005575527223 */ /* 0x000fe20000010052 */
[----:B------:R-:W-:Y:S01]  /*2b40*/  FFMA.FTZ R89, R60, R102, R89 ;  /* 0x000000663c597223 */ /* 0x000fe20000010059 */
[----:B------:R-:W-:Y:S02]  /*2b50*/  HADD2.F32 R85, -RZ, R90.H0_H0 ;  /* 0x2000005aff557230 */ /* 0x000fe40000004100 */
[----:B------:R-:W-:-:S02]  /*2b60*/  HADD2.F32 R83, -RZ, R91.H0_H0 ;  /* 0x2000005bff537230 */ /* 0x000fc40000004100 */
[--C-:B------:R-:W-:Y:S02]  /*2b70*/  HADD2.F32 R124, -RZ, R92.reuse.H0_H0 ;  /* 0x2000005cff7c7230 */ /* 0x100fe40000004100 */
[----:B------:R-:W-:Y:S02]  /*2b80*/  HADD2.F32 R123, -RZ, R92.H1_H1 ;  /* 0x3000005cff7b7230 */ /* 0x000fe40000004100 */
[----:B------:R-:W-:Y:S02]  /*2b90*/  HADD2.F32 R122, -RZ, R94.H0_H0 ;  /* 0x2000005eff7a7230 */ /* 0x000fe40000004100 */
[----:B------:R-:W-:Y:S02]  /*2ba0*/  HADD2.F32 R90, -RZ, R90.H1_H1 ;  /* 0x3000005aff5a7230 */ /* 0x000fe40000004100 */
[----:B------:R-:W-:Y:S02]  /*2bb0*/  HADD2.F32 R91, -RZ, R91.H1_H1 ;  /* 0x3000005bff5b7230 */ /* 0x000fe40000004100 */
[----:B------:R-:W-:-:S02]  /*2bc0*/  HADD2.F32 R127, -RZ, R93.H0_H0 ;  /* 0x2000005dff7f7230 */ /* 0x000fc40000004100 */
[----:B------:R-:W-:Y:S02]  /*2bd0*/  HADD2.F32 R92, -RZ, R93.H1_H1 ;  /* 0x3000005dff5c7230 */ /* 0x000fe40000004100 */
[----:B------:R-:W-:Y:S02]  /*2be0*/  HADD2.F32 R94, -RZ, R94.H1_H1 ;  /* 0x3000005eff5e7230 */ /* 0x000fe40000004100 */
[--C-:B------:R-:W-:Y:S02]  /*2bf0*/  HADD2.F32 R88, -RZ, R95.reuse.H0_H0 ;  /* 0x2000005fff587230 */ /* 0x100fe40000004100 */
[----:B------:R-:W-:Y:S02]  /*2c00*/  HADD2.F32 R86, -RZ, R95.H1_H1 ;  /* 0x3000005fff567230 */ /* 0x000fe40000004100 */
[----:B------:R-:W-:Y:S01]  /*2c10*/  FADD.FTZ R87, -R72, R87 ;  /* 0x0000005748577221 */ /* 0x000fe20000010100 */
        /* <DEDUP_REMOVED lines=14> */
[----:B------:R-:W-:Y:S01]  /*2d00*/  FMUL.FTZ R91, R62, R87 ;  /* 0x000000573e5b7220 */ /* 0x000fe20000410000 */
[----:B------:R-:W-:Y:S01]  /*2d10*/  FFMA.FTZ R89, R55, R104, R89 ;  /* 0x0000006837597223 */ /* 0x000fe20000010059 */
[----:B------:R-:W-:-:S02]  /*2d20*/  HADD2.F32 R90, -RZ, R96.H0_H0 ;  /* 0x20000060ff5a7230 */ /* 0x000fc40000004100 */
[----:B------:R-:W-:Y:S01]  /*2d30*/  FFMA.FTZ R82, R91, R72, R82 ;  /* 0x000000485b527223 */ /* 0x000fe20000010052 */
[C---:B------:R-:W-:Y:S01]  /*2d40*/  FFMA.FTZ R86, R61.reuse, R103, R89 ;  /* 0x000000673d567223 */ /* 0x040fe20000010059 */
[----:B------:R-:W-:Y:S01]  /*2d50*/  FMUL.FTZ R72, R62, R85 ;  /* 0x000000553e487220 */ /* 0x000fe20000410000 */
[----:B------:R-:W-:Y:S01]  /*2d60*/  FMUL.FTZ R85, R61, R90 ;  /* 0x0000005a3d557220 */ /* 0x000fe20000410000 */
[----:B------:R-:W-:Y:S02]  /*2d70*/  HADD2.F32 R96, -RZ, R96.H1_H1 ;  /* 0x30000060ff607230 */ /* 0x000fe40000004100 */
[----:B------:R-:W-:Y:S01]  /*2d80*/  FFMA.FTZ R86, R60, R106, R86 ;  /* 0x0000006a3c567223 */ /* 0x000fe20000010056 */
[----:B------:R-:W-:Y:S01]  /*2d90*/  FMUL.FTZ R93, R62, R93 ;  /* 0x0000005d3e5d7220 */ /* 0x000fe20000410000 */
[----:B------:R-:W-:Y:S01]  /*2da0*/  FFMA.FTZ R82, R72, R85, R82 ;  /* 0x0000005548527223 */ /* 0x000fe20000010052 */
[----:B------:R-:W-:Y:S01]  /*2db0*/  FMUL.FTZ R85, R60, R96 ;  /* 0x000000603c557220 */ /* 0x000fe20000410000 */
[----:B------:R-:W-:-:S03]  /*2dc0*/  FFMA.FTZ R86, R56, R105, R86 ;  /* 0x0000006938567223 */ /* 0x000fc60000010056 */
[----:B------:R-:W-:Y:S01]  /*2dd0*/  FFMA.FTZ R82, R93, R85, R82 ;  /* 0x000000555d527223 */ /* 0x000fe20000010052 */
[----:B------:R-:W-:Y:S01]  /*2de0*/  FFMA.FTZ R85, R55, R108, R86 ;  /* 0x0000006c37557223 */ /* 0x000fe20000010056 */
[--C-:B------:R-:W-:Y:S02]  /*2df0*/  HADD2.F32 R92, -RZ, R97.reuse.H0_H0 ;  /* 0x20000061ff5c7230 */ /* 0x100fe40000004100 */
[----:B------:R-:W-:Y:S02]  /*2e00*/  HADD2.F32 R122, -RZ, R97.H1_H1 ;  /* 0x30000061ff7a7230 */ /* 0x000fe40000004100 */
[----:B------:R-:W-:Y:S01]  /*2e10*/  FFMA.FTZ R85, R61, R107, R85 ;  /* 0x0000006b3d557223 */ /* 0x000fe20000010055 */
[----:B------:R-:W-:Y:S01]  /*2e20*/  FMUL.FTZ R97, R62, R83 ;  /* 0x000000533e617220 */ /* 0x000fe20000410000 */
[----:B------:R-:W-:Y:S02]  /*2e30*/  FMUL.FTZ R83, R56, R92 ;  /* 0x0000005c38537220 */ /* 0x000fe40000410000 */
[----:B------:R-:W-:-:S02]  /*2e40*/  FFMA.FTZ R85, R60, R112, R85 ;  /* 0x000000703c557223 */ /* 0x000fc40000010055 */
[----:B------:R-:W-:Y:S02]  /*2e50*/  FFMA.FTZ R82, R97, R83, R82 ;  /* 0x0000005361527223 */ /* 0x000fe40000010052 */
[----:B------:R-:W-:-:S04]  /*2e60*/  FFMA.FTZ R83, R56, R111, R85 ;  /* 0x0000006f38537223 */ /* 0x000fc80000010055 */
[----:B------:R-:W-:-:S04]  /*2e70*/  FFMA.FTZ R83, R55, R116, R83 ;  /* 0x0000007437537223 */ /* 0x000fc80000010053 */
[----:B------:R-:W-:Y:S01]  /*2e80*/  FFMA.FTZ R83, R61, R115, R83 ;  /* 0x000000733d537223 */ /* 0x000fe20000010053 */
[----:B------:R-:W-:Y:S01]  /*2e90*/  FMUL.FTZ R95, R62, R95 ;  /* 0x0000005f3e5f7220 */ /* 0x000fe20000410000 */
[----:B------:R-:W-:Y:S01]  /*2ea0*/  FMUL.FTZ R85, R55, R122 ;  /* 0x0000007a37557220 */ /* 0x000fe20000410000 */
[--C-:B------:R-:W-:Y:S02]  /*2eb0*/  HADD2.F32 R94, -RZ, R98.reuse.H0_H0 ;  /* 0x20000062ff5e7230 */ /* 0x100fe40000004100 */
[----:B------:R-:W-:Y:S01]  /*2ec0*/  FFMA.FTZ R83, R60, R120, R83 ;  /* 0x000000783c537223 */ /* 0x000fe20000010053 */
[----:B------:R-:W-:Y:S02]  /*2ed0*/  HADD2.F32 R125, -RZ, R98.H1_H1 ;  /* 0x30000062ff7d7230 */ /* 0x000fe40000004100 */
[----:B------:R-:W-:Y:S01]  /*2ee0*/  FFMA.FTZ R82, R95, R85, R82 ;  /* 0x000000555f527223 */ /* 0x000fe20000010052 */
[----:B------:R-:W-:Y:S01]  /*2ef0*/  FMUL.FTZ R124, R62, R124 ;  /* 0x0000007c3e7c7220 */ /* 0x000fe20000410000 */
[----:B------:R-:W-:Y:S01]  /*2f00*/  FFMA.FTZ R83, R56, R119, R83 ;  /* 0x0000007738537223 */ /* 0x000fe20000010053 */
[----:B------:R-:W-:Y:S01]  /*2f10*/  FMUL.FTZ R85, R61, R94 ;  /* 0x0000005e3d557220 */ /* 0x000fe20000410000 */
[----:B------:R-:W-:-:S02]  /*2f20*/  FMUL.FTZ R123, R62, R123 ;  /* 0x0000007b3e7b7220 */ /* 0x000fc40000410000 */
[----:B------:R-:W-:Y:S01]  /*2f30*/  FFMA.FTZ R83, R55, R121, R83 ;  /* 0x0000007937537223 */ /* 0x000fe20000010053 */
[----:B------:R-:W-:Y:S01]  /*2f40*/  FFMA.FTZ R82, R124, R85, R82 ;  /* 0x000000557c527223 */ /* 0x000fe20000010052 */
[----:B------:R-:W-:Y:S01]  /*2f50*/  FMUL.FTZ R85, R60, R125 ;  /* 0x0000007d3c557220 */ /* 0x000fe20000410000 */
[----:B------:R-:W-:Y:S02]  /*2f60*/  HADD2.F32 R98, -RZ, R99.H0_H0 ;  /* 0x20000063ff627230 */ /* 0x000fe40000004100 */
[----:B------:R-:W-:Y:S01]  /*2f70*/  FFMA.FTZ R83, R61, R90, R83 ;  /* 0x0000005a3d537223 */ /* 0x000fe20000010053 */
[----:B------:R-:W-:Y:S01]  /*2f80*/  FMUL.FTZ R127, R62, R127 ;  /* 0x0000007f3e7f7220 */ /* 0x000fe20000410000 */
[----:B------:R-:W-:Y:S01]  /*2f90*/  FFMA.FTZ R82, R123, R85, R82 ;  /* 0x000000557b527223 */ /* 0x000fe20000010052 */
[----:B------:R-:W-:Y:S01]  /*2fa0*/  FMUL.FTZ R85, R56, R98 ;  /* 0x0000006238557220 */ /* 0x000fe20000410000 */
[----:B------:R-:W-:-:S03]  /*2fb0*/  FFMA.FTZ R83, R60, R96, R83 ;  /* 0x000000603c537223 */ /* 0x000fc60000010053 */
[----:B------:R-:W-:Y:S01]  /*2fc0*/  FFMA.FTZ R85, R127, R85, R82 ;  /* 0x000000557f557223 */ /* 0x000fe20000010052 */
[----:B------:R-:W-:Y:S01]  /*2fd0*/  FFMA.FTZ R82, R56, R92, R83 ;  /* 0x0000005c38527223 */ /* 0x000fe20000010053 */
[----:B------:R-:W-:-:S03]  /*2fe0*/  HADD2.F32 R128, -RZ, R99.H1_H1 ;  /* 0x30000063ff807230 */ /* 0x000fc60000004100 */
        /* <DEDUP_REMOVED lines=15> */
[--C-:B------:R-:W-:Y:S02]  /*30e0*/  HADD2.F32 R100, -RZ, R101.reuse.H0_H0 ;  /* 0x20000065ff647230 */ /* 0x100fe40000004100 */
[----:B------:R-:W-:Y:S01]  /*30f0*/  FFMA.FTZ R82, R61, R99, R82 ;  /* 0x000000633d527223 */ /* 0x000fe20000010052 */
[----:B------:R-:W-:Y:S02]  /*3100*/  HADD2.F32 R101, -RZ, R101.H1_H1 ;  /* 0x30000065ff657230 */ /* 0x000fe40000004100 */
[----:B------:R-:W-:Y:S01]  /*3110*/  FFMA.FTZ R83, R129, R85, R83 ;  /* 0x0000005581537223 */ /* 0x000fe20000010053 */
[----:B------:R-:W-:Y:S01]  /*3120*/  FMUL.FTZ R132, R62, R88 ;  /* 0x000000583e847220 */ /* 0x000fe20000410000 */
[----:B------:R-:W-:Y:S01]  /*3130*/  FMUL.FTZ R85, R56, R100 ;  /* 0x0000006438557220 */ /* 0x000fe20000410000 */
[----:B------:R-:W-:Y:S01]  /*3140*/  FFMA.FTZ R82, R60, R131, R82 ;  /* 0x000000833c527223 */ /* 0x000fe20000010052 */
[----:B------:R-:W-:-:S02]  /*3150*/  FMUL.FTZ R133, R62, R133 ;  /* 0x000000853e857220 */ /* 0x000fc40000410000 */
[----:B------:R-:W-:Y:S01]  /*3160*/  FFMA.FTZ R83, R132, R85, R83 ;  /* 0x0000005584537223 */ /* 0x000fe20000010053 */
[----:B------:R-:W-:Y:S01]  /*3170*/  FFMA.FTZ R82, R56, R100, R82 ;  /* 0x0000006438527223 */ /* 0x000fe20000010052 */
[----:B------:R-:W-:-:S03]  /*3180*/  FMUL.FTZ R85, R55, R101 ;  /* 0x0000006537557220 */ /* 0x000fc60000410000 */
[----:B------:R-:W-:Y:S01]  /*3190*/  FFMA.FTZ R82, R55, R101, R82 ;  /* 0x0000006537527223 */ /* 0x000fe20000010052 */
[----:B------:R-:W-:Y:S01]  /*31a0*/  FFMA.FTZ R83, R133, R85, R83 ;  /* 0x0000005585537223 */ /* 0x000fe20000010053 */
[----:B------:R-:W-:Y:S01]  /*31b0*/  FFMA.FTZ R70, R163, R0, R70 ;  /* 0x00000000a3467223 */ /* 0x000fe20000010046 */
[----:B------:R-:W-:Y:S01]  /*31c0*/  FFMA.FTZ R68, R162, R59, R68 ;  /* 0x0000003ba2447223 */ /* 0x000fe20000010044 */
[----:B------:R-:W-:Y:S02]  /*31d0*/  FADD.FTZ R69, R59, R69 ;  /* 0x000000453b457221 */ /* 0x000fe40000010000 */
[----:B------:R0:W-:Y:S01]  /*31e0*/  STS.64 [R84], R82 ;  /* 0x0000005254007388 */ /* 0x0001e20000000a00 */
[----:B------:R-:W-:Y:S01]  /*31f0*/  FADD.FTZ R67, R54, R67 ;  /* 0x0000004336437221 */ /* 0x000fe20000010000 */
[----:B------:R-:W-:Y:S01]  /*3200*/  FADD.FTZ R65, R53, R65 ;  /* 0x0000004135417221 */ /* 0x000fe20000010000 */
[----:B------:R-:W-:Y:S02]  /*3210*/  FADD.FTZ R69, R69, R49 ;  /* 0x0000003145457221 */ /* 0x000fe40000010000 */
[----:B------:R-:W-:Y:S01]  /*3220*/  FADD.FTZ R67, R67, R48 ;  /* 0x0000003043437221 */ /* 0x000fe20000010000 */
[----:B------:R-:W-:Y:S01]  /*3230*/  FADD.FTZ R65, R65, R47 ;  /* 0x0000002f41417221 */ /* 0x000fe20000010000 */
[----:B0-----:R-:W-:Y:S01]  /*3240*/  FADD.FTZ R82, R0, R71 ;  /* 0x0000004700527221 */ /* 0x001fe20000010000 */
[----:B------:R-:W-:Y:S01]  /*3250*/  FFMA.FTZ R71, R161, R54, R66 ;  /* 0x00000036a1477223 */ /* 0x000fe20000010042 */
[----:B------:R-:W-:Y:S01]  /*3260*/  FFMA.FTZ R83, R160, R53, R64 ;  /* 0x00000035a0537223 */ /* 0x000fe20000010040 */
[----:B------:R-:W-:Y:S01]  /*3270*/  FFMA.FTZ R64, R159, R50, R70 ;  /* 0x000000329f407223 */ /* 0x000fe20000010046 */
[----:B------:R-:W-:Y:S01]  /*3280*/  FFMA.FTZ R66, R158, R49, R68 ;  /* 0x000000319e427223 */ /* 0x000fe20000010044 */
[----:B------:R-:W-:Y:S01]  /*3290*/  FADD.FTZ R82, R82, R50 ;  /* 0x0000003252527221 */ /* 0x000fe20000010000 */
[----:B------:R-:W-:Y:S01]  /*32a0*/  FFMA.FTZ R68, R157, R48, R71 ;  /* 0x000000309d447223 */ /* 0x000fe20000010047 */
[----:B------:R-:W-:Y:S01]  /*32b0*/  FFMA.FTZ R70, R156, R47, R83 ;  /* 0x0000002f9c467223 */ /* 0x000fe20000010053 */
[----:B------:R-:W-:Y:S01]  /*32c0*/  FFMA.FTZ R64, R155, R45, R64 ;  /* 0x0000002d9b407223 */ /* 0x000fe20000010040 */
[----:B------:R-:W-:Y:S01]  /*32d0*/  FFMA.FTZ R66, R154, R43, R66 ;  /* 0x0000002b9a427223 */ /* 0x000fe20000010042 */
[----:B------:R-:W-:Y:S01]  /*32e0*/  FADD.FTZ R82, R82, R45 ;  /* 0x0000002d52527221 */ /* 0x000fe20000010000 */
[----:B------:R-:W-:Y:S01]  /*32f0*/  FADD.FTZ R69, R69, R43 ;  /* 0x0000002b45457221 */ /* 0x000fe20000010000 */
[----:B------:R-:W-:Y:S01]  /*3300*/  FADD.FTZ R67, R67, R42 ;  /* 0x0000002a43437221 */ /* 0x000fe20000010000 */
        /* <DEDUP_REMOVED lines=37> */
[----:B------:R-:W0:Y:S01]  /*3560*/  S2R R89, SR_TID.X ;  /* 0x0000000000597919 */ /* 0x000e220000002100 */
[----:B------:R-:W-:Y:S01]  /*3570*/  FADD.FTZ R71, R71, R16 ;  /* 0x0000001047477221 */ /* 0x000fe20000010000 */
[----:B------:R-:W-:Y:S01]  /*3580*/  FADD.FTZ R69, R69, R15 ;  /* 0x0000000f45457221 */ /* 0x000fe20000010000 */
[----:B------:R-:W-:Y:S01]  /*3590*/  FADD.FTZ R67, R67, R14 ;  /* 0x0000000e43437221 */ /* 0x000fe20000010000 */
[----:B------:R-:W-:Y:S01]  /*35a0*/  FADD.FTZ R65, R65, R12 ;  /* 0x0000000c41417221 */ /* 0x000fe20000010000 */
[----:B------:R-:W-:Y:S01]  /*35b0*/  FFMA.FTZ R68, R13, R14, R68 ;  /* 0x0000000e0d447223 */ /* 0x000fe20000010044 */
[----:B------:R-:W-:Y:S01]  /*35c0*/  FFMA.FTZ R70, R11, R12, R70 ;  /* 0x0000000c0b467223 */ /* 0x000fe20000010046 */
[----:B------:R-:W-:Y:S01]  /*35d0*/  UIADD3 UR15, UP0, UR11, 0x2, URZ ;  /* 0x000000020b0f7890 */ /* 0x000fe2000ff1e03f */
        /* <DEDUP_REMOVED lines=8> */
[----:B------:R-:W-:Y:S01]  /*3660*/  UIADD3.X UR16, URZ, UR5, URZ, UP0, !UPT ;  /* 0x000000053f107290 */ /* 0x000fe200087fe43f */
[----:B------:R-:W-:Y:S01]  /*3670*/  FFMA.FTZ R64, R63, R2, R64 ;  /* 0x000000023f407223 */ /* 0x000fe20000010040 */
[----:B------:R-:W-:Y:S01]  /*3680*/  UISETP.GE.U32.AND UP0, UPT, UR15, UR21, UPT ;  /* 0x000000150f00728c */ /* 0x000fe2000bf06070 */
[----:B------:R-:W-:Y:S01]  /*3690*/  FFMA.FTZ R66, R74, R102, R66 ;  /* 0x000000664a427223 */ /* 0x000fe20000010042 */
[----:B------:R-:W-:Y:S01]  /*36a0*/  FADD.FTZ R71, R71, R2 ;  /* 0x0000000247477221 */ /* 0x000fe20000010000 */
[----:B------:R-:W-:Y:S01]  /*36b0*/  FADD.FTZ R69, R69, R102 ;  /* 0x0000006645457221 */ /* 0x000fe20000010000 */
[----:B------:R-:W-:Y:S01]  /*36c0*/  FADD.FTZ R67, R67, R76 ;  /* 0x0000004c43437221 */ /* 0x000fe20000010000 */
[----:B------:R-:W-:Y:S01]  /*36d0*/  FADD.FTZ R65, R65, R104 ;  /* 0x0000006841417221 */ /* 0x000fe20000010000 */
[----:B------:R-:W-:Y:S01]  /*36e0*/  FFMA.FTZ R68, R73, R76, R68 ;  /* 0x0000004c49447223 */ /* 0x000fe20000010044 */
[----:B------:R-:W-:Y:S01]  /*36f0*/  FFMA.FTZ R70, R77, R104, R70 ;  /* 0x000000684d467223 */ /* 0x000fe20000010046 */
[----:B------:R-:W-:Y:S01]  /*3700*/  UISETP.GE.AND.EX UP0, UPT, UR16, UR10, UPT, UP0 ;  /* 0x0000000a1000728c */ /* 0x000fe2000bf06300 */
        /* <DEDUP_REMOVED lines=16> */
[----:B------:R-:W-:Y:S01]  /*3810*/  PLOP3.LUT P0, PT, PT, PT, UP0, 0x80, 0x0 ;  /* 0x000000000000781c */ /* 0x000fe20003f0f008 */
        /* <DEDUP_REMOVED lines=26> */
[----:B------:R-:W-:Y:S01]  /*39c0*/  BAR.SYNC.DEFER_BLOCKING 0x0 ;  /* 0x0000000000007b1d */ /* 0x000fe20000010000 */
[----:B0-----:R-:W-:Y:S01]  /*39d0*/  ISETP.GT.U32.AND P1, PT, R89, 0x3f, PT ;  /* 0x0000003f5900780c */ /* 0x001fe20003f24070 */
[----:B------:R-:W-:Y:S01]  /*39e0*/  FADD.FTZ R71, R71, R99 ;  /* 0x0000006347477221 */ /* 0x000fe20000010000 */
[----:B------:R-:W-:Y:S01]  /*39f0*/  FADD.FTZ R69, R69, R131 ;  /* 0x0000008345457221 */ /* 0x000fe20000010000 */
[----:B------:R-:W-:Y:S01]  /*3a00*/  FADD.FTZ R67, R67, R100 ;  /* 0x0000006443437221 */ /* 0x000fe20000010000 */
[----:B------:R-:W-:Y:S01]  /*3a10*/  FADD.FTZ R65, R65, R101 ;  /* 0x0000006541417221 */ /* 0x000fe20000010000 */
[----:B------:R-:W-:Y:S01]  /*3a20*/  FFMA.FTZ R66, R132, R100, R82 ;  /* 0x0000006484427223 */ /* 0x000fe20000010052 */
[----:B------:R-:W-:Y:S01]  /*3a30*/  FFMA.FTZ R64, R133, R101, R83 ;  /* 0x0000006585407223 */ /* 0x000fe20000010053 */
[----:B------:R-:W-:Y:S06]  /*3a40*/  @!P0 BRA `(.L_x_910) ;  /* 0x0000000000b48947 */ /* 0x000fec0003800000 */
[----:B------:R-:W0:Y:S01]  /*3a50*/  S2R R85, SR_TID.X ;  /* 0x0000000000557919 */ /* 0x000e220000002100 */
[----:B------:R1:W-:Y:S04]  /*3a60*/  STL [R1+0x68], R0 ;  /* 0x0000680001007387 */ /* 0x0003e80000100800 */
[----:B------:R-:W2:Y:S04]  /*3a70*/  LDL R87, [R1+0x60] ;  /* 0x0000600001577983 */ /* 0x000ea80000100800 */
[----:B------:R-:W3:Y:S04]  /*3a80*/  LDL R83, [R1+0x5c] ;  /* 0x00005c0001537983 */ /* 0x000ee80000100800 */
[----:B------:R-:W4:Y:S04]  /*3a90*/  LDL R88, [R1+0x58] ;  /* 0x0000580001587983 */ /* 0x000f280000100800 */
[----:B------:R-:W4:Y:S01]  /*3aa0*/  LDL R84, [R1+0x54] ;  /* 0x0000540001547983 */ /* 0x000f220000100800 */
[----:B0-----:R-:W-:-:S02]  /*3ab0*/  SHF.R.S32.HI R86, RZ, 0x1f, R85 ;  /* 0x0000001fff567819 */ /* 0x001fc40000011455 */
[C---:B------:R-:W-:Y:S02]  /*3ac0*/  LEA R82, R85.reuse, UR12, 0x5 ;  /* 0x0000000c55527c11 */ /* 0x040fe4000f8e28ff */
[----:B-1----:R-:W-:Y:S02]  /*3ad0*/  SHF.L.U32 R0, R85, 0x1, RZ ;  /* 0x0000000155007819 */ /* 0x002fe400000006ff */
[----:B------:R-:W-:Y:S02]  /*3ae0*/  LEA.HI R86, R86, R85, RZ, 0x2 ;  /* 0x0000005556567211 */ /* 0x000fe400078f10ff */
[----:B------:R-:W4:Y:S01]  /*3af0*/  LDL R85, [R1+0x50] ;  /* 0x0000500001557983 */ /* 0x000f220000100800 */
[----:B------:R-:W-:-:S04]  /*3b00*/  LOP3.LUT R0, R0, 0x18, RZ, 0xc0, !PT ;  /* 0x0000001800007812 */ /* 0x000fc800078ec0ff */
[----:B------:R-:W-:Y:S02]  /*3b10*/  IADD3 R82, R82, R0, RZ ;  /* 0x0000000052527210 */ /* 0x000fe40007ffe0ff */
[----:B------:R-:W-:Y:S01]  /*3b20*/  SHF.R.S32.HI R86, RZ, 0x2, R86 ;  /* 0x00000002ff567819 */ /* 0x000fe20000011456 */
[----:B------:R0:W5:Y:S04]  /*3b30*/  LDL.LU R0, [R1+0x68] ;  /* 0x0000680001007983 */ /* 0x0001680000300800 */
[----:B------:R1:W-:Y:S01]  /*3b40*/  STS.64 [R82], R70 ;  /* 0x0000004652007388 */ /* 0x0003e20000000a00 */
[----:B------:R-:W-:-:S03]  /*3b50*/  LEA R86, R86, UR12, 0x5 ;  /* 0x0000000c56567c11 */ /* 0x000fc6000f8e28ff */
[----:B--2---:R2:W-:Y:S04]  /*3b60*/  STS.64 [R87], R68 ;  /* 0x0000004457007388 */ /* 0x0045e80000000a00 */
[----:B---3--:R-:W-:Y:S04]  /*3b70*/  STS.64 [R83], R66 ;  /* 0x0000004253007388 */ /* 0x008fe80000000a00 */
[----:B----4-:R3:W-:Y:S01]  /*3b80*/  STS.64 [R88], R64 ;  /* 0x0000004058007388 */ /* 0x0107e20000000a00 */
[-C--:B-1----:R-:W-:Y:S01]  /*3b90*/  LEA R82, R84, R86.reuse, 0x3 ;  /* 0x0000005654527211 */ /* 0x082fe200078e18ff */
[----:B------:R-:W-:Y:S06]  /*3ba0*/  BAR.SYNC.DEFER_BLOCKING 0x0 ;  /* 0x0000000000007b1d */ /* 0x000fec0000010000 */
[----:B--2---:R-:W2:Y:S04]  /*3bb0*/  LDL R87, [R1+0x48] ;  /* 0x0000480001577983 */ /* 0x004ea80000100800 */
[----:B---3--:R-:W3:Y:S01]  /*3bc0*/  LDL R88, [R1+0x44] ;  /* 0x0000440001587983 */ /* 0x008ee20000100800 */
[----:B------:R-:W-:-:S03]  /*3bd0*/  LEA R84, R85, R86, 0x3 ;  /* 0x0000005655547211 */ /* 0x000fc600078e18ff */
[----:B------:R-:W1:Y:S04]  /*3be0*/  LDS.64 R82, [R82] ;  /* 0x0000000052527984 */ /* 0x000e680000000a00 */
[----:B------:R-:W4:Y:S01]  /*3bf0*/  LDS.64 R84, [R84+0xa00] ;  /* 0x000a000054547984 */ /* 0x000f220000000a00 */
[----:B-1----:R-:W-:-:S04]  /*3c00*/  FADD.FTZ R82, RZ, R82 ;  /* 0x00000052ff527221 */ /* 0x002fc80000010000 */
[----:B----4-:R-:W-:Y:S02]  /*3c10*/  FADD.FTZ R84, R82, R84 ;  /* 0x0000005452547221 */ /* 0x010fe40000010000 */
[----:B------:R-:W4:Y:S01]  /*3c20*/  LDL R82, [R1+0x4c] ;  /* 0x00004c0001527983 */ /* 0x000f220000100800 */
[----:B------:R-:W-:-:S04]  /*3c30*/  FADD.FTZ R83, RZ, R83 ;  /* 0x00000053ff537221 */ /* 0x000fc80000010000 */
[----:B------:R-:W-:Y:S01]  /*3c40*/  FADD.FTZ R85, R83, R85 ;  /* 0x0000005553557221 */ /* 0x000fe20000010000 */
[----:B----4-:R-:W-:-:S06]  /*3c50*/  LEA R82, R82, R86, 0x3 ;  /* 0x0000005652527211 */ /* 0x010fcc00078e18ff */
[----:B------:R-:W1:Y:S02]  /*3c60*/  LDS.64 R82, [R82+0x1400] ;  /* 0x0014000052527984 */ /* 0x000e640000000a00 */
[----:B-1----:R-:W-:Y:S01]  /*3c70*/  FADD.FTZ R84, R84, R82 ;  /* 0x0000005254547221 */ /* 0x002fe20000010000 */
[----:B--2---:R-:W-:Y:S01]  /*3c80*/  LEA R82, R87, R86, 0x3 ;  /* 0x0000005657527211 */ /* 0x004fe200078e18ff */
[----:B------:R-:W-:Y:S01]  /*3c90*/  FADD.FTZ R85, R85, R83 ;  /* 0x0000005355557221 */ /* 0x000fe20000010000 */
[----:B------:R-:W1:Y:S04]  /*3ca0*/  LDC.64 R86, c[0x0][0x260] ;  /* 0x00009800ff567b82 */ /* 0x000e680000000a00 */
[----:B------:R-:W2:Y:S02]  /*3cb0*/  LDS.64 R82, [R82+0x1e00] ;  /* 0x001e000052527984 */ /* 0x000ea40000000a00 */
[----:B--2---:R-:W-:Y:S01]  /*3cc0*/  FADD.FTZ R82, R84, R82 ;  /* 0x0000005254527221 */ /* 0x004fe20000010000 */
[----:B---3--:R-:W-:-:S04]  /*3cd0*/  IADD3 R84, R88, UR17, RZ ;  /* 0x0000001158547c10 */ /* 0x008fc8000fffe0ff */
[----:B------:R-:W-:Y:S01]  /*3ce0*/  SHF.L.U32 R84, R84, 0x1, RZ ;  /* 0x0000000154547819 */ /* 0x000fe200000006ff */
[----:B------:R-:W-:-:S04]  /*3cf0*/  FADD.FTZ R83, R85, R83 ;  /* 0x0000005355537221 */ /* 0x000fc80000010000 */
[----:B-1----:R-:W-:-:S05]  /*3d00*/  IMAD.WIDE.U32 R84, R84, 0x4, R86 ;  /* 0x0000000454547825 */ /* 0x002fca00078e0056 */
[----:B------:R0:W-:Y:S02]  /*3d10*/  STG.E.64 desc[UR18][R84.64+0x8000], R82 ;  /* 0x0080005254007986 */ /* 0x0001e4000c101b12 */
.L_x_910:
[----:B------:R-:W-:Y:S01]  /*3d20*/  BSSY B0, `(.L_x_911) ;  /* 0x000003d000007945 */ /* 0x000fe20003800000 */
[----:B0-----:R-:W-:-:S03]  /*3d30*/  CS2R R82, SRZ ;  /* 0x0000000000527805 */ /* 0x001fc6000001ff00 */
[----:B------:R-:W-:Y:S05]  /*3d40*/  @P1 BRA `(.L_x_912) ;  /* 0x0000000000e81947 */ /* 0x000fea0003800000 */
[----:B------:R-:W0:Y:S01]  /*3d50*/  S2R R84, SR_TID.X ;  /* 0x0000000000547919 */ /* 0x000e220000002100 */
[----:B------:R-:W-:Y:S01]  /*3d60*/  USHF.L.U32 UR5, UR11, 0x4, URZ ;  /* 0x000000040b057899 */ /* 0x000fe2000800063f */
[----:B------:R-:W-:Y:S01]  /*3d70*/  MOV R82, 0x14 ;  /* 0x0000001400527802 */ /* 0x000fe20000000f00 */
[----:B------:R-:W-:Y:S01]  /*3d80*/  HFMA2.MMA R83, -RZ, RZ, 0, 2.384185791015625e-06 ;  /* 0x00000028ff537435 */ /* 0x000fe200000001ff */
[----:B------:R-:W-:Y:S01]  /*3d90*/  SHF.L.U32 R88, R89, 0x3, RZ ;  /* 0x0000000359587819 */ /* 0x000fe200000006ff */
[----:B------:R-:W-:-:S03]  /*3da0*/  ULOP3.LUT UR5, UR5, 0x10, URZ, 0xc0, !UPT ;  /* 0x0000001005057892 */ /* 0x000fc6000f8ec03f */
        /* <DEDUP_REMOVED lines=52> */
.L_x_912:
[----:B------:R-:W-:Y:S05]  /*40f0*/  BSYNC B0 ;  /* 0x0000000000007941 */ /* 0x000fea0003800000 */
.L_x_911:
[----:B------:R-:W0:Y:S01]  /*4100*/  SHFL.BFLY PT, R85, R82, 0x2, 0x1f ;  /* 0x0c401f0052557f89 */ /* 0x000e2200000e0000 */
[----:B------:R-:W-:-:S03]  /*4110*/  LOP3.LUT P1, RZ, R89, 0xffffffc3, RZ, 0xc0, !PT ;  /* 0xffffffc359ff7812 */ /* 0x000fc6000782c0ff */
[----:B------:R1:W-:Y:S04]  /*4120*/  STL.64 [R1+0x70], R2 ;  /* 0x0000700201007387 */ /* 0x0003e80000100a00 */
[----:B------:R-:W2:Y:S06]  /*4130*/  SHFL.BFLY PT, R84, R83, 0x2, 0x1f ;  /* 0x0c401f0053547f89 */ /* 0x000eac00000e0000 */
[----:B------:R-:W3:Y:S08]  /*4140*/  @!P1 LDC R87, c[0x0][0x10] ;  /* 0x00000400ff579b82 */ /* 0x000ef00000000800 */
[----:B-1----:R-:W1:Y:S01]  /*4150*/  @!P1 LDC.64 R2, c[0x0][0x260] ;  /* 0x00009800ff029b82 */ /* 0x002e620000000a00 */
[----:B0-----:R-:W-:-:S02]  /*4160*/  FADD.FTZ R82, R85, R82 ;  /* 0x0000005255527221 */ /* 0x001fc40000010000 */
[----:B------:R-:W4:Y:S04]  /*4170*/  LDL R85, [R1+0x64] ;  /* 0x0000640001557983 */ /* 0x000f280000100800 */
[----:B------:R-:W0:Y:S01]  /*4180*/  SHFL.BFLY PT, R86, R82, 0x1, 0x1f ;  /* 0x0c201f0052567f89 */ /* 0x000e2200000e0000 */
[----:B--2---:R-:W-:Y:S01]  /*4190*/  FADD.FTZ R83, R84, R83 ;  /* 0x0000005354537221 */ /* 0x004fe20000010000 */
[----:B------:R-:W-:-:S04]  /*41a0*/  MOV R84, UR4 ;  /* 0x0000000400547c02 */ /* 0x000fc80008000f00 */
[----:B------:R-:W2:Y:S01]  /*41b0*/  SHFL.BFLY PT, R88, R83, 0x1, 0x1f ;  /* 0x0c201f0053587f89 */ /* 0x000ea200000e0000 */
[----:B---3--:R-:W-:Y:S01]  /*41c0*/  @!P1 IMAD R84, R87, R84, UR14 ;  /* 0x0000000e57549e24 */ /* 0x008fe2000f8e0254 */
[----:B------:R-:W-:-:S04]  /*41d0*/  UISETP.GE.U32.AND UP0, UPT, UR15, UR21, UPT ;  /* 0x000000150f00728c */ /* 0x000fc8000bf06070 */
[----:B----4-:R-:W-:-:S04]  /*41e0*/  @!P1 LEA R84, R84, R85, 0xa ;  /* 0x0000005554549211 */ /* 0x010fc800078e50ff */
[----:B------:R-:W-:-:S05]  /*41f0*/  @!P1 SHF.L.U32 R84, R84, 0x1, RZ ;  /* 0x0000000154549819 */ /* 0x000fca00000006ff */
[----:B-1----:R-:W-:Y:S02]  /*4200*/  @!P1 IMAD.WIDE.U32 R84, R84, 0x4, R2 ;  /* 0x0000000454549825 */ /* 0x002fe400078e0002 */
[----:B------:R1:W5:Y:S02]  /*4210*/  LDL.LU.64 R2, [R1+0x70] ;  /* 0x0000700001027983 */ /* 0x0003640000300a00 */
[----:B0-----:R-:W-:Y:S01]  /*4220*/  FADD.FTZ R82, R82, R86 ;  /* 0x0000005652527221 */ /* 0x001fe20000010000 */
[----:B--2---:R-:W-:Y:S01]  /*4230*/  FADD.FTZ R83, R83, R88 ;  /* 0x0000005853537221 */ /* 0x004fe20000010000 */
[----:B------:R-:W-:-:S04]  /*4240*/  UISETP.GE.AND.EX UP0, UPT, UR16, UR10, UPT, UP0 ;  /* 0x0000000a1000728c */ /* 0x000fc8000bf06300 */
[----:B------:R1:W-:Y:S02]  /*4250*/  @!P1 STG.E.64 desc[UR18][R84.64], R82 ;  /* 0x0000005254009986 */ /* 0x0003e4000c101b12 */
[----:B------:R-:W-:-:S13]  /*4260*/  PLOP3.LUT P1, PT, PT, PT, UP0, 0x80, 0x0 ;  /* 0x000000000000781c */ /* 0x000fda0003f2f008 */
[----:B-1----:R-:W-:Y:S05]  /*4270*/  @P1 BRA `(.L_x_913) ;  /* 0x00000000005c1947 */ /* 0x002fea0003800000 */
        /* <DEDUP_REMOVED lines=12> */
.L_x_915:
        /* <DEDUP_REMOVED lines=8> */
.L_x_914:
[----:B------:R-:W-:Y:S05]  /*43c0*/  WARPSYNC.ALL ;  /* 0x0000000000007948 */ /* 0x000fea0003800000 */
[----:B------:R-:W-:Y:S06]  /*43d0*/  BAR.SYNC.DEFER_BLOCKING 0x0 ;  /* 0x0000000000007b1d */ /* 0x000fec0000010000 */
[----:B------:R-:W-:Y:S05]  /*43e0*/  BRA `(.L_x_916) ;  /* 0x0000000000547947 */ /* 0x000fea0003800000 */
.L_x_913:
        /* <DEDUP_REMOVED lines=11> */
.L_x_918:
        /* <DEDUP_REMOVED lines=8> */
.L_x_917:
[----:B------:R-:W-:Y:S05]  /*4520*/  WARPSYNC.ALL ;  /* 0x0000000000007948 */ /* 0x000fea0003800000 */
[----:B------:R-:W-:Y:S06]  /*4530*/  BAR.SYNC.DEFER_BLOCKING 0x0 ;  /* 0x0000000000007b1d */ /* 0x000fec0000010000 */
.L_x_916:
        /* <DEDUP_REMOVED lines=36> */
.L_x_920:
[----:B------:R-:W-:Y:S05]  /*4780*/  BSYNC B0 ;  /* 0x0000000000007941 */ /* 0x000fea0003800000 */
.L_x_919:
        /* <DEDUP_REMOVED lines=29> */
.L_x_922:
[----:B------:R-:W-:Y:S05]  /*4960*/  BSYNC B0 ;  /* 0x0000000000007941 */ /* 0x000fea0003800000 */
.L_x_921:
[----:B0-----:R-:W2:Y:S01]  /*4970*/  LDL.LU R82, [R1+0x40] ;  /* 0x0000400001527983 */ /* 0x001ea20000300800 */
[----:B------:R-:W0:Y:S01]  /*4980*/  S2UR UR17, SR_CgaCtaId ;  /* 0x00000000001179c3 */ /* 0x000e220000008800 */
[----:B------:R-:W-:Y:S02]  /*4990*/  USHF.L.U32 UR5, UR11, 0x4, URZ ;  /* 0x000000040b057899 */ /* 0x000fe4000800063f */
[----:B------:R-:W3:Y:S01]  /*49a0*/  LDL.LU R86, [R1+0x38] ;  /* 0x0000380001567983 */ /* 0x000ee20000300800 */
[----:B------:R-:W-:Y:S01]  /*49b0*/  UMOV UR11, 0x400 ;  /* 0x00000400000b7882 */ /* 0x000fe20000000000 */
[----:B------:R-:W-:Y:S02]  /*49c0*/  ULOP3.LUT UR5, UR5, 0x10, URZ, 0xc0, !UPT ;  /* 0x0000001005057892 */ /* 0x000fe4000f8ec03f */
[----:B------:R-:W-:Y:S01]  /*49d0*/  UIADD3 UR11, UR11, 0x3480, URZ ;  /* 0x000034800b0b7890 */ /* 0x000fe2000fffe03f */
[----:B------:R-:W4:Y:S01]  /*49e0*/  LDL.LU R84, [R1+0x3c] ;  /* 0x00003c0001547983 */ /* 0x000f220000300800 */
[----:B------:R-:W-:-:S02]  /*49f0*/  ULDC.64 UR24, c[0x0][0x210] ;  /* 0x0000840000187ab9 */ /* 0x000fc40000000a00 */
[----:B0-----:R-:W-:Y:S01]  /*4a00*/  ULEA UR11, UR17, UR11, 0x18 ;  /* 0x0000000b110b7291 */ /* 0x001fe2000f8ec03f */
[----:B------:R-:W-:Y:S01]  /*4a10*/  BAR.SYNC.DEFER_BLOCKING 0x0 ;  /* 0x0000000000007b1d */ /* 0x000fe20000010000 */
[----:B--2---:R-:W-:-:S04]  /*4a20*/  IADD3 R82, R82, -UR5, RZ ;  /* 0x8000000552527c10 */ /* 0x004fc8000fffe0ff */
[----:B------:R-:W-:-:S06]  /*4a30*/  LEA R82, R82, UR11, 0x3 ;  /* 0x0000000b52527c11 */ /* 0x000fcc000f8e18ff */
[----:B------:R-:W0:Y:S02]  /*4a40*/  LDS.64 R82, [R82] ;  /* 0x0000000052527984 */ /* 0x000e240000000a00 */
[--C-:B0----5:R-:W-:Y:S01]  /*4a50*/  FFMA.FTZ R0, R0, R61, -R82.reuse ;  /* 0x0000003d00007223 */ /* 0x121fe20000010852 */
[----:B------:R-:W-:-:S03]  /*4a60*/  FFMA.FTZ R59, R59, R60, -R82 ;  /* 0x0000003c3b3b7223 */ /* 0x000fc60000010852 */
[-C--:B------:R-:W-:Y:S01]  /*4a70*/  FFMA.FTZ R0, R163, -R83.reuse, R0 ;  /* 0x80000053a3007223 */ /* 0x080fe20000010000 */
[----:B------:R-:W-:Y:S01]  /*4a80*/  FFMA.FTZ R59, R162, -R83, R59 ;  /* 0x80000053a23b7223 */ /* 0x000fe2000001003b */
[--C-:B------:R-:W-:Y:S02]  /*4a90*/  FFMA.FTZ R4, R55, R4, -R82.reuse ;  /* 0x0000000437047223 */ /* 0x100fe40000010852 */
[C---:B------:R-:W-:Y:S01]  /*4aa0*/  FMUL.FTZ R0, R62.reuse, R0 ;  /* 0x000000003e007220 */ /* 0x040fe20000410000 */
[----:B------:R-:W-:Y:S01]  /*4ab0*/  FMUL.FTZ R59, R62, R59 ;  /* 0x0000003b3e3b7220 */ /* 0x000fe20000410000 */
[--C-:B------:R-:W-:Y:S01]  /*4ac0*/  FFMA.FTZ R96, R60, R96, -R82.reuse ;  /* 0x000000603c607223 */ /* 0x100fe20000010852 */
[----:B------:R-:W-:-:S03]  /*4ad0*/  FFMA.FTZ R94, R61, R94, -R82 ;  /* 0x0000005e3d5e7223 */ /* 0x000fc60000010852 */
[----:B------:R-:W-:Y:S01]  /*4ae0*/  F2FP.F16.F32.PACK_AB R0, R59, R0 ;  /* 0x000000003b00723e */ /* 0x000fe200000000ff */
[----:B------:R-:W-:Y:S01]  /*4af0*/  FFMA.FTZ R59, R3, -R83, R4 ;  /* 0x80000053033b7223 */ /* 0x000fe20000010004 */
[--C-:B------:R-:W-:Y:S01]  /*4b00*/  FFMA.FTZ R53, R53, R55, -R82.reuse ;  /* 0x0000003735357223 */ /* 0x100fe20000010852 */
[----:B------:R-:W2:Y:S01]  /*4b10*/  LDL.LU R4, [R1+0x30] ;  /* 0x0000300001047983 */ /* 0x000ea20000300800 */
        /* <DEDUP_REMOVED lines=15> */
[-C--:B------:R-:W-:Y:S01]  /*4c10*/  FFMA.FTZ R93, R93, -R83.reuse, R96 ;  /* 0x800000535d5d7223 */ /* 0x080fe20000010060 */
[----:B------:R-:W-:Y:S01]  /*4c20*/  FFMA.FTZ R99, R124, -R83, R94 ;  /* 0x800000537c637223 */ /* 0x000fe2000001005e */
        /* <DEDUP_REMOVED lines=41> */
[----:B------:R-:W-:Y:S01]  /*4ec0*/  FFMA.FTZ R53, R160, -R83, R53 ;  /* 0x80000053a0357223 */ /* 0x000fe20000010035 */
[----:B------:R-:W2:Y:S01]  /*4ed0*/  LDL.LU R94, [R1+0x28] ;  /* 0x00002800015e7983 */ /* 0x000ea20000300800 */
[--C-:B------:R-:W-:Y:S01]  /*4ee0*/  FFMA.FTZ R60, R60, R131, -R82.reuse ;  /* 0x000000833c3c7223 */ /* 0x100fe20000010852 */
[--C-:B------:R-:W-:Y:S01]  /*4ef0*/  FFMA.FTZ R56, R56, R100, -R82.reuse ;  /* 0x0000006438387223 */ /* 0x100fe20000010852 */
[----:B------:R-:W-:Y:S01]  /*4f00*/  FFMA.FTZ R55, R55, R101, -R82 ;  /* 0x0000006537377223 */ /* 0x000fe20000010852 */
[-C--:B------:R-:W-:Y:S01]  /*4f10*/  FFMA.FTZ R97, R97, -R83.reuse, R92 ;  /* 0x8000005361617223 */ /* 0x080fe2000001005c */
[-C--:B------:R-:W-:Y:S01]  /*4f20*/  FFMA.FTZ R19, R138, -R83.reuse, R19 ;  /* 0x800000538a137223 */ /* 0x080fe20000010013 */
[-C--:B------:R-:W-:Y:S01]  /*4f30*/  FFMA.FTZ R103, R75, -R83.reuse, R103 ;  /* 0x800000534b677223 */ /* 0x080fe20000010067 */
[-C--:B------:R-:W-:Y:S01]  /*4f40*/  FFMA.FTZ R107, R79, -R83.reuse, R107 ;  /* 0x800000534f6b7223 */ /* 0x080fe2000001006b */
[----:B------:R-:W-:Y:S01]  /*4f50*/  FFMA.FTZ R121, R91, -R83, R121 ;  /* 0x800000535b797223 */ /* 0x000fe20000010079 */
[----:B------:R-:W-:Y:S01]  /*4f60*/  FMUL.FTZ R3, R62, R53 ;  /* 0x000000353e037220 */ /* 0x000fe20000410000 */
[----:B------:R-:W2:Y:S01]  /*4f70*/  LDL.LU R92, [R1+0x2c] ;  /* 0x00002c00015c7983 */ /* 0x000ea20000300800 */
        /* <DEDUP_REMOVED lines=52> */
[----:B------:R-:W-:-:S02]  /*52c0*/  FFMA.FTZ R55, R133, -R83, R55 ;  /* 0x8000005385377223 */ /* 0x000fc40000010037 */
[----:B------:R-:W2:Y:S01]  /*52d0*/  LDL.LU R83, [R1+0x20] ;  /* 0x0000200001537983 */ /* 0x000ea20000300800 */
[C---:B------:R-:W-:Y:S01]  /*52e0*/  FMUL.FTZ R14, R62.reuse, R19 ;  /* 0x000000133e0e7220 */ /* 0x040fe20000410000 */
[C---:B------:R-:W-:Y:S02]  /*52f0*/  FMUL.FTZ R8, R62.reuse, R43 ;  /* 0x0000002b3e087220 */ /* 0x040fe40000410000 */
[----:B------:R-:W2:Y:S01]  /*5300*/  LDL.LU R19, [R1+0x24] ;  /* 0x0000240001137983 */ /* 0x000ea20000300800 */
[----:B------:R-:W-:-:S03]  /*5310*/  FMUL.FTZ R20, R62, R17 ;  /* 0x000000113e147220 */ /* 0x000fc60000410000 */
[----:B------:R-:W2:Y:S04]  /*5320*/  LDL.LU R43, [R1+0x18] ;  /* 0x00001800012b7983 */ /* 0x000ea80000300800 */
[----:B------:R-:W2:Y:S01]  /*5330*/  LDL.LU R17, [R1+0x1c] ;  /* 0x00001c0001117983 */ /* 0x000ea20000300800 */
[----:B------:R-:W-:Y:S01]  /*5340*/  FMUL.FTZ R6, R62, R54 ;  /* 0x000000363e067220 */ /* 0x000fe20000410000 */
[----:B---3--:R-:W-:Y:S01]  /*5350*/  IADD3 R2, P1, R86, UR24, RZ ;  /* 0x0000001856027c10 */ /* 0x008fe2000ff3e0ff */
[C---:B------:R-:W-:Y:S01]  /*5360*/  FMUL.FTZ R24, R62.reuse, R11 ;  /* 0x0000000b3e187220 */ /* 0x040fe20000410000 */
[----:B------:R-:W-:Y:S01]  /*5370*/  FMUL.FTZ R11, R62, R5 ;  /* 0x000000053e0b7220 */ /* 0x000fe20000410000 */
[----:B------:R-:W-:Y:S02]  /*5380*/  PRMT R5, R0, 0x7632, R5 ;  /* 0x0000763200057816 */ /* 0x000fe40000000005 */
[----:B------:R-:W-:Y:S01]  /*5390*/  F2FP.F16.F32.PACK_AB R6, R3, R6 ;  /* 0x000000060306723e */ /* 0x000fe200000000ff */
[----:B------:R-:W-:Y:S01]  /*53a0*/  FMUL.FTZ R50, R62, R50 ;  /* 0x000000323e327220 */ /* 0x000fe20000410000 */
[----:B----4-:R-:W-:Y:S01]  /*53b0*/  IADD3.X R3, R84, UR25, RZ, P1, !PT ;  /* 0x0000001954037c10 */ /* 0x010fe20008ffe4ff */
[C---:B------:R-:W-:Y:S01]  /*53c0*/  FMUL.FTZ R49, R62.reuse, R49 ;  /* 0x000000313e317220 */ /* 0x040fe20000410000 */
[C---:B------:R-:W-:Y:S01]  /*53d0*/  FMUL.FTZ R48, R62.reuse, R48 ;  /* 0x000000303e307220 */ /* 0x040fe20000410000 */
[C---:B------:R-:W-:Y:S01]  /*53e0*/  FMUL.FTZ R47, R62.reuse, R47 ;  /* 0x0000002f3e2f7220 */ /* 0x040fe20000410000 */
[C---:B------:R-:W-:Y:S01]  /*53f0*/  FMUL.FTZ R45, R62.reuse, R45 ;  /* 0x0000002d3e2d7220 */ /* 0x040fe20000410000 */
[----:B------:R-:W-:Y:S01]  /*5400*/  FMUL.FTZ R22, R62, R7 ;  /* 0x000000073e167220 */ /* 0x000fe20000410000 */
[----:B------:R-:W-:Y:S01]  /*5410*/  STG.E.U16 desc[UR18][R2.64+0x2], R5 ;  /* 0x0000020502007986 */ /* 0x000fe2000c101512 */
[----:B------:R-:W-:Y:S01]  /*5420*/  PRMT R7, R6, 0x7632, R7 ;  /* 0x0000763206077816 */ /* 0x000fe20000000007 */
[C---:B------:R-:W-:Y:S01]  /*5430*/  FMUL.FTZ R42, R62.reuse, R42 ;  /* 0x0000002a3e2a7220 */ /* 0x040fe20000410000 */
[----:B------:R-:W-:Y:S01]  /*5440*/  FMUL.FTZ R41, R62, R41 ;  /* 0x000000293e297220 */ /* 0x000fe20000410000 */
[----:B------:R-:W-:Y:S01]  /*5450*/  STG.E.U16 desc[UR18][R2.64+0x4], R6 ;  /* 0x0000040602007986 */ /* 0x000fe2000c101512 */
[----:B------:R-:W-:-:S02]  /*5460*/  F2FP.F16.F32.PACK_AB R49, R49, R50 ;  /* 0x000000323131723e */ /* 0x000fc400000000ff */
[----:B------:R-:W-:Y:S02]  /*5470*/  F2FP.F16.F32.PACK_AB R47, R47, R48 ;  /* 0x000000302f2f723e */ /* 0x000fe400000000ff */
[----:B------:R-:W-:Y:S01]  /*5480*/  F2FP.F16.F32.PACK_AB R8, R8, R45 ;  /* 0x0000002d0808723e */ /* 0x000fe200000000ff */
[C---:B------:R-:W-:Y:S01]  /*5490*/  FMUL.FTZ R18, R62.reuse, R15 ;  /* 0x0000000f3e127220 */ /* 0x040fe20000410000 */
[----:B------:R0:W-:Y:S01]  /*54a0*/  STG.E.U16 desc[UR18][R2.64], R0 ;  /* 0x0000000002007986 */ /* 0x0001e2000c101512 */
[----:B------:R-:W-:Y:S01]  /*54b0*/  PRMT R15, R49, 0x7632, R15 ;  /* 0x00007632310f7816 */ /* 0x000fe2000000000f */
[C---:B------:R-:W-:Y:S01]  /*54c0*/  FMUL.FTZ R38, R62.reuse, R38 ;  /* 0x000000263e267220 */ /* 0x040fe20000410000 */
[----:B------:R-:W-:Y:S01]  /*54d0*/  F2FP.F16.F32.PACK_AB R41, R41, R42 ;  /* 0x0000002a2929723e */ /* 0x000fe200000000ff */
[----:B------:R1:W-:Y:S01]  /*54e0*/  STG.E.U16 desc[UR18][R2.64+0x6], R7 ;  /* 0x0000060702007986 */ /* 0x0003e2000c101512 */
[----:B------:R-:W-:-:S03]  /*54f0*/  FMUL.FTZ R37, R62, R37 ;  /* 0x000000253e257220 */ /* 0x000fc60000410000 */
[----:B------:R-:W3:Y:S01]  /*5500*/  LDL.LU R42, [R1+0x10] ;  /* 0x00001000012a7983 */ /* 0x000ee20000300800 */
[----:B0-----:R-:W-:Y:S02]  /*5510*/  PRMT R0, R47, 0x7632, R0 ;  /* 0x000076322f007816 */ /* 0x001fe40000000000 */
[----:B-1----:R-:W-:Y:S01]  /*5520*/  PRMT R3, R8, 0x7632, R3 ;  /* 0x0000763208037816 */ /* 0x002fe20000000003 */
[C---:B------:R-:W-:Y:S01]  /*5530*/  FMUL.FTZ R12, R62.reuse, R25 ;  /* 0x000000193e0c7220 */ /* 0x040fe20000410000 */
[----:B------:R-:W-:Y:S01]  /*5540*/  FMUL.FTZ R16, R62, R21 ;  /* 0x000000153e107220 */ /* 0x000fe20000410000 */
[----:B------:R-:W4:Y:S01]  /*5550*/  LDL.LU R25, [R1+0x14] ;  /* 0x0000140001197983 */ /* 0x000f220000300800 */
[----:B------:R-:W-:-:S03]  /*5560*/  F2FP.F16.F32.PACK_AB R37, R37, R38 ;  /* 0x000000262525723e */ /* 0x000fc600000000ff */
[----:B------:R-:W4:Y:S01]  /*5570*/  LDL.LU R21, [R1+0x8] ;  /* 0x0000080001157983 */ /* 0x000f220000300800 */
[----:B--2---:R-:W-:-:S04]  /*5580*/  IADD3 R4, P1, R4, UR24, RZ ;  /* 0x0000001804047c10 */ /* 0x004fc8000ff3e0ff */
[----:B------:R-:W-:-:S05]  /*5590*/  IADD3.X R5, R96, UR25, RZ, P1, !PT ;  /* 0x0000001960057c10 */ /* 0x000fca0008ffe4ff */
[----:B------:R-:W-:Y:S04]  /*55a0*/  STG.E.U16 desc[UR18][R4.64], R49 ;  /* 0x0000003104007986 */ /* 0x000fe8000c101512 */
[----:B------:R0:W-:Y:S04]  /*55b0*/  STG.E.U16 desc[UR18][R4.64+0x2], R15 ;  /* 0x0000020f04007986 */ /* 0x0001e8000c101512 */
[----:B------:R-:W-:Y:S04]  /*55c0*/  STG.E.U16 desc[UR18][R4.64+0x4], R47 ;  /* 0x0000042f04007986 */ /* 0x000fe8000c101512 */
[----:B------:R1:W-:Y:S01]  /*55d0*/  STG.E.U16 desc[UR18][R4.64+0x6], R0 ;  /* 0x0000060004007986 */ /* 0x0003e2000c101512 */
[----:B0-----:R-:W-:-:S02]  /*55e0*/  PRMT R15, R37, 0x7632, R15 ;  /* 0x00007632250f7816 */ /* 0x001fc4000000000f */
[----:B-1----:R-:W-:Y:S02]  /*55f0*/  PRMT R5, R41, 0x7632, R5 ;  /* 0x0000763229057816 */ /* 0x002fe40000000005 */
[----:B------:R-:W-:-:S04]  /*5600*/  IADD3 R6, P1, R94, UR24, RZ ;  /* 0x000000185e067c10 */ /* 0x000fc8000ff3e0ff */
[----:B------:R-:W-:-:S05]  /*5610*/  IADD3.X R7, R92, UR25, RZ, P1, !PT ;  /* 0x000000195c077c10 */ /* 0x000fca0008ffe4ff */
[----:B------:R0:W-:Y:S04]  /*5620*/  STG.E.U16 desc[UR18][R6.64+0x2], R3 ;  /* 0x0000020306007986 */ /* 0x0001e8000c101512 */
[----:B------:R1:W-:Y:S04]  /*5630*/  STG.E.U16 desc[UR18][R6.64+0x6], R5 ;  /* 0x0000060506007986 */ /* 0x0003e8000c101512 */
[----:B------:R-:W-:Y:S04]  /*5640*/  STG.E.U16 desc[UR18][R6.64], R8 ;  /* 0x0000000806007986 */ /* 0x000fe8000c101512 */
[----:B------:R-:W-:Y:S01]  /*5650*/  STG.E.U16 desc[UR18][R6.64+0x4], R41 ;  /* 0x0000042906007986 */ /* 0x000fe2000c101512 */
[----:B------:R-:W-:-:S04]  /*5660*/  IADD3 R2, P1, R83, UR24, RZ ;  /* 0x0000001853027c10 */ /* 0x000fc8000ff3e0ff */
[----:B0-----:R-:W-:Y:S02]  /*5670*/  IADD3.X R3, R19, UR25, RZ, P1, !PT ;  /* 0x0000001913037c10 */ /* 0x001fe40008ffe4ff */
[----:B------:R-:W2:Y:S01]  /*5680*/  LDL.LU R19, [R1+0xc] ;  /* 0x00000c0001137983 */ /* 0x000ea20000300800 */
[----:B------:R-:W-:-:S04]  /*5690*/  IADD3 R4, P1, R43, UR24, RZ ;  /* 0x000000182b047c10 */ /* 0x000fc8000ff3e0ff */
[----:B-1----:R-:W-:Y:S02]  /*56a0*/  IADD3.X R5, R17, UR25, RZ, P1, !PT ;  /* 0x0000001911057c10 */ /* 0x002fe40008ffe4ff */
[----:B------:R-:W2:Y:S04]  /*56b0*/  LDL.LU R17, [R1] ;  /* 0x0000000001117983 */ /* 0x000ea80000300800 */
[----:B------:R0:W-:Y:S04]  /*56c0*/  STG.E.U16 desc[UR18][R2.64+0x2], R15 ;  /* 0x0000020f02007986 */ /* 0x0001e8000c101512 */
[----:B0-----:R-:W2:Y:S01]  /*56d0*/  LDL.LU R15, [R1+0x4] ;  /* 0x00000400010f7983 */ /* 0x001ea20000300800 */
[C---:B------:R-:W-:Y:S01]  /*56e0*/  FMUL.FTZ R36, R62.reuse, R36 ;  /* 0x000000243e247220 */ /* 0x040fe20000410000 */
[C---:B------:R-:W-:Y:S01]  /*56f0*/  FMUL.FTZ R35, R62.reuse, R35 ;  /* 0x000000233e237220 */ /* 0x040fe20000410000 */
[C---:B------:R-:W-:Y:S01]  /*5700*/  FMUL.FTZ R28, R62.reuse, R28 ;  /* 0x0000001c3e1c7220 */ /* 0x040fe20000410000 */
[C---:B------:R-:W-:Y:S01]  /*5710*/  FMUL.FTZ R27, R62.reuse, R27 ;  /* 0x0000001b3e1b7220 */ /* 0x040fe20000410000 */
[----:B------:R-:W-:-:S02]  /*5720*/  FMUL.FTZ R145, R62, R145 ;  /* 0x000000913e917220 */ /* 0x000fc40000410000 */
[----:B------:R-:W-:Y:S02]  /*5730*/  F2FP.F16.F32.PACK_AB R35, R35, R36 ;  /* 0x000000242323723e */ /* 0x000fe400000000ff */
[----:B------:R-:W-:Y:S02]  /*5740*/  F2FP.F16.F32.PACK_AB R27, R27, R28 ;  /* 0x0000001c1b1b723e */ /* 0x000fe400000000ff */
[----:B------:R-:W-:Y:S01]  /*5750*/  PRMT R0, R35, 0x7632, R0 ;  /* 0x0000763223007816 */ /* 0x000fe20000000000 */
[C---:B------:R-:W-:Y:S01]  /*5760*/  FMUL.FTZ R143, R62.reuse, R143 ;  /* 0x0000008f3e8f7220 */ /* 0x040fe20000410000 */
[----:B------:R-:W-:Y:S01]  /*5770*/  PRMT R7, R27, 0x7632, R7 ;  /* 0x000076321b077816 */ /* 0x000fe20000000007 */
[C---:B------:R-:W-:Y:S01]  /*5780*/  FMUL.FTZ R10, R62.reuse, R23 ;  /* 0x000000173e0a7220 */ /* 0x040fe20000410000 */
[----:B------:R-:W-:Y:S01]  /*5790*/  FMUL.FTZ R141, R62, R141 ;  /* 0x0000008d3e8d7220 */ /* 0x000fe20000410000 */
[----:B------:R-:W-:Y:S01]  /*57a0*/  F2FP.F16.F32.PACK_AB R12, R12, R145 ;  /* 0x000000910c0c723e */ /* 0x000fe200000000ff */
[----:B------:R-:W-:Y:S01]  /*57b0*/  FMUL.FTZ R139, R62, R139 ;  /* 0x0000008b3e8b7220 */ /* 0x000fe20000410000 */
[----:B---3--:R-:W-:Y:S01]  /*57c0*/  IADD3 R6, P1, R42, UR24, RZ ;  /* 0x000000182a067c10 */ /* 0x008fe2000ff3e0ff */
[----:B------:R-:W-:Y:S01]  /*57d0*/  STG.E.U16 desc[UR18][R2.64], R37 ;  /* 0x0000002502007986 */ /* 0x000fe2000c101512 */
[----:B------:R-:W-:-:S03]  /*57e0*/  F2FP.F16.F32.PACK_AB R10, R10, R143 ;  /* 0x0000008f0a0a723e */ /* 0x000fc600000000ff */
[----:B------:R-:W-:Y:S01]  /*57f0*/  STG.E.U16 desc[UR18][R2.64+0x4], R35 ;  /* 0x0000042302007986 */ /* 0x000fe2000c101512 */
[----:B------:R-:W-:-:S03]  /*5800*/  F2FP.F16.F32.PACK_AB R16, R16, R141 ;  /* 0x0000008d1010723e */ /* 0x000fc600000000ff */
[----:B------:R0:W-:Y:S01]  /*5810*/  STG.E.U16 desc[UR18][R2.64+0x6], R0 ;  /* 0x0000060002007986 */ /* 0x0001e2000c101512 */
[----:B------:R-:W-:Y:S01]  /*5820*/  FMUL.FTZ R137, R62, R137 ;  /* 0x000000893e897220 */ /* 0x000fe20000410000 */
[----:B------:R-:W-:Y:S02]  /*5830*/  F2FP.F16.F32.PACK_AB R14, R14, R139 ;  /* 0x0000008b0e0e723e */ /* 0x000fe400000000ff */
[----:B------:R4:W-:Y:S01]  /*5840*/  STG.E.U16 desc[UR18][R4.64+0x2], R7 ;  /* 0x0000020704007986 */ /* 0x0009e2000c101512 */
[----:B------:R-:W-:Y:S02]  /*5850*/  PRMT R8, R10, 0x7632, R8 ;  /* 0x000076320a087816 */ /* 0x000fe40000000008 */
[----:B0-----:R-:W-:Y:S02]  /*5860*/  PRMT R3, R12, 0x7632, R3 ;  /* 0x000076320c037816 */ /* 0x001fe40000000003 */
[----:B----4-:R-:W-:Y:S02]  /*5870*/  IADD3.X R7, R25, UR25, RZ, P1, !PT ;  /* 0x0000001919077c10 */ /* 0x010fe40008ffe4ff */
[----:B------:R-:W-:Y:S01]  /*5880*/  IADD3 R2, P1, R21, UR24, RZ ;  /* 0x0000001815027c10 */ /* 0x000fe2000ff3e0ff */
[----:B------:R-:W-:Y:S01]  /*5890*/  STG.E.U16 desc[UR18][R4.64], R27 ;  /* 0x0000001b04007986 */ /* 0x000fe2000c101512 */
[----:B------:R-:W-:Y:S01]  /*58a0*/  PRMT R0, R16, 0x7632, R0 ;  /* 0x0000763210007816 */ /* 0x000fe20000000000 */
[----:B------:R-:W-:-:S02]  /*58b0*/  FMUL.FTZ R135, R62, R135 ;  /* 0x000000873e877220 */ /* 0x000fc40000410000 */
[----:B------:R-:W-:Y:S01]  /*58c0*/  STG.E.U16 desc[UR18][R4.64+0x4], R12 ;  /* 0x0000040c04007986 */ /* 0x000fe2000c101512 */
[----:B------:R-:W-:Y:S01]  /*58d0*/  FMUL.FTZ R13, R62, R13 ;  /* 0x0000000d3e0d7220 */ /* 0x000fe20000410000 */
[----:B------:R-:W-:Y:S02]  /*58e0*/  F2FP.F16.F32.PACK_AB R20, R20, R137 ;  /* 0x000000891414723e */ /* 0x000fe400000000ff */
[----:B------:R0:W-:Y:S01]  /*58f0*/  STG.E.U16 desc[UR18][R4.64+0x6], R3 ;  /* 0x0000060304007986 */ /* 0x0001e2000c101512 */
[----:B------:R-:W-:Y:S01]  /*5900*/  FMUL.FTZ R9, R62, R9 ;  /* 0x000000093e097220 */ /* 0x000fe20000410000 */
[----:B------:R-:W-:Y:S02]  /*5910*/  F2FP.F16.F32.PACK_AB R18, R18, R135 ;  /* 0x000000871212723e */ /* 0x000fe400000000ff */
[----:B------:R-:W-:Y:S01]  /*5920*/  STG.E.U16 desc[UR18][R6.64], R10 ;  /* 0x0000000a06007986 */ /* 0x000fe2000c101512 */
[----:B------:R-:W-:-:S03]  /*5930*/  F2FP.F16.F32.PACK_AB R13, R24, R13 ;  /* 0x0000000d180d723e */ /* 0x000fc600000000ff */
[----:B------:R1:W-:Y:S01]  /*5940*/  STG.E.U16 desc[UR18][R6.64+0x2], R8 ;  /* 0x0000020806007986 */ /* 0x0003e2000c101512 */
[----:B0-----:R-:W-:-:S03]  /*5950*/  PRMT R5, R14, 0x7632, R5 ;  /* 0x000076320e057816 */ /* 0x001fc60000000005 */
[----:B------:R-:W-:Y:S01]  /*5960*/  STG.E.U16 desc[UR18][R6.64+0x4], R16 ;  /* 0x0000041006007986 */ /* 0x000fe2000c101512 */
[----:B------:R-:W-:-:S03]  /*5970*/  FMUL.FTZ R54, R62, R59 ;  /* 0x0000003b3e367220 */ /* 0x000fc60000410000 */
[----:B------:R0:W-:Y:S01]  /*5980*/  STG.E.U16 desc[UR18][R6.64+0x6], R0 ;  /* 0x0000060006007986 */ /* 0x0001e2000c101512 */
[----:B------:R-:W-:Y:S01]  /*5990*/  F2FP.F16.F32.PACK_AB R9, R22, R9 ;  /* 0x000000091609723e */ /* 0x000fe200000000ff */
[----:B------:R-:W-:Y:S01]  /*59a0*/  FMUL.FTZ R63, R62, R63 ;  /* 0x0000003f3e3f7220 */ /* 0x000fe20000410000 */
[----:B-1----:R-:W-:Y:S01]  /*59b0*/  PRMT R8, R18, 0x7632, R8 ;  /* 0x0000763212087816 */ /* 0x002fe20000000008 */
[C---:B------:R-:W-:Y:S01]  /*59c0*/  FMUL.FTZ R26, R62.reuse, R85 ;  /* 0x000000553e1a7220 */ /* 0x040fe20000410000 */
[C---:B------:R-:W-:Y:S01]  /*59d0*/  FMUL.FTZ R73, R62.reuse, R73 ;  /* 0x000000493e497220 */ /* 0x040fe20000410000 */
[----:B------:R-:W-:Y:S01]  /*59e0*/  FMUL.FTZ R60, R62, R77 ;  /* 0x0000004d3e3c7220 */ /* 0x000fe20000410000 */
[----:B0-----:R-:W-:Y:S02]  /*59f0*/  PRMT R7, R20, 0x7632, R7 ;  /* 0x0000763214077816 */ /* 0x001fe40000000007 */
[----:B------:R-:W-:Y:S02]  /*5a00*/  PRMT R0, R13, 0x7632, R0 ;  /* 0x000076320d007816 */ /* 0x000fe40000000000 */
[----:B------:R-:W-:Y:S01]  /*5a10*/  F2FP.F16.F32.PACK_AB R11, R54, R11 ;  /* 0x0000000b360b723e */ /* 0x000fe200000000ff */
[----:B------:R-:W-:Y:S01]  /*5a20*/  FMUL.FTZ R103, R62, R103 ;  /* 0x000000673e677220 */ /* 0x000fe20000410000 */
[----:B------:R-:W-:Y:S01]  /*5a30*/  F2FP.F16.F32.PACK_AB R26, R26, R63 ;  /* 0x0000003f1a1a723e */ /* 0x000fe200000000ff */
[----:B------:R-:W-:Y:S01]  /*5a40*/  FMUL.FTZ R56, R62, R75 ;  /* 0x0000004b3e387220 */ /* 0x000fe20000410000 */
[----:B------:R-:W-:Y:S01]  /*5a50*/  F2FP.F16.F32.PACK_AB R60, R60, R73 ;  /* 0x000000493c3c723e */ /* 0x000fe200000000ff */
[C---:B------:R-:W-:Y:S01]  /*5a60*/  FMUL.FTZ R105, R62.reuse, R105 ;  /* 0x000000693e697220 */ /* 0x040fe20000410000 */
[----:B------:R-:W-:Y:S01]  /*5a70*/  FMUL.FTZ R74, R62, R81 ;  /* 0x000000513e4a7220 */ /* 0x000fe20000410000 */
[----:B------:R-:W-:Y:S01]  /*5a80*/  PRMT R6, R26, 0x7632, R6 ;  /* 0x000076321a067816 */ /* 0x000fe20000000006 */
[C---:B------:R-:W-:Y:S01]  /*5a90*/  FMUL.FTZ R107, R62.reuse, R107 ;  /* 0x0000006b3e6b7220 */ /* 0x040fe20000410000 */
[C---:B------:R-:W-:Y:S01]  /*5aa0*/  FMUL.FTZ R72, R62.reuse, R79 ;  /* 0x0000004f3e487220 */ /* 0x040fe20000410000 */
[C---:B------:R-:W-:Y:S01]  /*5ab0*/  FMUL.FTZ R111, R62.reuse, R111 ;  /* 0x0000006f3e6f7220 */ /* 0x040fe20000410000 */
[----:B------:R-:W-:Y:S01]  /*5ac0*/  FMUL.FTZ R78, R62, R87 ;  /* 0x000000573e4e7220 */ /* 0x000fe20000410000 */
[----:B------:R-:W-:Y:S01]  /*5ad0*/  F2FP.F16.F32.PACK_AB R56, R56, R103 ;  /* 0x000000673838723e */ /* 0x000fe200000000ff */
[----:B------:R-:W-:Y:S01]  /*5ae0*/  FMUL.FTZ R115, R62, R115 ;  /* 0x000000733e737220 */ /* 0x000fe20000410000 */
[----:B------:R-:W-:Y:S01]  /*5af0*/  F2FP.F16.F32.PACK_AB R74, R74, R105 ;  /* 0x000000694a4a723e */ /* 0x000fe200000000ff */
[C---:B------:R-:W-:Y:S01]  /*5b00*/  FMUL.FTZ R76, R62.reuse, R89 ;  /* 0x000000593e4c7220 */ /* 0x040fe20000410000 */
[C---:B------:R-:W-:Y:S01]  /*5b10*/  FMUL.FTZ R119, R62.reuse, R119 ;  /* 0x000000773e777220 */ /* 0x040fe20000410000 */
[----:B------:R-:W-:Y:S01]  /*5b20*/  FMUL.FTZ R82, R62, R121 ;  /* 0x000000793e527220 */ /* 0x000fe20000410000 */
[----:B------:R-:W-:-:S02]  /*5b30*/  F2FP.F16.F32.PACK_AB R72, R72, R107 ;  /* 0x0000006b4848723e */ /* 0x000fc400000000ff */
        /* <DEDUP_REMOVED lines=8> */
[----:B------:R-:W-:Y:S01]  /*5bc0*/  FMUL.FTZ R99, R62, R99 ;  /* 0x000000633e637220 */ /* 0x000fe20000410000 */
[----:B------:R-:W-:Y:S01]  /*5bd0*/  F2FP.F16.F32.PACK_AB R80, R80, R91 ;  /* 0x0000005b5050723e */ /* 0x000fe200000000ff */
[----:B------:R-:W-:Y:S01]  /*5be0*/  FMUL.FTZ R90, R62, R125 ;  /* 0x0000007d3e5a7220 */ /* 0x000fe20000410000 */
[----:B------:R-:W-:Y:S01]  /*5bf0*/  F2FP.F16.F32.PACK_AB R84, R84, R97 ;  /* 0x000000615454723e */ /* 0x000fe200000000ff */
[C---:B------:R-:W-:Y:S01]  /*5c00*/  FMUL.FTZ R127, R62.reuse, R127 ;  /* 0x0000007f3e7f7220 */ /* 0x040fe20000410000 */
[C---:B------:R-:W-:Y:S01]  /*5c10*/  FMUL.FTZ R88, R62.reuse, R101 ;  /* 0x000000653e587220 */ /* 0x040fe20000410000 */
[C---:B------:R-:W-:Y:S01]  /*5c20*/  FMUL.FTZ R61, R62.reuse, R61 ;  /* 0x0000003d3e3d7220 */ /* 0x040fe20000410000 */
[C---:B------:R-:W-:Y:S01]  /*5c30*/  FMUL.FTZ R86, R62.reuse, R129 ;  /* 0x000000813e567220 */ /* 0x040fe20000410000 */
[----:B------:R-:W-:Y:S01]  /*5c40*/  FMUL.FTZ R53, R62, R53 ;  /* 0x000000353e357220 */ /* 0x000fe20000410000 */
[----:B------:R-:W-:Y:S01]  /*5c50*/  F2FP.F16.F32.PACK_AB R90, R90, R99 ;  /* 0x000000635a5a723e */ /* 0x000fe200000000ff */
[----:B------:R-:W-:Y:S01]  /*5c60*/  FMUL.FTZ R62, R62, R55 ;  /* 0x000000373e3e7220 */ /* 0x000fe20000410000 */
[----:B------:R-:W-:-:S02]  /*5c70*/  F2FP.F16.F32.PACK_AB R88, R88, R127 ;  /* 0x0000007f5858723e */ /* 0x000fc400000000ff */
[----:B------:R-:W-:Y:S02]  /*5c80*/  F2FP.F16.F32.PACK_AB R61, R86, R61 ;  /* 0x0000003d563d723e */ /* 0x000fe400000000ff */
[----:B------:R-:W-:Y:S01]  /*5c90*/  F2FP.F16.F32.PACK_AB R53, R62, R53 ;  /* 0x000000353e35723e */ /* 0x000fe200000000ff */
[----:B------:R-:W-:Y:S01]  /*5ca0*/  ULOP3.LUT UR4, UR4, 0x1, URZ, 0x3c, !UPT ;  /* 0x0000000104047892 */ /* 0x000fe2000f8e3c3f */
[----:B------:R-:W-:Y:S01]  /*5cb0*/  UMOV UR5, UR16 ;  /* 0x0000001000057c82 */ /* 0x000fe20008000000 */
[----:B------:R-:W-:Y:S01]  /*5cc0*/  UMOV UR11, UR15 ;  /* 0x0000000f000b7c82 */ /* 0x000fe20008000000 */
[----:B--2---:R-:W-:-:S05]  /*5cd0*/  IADD3.X R3, R19, UR25, RZ, P1, !PT ;  /* 0x0000001913037c10 */ /* 0x004fca0008ffe4ff */
[----:B------:R0:W-:Y:S01]  /*5ce0*/  STG.E.U16 desc[UR18][R2.64+0x2], R5 ;  /* 0x0000020502007986 */ /* 0x0001e2000c101512 */
[----:B------:R-:W-:-:S03]  /*5cf0*/  IADD3 R4, P1, R17, UR24, RZ ;  /* 0x0000001811047c10 */ /* 0x000fc6000ff3e0ff */
[----:B------:R-:W-:Y:S04]  /*5d00*/  STG.E.U16 desc[UR18][R2.64], R14 ;  /* 0x0000000e02007986 */ /* 0x000fe8000c101512 */
[----:B------:R-:W-:Y:S04]  /*5d10*/  STG.E.U16 desc[UR18][R2.64+0x4], R20 ;  /* 0x0000041402007986 */ /* 0x000fe8000c101512 */
[----:B------:R1:W-:Y:S01]  /*5d20*/  STG.E.U16 desc[UR18][R2.64+0x6], R7 ;  /* 0x0000060702007986 */ /* 0x0003e2000c101512 */
[----:B0-----:R-:W-:Y:S02]  /*5d30*/  IADD3.X R5, R15, UR25, RZ, P1, !PT ;  /* 0x000000190f057c10 */ /* 0x001fe40008ffe4ff */
[----:B------:R-:W-:-:S02]  /*5d40*/  IADD3 R164, P1, R164, UR24, RZ ;  /* 0x00000018a4a47c10 */ /* 0x000fc4000ff3e0ff */
[----:B-1----:R-:W-:Y:S02]  /*5d50*/  PRMT R3, R9, 0x7632, R3 ;  /* 0x0000763209037816 */ /* 0x002fe40000000003 */
[----:B------:R-:W-:Y:S02]  /*5d60*/  IADD3.X R165, R165, UR25, RZ, P1, !PT ;  /* 0x00000019a5a57c10 */ /* 0x000fe40008ffe4ff */
[----:B------:R-:W-:Y:S01]  /*5d70*/  IADD3 R2, P1, R57, UR24, RZ ;  /* 0x0000001839027c10 */ /* 0x000fe2000ff3e0ff */
[----:B------:R-:W-:Y:S04]  /*5d80*/  STG.E.U16 desc[UR18][R4.64], R18 ;  /* 0x0000001204007986 */ /* 0x000fe8000c101512 */
[----:B------:R-:W-:Y:S04]  /*5d90*/  STG.E.U16 desc[UR18][R4.64+0x2], R8 ;  /* 0x0000020804007986 */ /* 0x000fe8000c101512 */
[----:B------:R-:W-:Y:S04]  /*5da0*/  STG.E.U16 desc[UR18][R4.64+0x4], R13 ;  /* 0x0000040d04007986 */ /* 0x000fe8000c101512 */
[----:B------:R0:W-:Y:S04]  /*5db0*/  STG.E.U16 desc[UR18][R4.64+0x6], R0 ;  /* 0x0000060004007986 */ /* 0x0001e8000c101512 */
[----:B------:R1:W-:Y:S01]  /*5dc0*/  STG.E.U16 desc[UR18][R164.64+0x2], R3 ;  /* 0x00000203a4007986 */ /* 0x0003e2000c101512 */
[----:B0-----:R-:W-:-:S02]  /*5dd0*/  PRMT R5, R11, 0x7632, R5 ;  /* 0x000076320b057816 */ /* 0x001fc40000000005 */
[----:B-1----:R-:W-:Y:S02]  /*5de0*/  IADD3.X R3, R58, UR25, RZ, P1, !PT ;  /* 0x000000193a037c10 */ /* 0x002fe40008ffe4ff */
[----:B------:R-:W-:Y:S01]  /*5df0*/  IADD3 R4, P1, R51, UR24, RZ ;  /* 0x0000001833047c10 */ /* 0x000fe2000ff3e0ff */
[----:B------:R0:W-:Y:S01]  /*5e00*/  STG.E.U16 desc[UR18][R164.64+0x6], R5 ;  /* 0x00000605a4007986 */ /* 0x0001e2000c101512 */
[----:B------:R-:W-:-:S03]  /*5e10*/  PRMT R0, R60, 0x7632, R0 ;  /* 0x000076323c007816 */ /* 0x000fc60000000000 */
[----:B------:R-:W-:Y:S01]  /*5e20*/  STG.E.U16 desc[UR18][R164.64], R9 ;  /* 0x00000009a4007986 */ /* 0x000fe2000c101512 */
[----:B------:R-:W-:-:S03]  /*5e30*/  PRMT R7, R56, 0x7632, R7 ;  /* 0x0000763238077816 */ /* 0x000fc60000000007 */
[----:B------:R-:W-:Y:S01]  /*5e40*/  STG.E.U16 desc[UR18][R164.64+0x4], R11 ;  /* 0x0000040ba4007986 */ /* 0x000fe2000c101512 */
[----:B0-----:R-:W-:Y:S02]  /*5e50*/  IADD3.X R5, R52, UR25, RZ, P1, !PT ;  /* 0x0000001934057c10 */ /* 0x001fe40008ffe4ff */
[----:B------:R-:W-:Y:S01]  /*5e60*/  IADD3 R46, P1, R46, UR24, RZ ;  /* 0x000000182e2e7c10 */ /* 0x000fe2000ff3e0ff */
[----:B------:R-:W-:Y:S04]  /*5e70*/  STG.E.U16 desc[UR18][R2.64], R26 ;  /* 0x0000001a02007986 */ /* 0x000fe8000c101512 */
[----:B------:R-:W-:Y:S01]  /*5e80*/  STG.E.U16 desc[UR18][R2.64+0x2], R6 ;  /* 0x0000020602007986 */ /* 0x000fe2000c101512 */
[----:B------:R-:W-:-:S03]  /*5e90*/  IADD3.X R47, R44, UR25, RZ, P1, !PT ;  /* 0x000000192c2f7c10 */ /* 0x000fc60008ffe4ff */
[----:B------:R-:W-:Y:S04]  /*5ea0*/  STG.E.U16 desc[UR18][R2.64+0x4], R60 ;  /* 0x0000043c02007986 */ /* 0x000fe8000c101512 */
[----:B------:R0:W-:Y:S04]  /*5eb0*/  STG.E.U16 desc[UR18][R2.64+0x6], R0 ;  /* 0x0000060002007986 */ /* 0x0001e8000c101512 */
[----:B------:R-:W-:Y:S01]  /*5ec0*/  STG.E.U16 desc[UR18][R4.64], R56 ;  /* 0x0000003804007986 */ /* 0x000fe2000c101512 */
[----:B0-----:R-:W-:Y:S02]  /*5ed0*/  PRMT R3, R74, 0x7632, R3 ;  /* 0x000076324a037816 */ /* 0x001fe40000000003 */
[----:B------:R-:W-:Y:S01]  /*5ee0*/  IADD3 R2, P1, R39, UR24, RZ ;  /* 0x0000001827027c10 */ /* 0x000fe2000ff3e0ff */
[----:B------:R0:W-:Y:S01]  /*5ef0*/  STG.E.U16 desc[UR18][R4.64+0x2], R7 ;  /* 0x0000020704007986 */ /* 0x0001e2000c101512 */
[----:B------:R-:W-:-:S03]  /*5f00*/  PRMT R0, R78, 0x7632, R0 ;  /* 0x000076324e007816 */ /* 0x000fc60000000000 */
[----:B------:R-:W-:Y:S04]  /*5f10*/  STG.E.U16 desc[UR18][R4.64+0x4], R74 ;  /* 0x0000044a04007986 */ /* 0x000fe8000c101512 */
[----:B------:R1:W-:Y:S01]  /*5f20*/  STG.E.U16 desc[UR18][R4.64+0x6], R3 ;  /* 0x0000060304007986 */ /* 0x0003e2000c101512 */
[----:B0-----:R-:W-:-:S03]  /*5f30*/  PRMT R7, R82, 0x7632, R7 ;  /* 0x0000763252077816 */ /* 0x001fc60000000007 */
[----:B------:R-:W-:Y:S01]  /*5f40*/  STG.E.U16 desc[UR18][R46.64], R72 ;  /* 0x000000482e007986 */ /* 0x000fe2000c101512 */
[----:B-1----:R-:W-:Y:S02]  /*5f50*/  IADD3.X R3, R40, UR25, RZ, P1, !PT ;  /* 0x0000001928037c10 */ /* 0x002fe40008ffe4ff */
[----:B------:R-:W-:Y:S02]  /*5f60*/  PRMT R5, R76, 0x7632, R5 ;  /* 0x000076324c057816 */ /* 0x000fe40000000005 */
[----:B------:R-:W-:Y:S01]  /*5f70*/  IADD3 R4, P1, R33, UR24, RZ ;  /* 0x0000001821047c10 */ /* 0x000fe2000ff3e0ff */
        /* <DEDUP_REMOVED lines=8> */
[----:B-1----:R-:W-:Y:S02]  /*6000*/  IADD3.X R5, R34, UR25, RZ, P1, !PT ;  /* 0x0000001922057c10 */ /* 0x002fe40008ffe4ff */
[----:B------:R-:W-:Y:S02]  /*6010*/  IADD3 R6, P1, R31, UR24, RZ ;  /* 0x000000181f067c10 */ /* 0x000fe4000ff3e0ff */
[----:B0-----:R-:W-:Y:S01]  /*6020*/  PRMT R3, R84, 0x7632, R3 ;  /* 0x0000763254037816 */ /* 0x001fe20000000003 */
[----:B------:R-:W-:Y:S01]  /*6030*/  STG.E.U16 desc[UR18][R4.64], R80 ;  /* 0x0000005004007986 */ /* 0x000fe2000c101512 */
[----:B------:R-:W-:-:S03]  /*6040*/  IADD3.X R7, R32, UR25, RZ, P1, !PT ;  /* 0x0000001920077c10 */ /* 0x000fc60008ffe4ff */
[----:B------:R0:W-:Y:S01]  /*6050*/  STG.E.U16 desc[UR18][R4.64+0x2], R0 ;  /* 0x0000020004007986 */ /* 0x0001e2000c101512 */
[----:B------:R-:W-:-:S03]  /*6060*/  IADD3 R2, P1, R29, UR24, RZ ;  /* 0x000000181d027c10 */ /* 0x000fc6000ff3e0ff */
[----:B------:R-:W-:Y:S04]  /*6070*/  STG.E.U16 desc[UR18][R4.64+0x4], R84 ;  /* 0x0000045404007986 */ /* 0x000fe8000c101512 */
[----:B------:R1:W-:Y:S01]  /*6080*/  STG.E.U16 desc[UR18][R4.64+0x6], R3 ;  /* 0x0000060304007986 */ /* 0x0003e2000c101512 */
[----:B0-----:R-:W-:-:S03]  /*6090*/  PRMT R0, R88, 0x7632, R0 ;  /* 0x0000763258007816 */ /* 0x001fc60000000000 */
[----:B------:R-:W-:Y:S01]  /*60a0*/  STG.E.U16 desc[UR18][R6.64], R90 ;  /* 0x0000005a06007986 */ /* 0x000fe2000c101512 */
[----:B-1----:R-:W-:-:S03]  /*60b0*/  PRMT R5, R90, 0x7632, R5 ;  /* 0x000076325a057816 */ /* 0x002fc60000000005 */
        /* <DEDUP_REMOVED lines=11> */
.L_x_909:
[----:B------:R-:W2:Y:S02]  /*6170*/  S2UR UR16, SR_CTAID.Y ;  /* 0x00000000001079c3 */ /* 0x000ea40000002600 */
[----:B--2---:R-:W-:Y:S02]  /*6180*/  USHF.L.U32 UR15, UR16, 0x5, URZ ;  /* 0x00000005100f7899 */ /* 0x004fe4000800063f */
        /* <DEDUP_REMOVED lines=10> */
[----:B------:R-:W2:Y:S01]  /*6230*/  S2R R6, SR_TID.X ;  /* 0x0000000000067919 */ /* 0x000ea20000002100 */
[----:B------:R-:W-:Y:S01]  /*6240*/  UMOV UR4, 0x400 ;  /* 0x0000040000047882 */ /* 0x000fe20000000000 */
[----:B------:R-:W-:-:S05]  /*6250*/  MOV R22, UR15 ;  /* 0x0000000f00167c02 */ /* 0x000fca0008000f00 */
[----:B------:R-:W3:Y:S01]  /*6260*/  S2UR UR5, SR_CgaCtaId ;  /* 0x00000000000579c3 */ /* 0x000ee20000008800 */
[----:B01----:R-:W-:Y:S02]  /*6270*/  LOP3.LUT R3, RZ, R20, RZ, 0x33, !PT ;  /* 0x00000014ff037212 */ /* 0x003fe400078e33ff */
[----:B------:R-:W-:Y:S02]  /*6280*/  LOP3.LUT R0, RZ, R21, RZ, 0x33, !PT ;  /* 0x00000015ff007212 */ /* 0x000fe400078e33ff */
[----:B------:R-:W-:-:S04]  /*6290*/  ISETP.GT.U32.AND P0, PT, R3, -0x2, PT ;  /* 0xfffffffe0300780c */ /* 0x000fc80003f04070 */
[C---:B------:R-:W-:Y:S01]  /*62a0*/  ISETP.GT.AND.EX P0, PT, R0.reuse, -0x1, PT, P0 ;  /* 0xffffffff0000780c */ /* 0x040fe20003f04300 */
[----:B---3--:R-:W-:Y:S01]  /*62b0*/  ULEA UR6, UR5, UR4, 0x18 ;  /* 0x0000000405067291 */ /* 0x008fe2000f8ec03f */
[----:B--2---:R-:W-:Y:S02]  /*62c0*/  SHF.R.U32.HI R5, RZ, 0x5, R6 ;  /* 0x00000005ff057819 */ /* 0x004fe40000011606 */
        /* <DEDUP_REMOVED lines=59> */
.L_x_940:
        /* <DEDUP_REMOVED lines=42> */
.L_x_927:
[----:B------:R-:W-:Y:S05]  /*6920*/  BSYNC B1 ;  /* 0x0000000000017941 */ /* 0x000fea0003800000 */
.L_x_926:
        /* <DEDUP_REMOVED lines=18> */
.L_x_930:
        /* <DEDUP_REMOVED lines=55> */
.L_x_929:
[----:B------:R-:W-:Y:S05]  /*6dc0*/  BSYNC B1 ;  /* 0x0000000000017941 */ /* 0x000fea0003800000 */
.L_x_928:
        /* <DEDUP_REMOVED lines=35> */
.L_x_932:
[----:B------:R-:W-:Y:S05]  /*7000*/  BSYNC B1 ;  /* 0x0000000000017941 */ /* 0x000fea0003800000 */
.L_x_931:
        /* <DEDUP_REMOVED lines=15> */
.L_x_925:
[----:B------:R-:W-:Y:S05]  /*7100*/  BSYNC B0 ;  /* 0x0000000000007941 */ /* 0x000fea0003800000 */
.L_x_924:
        /* <DEDUP_REMOVED lines=39> */
.L_x_949:
[----:B------:R-:W1:Y:S01]  /*7380*/  LDC.64 R26, c[0x0][0x218] ;  /* 0x00008600ff1a7b82 */ /* 0x000e620000000a00 */
[----:B------:R-:W-:Y:S01]  /*7390*/  ISETP.NE.AND P1, PT, R40, RZ, PT ;  /* 0x000000ff2800720c */ /* 0x000fe20003f25270 */
[----:B---3--:R-:W-:Y:S01]  /*73a0*/  FADD.FTZ R34, R25, R34 ;  /* 0x0000002219227221 */ /* 0x008fe20000010000 */
[----:B------:R-:W-:Y:S02]  /*73b0*/  IADD3 R25, R2, R22, RZ ;  /* 0x0000001602197210 */ /* 0x000fe40007ffe0ff */
[----:B------:R-:W-:-:S03]  /*73c0*/  ISETP.NE.AND P2, PT, R24, 0x1, PT ;  /* 0x000000011800780c */ /* 0x000fc60003f45270 */
[----:B------:R-:W2:Y:S06]  /*73d0*/  LDC.64 R28, c[0x0][0x220] ;  /* 0x00008800ff1c7b82 */ /* 0x000eac0000000a00 */
[----:B------:R-:W-:Y:S02]  /*73e0*/  @!P1 F2FP.F16.F32.PACK_AB R30, RZ, R31 ;  /* 0x0000001fff1e923e */ /* 0x000fe400000000ff */
[----:B------:R-:W-:Y:S01]  /*73f0*/  @!P1 F2FP.F16.F32.PACK_AB R31, RZ, R34 ;  /* 0x00000022ff1f923e */ /* 0x000fe200000000ff */
        /* <DEDUP_REMOVED lines=35> */
.L_x_959:
[----:B----4-:R-:W-:Y:S01]  /*7630*/  FADD.FTZ R30, R25, R30 ;  /* 0x0000001e191e7221 */ /* 0x010fe20000010000 */
[----:B------:R-:W-:Y:S02]  /*7640*/  @!P1 F2FP.F16.F32.PACK_AB R25, RZ, R35 ;  /* 0x00000023ff19923e */ /* 0x000fe400000000ff */
[----:B------:R-:W-:Y:S02]  /*7650*/  ISETP.NE.AND P2, PT, R24, 0x2, PT ;  /* 0x000000021800780c */ /* 0x000fe40003f45270 */
[----:B------:R-:W-:Y:S02]  /*7660*/  PRMT R31, R25, 0x7610, R31 ;  /* 0x00007610191f7816 */ /* 0x000fe4000000001f */
[----:B------:R-:W-:Y:S02]  /*7670*/  @!P1 F2FP.F16.F32.PACK_AB R30, RZ, R30 ;  /* 0x0000001eff1e923e */ /* 0x000fe400000000ff */
        /* <DEDUP_REMOVED lines=33> */
.L_x_969:
[----:B0-----:R-:W-:Y:S01]  /*7890*/  FADD.FTZ R30, R25, R30 ;  /* 0x0000001e191e7221 */ /* 0x001fe20000010000 */
[----:B------:R-:W-:-:S04]  /*78a0*/  @!P1 F2FP.F16.F32.PACK_AB R25, RZ, R35 ;  /* 0x00000023ff19923e */ /* 0x000fc800000000ff */
[----:B------:R-:W-:Y:S02]  /*78b0*/  PRMT R31, R25, 0x7610, R31 ;  /* 0x00007610191f7816 */ /* 0x000fe4000000001f */
[----:B------:R-:W-:Y:S02]  /*78c0*/  @!P1 F2FP.F16.F32.PACK_AB R30, RZ, R30 ;  /* 0x0000001eff1e923e */ /* 0x000fe400000000ff */
[----:B------:R-:W-:Y:S01]  /*78d0*/  MOV R25, R18 ;  /* 0x0000001200197202 */ /* 0x000fe20000000f00 */
[----:B------:R3:W-:Y:S04]  /*78e0*/  @!P1 STG.E.U16 desc[UR18][R26.64+0x50], R31 ;  /* 0x0000501f1a009986 */ /* 0x0007e8000c101512 */
[----:B------:R3:W-:Y:S02]  /*78f0*/  @!P1 STG.E.U16 desc[UR18][R28.64+0x50], R30 ;  /* 0x0000501e1c009986 */ /* 0x0007e4000c101512 */
.L_x_935:
[----:B------:R-:W-:Y:S05]  /*7900*/  BSYNC B0 ;  /* 0x0000000000007941 */ /* 0x000fea0003800000 */
.L_x_934:
        /* <DEDUP_REMOVED lines=117> */
[----:B------:R-:W-:Y:S01]  /*8060*/  @!P0 F2FP.F16.F32.PACK_AB R31, RZ, R31 ;  /* 0x0000001fff1f823e */ /* 0x000fe200000000ff */
[----:B------:R-:W4:Y:S03]  /*8070*/  SHFL.BFLY PT, R47, R46, 0x2, 0x101f ;  /* 0x0c501f002e2f7f89 */ /* 0x000f2600000e0000 */
[----:B------:R-:W-:Y:S01]  /*8080*/  @!P0 F2FP.F16.F32.PACK_AB R30, RZ, R30 ;  /* 0x0000001eff1e823e */ /* 0x000fe200000000ff */
[----:B-----5:R-:W-:-:S04]  /*8090*/  IMAD.WIDE R28, R25, 0x2, R28 ;  /* 0x00000002191c7825 */ /* 0x020fc800078e021c */
[----:B------:R-:W-:Y:S01]  /*80a0*/  FADD.FTZ R25, R37, R34 ;  /* 0x0000002225197221 */ /* 0x000fe20000010000 */
[----:B------:R-:W-:Y:S02]  /*80b0*/  PRMT R49, R31, 0x7610, R49 ;  /* 0x000076101f317816 */ /* 0x000fe40000000031 */
[----:B------:R-:W-:Y:S01]  /*80c0*/  PRMT R33, R30, 0x7610, R33 ;  /* 0x000076101e217816 */ /* 0x000fe20000000021 */
[----:B-1----:R-:W-:Y:S01]  /*80d0*/  FADD.FTZ R30, R36, R35 ;  /* 0x00000023241e7221 */ /* 0x002fe20000010000 */
[----:B------:R-:W-:Y:S02]  /*80e0*/  @!P0 F2FP.F16.F32.PACK_AB R25, RZ, R25 ;  /* 0x00000019ff19823e */ /* 0x000fe400000000ff */
[----:B------:R-:W-:Y:S01]  /*80f0*/  MOV R34, 0xffff ;  /* 0x0000ffff00227802 */ /* 0x000fe20000000f00 */
[----:B--2---:R-:W-:Y:S01]  /*8100*/  FADD.FTZ R31, R44, R41 ;  /* 0x000000292c1f7221 */ /* 0x004fe20000010000 */
[----:B------:R1:W-:Y:S01]  /*8110*/  @!P0 STG.E.U16 desc[UR18][R26.64], R33 ;  /* 0x000000211a008986 */ /* 0x0003e2000c101512 */
[----:B------:R-:W-:Y:S01]  /*8120*/  @!P0 F2FP.F16.F32.PACK_AB R30, RZ, R30 ;  /* 0x0000001eff1e823e */ /* 0x000fe200000000ff */
[----:B0-----:R-:W-:-:S02]  /*8130*/  FADD.FTZ R32, R42, R43 ;  /* 0x0000002b2a207221 */ /* 0x001fc40000010000 */
[----:B------:R-:W-:Y:S01]  /*8140*/  @!P0 F2FP.F16.F32.PACK_AB R31, RZ, R31 ;  /* 0x0000001fff1f823e */ /* 0x000fe200000000ff */
[----:B------:R-:W-:Y:S01]  /*8150*/  @!P0 STG.E.U16 desc[UR18][R28.64], R49 ;  /* 0x000000311c008986 */ /* 0x000fe2000c101512 */
[----:B---3--:R-:W-:Y:S01]  /*8160*/  FADD.FTZ R45, R45, R48 ;  /* 0x000000302d2d7221 */ /* 0x008fe20000010000 */
[----:B------:R-:W-:Y:S01]  /*8170*/  @!P0 F2FP.F16.F32.PACK_AB R32, RZ, R32 ;  /* 0x00000020ff20823e */ /* 0x000fe200000000ff */
        /* <DEDUP_REMOVED lines=10> */
.L_x_1003:
[----:B-12---:R-:W-:Y:S01]  /*8220*/  FADD.FTZ R30, R46, R25 ;  /* 0x000000192e1e7221 */ /* 0x006fe20000010000 */
[----:B------:R-:W-:-:S04]  /*8230*/  @!P0 F2FP.F16.F32.PACK_AB R25, RZ, R34 ;  /* 0x00000022ff19823e */ /* 0x000fc800000000ff */
[----:B------:R-:W-:Y:S01]  /*8240*/  @!P0 F2FP.F16.F32.PACK_AB R30, RZ, R30 ;  /* 0x0000001eff1e823e */ /* 0x000fe200000000ff */
[----:B------:R4:W-:Y:S04]  /*8250*/  @!P0 STG.E.U16 desc[UR18][R26.64+0x78], R25 ;  /* 0x000078191a008986 */ /* 0x0009e8000c101512 */
[----:B------:R4:W-:Y:S02]  /*8260*/  @!P0 STG.E.U16 desc[UR18][R28.64+0x78], R30 ;  /* 0x0000781e1c008986 */ /* 0x0009e4000c101512 */
.L_x_933:
[----:B------:R-:W-:Y:S05]  /*8270*/  WARPSYNC.ALL ;  /* 0x0000000000007948 */ /* 0x000fea0003800000 */
[----:B------:R-:W-:Y:S01]  /*8280*/  IADD3 R22, R22, 0x800, RZ ;  /* 0x0000080016167810 */ /* 0x000fe20007ffe0ff */
[----:B------:R-:W-:Y:S03]  /*8290*/  BAR.SYNC.DEFER_BLOCKING 0x0 ;  /* 0x0000000000007b1d */ /* 0x000fe60000010000 */
[----:B------:R-:W-:-:S13]  /*82a0*/  ISETP.GE.AND P0, PT, R22, UR17, PT ;  /* 0x0000001116007c0c */ /* 0x000fda000bf06270 */
[----:B------:R-:W-:Y:S05]  /*82b0*/  @!P0 BRA `(.L_x_940) ;  /* 0xffffffe000f08947 */ /* 0x000fea000383ffff */
[----:B------:R-:W-:Y:S05]  /*82c0*/  EXIT ;  /* 0x000000000000794d */ /* 0x000fea0003800000 */
.L_x_936:
[----:B-1----:R-:W-:Y:S02]  /*82d0*/  MOV R52, R25 ;  /* 0x0000001900347202 */ /* 0x002fe40000000f00 */
[----:B------:R-:W-:Y:S02]  /*82e0*/  MOV R53, 0x8 ;  /* 0x0000000800357802 */ /* 0x000fe40000000f00 */
[----:B------:R-:W-:Y:S02]  /*82f0*/  MOV R54, 0x101f ;  /* 0x0000101f00367802 */ /* 0x000fe40000000f00 */
[----:B------:R-:W-:-:S07]  /*8300*/  MOV R51, 0xffff ;  /* 0x0000ffff00337802 */ /* 0x000fce0000000f00 */
[----:B0-2---:R-:W-:Y:S05]  /*8310*/  WARPSYNC.COLLECTIVE R51, `(.L_x_941) ;  /* 0x0000000033087348 */ /* 0x005fea0003c00000 */
[----:B------:R1:W3:Y:S02]  /*8320*/  SHFL.BFLY P2, R49, R52, R53, R54 ;  /* 0x0c00003534317389 */ /* 0x0002e40000040036 */
[----:B0123--:R-:W-:Y:S01]  /*8330*/  ENDCOLLECTIVE ;  /* 0x000000000000791b */ /* 0x00ffe20003800000 */
.L_x_941:
[----:B------:R-:W-:Y:S02]  /*8340*/  MOV R52, R26 ;  /* 0x0000001a00347202 */ /* 0x000fe40000000f00 */
[----:B------:R-:W-:-:S07]  /*8350*/  MOV R28, R49 ;  /* 0x00000031001c7202 */ /* 0x000fce0000000f00 */
[----:B------:R-:W-:Y:S05]  /*8360*/  WARPSYNC.COLLECTIVE R51, `(.L_x_942) ;  /* 0x0000000033087348 */ /* 0x000fea0003c00000 */
[----:B------:R0:W1:Y:S02]  /*8370*/  SHFL.BFLY P2, R49, R52, R53, R54 ;  /* 0x0c00003534317389 */ /* 0x0000640000040036 */
[----:B01----:R-:W-:Y:S01]  /*8380*/  ENDCOLLECTIVE ;  /* 0x000000000000791b */ /* 0x003fe20003800000 */
.L_x_942:
[----:B------:R-:W-:-:S05]  /*8390*/  FADD.FTZ R28, R28, R25 ;  /* 0x000000191c1c7221 */ /* 0x000fca0000010000 */
[----:B------:R-:W-:Y:S02]  /*83a0*/  MOV R52, R28 ;  /* 0x0000001c00347202 */ /* 0x000fe40000000f00 */
[----:B------:R-:W-:Y:S02]  /*83b0*/  MOV R53, 0x4 ;  /* 0x0000000400357802 */ /* 0x000fe40000000f00 */
[----:B------:R-:W-:-:S07]  /*83c0*/  MOV R27, R49 ;  /* 0x00000031001b7202 */ /* 0x000fce0000000f00 */
[----:B------:R-:W-:Y:S05]  /*83d0*/  WARPSYNC.COLLECTIVE R51, `(.L_x_943) ;  /* 0x0000000033087348 */ /* 0x000fea0003c00000 */
[----:B------:R0:W1:Y:S02]  /*83e0*/  SHFL.BFLY P2, R49, R52, R53, R54 ;  /* 0x0c00003534317389 */ /* 0x0000640000040036 */
[----:B01----:R-:W-:Y:S01]  /*83f0*/  ENDCOLLECTIVE ;  /* 0x000000000000791b */ /* 0x003fe20003800000 */
.L_x_943:
[----:B------:R-:W-:-:S05]  /*8400*/  FADD.FTZ R27, R27, R26 ;  /* 0x0000001a1b1b7221 */ /* 0x000fca0000010000 */
[----:B------:R-:W-:Y:S02]  /*8410*/  MOV R52, R27 ;  /* 0x0000001b00347202 */ /* 0x000fe40000000f00 */
[----:B------:R-:W-:-:S07]  /*8420*/  MOV R29, R49 ;  /* 0x00000031001d7202 */ /* 0x000fce0000000f00 */
[----:B------:R-:W-:Y:S05]  /*8430*/  WARPSYNC.COLLECTIVE R51, `(.L_x_944) ;  /* 0x0000000033087348 */ /* 0x000fea0003c00000 */
[----:B------:R0:W1:Y:S02]  /*8440*/  SHFL.BFLY P2, R49, R52, R53, R54 ;  /* 0x0c00003534317389 */ /* 0x0000640000040036 */
[----:B01----:R-:W-:Y:S01]  /*8450*/  ENDCOLLECTIVE ;  /* 0x000000000000791b */ /* 0x003fe20003800000 */
.L_x_944:
[----:B------:R-:W-:-:S05]  /*8460*/  FADD.FTZ R29, R28, R29 ;  /* 0x0000001d1c1d7221 */ /* 0x000fca0000010000 */
[----:B------:R-:W-:Y:S02]  /*8470*/  MOV R52, R29 ;  /* 0x0000001d00347202 */ /* 0x000fe40000000f00 */
[----:B------:R-:W-:Y:S02]  /*8480*/  MOV R53, 0x2 ;  /* 0x0000000200357802 */ /* 0x000fe40000000f00 */
[----:B------:R-:W-:-:S07]  /*8490*/  MOV R30, R49 ;  /* 0x00000031001e7202 */ /* 0x000fce0000000f00 */
[----:B------:R-:W-:Y:S05]  /*84a0*/  WARPSYNC.COLLECTIVE R51, `(.L_x_945) ;  /* 0x0000000033087348 */ /* 0x000fea0003c00000 */
[----:B------:R0:W1:Y:S02]  /*84b0*/  SHFL.BFLY P2, R49, R52, R53, R54 ;  /* 0x0c00003534317389 */ /* 0x0000640000040036 */
[----:B01----:R-:W-:Y:S01]  /*84c0*/  ENDCOLLECTIVE ;  /* 0x000000000000791b */ /* 0x003fe20003800000 */
.L_x_945:
[----:B------:R-:W-:-:S05]  /*84d0*/  FADD.FTZ R30, R27, R30 ;  /* 0x0000001e1b1e7221 */ /* 0x000fca0000010000 */
[----:B------:R-:W-:Y:S02]  /*84e0*/  MOV R52, R30 ;  /* 0x0000001e00347202 */ /* 0x000fe40000000f00 */
[----:B------:R-:W-:-:S07]  /*84f0*/  MOV R32, R49 ;  /* 0x0000003100207202 */ /* 0x000fce0000000f00 */
[----:B------:R-:W-:Y:S05]  /*8500*/  WARPSYNC.COLLECTIVE R51, `(.L_x_946) ;  /* 0x0000000033087348 */ /* 0x000fea0003c00000 */
[----:B------:R0:W1:Y:S02]  /*8510*/  SHFL.BFLY P2, R49, R52, R53, R54 ;  /* 0x0c00003534317389 */ /* 0x0000640000040036 */
[----:B01----:R-:W-:Y:S01]  /*8520*/  ENDCOLLECTIVE ;  /* 0x000000000000791b */ /* 0x003fe20003800000 */
.L_x_946:
[----:B------:R-:W-:-:S05]  /*8530*/  FADD.FTZ R32, R29, R32 ;  /* 0x000000201d207221 */ /* 0x000fca0000010000 */
[----:B------:R-:W-:Y:S02]  /*8540*/  MOV R52, R32 ;  /* 0x0000002000347202 */ /* 0x000fe40000000f00 */
[----:B------:R-:W-:Y:S02]  /*8550*/  MOV R53, 0x1 ;  /* 0x0000000100357802 */ /* 0x000fe40000000f00 */
[----:B------:R-:W-:-:S07]  /*8560*/  MOV R25, R49 ;  /* 0x0000003100197202 */ /* 0x000fce0000000f00 */
[----:B------:R-:W-:Y:S05]  /*8570*/  WARPSYNC.COLLECTIVE R51, `(.L_x_947) ;  /* 0x0000000033087348 */ /* 0x000fea0003c00000 */
[----:B------:R0:W1:Y:S02]  /*8580*/  SHFL.BFLY P2, R49, R52, R53, R54 ;  /* 0x0c00003534317389 */ /* 0x0000640000040036 */
[----:B01----:R-:W-:Y:S01]  /*8590*/  ENDCOLLECTIVE ;  /* 0x000000000000791b */ /* 0x003fe20003800000 */
.L_x_947:
[----:B------:R-:W-:-:S05]  /*85a0*/  FADD.FTZ R25, R30, R25 ;  /* 0x000000191e197221 */ /* 0x000fca0000010000 */
[----:B------:R-:W-:Y:S02]  /*85b0*/  MOV R52, R25 ;  /* 0x0000001900347202 */ /* 0x000fe40000000f00 */
[----:B------:R-:W-:-:S07]  /*85c0*/  MOV R31, R49 ;  /* 0x00000031001f7202 */ /* 0x000fce0000000f00 */
[----:B------:R-:W-:Y:S05]  /*85d0*/  WARPSYNC.COLLECTIVE R51, `(.L_x_948) ;  /* 0x0000000033087348 */ /* 0x000fea0003c00000 */
[----:B------:R0:W1:Y:S02]  /*85e0*/  SHFL.BFLY P2, R49, R52, R53, R54 ;  /* 0x0c00003534317389 */ /* 0x0000640000040036 */
[----:B01----:R-:W-:Y:S01]  /*85f0*/  ENDCOLLECTIVE ;  /* 0x000000000000791b */ /* 0x003fe20003800000 */
.L_x_948:
[----:B------:R-:W-:Y:S01]  /*8600*/  FADD.FTZ R31, R32, R31 ;  /* 0x0000001f201f7221 */ /* 0x000fe20000010000 */
[----:B------:R-:W-:Y:S01]  /*8610*/  MOV R34, R49 ;  /* 0x0000003100227202 */ /* 0x000fe20000000f00 */
[----:B------:R-:W-:Y:S06]  /*8620*/  BRA `(.L_x_949) ;  /* 0xffffffec00547947 */ /* 0x000fec000383ffff */
.L_x_937:
        /* <DEDUP_REMOVED lines=8> */
.L_x_951:
[----:B------:R-:W-:Y:S05]  /*86b0*/  BSYNC B1 ;  /* 0x0000000000017941 */ /* 0x000fea0003800000 */
.L_x_950:
        /* <DEDUP_REMOVED lines=8> */
.L_x_952:
[----:B------:R-:W-:Y:S01]  /*8740*/  FADD.FTZ R32, R32, R25 ;  /* 0x0000001920207221 */ /* 0x000fe20000010000 */
[----:B------:R-:W-:-:S04]  /*8750*/  HFMA2.MMA R53, -RZ, RZ, 0, 2.384185791015625e-07 ;  /* 0x00000004ff357435 */ /* 0x000fc800000001ff */
[----:B------:R-:W-:Y:S02]  /*8760*/  MOV R52, R32 ;  /* 0x0000002000347202 */ /* 0x000fe40000000f00 */
[----:B------:R-:W-:-:S07]  /*8770*/  MOV R31, R49 ;  /* 0x00000031001f7202 */ /* 0x000fce0000000f00 */
[----:B------:R-:W-:Y:S05]  /*8780*/  WARPSYNC.COLLECTIVE R51, `(.L_x_953) ;  /* 0x0000000033087348 */ /* 0x000fea0003c00000 */
[----:B------:R0:W1:Y:S02]  /*8790*/  SHFL.BFLY P2, R49, R52, R53, R54 ;  /* 0x0c00003534317389 */ /* 0x0000640000040036 */
[----:B01----:R-:W-:Y:S01]  /*87a0*/  ENDCOLLECTIVE ;  /* 0x000000000000791b */ /* 0x003fe20003800000 */
.L_x_953:
[----:B------:R-:W-:-:S05]  /*87b0*/  FADD.FTZ R31, R31, R30 ;  /* 0x0000001e1f1f7221 */ /* 0x000fca0000010000 */
[----:B------:R-:W-:Y:S02]  /*87c0*/  MOV R52, R31 ;  /* 0x0000001f00347202 */ /* 0x000fe40000000f00 */
[----:B------:R-:W-:-:S07]  /*87d0*/  MOV R33, R49 ;  /* 0x0000003100217202 */ /* 0x000fce0000000f00 */
[----:B------:R-:W-:Y:S05]  /*87e0*/  WARPSYNC.COLLECTIVE R51, `(.L_x_954) ;  /* 0x0000000033087348 */ /* 0x000fea0003c00000 */
[----:B------:R0:W1:Y:S02]  /*87f0*/  SHFL.BFLY P2, R49, R52, R53, R54 ;  /* 0x0c00003534317389 */ /* 0x0000640000040036 */
[----:B01----:R-:W-:Y:S01]  /*8800*/  ENDCOLLECTIVE ;  /* 0x000000000000791b */ /* 0x003fe20003800000 */
.L_x_954:
[----:B------:R-:W-:Y:S01]  /*8810*/  FADD.FTZ R33, R32, R33 ;  /* 0x0000002120217221 */ /* 0x000fe20000010000 */
[----:B------:R-:W-:-:S04]  /*8820*/  HFMA2.MMA R53, -RZ, RZ, 0, 1.1920928955078125e-07 ;  /* 0x00000002ff357435 */ /* 0x000fc800000001ff */
[----:B------:R-:W-:Y:S02]  /*8830*/  MOV R52, R33 ;  /* 0x0000002100347202 */ /* 0x000fe40000000f00 */
[----:B------:R-:W-:-:S07]  /*8840*/  MOV R34, R49 ;  /* 0x0000003100227202 */ /* 0x000fce0000000f00 */
[----:B------:R-:W-:Y:S05]  /*8850*/  WARPSYNC.COLLECTIVE R51, `(.L_x_955) ;  /* 0x0000000033087348 */ /* 0x000fea0003c00000 */
[----:B------:R0:W1:Y:S02]  /*8860*/  SHFL.BFLY P2, R49, R52, R53, R54 ;  /* 0x0c00003534317389 */ /* 0x0000640000040036 */
[----:B01----:R-:W-:Y:S01]  /*8870*/  ENDCOLLECTIVE ;  /* 0x000000000000791b */ /* 0x003fe20003800000 */
.L_x_955:
[----:B------:R-:W-:-:S05]  /*8880*/  FADD.FTZ R34, R31, R34 ;  /* 0x000000221f227221 */ /* 0x000fca0000010000 */
[----:B------:R-:W-:Y:S02]  /*8890*/  MOV R52, R34 ;  /* 0x0000002200347202 */ /* 0x000fe40000000f00 */
[----:B------:R-:W-:-:S07]  /*88a0*/  MOV R36, R49 ;  /* 0x0000003100247202 */ /* 0x000fce0000000f00 */
[----:B------:R-:W-:Y:S05]  /*88b0*/  WARPSYNC.COLLECTIVE R51, `(.L_x_956) ;  /* 0x0000000033087348 */ /* 0x000fea0003c00000 */
[----:B------:R0:W1:Y:S02]  /*88c0*/  SHFL.BFLY P2, R49, R52, R53, R54 ;  /* 0x0c00003534317389 */ /* 0x0000640000040036 */
[----:B01----:R-:W-:Y:S01]  /*88d0*/  ENDCOLLECTIVE ;  /* 0x000000000000791b */ /* 0x003fe20003800000 */
.L_x_956:
[----:B------:R-:W-:Y:S01]  /*88e0*/  FADD.FTZ R36, R33, R36 ;  /* 0x0000002421247221 */ /* 0x000fe20000010000 */
[----:B------:R-:W-:-:S04]  /*88f0*/  HFMA2.MMA R53, -RZ, RZ, 0, 5.9604644775390625e-08 ;  /* 0x00000001ff357435 */ /* 0x000fc800000001ff */
[----:B------:R-:W-:Y:S02]  /*8900*/  MOV R52, R36 ;  /* 0x0000002400347202 */ /* 0x000fe40000000f00 */
[----:B------:R-:W-:-:S07]  /*8910*/  MOV R25, R49 ;  /* 0x0000003100197202 */ /* 0x000fce0000000f00 */
[----:B------:R-:W-:Y:S05]  /*8920*/  WARPSYNC.COLLECTIVE R51, `(.L_x_957) ;  /* 0x0000000033087348 */ /* 0x000fea0003c00000 */
[----:B------:R0:W1:Y:S02]  /*8930*/  SHFL.BFLY P2, R49, R52, R53, R54 ;  /* 0x0c00003534317389 */ /* 0x0000640000040036 */
[----:B01----:R-:W-:Y:S01]  /*8940*/  ENDCOLLECTIVE ;  /* 0x000000000000791b */ /* 0x003fe20003800000 */
.L_x_957:
[----:B------:R-:W-:-:S05]  /*8950*/  FADD.FTZ R25, R34, R25 ;  /* 0x0000001922197221 */ /* 0x000fca0000010000 */
[----:B------:R-:W-:Y:S02]  /*8960*/  MOV R52, R25 ;  /* 0x0000001900347202 */ /* 0x000fe40000000f00 */
[----:B------:R-:W-:-:S07]  /*8970*/  MOV R35, R49 ;  /* 0x0000003100237202 */ /* 0x000fce0000000f00 */
[----:B------:R-:W-:Y:S05]  /*8980*/  WARPSYNC.COLLECTIVE R51, `(.L_x_958) ;  /* 0x0000000033087348 */ /* 0x000fea0003c00000 */
[----:B------:R0:W1:Y:S02]  /*8990*/  SHFL.BFLY P2, R49, R52, R53, R54 ;  /* 0x0c00003534317389 */ /* 0x0000640000040036 */
[----:B01----:R-:W-:Y:S01]  /*89a0*/  ENDCOLLECTIVE ;  /* 0x000000000000791b */ /* 0x003fe20003800000 */
.L_x_958:
[----:B------:R-:W-:Y:S01]  /*89b0*/  FADD.FTZ R35, R36, R35 ;  /* 0x0000002324237221 */ /* 0x000fe20000010000 */
[----:B------:R-:W-:Y:S01]  /*89c0*/  MOV R30, R49 ;  /* 0x00000031001e7202 */ /* 0x000fe20000000f00 */
[----:B------:R-:W-:Y:S06]  /*89d0*/  BRA `(.L_x_959) ;  /* 0xffffffec00147947 */ /* 0x000fec000383ffff */
.L_x_938:
        /* <DEDUP_REMOVED lines=8> */
.L_x_961:
[----:B------:R-:W-:Y:S05]  /*8a60*/  BSYNC B1 ;  /* 0x0000000000017941 */ /* 0x000fea0003800000 */
.L_x_960:
        /* <DEDUP_REMOVED lines=8> */
.L_x_962:
[----:B------:R-:W-:Y:S01]  /*8af0*/  FADD.FTZ R32, R32, R25 ;  /* 0x0000001920207221 */ /* 0x000fe20000010000 */
[----:B------:R-:W-:-:S04]  /*8b00*/  HFMA2.MMA R53, -RZ, RZ, 0, 2.384185791015625e-07 ;  /* 0x00000004ff357435 */ /* 0x000fc800000001ff */
[----:B------:R-:W-:Y:S02]  /*8b10*/  MOV R52, R32 ;  /* 0x0000002000347202 */ /* 0x000fe40000000f00 */
[----:B------:R-:W-:-:S07]  /*8b20*/  MOV R31, R49 ;  /* 0x00000031001f7202 */ /* 0x000fce0000000f00 */
[----:B------:R-:W-:Y:S05]  /*8b30*/  WARPSYNC.COLLECTIVE R51, `(.L_x_963) ;  /* 0x0000000033087348 */ /* 0x000fea0003c00000 */
[----:B------:R0:W1:Y:S02]  /*8b40*/  SHFL.BFLY P2, R49, R52, R53, R54 ;  /* 0x0c00003534317389 */ /* 0x0000640000040036 */
[----:B01----:R-:W-:Y:S01]  /*8b50*/  ENDCOLLECTIVE ;  /* 0x000000000000791b */ /* 0x003fe20003800000 */
.L_x_963:
[----:B------:R-:W-:-:S05]  /*8b60*/  FADD.FTZ R31, R31, R30 ;  /* 0x0000001e1f1f7221 */ /* 0x000fca0000010000 */
[----:B------:R-:W-:Y:S02]  /*8b70*/  MOV R52, R31 ;  /* 0x0000001f00347202 */ /* 0x000fe40000000f00 */
[----:B------:R-:W-:-:S07]  /*8b80*/  MOV R33, R49 ;  /* 0x0000003100217202 */ /* 0x000fce0000000f00 */
[----:B------:R-:W-:Y:S05]  /*8b90*/  WARPSYNC.COLLECTIVE R51, `(.L_x_964) ;  /* 0x0000000033087348 */ /* 0x000fea0003c00000 */
[----:B------:R0:W1:Y:S02]  /*8ba0*/  SHFL.BFLY P2, R49, R52, R53, R54 ;  /* 0x0c00003534317389 */ /* 0x0000640000040036 */
[----:B01----:R-:W-:Y:S01]  /*8bb0*/  ENDCOLLECTIVE ;  /* 0x000000000000791b */ /* 0x003fe20003800000 */
.L_x_964:
[----:B------:R-:W-:Y:S01]  /*8bc0*/  FADD.FTZ R33, R32, R33 ;  /* 0x0000002120217221 */ /* 0x000fe20000010000 */
[----:B------:R-:W-:-:S04]  /*8bd0*/  HFMA2.MMA R53, -RZ, RZ, 0, 1.1920928955078125e-07 ;  /* 0x00000002ff357435 */ /* 0x000fc800000001ff */
[----:B------:R-:W-:Y:S02]  /*8be0*/  MOV R52, R33 ;  /* 0x0000002100347202 */ /* 0x000fe40000000f00 */
[----:B------:R-:W-:-:S07]  /*8bf0*/  MOV R34, R49 ;  /* 0x0000003100227202 */ /* 0x000fce0000000f00 */
[----:B------:R-:W-:Y:S05]  /*8c00*/  WARPSYNC.COLLECTIVE R51, `(.L_x_965) ;  /* 0x0000000033087348 */ /* 0x000fea0003c00000 */
[----:B------:R0:W1:Y:S02]  /*8c10*/  SHFL.BFLY P2, R49, R52, R53, R54 ;  /* 0x0c00003534317389 */ /* 0x0000640000040036 */
[----:B01----:R-:W-:Y:S01]  /*8c20*/  ENDCOLLECTIVE ;  /* 0x000000000000791b */ /* 0x003fe20003800000 */
.L_x_965:
[----:B------:R-:W-:-:S05]  /*8c30*/  FADD.FTZ R34, R31, R34 ;  /* 0x000000221f227221 */ /* 0x000fca0000010000 */
[----:B------:R-:W-:Y:S02]  /*8c40*/  MOV R52, R34 ;  /* 0x0000002200347202 */ /* 0x000fe40000000f00 */
[----:B------:R-:W-:-:S07]  /*8c50*/  MOV R36, R49 ;  /* 0x0000003100247202 */ /* 0x000fce0000000f00 */
[----:B------:R-:W-:Y:S05]  /*8c60*/  WARPSYNC.COLLECTIVE R51, `(.L_x_966) ;  /* 0x0000000033087348 */ /* 0x000fea0003c00000 */
[----:B------:R0:W1:Y:S02]  /*8c70*/  SHFL.BFLY P2, R49, R52, R53, R54 ;  /* 0x0c00003534317389 */ /* 0x0000640000040036 */
[----:B01----:R-:W-:Y:S01]  /*8c80*/  ENDCOLLECTIVE ;  /* 0x000000000000791b */ /* 0x003fe20003800000 */
.L_x_966:
[----:B------:R-:W-:Y:S01]  /*8c90*/  FADD.FTZ R36, R33, R36 ;  /* 0x0000002421247221 */ /* 0x000fe20000010000 */
[----:B------:R-:W-:-:S04]  /*8ca0*/  HFMA2.MMA R53, -RZ, RZ, 0, 5.9604644775390625e-08 ;  /* 0x00000001ff357435 */ /* 0x000fc800000001ff */
[----:B------:R-:W-:Y:S02]  /*8cb0*/  MOV R52, R36 ;  /* 0x0000002400347202 */ /* 0x000fe40000000f00 */
[----:B------:R-:W-:-:S07]  /*8cc0*/  MOV R25, R49 ;  /* 0x0000003100197202 */ /* 0x000fce0000000f00 */
[----:B------:R-:W-:Y:S05]  /*8cd0*/  WARPSYNC.COLLECTIVE R51, `(.L_x_967) ;  /* 0x0000000033087348 */ /* 0x000fea0003c00000 */
[----:B------:R0:W1:Y:S02]  /*8ce0*/  SHFL.BFLY P2, R49, R52, R53, R54 ;  /* 0x0c00003534317389 */ /* 0x0000640000040036 */
[----:B01----:R-:W-:Y:S01]  /*8cf0*/  ENDCOLLECTIVE ;  /* 0x000000000000791b */ /* 0x003fe20003800000 */
.L_x_967:
[----:B------:R-:W-:-:S05]  /*8d00*/  FADD.FTZ R25, R34, R25 ;  /* 0x0000001922197221 */ /* 0x000fca0000010000 */
[----:B------:R-:W-:Y:S02]  /*8d10*/  MOV R52, R25 ;  /* 0x0000001900347202 */ /* 0x000fe40000000f00 */
[----:B------:R-:W-:-:S07]  /*8d20*/  MOV R35, R49 ;  /* 0x0000003100237202 */ /* 0x000fce0000000f00 */
[----:B------:R-:W-:Y:S05]  /*8d30*/  WARPSYNC.COLLECTIVE R51, `(.L_x_968) ;  /* 0x0000000033087348 */ /* 0x000fea0003c00000 */
[----:B------:R0:W1:Y:S02]  /*8d40*/  SHFL.BFLY P2, R49, R52, R53, R54 ;  /* 0x0c00003534317389 */ /* 0x0000640000040036 */
[----:B01----:R-:W-:Y:S01]  /*8d50*/  ENDCOLLECTIVE ;  /* 0x000000000000791b */ /* 0x003fe20003800000 */
.L_x_968:
[----:B------:R-:W-:Y:S01]  /*8d60*/  FADD.FTZ R35, R36, R35 ;  /* 0x0000002324237221 */ /* 0x000fe20000010000 */
[----:B------:R-:W-:Y:S01]  /*8d70*/  MOV R30, R49 ;  /* 0x00000031001e7202 */ /* 0x000fe20000000f00 */
[----:B------:R-:W-:Y:S06]  /*8d80*/  BRA `(.L_x_969) ;  /* 0xffffffe800c07947 */ /* 0x000fec000383ffff */
.L_x_939:
        /* <DEDUP_REMOVED lines=8> */
.L_x_971:
[----:B------:R-:W-:Y:S05]  /*8e10*/  BSYNC B0 ;  /* 0x0000000000007941 */ /* 0x000fea0003800000 */
.L_x_970:
        /* <DEDUP_REMOVED lines=11> */
.L_x_972:
        /* <DEDUP_REMOVED lines=19> */
.L_x_973:
        /* <DEDUP_REMOVED lines=8> */
.L_x_974:
        /* <DEDUP_REMOVED lines=11> */
.L_x_975:
[----:B------:R-:W-:-:S05]  /*9130*/  FADD.FTZ R27, R28, R27 ;  /* 0x0000001b1c1b7221 */ /* 0x000fca0000010000 */
[----:B------:R-:W-:Y:S02]  /*9140*/  MOV R52, R27 ;  /* 0x0000001b00347202 */ /* 0x000fe40000000f00 */
[----:B------:R-:W-:-:S07]  /*9150*/  MOV R29, R49 ;  /* 0x00000031001d7202 */ /* 0x000fce0000000f00 */
[----:B------:R-:W-:Y:S05]  /*9160*/  WARPSYNC.COLLECTIVE R51, `(.L_x_976) ;  /* 0x0000000033087348 */ /* 0x000fea0003c00000 */
[----:B------:R0:W1:Y:S02]  /*9170*/  SHFL.BFLY P2, R49, R52, R53, R54 ;  /* 0x0c00003534317389 */ /* 0x0000640000040036 */
[----:B01----:R-:W-:Y:S01]  /*9180*/  ENDCOLLECTIVE ;  /* 0x000000000000791b */ /* 0x003fe20003800000 */
.L_x_976:
        /* <DEDUP_REMOVED lines=8> */
.L_x_977:
        /* <DEDUP_REMOVED lines=13> */
.L_x_978:
        /* <DEDUP_REMOVED lines=8> */
.L_x_979:
        /* <DEDUP_REMOVED lines=10> */
.L_x_980:
[----:B------:R-:W-:Y:S01]  /*9400*/  @!P0 F2FP.F16.F32.PACK_AB R30, RZ, R30 ;  /* 0x0000001eff1e823e */ /* 0x000fe200000000ff */
[----:B------:R-:W-:Y:S01]  /*9410*/  FADD.FTZ R37, R37, R34 ;  /* 0x0000002225257221 */ /* 0x000fe20000010000 */
[----:B------:R-:W-:Y:S01]  /*9420*/  @!P0 F2FP.F16.F32.PACK_AB R31, RZ, R31 ;  /* 0x0000001fff1f823e */ /* 0x000fe200000000ff */
        /* <DEDUP_REMOVED lines=9> */
.L_x_981:
[----:B------:R-:W-:-:S05]  /*94c0*/  FADD.FTZ R36, R36, R35 ;  /* 0x0000002324247221 */ /* 0x000fca0000010000 */
[----:B------:R-:W-:Y:S02]  /*94d0*/  MOV R52, R36 ;  /* 0x0000002400347202 */ /* 0x000fe40000000f00 */
[----:B------:R-:W-:-:S07]  /*94e0*/  MOV R34, R49 ;  /* 0x0000003100227202 */ /* 0x000fce0000000f00 */
[----:B------:R-:W-:Y:S05]  /*94f0*/  WARPSYNC.COLLECTIVE R51, `(.L_x_982) ;  /* 0x0000000033087348 */ /* 0x000fea0003c00000 */
[----:B------:R0:W1:Y:S02]  /*9500*/  SHFL.BFLY P2, R49, R52, R53, R54 ;  /* 0x0c00003534317389 */ /* 0x0000640000040036 */
[----:B01----:R-:W-:Y:S01]  /*9510*/  ENDCOLLECTIVE ;  /* 0x000000000000791b */ /* 0x003fe20003800000 */
.L_x_982:
[----:B------:R-:W-:Y:S01]  /*9520*/  FADD.FTZ R34, R37, R34 ;  /* 0x0000002225227221 */ /* 0x000fe20000010000 */
[----:B------:R-:W-:-:S04]  /*9530*/  HFMA2.MMA R53, -RZ, RZ, 0, 1.1920928955078125e-07 ;  /* 0x00000002ff357435 */ /* 0x000fc800000001ff */
[----:B------:R-:W-:Y:S02]  /*9540*/  MOV R52, R34 ;  /* 0x0000002200347202 */ /* 0x000fe40000000f00 */
[----:B------:R-:W-:-:S07]  /*9550*/  MOV R35, R49 ;  /* 0x0000003100237202 */ /* 0x000fce0000000f00 */
[----:B------:R-:W-:Y:S05]  /*9560*/  WARPSYNC.COLLECTIVE R51, `(.L_x_983) ;  /* 0x0000000033087348 */ /* 0x000fea0003c00000 */
[----:B------:R0:W1:Y:S02]  /*9570*/  SHFL.BFLY P2, R49, R52, R53, R54 ;  /* 0x0c00003534317389 */ /* 0x0000640000040036 */
[----:B01----:R-:W-:Y:S01]  /*9580*/  ENDCOLLECTIVE ;  /* 0x000000000000791b */ /* 0x003fe20003800000 */
.L_x_983:
[----:B------:R-:W-:-:S05]  /*9590*/  FADD.FTZ R35, R36, R35 ;  /* 0x0000002324237221 */ /* 0x000fca0000010000 */
[----:B------:R-:W-:Y:S02]  /*95a0*/  MOV R52, R35 ;  /* 0x0000002300347202 */ /* 0x000fe40000000f00 */
[----:B------:R-:W-:-:S07]  /*95b0*/  MOV R37, R49 ;  /* 0x0000003100257202 */ /* 0x000fce0000000f00 */
[----:B------:R-:W-:Y:S05]  /*95c0*/  WARPSYNC.COLLECTIVE R51, `(.L_x_984) ;  /* 0x0000000033087348 */ /* 0x000fea0003c00000 */
[----:B------:R0:W1:Y:S02]  /*95d0*/  SHFL.BFLY P2, R49, R52, R53, R54 ;  /* 0x0c00003534317389 */ /* 0x0000640000040036 */
[----:B01----:R-:W-:Y:S01]  /*95e0*/  ENDCOLLECTIVE ;  /* 0x000000000000791b */ /* 0x003fe20003800000 */
.L_x_984:
[----:B------:R-:W-:Y:S01]  /*95f0*/  FADD.FTZ R37, R34, R37 ;  /* 0x0000002522257221 */ /* 0x000fe20000010000 */
[----:B------:R-:W-:-:S04]  /*9600*/  HFMA2.MMA R53, -RZ, RZ, 0, 5.9604644775390625e-08 ;  /* 0x00000001ff357435 */ /* 0x000fc800000001ff */
[----:B------:R-:W-:Y:S02]  /*9610*/  MOV R52, R37 ;  /* 0x0000002500347202 */ /* 0x000fe40000000f00 */
[----:B------:R-:W-:-:S07]  /*9620*/  MOV R36, R49 ;  /* 0x0000003100247202 */ /* 0x000fce0000000f00 */
[----:B------:R-:W-:Y:S05]  /*9630*/  WARPSYNC.COLLECTIVE R51, `(.L_x_985) ;  /* 0x0000000033087348 */ /* 0x000fea0003c00000 */
[----:B------:R0:W1:Y:S02]  /*9640*/  SHFL.BFLY P2, R49, R52, R53, R54 ;  /* 0x0c00003534317389 */ /* 0x0000640000040036 */
[----:B01----:R-:W-:Y:S01]  /*9650*/  ENDCOLLECTIVE ;  /* 0x000000000000791b */ /* 0x003fe20003800000 */
.L_x_985:
[----:B------:R-:W-:-:S05]  /*9660*/  FADD.FTZ R36, R35, R36 ;  /* 0x0000002423247221 */ /* 0x000fca0000010000 */
[----:B------:R-:W-:Y:S02]  /*9670*/  MOV R52, R36 ;  /* 0x0000002400347202 */ /* 0x000fe40000000f00 */
[----:B------:R-:W-:-:S07]  /*9680*/  MOV R34, R49 ;  /* 0x0000003100227202 */ /* 0x000fce0000000f00 */
[----:B------:R-:W-:Y:S05]  /*9690*/  WARPSYNC.COLLECTIVE R51, `(.L_x_986) ;  /* 0x0000000033087348 */ /* 0x000fea0003c00000 */
[----:B------:R0:W1:Y:S02]  /*96a0*/  SHFL.BFLY P2, R49, R52, R53, R54 ;  /* 0x0c00003534317389 */ /* 0x0000640000040036 */
[----:B01----:R-:W-:Y:S01]  /*96b0*/  ENDCOLLECTIVE ;  /* 0x000000000000791b */ /* 0x003fe20003800000 */
.L_x_986:
[----:B------:R-:W-:-:S05]  /*96c0*/  FADD.FTZ R25, R37, R34 ;  /* 0x0000002225197221 */ /* 0x000fca0000010000 */
[----:B------:R-:W-:Y:S01]  /*96d0*/  @!P0 F2FP.F16.F32.PACK_AB R25, RZ, R25 ;  /* 0x00000019ff19823e */ /* 0x000fe200000000ff */
[----:B------:R-:W-:Y:S01]  /*96e0*/  HFMA2.MMA R53, -RZ, RZ, 0, 4.76837158203125e-07 ;  /* 0x00000008ff357435 */ /* 0x000fe200000001ff */
[----:B------:R-:W-:Y:S02]  /*96f0*/  MOV R52, R41 ;  /* 0x0000002900347202 */ /* 0x000fe40000000f00 */
[----:B------:R-:W-:-:S08]  /*9700*/  MOV R35, R49 ;  /* 0x0000003100237202 */ /* 0x000fd00000000f00 */
[----:B------:R-:W-:Y:S05]  /*9710*/  WARPSYNC.COLLECTIVE R51, `(.L_x_987) ;  /* 0x0000000033087348 */ /* 0x000fea0003c00000 */
[----:B------:R0:W1:Y:S02]  /*9720*/  SHFL.BFLY P2, R49, R52, R53, R54 ;  /* 0x0c00003534317389 */ /* 0x0000640000040036 */
[----:B01----:R-:W-:Y:S01]  /*9730*/  ENDCOLLECTIVE ;  /* 0x000000000000791b */ /* 0x003fe20003800000 */
.L_x_987:
[--C-:B------:R-:W-:Y:S01]  /*9740*/  FADD.FTZ R30, R36, R35.reuse ;  /* 0x00000023241e7221 */ /* 0x100fe20000010000 */
[----:B------:R-:W-:-:S04]  /*9750*/  PRMT R35, R25, 0x7610, R35 ;  /* 0x0000761019237816 */ /* 0x000fc80000000023 */
[----:B------:R-:W-:Y:S02]  /*9760*/  @!P0 F2FP.F16.F32.PACK_AB R30, RZ, R30 ;  /* 0x0000001eff1e823e */ /* 0x000fe400000000ff */
[----:B------:R-:W-:Y:S02]  /*9770*/  MOV R52, R42 ;  /* 0x0000002a00347202 */ /* 0x000fe40000000f00 */
[----:B------:R-:W-:-:S07]  /*9780*/  MOV R44, R49 ;  /* 0x00000031002c7202 */ /* 0x000fce0000000f00 */
[----:B------:R-:W-:Y:S05]  /*9790*/  WARPSYNC.COLLECTIVE R51, `(.L_x_988) ;  /* 0x0000000033087348 */ /* 0x000fea0003c00000 */
[----:B------:R0:W1:Y:S02]  /*97a0*/  SHFL.BFLY P2, R49, R52, R53, R54 ;  /* 0x0c00003534317389 */ /* 0x0000640000040036 */
[----:B01----:R-:W-:Y:S01]  /*97b0*/  ENDCOLLECTIVE ;  /* 0x000000000000791b */ /* 0x003fe20003800000 */
.L_x_988:
[----:B------:R-:W-:Y:S01]  /*97c0*/  FADD.FTZ R44, R44, R41 ;  /* 0x000000292c2c7221 */ /* 0x000fe20000010000 */
[----:B------:R-:W-:-:S04]  /*97d0*/  HFMA2.MMA R53, -RZ, RZ, 0, 2.384185791015625e-07 ;  /* 0x00000004ff357435 */ /* 0x000fc800000001ff */
[----:B------:R-:W-:Y:S02]  /*97e0*/  MOV R52, R44 ;  /* 0x0000002c00347202 */ /* 0x000fe40000000f00 */
[----:B------:R-:W-:-:S07]  /*97f0*/  MOV R43, R49 ;  /* 0x00000031002b7202 */ /* 0x000fce0000000f00 */
[----:B------:R-:W-:Y:S05]  /*9800*/  WARPSYNC.COLLECTIVE R51, `(.L_x_989) ;  /* 0x0000000033087348 */ /* 0x000fea0003c00000 */
[----:B------:R0:W1:Y:S02]  /*9810*/  SHFL.BFLY P2, R49, R52, R53, R54 ;  /* 0x0c00003534317389 */ /* 0x0000640000040036 */
[----:B01----:R-:W-:Y:S01]  /*9820*/  ENDCOLLECTIVE ;  /* 0x000000000000791b */ /* 0x003fe20003800000 */
.L_x_989:
[----:B------:R-:W-:-:S05]  /*9830*/  FADD.FTZ R43, R43, R42 ;  /* 0x0000002a2b2b7221 */ /* 0x000fca0000010000 */
[----:B------:R-:W-:Y:S02]  /*9840*/  MOV R52, R43 ;  /* 0x0000002b00347202 */ /* 0x000fe40000000f00 */
[----:B------:R-:W-:-:S07]  /*9850*/  MOV R41, R49 ;  /* 0x0000003100297202 */ /* 0x000fce0000000f00 */
[----:B------:R-:W-:Y:S05]  /*9860*/  WARPSYNC.COLLECTIVE R51, `(.L_x_990) ;  /* 0x0000000033087348 */ /* 0x000fea0003c00000 */
[----:B------:R0:W1:Y:S02]  /*9870*/  SHFL.BFLY P2, R49, R52, R53, R54 ;  /* 0x0c00003534317389 */ /* 0x0000640000040036 */
[----:B01----:R-:W-:Y:S01]  /*9880*/  ENDCOLLECTIVE ;  /* 0x000000000000791b */ /* 0x003fe20003800000 */
.L_x_990:
[----:B------:R-:W-:Y:S01]  /*9890*/  FADD.FTZ R41, R44, R41 ;  /* 0x000000292c297221 */ /* 0x000fe20000010000 */
[----:B------:R-:W-:-:S04]  /*98a0*/  HFMA2.MMA R53, -RZ, RZ, 0, 1.1920928955078125e-07 ;  /* 0x00000002ff357435 */ /* 0x000fc800000001ff */
[----:B------:R-:W-:Y:S02]  /*98b0*/  MOV R52, R41 ;  /* 0x0000002900347202 */ /* 0x000fe40000000f00 */
[----:B------:R-:W-:-:S07]  /*98c0*/  MOV R42, R49 ;  /* 0x00000031002a7202 */ /* 0x000fce0000000f00 */
[----:B------:R-:W-:Y:S05]  /*98d0*/  WARPSYNC.COLLECTIVE R51, `(.L_x_991) ;  /* 0x0000000033087348 */ /* 0x000fea0003c00000 */
[----:B------:R0:W1:Y:S02]  /*98e0*/  SHFL.BFLY P2, R49, R52, R53, R54 ;  /* 0x0c00003534317389 */ /* 0x0000640000040036 */
[----:B01----:R-:W-:Y:S01]  /*98f0*/  ENDCOLLECTIVE ;  /* 0x000000000000791b */ /* 0x003fe20003800000 */
.L_x_991:
[----:B------:R-:W-:-:S05]  /*9900*/  FADD.FTZ R42, R43, R42 ;  /* 0x0000002a2b2a7221 */ /* 0x000fca0000010000 */
[----:B------:R-:W-:Y:S02]  /*9910*/  MOV R52, R42 ;  /* 0x0000002a00347202 */ /* 0x000fe40000000f00 */
[----:B------:R-:W-:-:S07]  /*9920*/  MOV R44, R49 ;  /* 0x00000031002c7202 */ /* 0x000fce0000000f00 */
[----:B------:R-:W-:Y:S05]  /*9930*/  WARPSYNC.COLLECTIVE R51, `(.L_x_992) ;  /* 0x0000000033087348 */ /* 0x000fea0003c00000 */
[----:B------:R0:W1:Y:S02]  /*9940*/  SHFL.BFLY P2, R49, R52, R53, R54 ;  /* 0x0c00003534317389 */ /* 0x0000640000040036 */
[----:B01----:R-:W-:Y:S01]  /*9950*/  ENDCOLLECTIVE ;  /* 0x000000000000791b */ /* 0x003fe20003800000 */
.L_x_992:
[----:B------:R-:W-:Y:S01]  /*9960*/  FADD.FTZ R44, R41, R44 ;  /* 0x0000002c292c7221 */ /* 0x000fe20000010000 */
[----:B------:R-:W-:-:S04]  /*9970*/  HFMA2.MMA R53, -RZ, RZ, 0, 5.9604644775390625e-08 ;  /* 0x00000001ff357435 */ /* 0x000fc800000001ff */
[----:B------:R-:W-:Y:S02]  /*9980*/  MOV R52, R44 ;  /* 0x0000002c00347202 */ /* 0x000fe40000000f00 */
[----:B------:R-:W-:-:S07]  /*9990*/  MOV R43, R49 ;  /* 0x00000031002b7202 */ /* 0x000fce0000000f00 */
[----:B------:R-:W-:Y:S05]  /*99a0*/  WARPSYNC.COLLECTIVE R51, `(.L_x_993) ;  /* 0x0000000033087348 */ /* 0x000fea0003c00000 */
[----:B------:R0:W1:Y:S02]  /*99b0*/  SHFL.BFLY P2, R49, R52, R53, R54 ;  /* 0x0c00003534317389 */ /* 0x0000640000040036 */
[----:B01----:R-:W-:Y:S01]  /*99c0*/  ENDCOLLECTIVE ;  /* 0x000000000000791b */ /* 0x003fe20003800000 */
.L_x_993:
[----:B------:R-:W-:-:S05]  /*99d0*/  FADD.FTZ R42, R42, R43 ;  /* 0x0000002b2a2a7221 */ /* 0x000fca0000010000 */
[----:B------:R-:W-:Y:S02]  /*99e0*/  MOV R52, R42 ;  /* 0x0000002a00347202 */ /* 0x000fe40000000f00 */
[----:B------:R-:W-:-:S07]  /*99f0*/  MOV R41, R49 ;  /* 0x0000003100297202 */ /* 0x000fce0000000f00 */
[----:B------:R-:W-:Y:S05]  /*9a00*/  WARPSYNC.COLLECTIVE R51, `(.L_x_994) ;  /* 0x0000000033087348 */ /* 0x000fea0003c00000 */
[----:B------:R0:W1:Y:S02]  /*9a10*/  SHFL.BFLY P2, R49, R52, R53, R54 ;  /* 0x0c00003534317389 */ /* 0x0000640000040036 */
[----:B01----:R-:W-:Y:S01]  /*9a20*/  ENDCOLLECTIVE ;  /* 0x000000000000791b */ /* 0x003fe20003800000 */
.L_x_994:
[----:B------:R-:W-:Y:S01]  /*9a30*/  HFMA2.MMA R53, -RZ, RZ, 0, 4.76837158203125e-07 ;  /* 0x00000008ff357435 */ /* 0x000fe200000001ff */
[----:B------:R-:W-:Y:S02]  /*9a40*/  MOV R52, R45 ;  /* 0x0000002d00347202 */ /* 0x000fe40000000f00 */
[----:B------:R-:W-:-:S08]  /*9a50*/  MOV R43, R49 ;  /* 0x00000031002b7202 */ /* 0x000fd00000000f00 */
[----:B------:R-:W-:Y:S05]  /*9a60*/  WARPSYNC.COLLECTIVE R51, `(.L_x_995) ;  /* 0x0000000033087348 */ /* 0x000fea0003c00000 */
[----:B------:R0:W1:Y:S02]  /*9a70*/  SHFL.BFLY P2, R49, R52, R53, R54 ;  /* 0x0c00003534317389 */ /* 0x0000640000040036 */
[----:B01----:R-:W-:Y:S01]  /*9a80*/  ENDCOLLECTIVE ;  /* 0x000000000000791b */ /* 0x003fe20003800000 */
.L_x_995:
[----:B------:R-:W-:-:S05]  /*9a90*/  FADD.FTZ R32, R42, R43 ;  /* 0x0000002b2a207221 */ /* 0x000fca0000010000 */
[----:B------:R-:W-:Y:S02]  /*9aa0*/  @!P0 F2FP.F16.F32.PACK_AB R32, RZ, R32 ;  /* 0x00000020ff20823e */ /* 0x000fe400000000ff */
[----:B------:R-:W-:Y:S02]  /*9ab0*/  MOV R52, R46 ;  /* 0x0000002e00347202 */ /* 0x000fe40000000f00 */
[----:B------:R-:W-:-:S07]  /*9ac0*/  MOV R50, R49 ;  /* 0x0000003100327202 */ /* 0x000fce0000000f00 */
[----:B------:R-:W-:Y:S05]  /*9ad0*/  WARPSYNC.COLLECTIVE R51, `(.L_x_996) ;  /* 0x0000000033087348 */ /* 0x000fea0003c00000 */
[----:B------:R0:W1:Y:S02]  /*9ae0*/  SHFL.BFLY P2, R49, R52, R53, R54 ;  /* 0x0c00003534317389 */ /* 0x0000640000040036 */
[----:B01----:R-:W-:Y:S01]  /*9af0*/  ENDCOLLECTIVE ;  /* 0x000000000000791b */ /* 0x003fe20003800000 */
.L_x_996:
[----:B------:R-:W-:Y:S01]  /*9b00*/  FADD.FTZ R50, R50, R45 ;  /* 0x0000002d32327221 */ /* 0x000fe20000010000 */
[----:B------:R-:W-:-:S04]  /*9b10*/  HFMA2.MMA R53, -RZ, RZ, 0, 2.384185791015625e-07 ;  /* 0x00000004ff357435 */ /* 0x000fc800000001ff */
[----:B------:R-:W-:Y:S02]  /*9b20*/  MOV R52, R50 ;  /* 0x0000003200347202 */ /* 0x000fe40000000f00 */
[----:B------:R-:W-:-:S07]  /*9b30*/  MOV R47, R49 ;  /* 0x00000031002f7202 */ /* 0x000fce0000000f00 */
[----:B------:R-:W-:Y:S05]  /*9b40*/  WARPSYNC.COLLECTIVE R51, `(.L_x_997) ;  /* 0x0000000033087348 */ /* 0x000fea0003c00000 */
[----:B------:R0:W1:Y:S02]  /*9b50*/  SHFL.BFLY P2, R49, R52, R53, R54 ;  /* 0x0c00003534317389 */ /* 0x0000640000040036 */
[----:B01----:R-:W-:Y:S01]  /*9b60*/  ENDCOLLECTIVE ;  /* 0x000000000000791b */ /* 0x003fe20003800000 */
.L_x_997:
[----:B------:R-:W-:-:S05]  /*9b70*/  FADD.FTZ R47, R47, R46 ;  /* 0x0000002e2f2f7221 */ /* 0x000fca0000010000 */
[----:B------:R-:W-:Y:S02]  /*9b80*/  MOV R52, R47 ;  /* 0x0000002f00347202 */ /* 0x000fe40000000f00 */
[----:B------:R-:W-:-:S07]  /*9b90*/  MOV R45, R49 ;  /* 0x00000031002d7202 */ /* 0x000fce0000000f00 */
[----:B------:R-:W-:Y:S05]  /*9ba0*/  WARPSYNC.COLLECTIVE R51, `(.L_x_998) ;  /* 0x0000000033087348 */ /* 0x000fea0003c00000 */
[----:B------:R0:W1:Y:S02]  /*9bb0*/  SHFL.BFLY P2, R49, R52, R53, R54 ;  /* 0x0c00003534317389 */ /* 0x0000640000040036 */
[----:B01----:R-:W-:Y:S01]  /*9bc0*/  ENDCOLLECTIVE ;  /* 0x000000000000791b */ /* 0x003fe20003800000 */
.L_x_998:
[----:B------:R-:W-:Y:S01]  /*9bd0*/  FADD.FTZ R45, R50, R45 ;  /* 0x0000002d322d7221 */ /* 0x000fe20000010000 */
[----:B------:R-:W-:-:S04]  /*9be0*/  HFMA2.MMA R53, -RZ, RZ, 0, 1.1920928955078125e-07 ;  /* 0x00000002ff357435 */ /* 0x000fc800000001ff */
[----:B------:R-:W-:Y:S02]  /*9bf0*/  MOV R52, R45 ;  /* 0x0000002d00347202 */ /* 0x000fe40000000f00 */
[----:B------:R-:W-:-:S07]  /*9c00*/  MOV R46, R49 ;  /* 0x00000031002e7202 */ /* 0x000fce0000000f00 */
[----:B------:R-:W-:Y:S05]  /*9c10*/  WARPSYNC.COLLECTIVE R51, `(.L_x_999) ;  /* 0x0000000033087348 */ /* 0x000fea0003c00000 */
[----:B------:R0:W1:Y:S02]  /*9c20*/  SHFL.BFLY P2, R49, R52, R53, R54 ;  /* 0x0c00003534317389 */ /* 0x0000640000040036 */
[----:B01----:R-:W-:Y:S01]  /*9c30*/  ENDCOLLECTIVE ;  /* 0x000000000000791b */ /* 0x003fe20003800000 */
.L_x_999:
[----:B------:R-:W-:-:S05]  /*9c40*/  FADD.FTZ R46, R47, R46 ;  /* 0x0000002e2f2e7221 */ /* 0x000fca0000010000 */
[----:B------:R-:W-:Y:S02]  /*9c50*/  MOV R52, R46 ;  /* 0x0000002e00347202 */ /* 0x000fe40000000f00 */
[----:B------:R-:W-:-:S07]  /*9c60*/  MOV R48, R49 ;  /* 0x0000003100307202 */ /* 0x000fce0000000f00 */
[----:B------:R-:W-:Y:S05]  /*9c70*/  WARPSYNC.COLLECTIVE R51, `(.L_x_1000) ;  /* 0x0000000033087348 */ /* 0x000fea0003c00000 */
[----:B------:R0:W1:Y:S02]  /*9c80*/  SHFL.BFLY P2, R49, R52, R53, R54 ;  /* 0x0c00003534317389 */ /* 0x0000640000040036 */
[----:B01----:R-:W-:Y:S01]  /*9c90*/  ENDCOLLECTIVE ;  /* 0x000000000000791b */ /* 0x003fe20003800000 */
.L_x_1000:
        /* <DEDUP_REMOVED lines=8> */
[----:B------:R-:W-:-:S07]  /*9d20*/  @!P0 F2FP.F16.F32.PACK_AB R31, RZ, R31 ;  /* 0x0000001fff1f823e */ /* 0x000fce00000000ff */
[----:B0-----:R-:W-:Y:S05]  /*9d30*/  WARPSYNC.COLLECTIVE R51, `(.L_x_1001) ;  /* 0x0000000033087348 */ /* 0x001fea0003c00000 */
[----:B0-----:R0:W1:Y:S02]  /*9d40*/  SHFL.BFLY P2, R49, R52, R53, R54 ;  /* 0x0c00003534317389 */ /* 0x0010640000040036 */
[----:B01----:R-:W-:Y:S01]  /*9d50*/  ENDCOLLECTIVE ;  /* 0x000000000000791b */ /* 0x003fe20003800000 */
.L_x_1001:
        /* <DEDUP_REMOVED lines=9> */
.L_x_1002:
[----:B------:R-:W-:Y:S01]  /*9df0*/  FADD.FTZ R34, R45, R34 ;  /* 0x000000222d227221 */ /* 0x000fe20000010000 */
[----:B------:R-:W-:Y:S01]  /*9e00*/  MOV R25, R49 ;  /* 0x0000003100197202 */ /* 0x000fe20000000f00 */
[----:B------:R-:W-:Y:S06]  /*9e10*/  BRA `(.L_x_1003) ;  /* 0xffffffe400007947 */ /* 0x000fec000383ffff */
.L_x_1004:
        /* <DEDUP_REMOVED lines=14> */
.L_x_1832:


//--------------------- .text._ZN13group_norm_v218gn_bwd_cuda_kernelI6__halfLi320ELi2ELi32ELi20ELi4096ELb0ELb1ELi32ELi320ELi320ELi4ELb1ELi2ELb0ELb0ELNS_15WgradSyncMethodE3ENS_16CompileConditionILi900EEEEEvPT_S6_S6_PKS5_S8_S8_S8_PKfflPfPj --------------------------
	.section	.text._ZN13group_norm_v218gn_bwd_cuda_kernelI6__halfLi320ELi2ELi32ELi20ELi4096ELb0ELb1ELi32ELi320ELi320ELi4ELb1ELi2ELb0ELb0ELNS_15WgradSyncMethodE3ENS_16CompileConditionILi900EEEEEvPT_S6_S6_PKS5_S8_S8_S8_PKfflPfPj,"ax",@progbits
	.align	128
        .global         _ZN13group_norm_v218gn_bwd_cuda_kernelI6__halfLi320ELi2ELi32ELi20ELi4096ELb0ELb1ELi32ELi320ELi320ELi4ELb1ELi2ELb0ELb0ELNS_15WgradSyncMethodE3ENS_16CompileConditionILi900EEEEEvPT_S6_S6_PKS5_S8_S8_S8_PKfflPfPj
        .type           _ZN13group_norm_v218gn_bwd_cuda_kernelI6__halfLi320ELi2ELi32ELi20ELi4096ELb0ELb1ELi32ELi320ELi320ELi4ELb1ELi2ELb0ELb0ELNS_15WgradSyncMethodE3ENS_16CompileConditionILi900EEEEEvPT_S6_S6_PKS5_S8_S8_S8_PKfflPfPj,@function
        .size           _ZN13group_norm_v218gn_bwd_cuda_kernelI6__halfLi320ELi2ELi32ELi20ELi4096ELb0ELb1ELi32ELi320ELi320ELi4ELb1ELi2ELb0ELb0ELNS_15WgradSyncMethodE3ENS_16CompileConditionILi900EEEEEvPT_S6_S6_PKS5_S8_S8_S8_PKfflPfPj,(.L_x_1833 - _ZN13group_norm_v218gn_bwd_cuda_kernelI6__halfLi320ELi2ELi32ELi20ELi4096ELb0ELb1ELi32ELi320ELi320ELi4ELb1ELi2ELb0ELb0ELNS_15WgradSyncMethodE3ENS_16CompileConditionILi900EEEEEvPT_S6_S6_PKS5_S8_S8_S8_PKfflPfPj)
        .other          _ZN13group_norm_v218gn_bwd_cuda_kernelI6__halfLi320ELi2ELi32ELi20ELi4096ELb0ELb1ELi32ELi320ELi320ELi4ELb1ELi2ELb0ELb0ELNS_15WgradSyncMethodE3ENS_16CompileConditionILi900EEEEEvPT_S6_S6_PKS5_S8_S8_S8_PKfflPfPj,@"STO_CUDA_ENTRY STV_DEFAULT"
_ZN13group_norm_v218gn_bwd_cuda_kernelI6__halfLi320ELi2ELi32ELi20ELi4096ELb0ELb1ELi32ELi320ELi320ELi4ELb1ELi2ELb0ELb0ELNS_15WgradSyncMethodE3ENS_16CompileConditionILi900EEEEEvPT_S6_S6_PKS5_S8_S8_S8_PKfflPfPj:
.text._ZN13group_norm_v218gn_bwd_cuda_kernelI6__halfLi320ELi2ELi32ELi20ELi4096ELb0ELb1ELi32ELi320ELi320ELi4ELb1ELi2ELb0ELb0ELNS_15WgradSyncMethodE3ENS_16CompileConditionILi900EEEEEvPT_S6_S6_PKS5_S8_S8_S8_PKfflPfPj:
        /* <DEDUP_REMOVED lines=32> */
.L_x_1007:
[----:B------:R-:W2:Y:S04]  /*0200*/  LD.E.STRONG.GPU R0, desc[UR12][R2.64] ;  /* 0x0000000c02007980 */ /* 0x000ea8000c10f900 */
[----:B--2---:R-:W-:Y:S01]  /*0210*/  CCTL.IVALL ;  /* 0x00000000ff00798f */ /* 0x004fe20002000000 */
[----:B------:R-:W-:Y:S05]  /*0220*/  YIELD ;  /* 0x0000000000007946 */ /* 0x000fea0003800000 */
[----:B-----5:R-:W-:-:S04]  /*0230*/  LOP3.LUT R0, R0, R5, RZ, 0x3c, !PT ;  /* 0x0000000500007212 */ /* 0x020fc800078e3cff */
[----:B------:R-:W-:-:S13]  /*0240*/  ISETP.GT.AND P0, PT, R0, -0x1, PT ;  /* 0xffffffff0000780c */ /* 0x000fda0003f04270 */
[----:B------:R-:W-:Y:S05]  /*0250*/  @P0 BRA `(.L_x_1007) ;  /* 0xfffffffc00e80947 */ /* 0x000fea000383ffff */
.L_x_1006:
[----:B------:R-:W-:Y:S05]  /*0260*/  WARPSYNC.ALL ;  /* 0x0000000000007948 */ /* 0x000fea0003800000 */
[----:B------:R-:W-:Y:S06]  /*0270*/  BAR.SYNC.DEFER_BLOCKING 0x0 ;  /* 0x0000000000007b1d */ /* 0x000fec0000010000 */
[----:B------:R-:W-:Y:S05]  /*0280*/  BRA `(.L_x_1008) ;  /* 0x0000003800f07947 */ /* 0x000fea0003800000 */
.L_x_1005:
        /* <DEDUP_REMOVED lines=37> */
.L_x_1024:
[----:B------:R-:W0:Y:S01]  /*04e0*/  S2R R55, SR_TID.X ;  /* 0x0000000000377919 */ /* 0x000e220000002100 */
[----:B------:R-:W-:Y:S01]  /*04f0*/  ULOP3.LUT UR10, UR9, 0x1, URZ, 0xc0, !UPT ;  /* 0x00000001090a7892 */ /* 0x000fe2000f8ec03f */
[----:B--2---:R-:W2:Y:S01]  /*0500*/  LDC.64 R6, c[0x0][0x238] ;  /* 0x00008e00ff067b82 */ /* 0x004ea20000000a00 */
[----:B------:R-:W-:Y:S02]  /*0510*/  USHF.R.U64 UR11, UR9, 0x1, UR5 ;  /* 0x00000001090b7899 */ /* 0x000fe40008001205 */
[----:B------:R-:W-:Y:S02]  /*0520*/  UIMAD UR14, UR10, 0x140, URZ ;  /* 0x000001400a0e78a4 */ /* 0x000fe4000f8e023f */
[----:B------:R-:W-:Y:S02]  /*0530*/  USHF.L.U32 UR10, UR17, 0x5, URZ ;  /* 0x00000005110a7899 */ /* 0x000fe4000800063f */
[----:B------:R-:W-:Y:S01]  /*0540*/  USHF.R.U32.HI UR15, URZ, 0x1, UR5 ;  /* 0x000000013f0f7899 */ /* 0x000fe20008011605 */
[----:B------:R-:W-:Y:S01]  /*0550*/  MOV R9, UR11 ;  /* 0x0000000b00097c02 */ /* 0x000fe20008000f00 */
[----:B------:R-:W-:Y:S01]  /*0560*/  ULOP3.LUT UR10, UR10, 0xfe0, URZ, 0xc0, !UPT ;  /* 0x00000fe00a0a7892 */ /* 0x000fe2000f8ec03f */
[----:B------:R-:W-:Y:S01]  /*0570*/  ULDC.64 UR18, c[0x0][0x248] ;  /* 0x0000920000127ab9 */ /* 0x000fe20000000a00 */
[----:B------:R-:W-:-:S02]  /*0580*/  UIMAD UR11, UR15, 0x280000, URZ ;  /* 0x002800000f0b78a4 */ /* 0x000fc4000f8e023f */
[----:B-1----:R-:W-:Y:S01]  /*0590*/  MOV R0, UR15 ;  /* 0x0000000f00007c02 */ /* 0x002fe20008000f00 */
[----:B0-----:R-:W-:-:S05]  /*05a0*/  IMAD.WIDE.U32 R50, R55, -0x33333333, RZ ;  /* 0xcccccccd37327825 */ /* 0x001fca00078e00ff */
[----:B------:R-:W-:-:S04]  /*05b0*/  SHF.R.U32.HI R50, RZ, 0x6, R51 ;  /* 0x00000006ff327819 */ /* 0x000fc80000011633 */
[C---:B------:R-:W-:Y:S01]  /*05c0*/  IADD3 R5, R50.reuse, UR10, RZ ;  /* 0x0000000a32057c10 */ /* 0x040fe2000fffe0ff */
[----:B------:R-:W-:-:S04]  /*05d0*/  IMAD R54, R50, -0x50, R55 ;  /* 0xffffffb032367824 */ /* 0x000fc800078e0237 */
[----:B------:R-:W-:Y:S01]  /*05e0*/  IMAD R5, R5, 0x280, RZ ;  /* 0x0000028005057824 */ /* 0x000fe200078e02ff */
[----:B------:R-:W-:-:S04]  /*05f0*/  LEA R52, R54, UR14, 0x2 ;  /* 0x0000000e36347c11 */ /* 0x000fc8000f8e10ff */
[----:B------:R-:W-:Y:S01]  /*0600*/  SHF.R.S32.HI R53, RZ, 0x1f, R52 ;  /* 0x0000001fff357819 */ /* 0x000fe20000011434 */
[----:B------:R-:W-:-:S05]  /*0610*/  IMAD.WIDE.U32 R2, R52, -0x33333333, RZ ;  /* 0xcccccccd34027825 */ /* 0x000fca00078e00ff */
[----:B------:R-:W-:Y:S01]  /*0620*/  SHF.R.U32.HI R4, RZ, 0x4, R3 ;  /* 0x00000004ff047819 */ /* 0x000fe20000011603 */
[----:B------:R-:W-:-:S04]  /*0630*/  IMAD.WIDE.U32 R2, R9, 0x280000, R52 ;  /* 0x0028000009027825 */ /* 0x000fc800078e0034 */
[----:B------:R0:W-:Y:S02]  /*0640*/  STL [R1+0x28], R4 ;  /* 0x0000280401007387 */ /* 0x0001e40000100800 */
[----:B0-----:R-:W-:-:S04]  /*0650*/  LEA R4, P0, R9, R4, 0x5 ;  /* 0x0000000409047211 */ /* 0x001fc800078028ff */
[----:B------:R-:W-:Y:S02]  /*0660*/  LEA.HI.X R9, R9, RZ, R0, 0x5, P0 ;  /* 0x000000ff09097211 */ /* 0x000fe400000f2c00 */
[C---:B------:R-:W-:Y:S02]  /*0670*/  LEA R36, P0, R4.reuse, UR18, 0x3 ;  /* 0x0000001204247c11 */ /* 0x040fe4000f8018ff */
        /* <DEDUP_REMOVED lines=8> */
[----:B------:R-:W-:Y:S02]  /*0700*/  SHF.L.U64.HI R12, R3, 0x1, R4 ;  /* 0x00000001030c7819 */ /* 0x000fe40000010204 */
[----:B------:R-:W-:Y:S01]  /*0710*/  IADD3 R10, P0, R8, UR10, RZ ;  /* 0x0000000a080a7c10 */ /* 0x000fe2000ff1e0ff */
[----:B------:R0:W-:Y:S03]  /*0720*/  STL [R1+0x20], R8 ;  /* 0x0000200801007387 */ /* 0x0001e60000100800 */
[----:B------:R-:W-:Y:S01]  /*0730*/  IADD3.X R11, R12, UR11, RZ, P0, !PT ;  /* 0x0000000b0c0b7c10 */ /* 0x000fe200087fe4ff */
[----:B--2---:R-:W-:Y:S01]  /*0740*/  IMAD.WIDE R52, R52, 0x2, R6 ;  /* 0x0000000234347825 */ /* 0x004fe200078e0206 */
[----:B------:R-:W-:-:S04]  /*0750*/  IADD3 R3, R5, 0xa00, RZ ;  /* 0x00000a0005037810 */ /* 0x000fc80007ffe0ff */
[----:B------:R-:W2:Y:S01]  /*0760*/  LDG.E.64.CONSTANT R10, desc[UR12][R10.64] ;  /* 0x0000000c0a0a7981 */ /* 0x000ea2000c1e9b00 */
[----:B0-----:R-:W-:-:S03]  /*0770*/  IADD3 R8, P1, R8, UR18, RZ ;  /* 0x0000001208087c10 */ /* 0x001fc6000ff3e0ff */
[----:B------:R-:W4:Y:S01]  /*0780*/  LDG.E.64.CONSTANT R52, desc[UR12][R52.64] ;  /* 0x0000000c34347981 */ /* 0x000f22000c1e9b00 */
[----:B------:R-:W-:Y:S02]  /*0790*/  IADD3.X R9, R12, UR19, RZ, P1, !PT ;  /* 0x000000130c097c10 */ /* 0x000fe40008ffe4ff */
[----:B------:R-:W-:-:S04]  /*07a0*/  IADD3 R3, P0, R3, R2, RZ ;  /* 0x0000000203037210 */ /* 0x000fc80007f1e0ff */
[----:B------:R-:W5:Y:S01]  /*07b0*/  LDG.E.64.CONSTANT R8, desc[UR12][R8.64] ;  /* 0x0000000c08087981 */ /* 0x000f62000c1e9b00 */
[----:B------:R-:W-:Y:S02]  /*07c0*/  IADD3.X R4, RZ, R0, RZ, P0, !PT ;  /* 0x00000000ff047210 */ /* 0x000fe400007fe4ff */
[C---:B------:R-:W-:Y:S02]  /*07d0*/  SHF.L.U32 R7, R3.reuse, 0x1, RZ ;  /* 0x0000000103077819 */ /* 0x040fe400000006ff */
[----:B------:R-:W-:Y:S02]  /*07e0*/  SHF.L.U64.HI R6, R3, 0x1, R4 ;  /* 0x0000000103067819 */ /* 0x000fe40000010204 */
[----:B------:R-:W-:Y:S01]  /*07f0*/  IADD3 R14, P0, R7, UR10, RZ ;  /* 0x0000000a070e7c10 */ /* 0x000fe2000ff1e0ff */
[----:B------:R0:W-:Y:S03]  /*0800*/  STL [R1+0x24], R12 ;  /* 0x0000240c01007387 */ /* 0x0001e60000100800 */
[----:B------:R-:W-:-:S02]  /*0810*/  IADD3.X R15, R6, UR11, RZ, P0, !PT ;  /* 0x0000000b060f7c10 */ /* 0x000fc400087fe4ff */
[----:B------:R-:W-:-:S04]  /*0820*/  IADD3 R3, R5, 0x1400, RZ ;  /* 0x0000140005037810 */ /* 0x000fc80007ffe0ff */
[----:B------:R-:W5:Y:S01]  /*0830*/  LDG.E.64.CONSTANT R14, desc[UR12][R14.64] ;  /* 0x0000000c0e0e7981 */ /* 0x000f62000c1e9b00 */
[----:B0-----:R-:W-:-:S04]  /*0840*/  IADD3 R12, P1, R7, UR18, RZ ;  /* 0x00000012070c7c10 */ /* 0x001fc8000ff3e0ff */
[----:B------:R-:W-:Y:S02]  /*0850*/  IADD3.X R13, R6, UR19, RZ, P1, !PT ;  /* 0x00000013060d7c10 */ /* 0x000fe40008ffe4ff */
[----:B------:R-:W-:-:S04]  /*0860*/  IADD3 R3, P0, R3, R2, RZ ;  /* 0x0000000203037210 */ /* 0x000fc80007f1e0ff */
[----:B------:R-:W5:Y:S01]  /*0870*/  LDG.E.64.CONSTANT R12, desc[UR12][R12.64] ;  /* 0x0000000c0c0c7981 */ /* 0x000f62000c1e9b00 */
[----:B------:R-:W-:-:S03]  /*0880*/  IMAD.X R4, RZ, RZ, R0, P0 ;  /* 0x000000ffff047224 */ /* 0x000fc600000e0600 */
[----:B------:R0:W-:Y:S04]  /*0890*/  STL [R1+0x18], R7 ;  /* 0x0000180701007387 */ /* 0x0001e80000100800 */
[----:B------:R1:W-:Y:S01]  /*08a0*/  STL [R1+0x1c], R6 ;  /* 0x00001c0601007387 */ /* 0x0003e20000100800 */
[C---:B0-----:R-:W-:Y:S02]  /*08b0*/  SHF.L.U32 R7, R3.reuse, 0x1, RZ ;  /* 0x0000000103077819 */ /* 0x041fe400000006ff */
[----:B-1----:R-:W-:Y:S02]  /*08c0*/  SHF.L.U64.HI R6, R3, 0x1, R4 ;  /* 0x0000000103067819 */ /* 0x002fe40000010204 */
[C---:B------:R-:W-:Y:S02]  /*08d0*/  IADD3 R18, P0, R7.reuse, UR10, RZ ;  /* 0x0000000a07127c10 */ /* 0x040fe4000ff1e0ff */
[----:B------:R-:W-:-:S02]  /*08e0*/  IADD3 R16, P1, R7, UR18, RZ ;  /* 0x0000001207107c10 */ /* 0x000fc4000ff3e0ff */
[C---:B------:R-:W-:Y:S02]  /*08f0*/  IADD3.X R19, R6.reuse, UR11, RZ, P0, !PT ;  /* 0x0000000b06137c10 */ /* 0x040fe400087fe4ff */
[----:B------:R-:W-:Y:S02]  /*0900*/  IADD3.X R17, R6, UR19, RZ, P1, !PT ;  /* 0x0000001306117c10 */ /* 0x000fe40008ffe4ff */
[----:B------:R-:W-:Y:S02]  /*0910*/  IADD3 R3, R5, 0x1e00, RZ ;  /* 0x00001e0005037810 */ /* 0x000fe40007ffe0ff */
[----:B------:R-:W5:Y:S02]  /*0920*/  LDG.E.64.CONSTANT R18, desc[UR12][R18.64] ;  /* 0x0000000c12127981 */ /* 0x000f64000c1e9b00 */
[----:B------:R-:W-:Y:S02]  /*0930*/  IADD3 R3, P0, R3, R2, RZ ;  /* 0x0000000203037210 */ /* 0x000fe40007f1e0ff */
[----:B------:R-:W5:Y:S02]  /*0940*/  LDG.E.64.CONSTANT R16, desc[UR12][R16.64] ;  /* 0x0000000c10107981 */ /* 0x000f64000c1e9b00 */
[----:B------:R-:W-:-:S02]  /*0950*/  IADD3.X R4, RZ, R0, RZ, P0, !PT ;  /* 0x00000000ff047210 */ /* 0x000fc400007fe4ff */
        /* <DEDUP_REMOVED lines=24> */
[----:B------:R-:W-:-:S04]  /*0ae0*/  IADD3 R3, P0, R3, R2, RZ ;  /* 0x0000000203037210 */ /* 0x000fc80007f1e0ff */
[----:B------:R-:W-:Y:S02]  /*0af0*/  IADD3.X R4, RZ, R0, RZ, P0, !PT ;  /* 0x00000000ff047210 */ /* 0x000fe400007fe4ff */
[C---:B------:R-:W-:Y:S02]  /*0b00*/  SHF.L.U32 R92, R3.reuse, 0x1, RZ ;  /* 0x00000001035c7819 */ /* 0x040fe400000006ff */
[----:B------:R-:W-:Y:S02]  /*0b10*/  SHF.L.U64.HI R93, R3, 0x1, R4 ;  /* 0x00000001035d7819 */ /* 0x000fe40000010204 */
[C---:B------:R-:W-:Y:S02]  /*0b20*/  IADD3 R30, P1, R92.reuse, UR18, RZ ;  /* 0x000000125c1e7c10 */ /* 0x040fe4000ff3e0ff */
[----:B------:R-:W-:Y:S02]  /*0b30*/  IADD3 R28, P0, R92, UR10, RZ ;  /* 0x0000000a5c1c7c10 */ /* 0x000fe4000ff1e0ff */
[----:B------:R-:W-:-:S02]  /*0b40*/  IADD3.X R31, R93, UR19, RZ, P1, !PT ;  /* 0x000000135d1f7c10 */ /* 0x000fc40008ffe4ff */
[----:B------:R-:W-:-:S04]  /*0b50*/  IADD3.X R29, R93, UR11, RZ, P0, !PT ;  /* 0x0000000b5d1d7c10 */ /* 0x000fc800087fe4ff */
[----:B------:R-:W5:Y:S04]  /*0b60*/  LDG.E.64.CONSTANT R30, desc[UR12][R30.64] ;  /* 0x0000000c1e1e7981 */ /* 0x000f68000c1e9b00 */
[----:B------:R-:W5:Y:S01]  /*0b70*/  LDG.E.64.CONSTANT R28, desc[UR12][R28.64] ;  /* 0x0000000c1c1c7981 */ /* 0x000f62000c1e9b00 */
[----:B------:R-:W-:-:S04]  /*0b80*/  IADD3 R3, R5, 0x3c00, RZ ;  /* 0x00003c0005037810 */ /* 0x000fc80007ffe0ff */
        /* <DEDUP_REMOVED lines=15> */
[----:B------:R-:W-:Y:S01]  /*0c80*/  IADD3 R34, P0, R88, UR10, RZ ;  /* 0x0000000a58227c10 */ /* 0x000fe2000ff1e0ff */
[----:B------:R-:W-:-:S03]  /*0c90*/  ULDC UR10, c[0x0][0x250] ;  /* 0x00009400000a7ab9 */ /* 0x000fc60000000800 */
[----:B------:R-:W-:Y:S02]  /*0ca0*/  IADD3.X R35, R89, UR11, RZ, P0, !PT ;  /* 0x0000000b59237c10 */ /* 0x000fe400087fe4ff */
[----:B------:R-:W-:-:S04]  /*0cb0*/  IADD3 R46, P0, R88, UR18, RZ ;  /* 0x00000012582e7c10 */ /* 0x000fc8000ff1e0ff */
[----:B------:R-:W5:Y:S01]  /*0cc0*/  LDG.E.64.CONSTANT R34, desc[UR12][R34.64] ;  /* 0x0000000c22227981 */ /* 0x000f62000c1e9b00 */
[----:B------:R-:W-:-:S06]  /*0cd0*/  IADD3.X R47, R89, UR19, RZ, P0, !PT ;  /* 0x00000013592f7c10 */ /* 0x000fcc00087fe4ff */
[----:B------:R-:W5:Y:S04]  /*0ce0*/  LDG.E.64.CONSTANT R46, desc[UR12][R46.64] ;  /* 0x0000000c2e2e7981 */ /* 0x000f68000c1e9b00 */
[----:B------:R0:W-:Y:S04]  /*0cf0*/  STL [R1], R7 ;  /* 0x0000000701007387 */ /* 0x0001e80000100800 */
[----:B------:R1:W-:Y:S01]  /*0d00*/  STL [R1+0x4], R6 ;  /* 0x0000040601007387 */ /* 0x0003e20000100800 */
[----:B---3--:R-:W-:-:S06]  /*0d10*/  FADD.FTZ R2, R37, UR10 ;  /* 0x0000000a25027e21 */ /* 0x008fcc0008010000 */
[----:B------:R-:W3:Y:S01]  /*0d20*/  MUFU.RSQ R2, R2 ;  /* 0x0000000200027308 */ /* 0x000ee20000001400 */
[--C-:B--2---:R-:W-:Y:S02]  /*0d30*/  HADD2.F32 R5, -RZ, R10.reuse.H0_H0 ;  /* 0x2000000aff057230 */ /* 0x104fe40000004100 */
[----:B0-----:R-:W-:Y:S02]  /*0d40*/  HADD2.F32 R7, -RZ, R10.H1_H1 ;  /* 0x3000000aff077230 */ /* 0x001fe40000004100 */
[--C-:B----4-:R-:W-:Y:S02]  /*0d50*/  HADD2.F32 R3, -RZ, R52.reuse.H0_H0 ;  /* 0x20000034ff037230 */ /* 0x110fe40000004100 */
[----:B------:R-:W-:Y:S01]  /*0d60*/  FADD.FTZ R87, -R36, R5 ;  /* 0x0000000524577221 */ /* 0x000fe20000010100 */
[----:B------:R-:W-:Y:S02]  /*0d70*/  HADD2.F32 R4, -RZ, R52.H1_H1 ;  /* 0x30000034ff047230 */ /* 0x000fe40000004100 */
[----:B-----5:R-:W-:-:S02]  /*0d80*/  HADD2.F32 R0, -RZ, R8.H0_H0 ;  /* 0x20000008ff007230 */ /* 0x020fc40000004100 */
[----:B------:R-:W-:Y:S01]  /*0d90*/  FADD.FTZ R7, -R36, R7 ;  /* 0x0000000724077221 */ /* 0x000fe20000010100 */
[----:B------:R-:W-:Y:S02]  /*0da0*/  HADD2.F32 R5, -RZ, R8.H1_H1 ;  /* 0x30000008ff057230 */ /* 0x000fe40000004100 */
[----:B---3--:R-:W-:Y:S01]  /*0db0*/  FMUL.FTZ R87, R2, R87 ;  /* 0x0000005702577220 */ /* 0x008fe20000410000 */
[----:B-1----:R-:W-:Y:S01]  /*0dc0*/  FMUL.FTZ R6, R0, R3 ;  /* 0x0000000300067220 */ /* 0x002fe20000410000 */
[----:B------:R-:W-:Y:S02]  /*0dd0*/  HADD2.F32 R51, -RZ, R11.H0_H0 ;  /* 0x2000000bff337230 */ /* 0x000fe40000004100 */
[----:B------:R-:W-:Y:S01]  /*0de0*/  FMUL.FTZ R8, R5, R4 ;  /* 0x0000000405087220 */ /* 0x000fe20000410000 */
[----:B------:R-:W-:Y:S01]  /*0df0*/  FMUL.FTZ R86, R2, R7 ;  /* 0x0000000702567220 */ /* 0x000fe20000410000 */
[----:B------:R-:W-:Y:S01]  /*0e00*/  FFMA.FTZ R37, R87, R6, RZ ;  /* 0x0000000657257223 */ /* 0x000fe200000100ff */
[----:B------:R-:W-:-:S02]  /*0e10*/  HADD2.F32 R6, -RZ, R53.H0_H0 ;  /* 0x20000035ff067230 */ /* 0x000fc40000004100 */
[----:B------:R-:W-:Y:S01]  /*0e20*/  FADD.FTZ R51, -R36, R51 ;  /* 0x0000003324337221 */ /* 0x000fe20000010100 */
[----:B------:R-:W-:Y:S02]  /*0e30*/  HADD2.F32 R7, -RZ, R9.H0_H0 ;  /* 0x20000009ff077230 */ /* 0x000fe40000004100 */
[----:B------:R-:W-:Y:S01]  /*0e40*/  FFMA.FTZ R10, R86, R8, R37 ;  /* 0x00000008560a7223 */ /* 0x000fe20000010025 */
[----:B------:R-:W-:Y:S02]  /*0e50*/  HADD2.F32 R37, -RZ, R11.H1_H1 ;  /* 0x3000000bff257230 */ /* 0x000fe40000004100 */
[----:B------:R-:W-:Y:S01]  /*0e60*/  FMUL.FTZ R85, R2, R51 ;  /* 0x0000003302557220 */ /* 0x000fe20000410000 */
[----:B------:R-:W-:Y:S02]  /*0e70*/  HADD2.F32 R8, -RZ, R53.H1_H1 ;  /* 0x30000035ff087230 */ /* 0x000fe40000004100 */
[----:B------:R-:W-:Y:S01]  /*0e80*/  FMUL.FTZ R11, R7, R6 ;  /* 0x00000006070b7220 */ /* 0x000fe20000410000 */
[----:B------:R-:W-:-:S02]  /*0e90*/  HADD2.F32 R9, -RZ, R9.H1_H1 ;  /* 0x30000009ff097230 */ /* 0x000fc40000004100 */
[----:B------:R-:W-:Y:S01]  /*0ea0*/  FADD.FTZ R37, -R36, R37 ;  /* 0x0000002524257221 */ /* 0x000fe20000010100 */
[--C-:B------:R-:W-:Y:S02]  /*0eb0*/  HADD2.F32 R53, -RZ, R14.reuse.H0_H0 ;  /* 0x2000000eff357230 */ /* 0x100fe40000004100 */
[----:B------:R-:W-:Y:S01]  /*0ec0*/  FFMA.FTZ R11, R85, R11, R10 ;  /* 0x0000000b550b7223 */ /* 0x000fe2000001000a */
[----:B------:R-:W-:Y:S01]  /*0ed0*/  FMUL.FTZ R51, R9, R8 ;  /* 0x0000000809337220 */ /* 0x000fe20000410000 */
[----:B------:R-:W-:Y:S01]  /*0ee0*/  FMUL.FTZ R84, R2, R37 ;  /* 0x0000002502547220 */ /* 0x000fe20000410000 */
[----:B------:R-:W-:Y:S01]  /*0ef0*/  FADD.FTZ R53, -R36, R53 ;  /* 0x0000003524357221 */ /* 0x000fe20000010100 */
[----:B------:R-:W-:Y:S02]  /*0f00*/  HADD2.F32 R37, -RZ, R14.H1_H1 ;  /* 0x3000000eff257230 */ /* 0x000fe40000004100 */
[--C-:B------:R-:W-:Y:S02]  /*0f10*/  HADD2.F32 R10, -RZ, R12.reuse.H0_H0 ;  /* 0x2000000cff0a7230 */ /* 0x100fe40000004100 */
[----:B------:R-:W-:Y:S01]  /*0f20*/  FFMA.FTZ R52, R84, R51, R11 ;  /* 0x0000003354347223 */ /* 0x000fe2000001000b */
[----:B------:R-:W-:Y:S01]  /*0f30*/  FMUL.FTZ R83, R2, R53 ;  /* 0x0000003502537220 */ /* 0x000fe20000410000 */
[----:B------:R-:W-:-:S02]  /*0f40*/  HADD2.F32 R11, -RZ, R12.H1_H1 ;  /* 0x3000000cff0b7230 */ /* 0x000fc40000004100 */
[----:B------:R-:W-:Y:S01]  /*0f50*/  FADD.FTZ R51, -R36, R37 ;  /* 0x0000002524337221 */ /* 0x000fe20000010100 */
[----:B------:R-:W-:Y:S01]  /*0f60*/  FMUL.FTZ R14, R3, R10 ;  /* 0x0000000a030e7220 */ /* 0x000fe20000410000 */
[----:B------:R-:W-:Y:S02]  /*0f70*/  HADD2.F32 R53, -RZ, R15.H0_H0 ;  /* 0x2000000fff357230 */ /* 0x000fe40000004100 */
[----:B------:R-:W-:Y:S01]  /*0f80*/  FMUL.FTZ R82, R2, R51 ;  /* 0x0000003302527220 */ /* 0x000fe20000410000 */
[----:B------:R-:W-:Y:S01]  /*0f90*/  FFMA.FTZ R37, R83, R14, R52 ;  /* 0x0000000e53257223 */ /* 0x000fe20000010034 */
[----:B------:R-:W-:Y:S01]  /*0fa0*/  FMUL.FTZ R14, R4, R11 ;  /* 0x0000000b040e7220 */ /* 0x000fe20000410000 */
[----:B------:R-:W-:Y:S02]  /*0fb0*/  HADD2.F32 R12, -RZ, R13.H0_H0 ;  /* 0x2000000dff0c7230 */ /* 0x000fe40000004100 */
[----:B------:R-:W-:Y:S01]  /*0fc0*/  FADD.FTZ R53, -R36, R53 ;  /* 0x0000003524357221 */ /* 0x000fe20000010100 */
[----:B------:R-:W-:Y:S01]  /*0fd0*/  FFMA.FTZ R14, R82, R14, R37 ;  /* 0x0000000e520e7223 */ /* 0x000fe20000010025 */
[----:B------:R-:W-:-:S02]  /*0fe0*/  HADD2.F32 R37, -RZ, R15.H1_H1 ;  /* 0x3000000fff257230 */ /* 0x000fc40000004100 */
[----:B------:R-:W-:Y:S01]  /*0ff0*/  FMUL.FTZ R15, R6, R12 ;  /* 0x0000000c060f7220 */ /* 0x000fe20000410000 */
[----:B------:R-:W-:Y:S01]  /*1000*/  FMUL.FTZ R81, R2, R53 ;  /* 0x0000003502517220 */ /* 0x000fe20000410000 */
[----:B------:R-:W-:Y:S02]  /*1010*/  HADD2.F32 R13, -RZ, R13.H1_H1 ;  /* 0x3000000dff0d7230 */ /* 0x000fe40000004100 */
[----:B------:R-:W-:Y:S01]  /*1020*/  FADD.FTZ R37, -R36, R37 ;  /* 0x0000002524257221 */ /* 0x000fe20000010100 */
[----:B------:R-:W-:Y:S02]  /*1030*/  FFMA.FTZ R15, R81, R15, R14 ;  /* 0x0000000f510f7223 */ /* 0x000fe4000001000e */
[----:B------:R-:W-:Y:S01]  /*1040*/  FMUL.FTZ R51, R8, R13 ;  /* 0x0000000d08337220 */ /* 0x000fe20000410000 */
[----:B------:R-:W-:Y:S01]  /*1050*/  FMUL.FTZ R80, R2, R37 ;  /* 0x0000002502507220 */ /* 0x000fe20000410000 */
[--C-:B------:R-:W-:Y:S02]  /*1060*/  HADD2.F32 R53, -RZ, R18.reuse.H0_H0 ;  /* 0x20000012ff357230 */ /* 0x100fe40000004100 */
[----:B------:R-:W-:-:S02]  /*1070*/  HADD2.F32 R37, -RZ, R18.H1_H1 ;  /* 0x30000012ff257230 */ /* 0x000fc40000004100 */
[--C-:B------:R-:W-:Y:S02]  /*1080*/  HADD2.F32 R14, -RZ, R16.reuse.H0_H0 ;  /* 0x20000010ff0e7230 */ /* 0x100fe40000004100 */
[----:B------:R-:W-:Y:S01]  /*1090*/  FADD.FTZ R53, -R36, R53 ;  /* 0x0000003524357221 */ /* 0x000fe20000010100 */
[----:B------:R-:W-:Y:S01]  /*10a0*/  FFMA.FTZ R52, R80, R51, R15 ;  /* 0x0000003350347223 */ /* 0x000fe2000001000f */
[----:B------:R-:W-:Y:S02]  /*10b0*/  HADD2.F32 R15, -RZ, R16.H1_H1 ;  /* 0x30000010ff0f7230 */ /* 0x000fe40000004100 */
[----:B------:R-:W-:Y:S01]  /*10c0*/  FADD.FTZ R51, -R36, R37 ;  /* 0x0000002524337221 */ /* 0x000fe20000010100 */
[----:B------:R-:W-:Y:S01]  /*10d0*/  FMUL.FTZ R18, R3, R14 ;  /* 0x0000000e03127220 */ /* 0x000fe20000410000 */
[C---:B------:R-:W-:Y:S01]  /*10e0*/  FMUL.FTZ R79, R2.reuse, R53 ;  /* 0x00000035024f7220 */ /* 0x040fe20000410000 */
[----:B------:R-:W-:Y:S02]  /*10f0*/  HADD2.F32 R53, -RZ, R19.H0_H0 ;  /* 0x20000013ff357230 */ /* 0x000fe40000004100 */
[----:B------:R-:W-:Y:S01]  /*1100*/  FMUL.FTZ R78, R2, R51 ;  /* 0x00000033024e7220 */ /* 0x000fe20000410000 */
[----:B------:R-:W-:Y:S01]  /*1110*/  FFMA.FTZ R37, R79, R18, R52 ;  /* 0x000000124f257223 */ /* 0x000fe20000010034 */
        /* <DEDUP_REMOVED lines=9> */
[----:B------:R-:W-:Y:S02]  /*11b0*/  FFMA.FTZ R19, R77, R19, R18 ;  /* 0x000000134d137223 */ /* 0x000fe40000010012 */
[----:B------:R-:W-:Y:S01]  /*11c0*/  FMUL.FTZ R51, R8, R17 ;  /* 0x0000001108337220 */ /* 0x000fe20000410000 */
[----:B------:R-:W-:Y:S01]  /*11d0*/  FMUL.FTZ R76, R2, R37 ;  /* 0x00000025024c7220 */ /* 0x000fe20000410000 */
[----:B------:R-:W-:-:S02]  /*11e0*/  HADD2.F32 R53, -RZ, R22.H0_H0 ;  /* 0x20000016ff357230 */ /* 0x000fc40000004100 */
[----:B------:R-:W-:Y:S02]  /*11f0*/  HADD2.F32 R37, -RZ, R22.H1_H1 ;  /* 0x30000016ff257230 */ /* 0x000fe40000004100 */
[--C-:B------:R-:W-:Y:S02]  /*1200*/  HADD2.F32 R18, -RZ, R20.reuse.H0_H0 ;  /* 0x20000014ff127230 */ /* 0x100fe40000004100 */
[----:B------:R-:W-:Y:S01]  /*1210*/  FADD.FTZ R53, -R36, R53 ;  /* 0x0000003524357221 */ /* 0x000fe20000010100 */
[----:B------:R-:W-:Y:S01]  /*1220*/  FFMA.FTZ R52, R76, R51, R19 ;  /* 0x000000334c347223 */ /* 0x000fe20000010013 */
[----:B------:R-:W-:Y:S02]  /*1230*/  HADD2.F32 R19, -RZ, R20.H1_H1 ;  /* 0x30000014ff137230 */ /* 0x000fe40000004100 */
[----:B------:R-:W-:Y:S01]  /*1240*/  FADD.FTZ R51, -R36, R37 ;  /* 0x0000002524337221 */ /* 0x000fe20000010100 */
[----:B------:R-:W-:Y:S01]  /*1250*/  FMUL.FTZ R22, R3, R18 ;  /* 0x0000001203167220 */ /* 0x000fe20000410000 */
[----:B------:R-:W-:Y:S01]  /*1260*/  FMUL.FTZ R75, R2, R53 ;  /* 0x00000035024b7220 */ /* 0x000fe20000410000 */
[----:B------:R-:W-:-:S02]  /*1270*/  HADD2.F32 R53, -RZ, R23.H0_H0 ;  /* 0x20000017ff357230 */ /* 0x000fc40000004100 */
        /* <DEDUP_REMOVED lines=8> */
[----:B------:R-:W-:-:S02]  /*1300*/  HADD2.F32 R21, -RZ, R21.H1_H1 ;  /* 0x30000015ff157230 */ /* 0x000fc40000004100 */
[----:B------:R-:W-:Y:S01]  /*1310*/  FMUL.FTZ R73, R2, R53 ;  /* 0x0000003502497220 */ /* 0x000fe20000410000 */
[----:B------:R-:W-:-:S03]  /*1320*/  FADD.FTZ R37, -R36, R37 ;  /* 0x0000002524257221 */ /* 0x000fc60000010100 */
[----:B------:R-:W-:Y:S01]  /*1330*/  FFMA.FTZ R23, R73, R23, R22 ;  /* 0x0000001749177223 */ /* 0x000fe20000010016 */
[----:B------:R-:W-:Y:S01]  /*1340*/  FMUL.FTZ R52, R8, R21 ;  /* 0x0000001508347220 */ /* 0x000fe20000410000 */
[----:B------:R-:W-:Y:S01]  /*1350*/  FMUL.FTZ R72, R2, R37 ;  /* 0x0000002502487220 */ /* 0x000fe20000410000 */
[--C-:B------:R-:W-:Y:S02]  /*1360*/  HADD2.F32 R71, -RZ, R26.reuse.H0_H0 ;  /* 0x2000001aff477230 */ /* 0x100fe40000004100 */
[----:B------:R-:W-:Y:S02]  /*1370*/  HADD2.F32 R51, -RZ, R26.H1_H1 ;  /* 0x3000001aff337230 */ /* 0x000fe40000004100 */
[--C-:B------:R-:W-:Y:S02]  /*1380*/  HADD2.F32 R22, -RZ, R24.reuse.H0_H0 ;  /* 0x20000018ff167230 */ /* 0x100fe40000004100 */
[----:B------:R-:W-:Y:S01]  /*1390*/  FADD.FTZ R71, -R36, R71 ;  /* 0x0000004724477221 */ /* 0x000fe20000010100 */
[----:B------:R-:W-:Y:S01]  /*13a0*/  FFMA.FTZ R52, R72, R52, R23 ;  /* 0x0000003448347223 */ /* 0x000fe20000010017 */
[----:B------:R-:W-:-:S02]  /*13b0*/  HADD2.F32 R23, -RZ, R24.H1_H1 ;  /* 0x30000018ff177230 */ /* 0x000fc40000004100 */
[----:B------:R-:W-:Y:S01]  /*13c0*/  FADD.FTZ R51, -R36, R51 ;  /* 0x0000003324337221 */ /* 0x000fe20000010100 */
[----:B------:R-:W-:Y:S01]  /*13d0*/  FMUL.FTZ R37, R3, R22 ;  /* 0x0000001603257220 */ /* 0x000fe20000410000 */
[----:B------:R-:W-:Y:S01]  /*13e0*/  FMUL.FTZ R71, R2, R71 ;  /* 0x0000004702477220 */ /* 0x000fe20000410000 */
[----:B------:R-:W-:Y:S02]  /*13f0*/  HADD2.F32 R69, -RZ, R27.H0_H0 ;  /* 0x2000001bff457230 */ /* 0x000fe40000004100 */
[----:B------:R-:W-:Y:S01]  /*1400*/  FMUL.FTZ R26, R4, R23 ;  /* 0x00000017041a7220 */ /* 0x000fe20000410000 */
[----:B------:R-:W-:Y:S01]  /*1410*/  FMUL.FTZ R70, R2, R51 ;  /* 0x0000003302467220 */ /* 0x000fe20000410000 */
[----:B------:R-:W-:Y:S01]  /*1420*/  FFMA.FTZ R37, R71, R37, R52 ;  /* 0x0000002547257223 */ /* 0x000fe20000010034 */
[----:B------:R-:W-:Y:S02]  /*1430*/  HADD2.F32 R24, -RZ, R25.H0_H0 ;  /* 0x20000019ff187230 */ /* 0x000fe40000004100 */
[----:B------:R-:W-:Y:S01]  /*1440*/  FADD.FTZ R69, -R36, R69 ;  /* 0x0000004524457221 */ /* 0x000fe20000010100 */
[----:B------:R-:W-:-:S02]  /*1450*/  HADD2.F32 R68, -RZ, R27.H1_H1 ;  /* 0x3000001bff447230 */ /* 0x000fc40000004100 */
[----:B------:R-:W-:Y:S01]  /*1460*/  FFMA.FTZ R37, R70, R26, R37 ;  /* 0x0000001a46257223 */ /* 0x000fe20000010025 */
[----:B------:R-:W-:Y:S01]  /*1470*/  FFMA.FTZ R51, R0, R3, RZ ;  /* 0x0000000300337223 */ /* 0x000fe200000100ff */
[----:B------:R-:W-:Y:S01]  /*1480*/  FMUL.FTZ R26, R6, R24 ;  /* 0x00000018061a7220 */ /* 0x000fe20000410000 */
[----:B------:R-:W-:Y:S01]  /*1490*/  FMUL.FTZ R69, R2, R69 ;  /* 0x0000004502457220 */ /* 0x000fe20000410000 */
[----:B------:R-:W-:Y:S02]  /*14a0*/  HADD2.F32 R25, -RZ, R25.H1_H1 ;  /* 0x30000019ff197230 */ /* 0x000fe40000004100 */
[----:B------:R-:W-:Y:S01]  /*14b0*/  FADD.FTZ R68, -R36, R68 ;  /* 0x0000004424447221 */ /* 0x000fe20000010100 */
[----:B------:R-:W-:Y:S01]  /*14c0*/  FFMA.FTZ R51, R5, R4, R51 ;  /* 0x0000000405337223 */ /* 0x000fe20000010033 */
[----:B------:R-:W-:Y:S01]  /*14d0*/  FFMA.FTZ R37, R69, R26, R37 ;  /* 0x0000001a45257223 */ /* 0x000fe20000010025 */
[----:B------:R-:W-:Y:S01]  /*14e0*/  FMUL.FTZ R26, R8, R25 ;  /* 0x00000019081a7220 */ /* 0x000fe20000410000 */
[----:B------:R-:W-:Y:S01]  /*14f0*/  FMUL.FTZ R68, R2, R68 ;  /* 0x0000004402447220 */ /* 0x000fe20000410000 */
[----:B------:R-:W-:Y:S01]  /*1500*/  FFMA.FTZ R51, R7, R6, R51 ;  /* 0x0000000607337223 */ /* 0x000fe20000010033 */
[----:B------:R-:W-:-:S02]  /*1510*/  HADD2.F32 R27, -RZ, R30.H1_H1 ;  /* 0x3000001eff1b7230 */ /* 0x000fc40000004100 */
[----:B------:R-:W-:Y:S01]  /*1520*/  FFMA.FTZ R37, R68, R26, R37 ;  /* 0x0000001a44257223 */ /* 0x000fe20000010025 */
[----:B------:R-:W-:Y:S02]  /*1530*/  HADD2.F32 R26, -RZ, R30.H0_H0 ;  /* 0x2000001eff1a7230 */ /* 0x000fe40000004100 */
[----:B------:R-:W-:Y:S01]  /*1540*/  FFMA.FTZ R30, R9, R8, R51 ;  /* 0x00000008091e7223 */ /* 0x000fe20000010033 */
[----:B------:R-:W-:-:S03]  /*1550*/  HADD2.F32 R67, -RZ, R28.H0_H0 ;  /* 0x2000001cff437230 */ /* 0x000fc60000004100 */
[C---:B------:R-:W-:Y:S01]  /*1560*/  FFMA.FTZ R30, R3.reuse, R10, R30 ;  /* 0x0000000a031e7223 */ /* 0x040fe2000001001e */
[----:B------:R-:W-:Y:S02]  /*1570*/  HADD2.F32 R66, -RZ, R28.H1_H1 ;  /* 0x3000001cff427230 */ /* 0x000fe40000004100 */
[----:B------:R-:W-:Y:S01]  /*1580*/  FADD.FTZ R67, -R36, R67 ;  /* 0x0000004324437221 */ /* 0x000fe20000010100 */
[----:B------:R-:W-:Y:S01]  /*1590*/  FFMA.FTZ R30, R4, R11, R30 ;  /* 0x0000000b041e7223 */ /* 0x000fe2000001001e */
[----:B------:R-:W-:Y:S02]  /*15a0*/  FMUL.FTZ R28, R3, R26 ;  /* 0x0000001a031c7220 */ /* 0x000fe40000410000 */
[----:B------:R-:W-:Y:S01]  /*15b0*/  FMUL.FTZ R67, R2, R67 ;  /* 0x0000004302437220 */ /* 0x000fe20000410000 */
[----:B------:R-:W-:Y:S01]  /*15c0*/  FADD.FTZ R66, -R36, R66 ;  /* 0x0000004224427221 */ /* 0x000fe20000010100 */
[----:B------:R-:W-:Y:S02]  /*15d0*/  FFMA.FTZ R30, R6, R12, R30 ;  /* 0x0000000c061e7223 */ /* 0x000fe4000001001e */
[----:B------:R-:W-:Y:S01]  /*15e0*/  FFMA.FTZ R37, R67, R28, R37 ;  /* 0x0000001c43257223 */ /* 0x000fe20000010025 */
[----:B------:R-:W-:Y:S01]  /*15f0*/  FMUL.FTZ R28, R4, R27 ;  /* 0x0000001b041c7220 */ /* 0x000fe20000410000 */
[----:B------:R-:W-:Y:S01]  /*1600*/  FMUL.FTZ R66, R2, R66 ;  /* 0x0000004202427220 */ /* 0x000fe20000410000 */
[----:B------:R-:W-:Y:S01]  /*1610*/  FFMA.FTZ R30, R8, R13, R30 ;  /* 0x0000000d081e7223 */ /* 0x000fe2000001001e */
[----:B------:R-:W-:-:S02]  /*1620*/  HADD2.F32 R65, -RZ, R29.H0_H0 ;  /* 0x2000001dff417230 */ /* 0x000fc40000004100 */
[----:B------:R-:W-:Y:S01]  /*1630*/  FFMA.FTZ R37, R66, R28, R37 ;  /* 0x0000001c42257223 */ /* 0x000fe20000010025 */
[----:B------:R-:W-:Y:S01]  /*1640*/  FFMA.FTZ R30, R3, R14, R30 ;  /* 0x0000000e031e7223 */ /* 0x000fe2000001001e */
[----:B------:R-:W-:Y:S02]  /*1650*/  HADD2.F32 R28, -RZ, R31.H0_H0 ;  /* 0x2000001fff1c7230 */ /* 0x000fe40000004100 */
[----:B------:R-:W-:Y:S01]  /*1660*/  FADD.FTZ R65, -R36, R65 ;  /* 0x0000004124417221 */ /* 0x000fe20000010100 */
[----:B------:R-:W-:Y:S02]  /*1670*/  HADD2.F32 R64, -RZ, R29.H1_H1 ;  /* 0x3000001dff407230 */ /* 0x000fe40000004100 */
[----:B------:R-:W-:Y:S01]  /*1680*/  FFMA.FTZ R51, R4, R15, R30 ;  /* 0x0000000f04337223 */ /* 0x000fe2000001001e */
[----:B------:R-:W-:Y:S02]  /*1690*/  HADD2.F32 R29, -RZ, R31.H1_H1 ;  /* 0x3000001fff1d7230 */ /* 0x000fe40000004100 */
        /* <DEDUP_REMOVED lines=10> */
[----:B------:R-:W-:Y:S02]  /*1740*/  HADD2.F32 R30, -RZ, R32.H0_H0 ;  /* 0x20000020ff1e7230 */ /* 0x000fe40000004100 */
[----:B------:R-:W-:Y:S01]  /*1750*/  FFMA.FTZ R32, R3, R18, R51 ;  /* 0x0000001203207223 */ /* 0x000fe20000010033 */
[----:B------:R-:W-:-:S03]  /*1760*/  HADD2.F32 R63, -RZ, R48.H0_H0 ;  /* 0x20000030ff3f7230 */ /* 0x000fc60000004100 */
[----:B------:R-:W-:Y:S01]  /*1770*/  FFMA.FTZ R32, R4, R19, R32 ;  /* 0x0000001304207223 */ /* 0x000fe20000010020 */
[----:B------:R-:W-:Y:S02]  /*1780*/  HADD2.F32 R62, -RZ, R48.H1_H1 ;  /* 0x30000030ff3e7230 */ /* 0x000fe40000004100 */
[----:B------:R-:W-:Y:S01]  /*1790*/  FADD.FTZ R63, -R36, R63 ;  /* 0x0000003f243f7221 */ /* 0x000fe20000010100 */
[----:B------:R-:W-:Y:S01]  /*17a0*/  FFMA.FTZ R32, R6, R20, R32 ;  /* 0x0000001406207223 */ /* 0x000fe20000010020 */
[----:B------:R-:W-:Y:S02]  /*17b0*/  FMUL.FTZ R48, R3, R30 ;  /* 0x0000001e03307220 */ /* 0x000fe40000410000 */
[----:B------:R-:W-:Y:S01]  /*17c0*/  FMUL.FTZ R63, R2, R63 ;  /* 0x0000003f023f7220 */ /* 0x000fe20000410000 */
[----:B------:R-:W-:Y:S01]  /*17d0*/  FFMA.FTZ R32, R8, R21, R32 ;  /* 0x0000001508207223 */ /* 0x000fe20000010020 */
[--C-:B------:R-:W-:Y:S02]  /*17e0*/  HADD2.F32 R61, -RZ, R49.reuse.H0_H0 ;  /* 0x20000031ff3d7230 */ /* 0x100fe40000004100 */
[----:B------:R-:W-:Y:S01]  /*17f0*/  FADD.FTZ R62, -R36, R62 ;  /* 0x0000003e243e7221 */ /* 0x000fe20000010100 */
[----:B------:R-:W-:-:S02]  /*1800*/  HADD2.F32 R60, -RZ, R49.H1_H1 ;  /* 0x30000031ff3c7230 */ /* 0x000fc40000004100 */
[----:B------:R-:W-:Y:S01]  /*1810*/  FFMA.FTZ R49, R3, R22, R32 ;  /* 0x0000001603317223 */ /* 0x000fe20000010020 */
        /* <DEDUP_REMOVED lines=10> */
[----:B------:R-:W-:-:S02]  /*18c0*/  HFMA2.MMA R53, -RZ, RZ, 0, 2.384185791015625e-06 ;  /* 0x00000028ff357435 */ /* 0x000fc400000001ff */
[----:B------:R-:W-:Y:S01]  /*18d0*/  FFMA.FTZ R37, R61, R51, R37 ;  /* 0x000000333d257223 */ /* 0x000fe20000010025 */
[----:B------:R-:W-:-:S04]  /*18e0*/  FFMA.FTZ R51, R8, R25, R49 ;  /* 0x0000001908337223 */ /* 0x000fc80000010031 */
[----:B------:R-:W-:Y:S01]  /*18f0*/  FFMA.FTZ R51, R3, R26, R51 ;  /* 0x0000001a03337223 */ /* 0x000fe20000010033 */
[----:B------:R-:W-:Y:S02]  /*1900*/  HADD2.F32 R33, -RZ, R33.H1_H1 ;  /* 0x30000021ff217230 */ /* 0x000fe40000004100 */
[----:B------:R-:W-:Y:S01]  /*1910*/  FADD.FTZ R60, -R36, R60 ;  /* 0x0000003c243c7221 */ /* 0x000fe20000010100 */
[----:B------:R-:W-:Y:S01]  /*1920*/  FFMA.FTZ R51, R4, R27, R51 ;  /* 0x0000001b04337223 */ /* 0x000fe20000010033 */
[----:B------:R-:W-:Y:S02]  /*1930*/  IMAD R48, R54, R53, UR8 ;  /* 0x0000000836307e24 */ /* 0x000fe4000f8e0235 */
[--C-:B------:R-:W-:Y:S02]  /*1940*/  HADD2.F32 R57, -RZ, R35.reuse.H0_H0 ;  /* 0x20000023ff397230 */ /* 0x100fe40000004100 */
[----:B------:R-:W-:Y:S02]  /*1950*/  HADD2.F32 R52, -RZ, R35.H1_H1 ;  /* 0x30000023ff347230 */ /* 0x000fe40000004100 */
[----:B------:R-:W-:Y:S01]  /*1960*/  FFMA.FTZ R35, R6, R28, R51 ;  /* 0x0000001c06237223 */ /* 0x000fe20000010033 */
[----:B------:R-:W-:Y:S01]  /*1970*/  FMUL.FTZ R49, R8, R33 ;  /* 0x0000002108317220 */ /* 0x000fe20000410000 */
[----:B------:R-:W-:Y:S01]  /*1980*/  FMUL.FTZ R60, R2, R60 ;  /* 0x0000003c023c7220 */ /* 0x000fe20000410000 */
[----:B------:R-:W-:Y:S01]  /*1990*/  LEA R48, R50, R48, 0x3 ;  /* 0x0000003032307211 */ /* 0x000fe200078e18ff */
[----:B------:R-:W-:-:S02]  /*19a0*/  FFMA.FTZ R51, R8, R29, R35 ;  /* 0x0000001d08337223 */ /* 0x000fc40000010023 */
[----:B------:R-:W-:Y:S01]  /*19b0*/  FFMA.FTZ R50, R60, R49, R37 ;  /* 0x000000313c327223 */ /* 0x000fe20000010025 */
[--C-:B------:R-:W-:Y:S02]  /*19c0*/  HADD2.F32 R49, -RZ, R34.reuse.H0_H0 ;  /* 0x20000022ff317230 */ /* 0x100fe40000004100 */
[----:B------:R-:W-:Y:S02]  /*19d0*/  HADD2.F32 R37, -RZ, R34.H1_H1 ;  /* 0x30000022ff257230 */ /* 0x000fe40000004100 */
[--C-:B------:R-:W-:Y:S02]  /*19e0*/  HADD2.F32 R34, -RZ, R46.reuse.H0_H0 ;  /* 0x2000002eff227230 */ /* 0x100fe40000004100 */
[----:B------:R-:W-:Y:S02]  /*19f0*/  HADD2.F32 R35, -RZ, R46.H1_H1 ;  /* 0x3000002eff237230 */ /* 0x000fe40000004100 */
[----:B------:R-:W-:Y:S01]  /*1a00*/  FFMA.FTZ R46, R3, R30, R51 ;  /* 0x0000001e032e7223 */ /* 0x000fe20000010033 */
[----:B------:R-:W-:-:S03]  /*1a10*/  FADD.FTZ R49, -R36, R49 ;  /* 0x0000003124317221 */ /* 0x000fc60000010100 */
[----:B------:R-:W-:Y:S01]  /*1a20*/  FFMA.FTZ R46, R4, R31, R46 ;  /* 0x0000001f042e7223 */ /* 0x000fe2000001002e */
[C---:B------:R-:W-:Y:S01]  /*1a30*/  FADD.FTZ R37, -R36.reuse, R37 ;  /* 0x0000002524257221 */ /* 0x040fe20000010100 */
[C---:B------:R-:W-:Y:S01]  /*1a40*/  FADD.FTZ R57, -R36.reuse, R57 ;  /* 0x0000003924397221 */ /* 0x040fe20000010100 */
[----:B------:R-:W-:Y:S01]  /*1a50*/  FADD.FTZ R52, -R36, R52 ;  /* 0x0000003424347221 */ /* 0x000fe20000010100 */
[----:B------:R-:W-:Y:S01]  /*1a60*/  FFMA.FTZ R46, R6, R32, R46 ;  /* 0x00000020062e7223 */ /* 0x000fe2000001002e */
[----:B------:R-:W-:Y:S01]  /*1a70*/  FMUL.FTZ R51, R3, R34 ;  /* 0x0000002203337220 */ /* 0x000fe20000410000 */
[----:B------:R-:W-:Y:S02]  /*1a80*/  FMUL.FTZ R36, R2, R49 ;  /* 0x0000003102247220 */ /* 0x000fe40000410000 */
[----:B------:R-:W-:Y:S01]  /*1a90*/  FFMA.FTZ R46, R8, R33, R46 ;  /* 0x00000021082e7223 */ /* 0x000fe2000001002e */
[----:B------:R-:W-:Y:S01]  /*1aa0*/  FMUL.FTZ R49, R4, R35 ;  /* 0x0000002304317220 */ /* 0x000fe20000410000 */
[----:B------:R-:W-:Y:S01]  /*1ab0*/  FFMA.FTZ R50, R36, R51, R50 ;  /* 0x0000003324327223 */ /* 0x000fe20000010032 */
[----:B------:R-:W-:Y:S01]  /*1ac0*/  FMUL.FTZ R37, R2, R37 ;  /* 0x0000002502257220 */ /* 0x000fe20000410000 */
[----:B------:R-:W-:-:S02]  /*1ad0*/  HADD2.F32 R56, -RZ, R47.H0_H0 ;  /* 0x2000002fff387230 */ /* 0x000fc40000004100 */
[----:B------:R-:W-:Y:S01]  /*1ae0*/  FFMA.FTZ R46, R3, R34, R46 ;  /* 0x00000022032e7223 */ /* 0x000fe2000001002e */
[----:B------:R-:W-:Y:S01]  /*1af0*/  FMUL.FTZ R57, R2, R57 ;  /* 0x0000003902397220 */ /* 0x000fe20000410000 */
[----:B------:R-:W-:Y:S01]  /*1b00*/  FFMA.FTZ R49, R37, R49, R50 ;  /* 0x0000003125317223 */ /* 0x000fe20000010032 */
[----:B------:R-:W-:Y:S02]  /*1b10*/  HADD2.F32 R58, -RZ, R47.H1_H1 ;  /* 0x3000002fff3a7230 */ /* 0x000fe40000004100 */
[----:B------:R-:W-:Y:S01]  /*1b20*/  FMUL.FTZ R50, R6, R56 ;  /* 0x0000003806327220 */ /* 0x000fe20000410000 */
[----:B------:R-:W-:Y:S01]  /*1b30*/  FFMA.FTZ R46, R4, R35, R46 ;  /* 0x00000023042e7223 */ /* 0x000fe2000001002e */
[----:B------:R-:W-:Y:S02]  /*1b40*/  FMUL.FTZ R59, R2, R52 ;  /* 0x00000034023b7220 */ /* 0x000fe40000410000 */
[----:B------:R-:W-:Y:S01]  /*1b50*/  FFMA.FTZ R47, R57, R50, R49 ;  /* 0x00000032392f7223 */ /* 0x000fe20000010031 */
[----:B------:R-:W-:Y:S01]  /*1b60*/  FMUL.FTZ R49, R8, R58 ;  /* 0x0000003a08317220 */ /* 0x000fe20000410000 */
[----:B------:R-:W-:-:S03]  /*1b70*/  FFMA.FTZ R46, R6, R56, R46 ;  /* 0x00000038062e7223 */ /* 0x000fc6000001002e */
[----:B------:R-:W-:Y:S01]  /*1b80*/  FFMA.FTZ R47, R59, R49, R47 ;  /* 0x000000313b2f7223 */ /* 0x000fe2000001002f */
[----:B------:R-:W-:Y:S01]  /*1b90*/  FFMA.FTZ R46, R8, R58, R46 ;  /* 0x0000003a082e7223 */ /* 0x000fe2000001002e */
[----:B------:R-:W-:Y:S01]  /*1ba0*/  UIADD3 UR10, UP0, UR9, 0x2, URZ ;  /* 0x00000002090a7890 */ /* 0x000fe2000ff1e03f */
[----:B------:R-:W-:Y:S01]  /*1bb0*/  FFMA.FTZ R44, R87, R0, R44 ;  /* 0x00000000572c7223 */ /* 0x000fe2000001002c */
[----:B------:R-:W-:Y:S02]  /*1bc0*/  FFMA.FTZ R42, R86, R5, R42 ;  /* 0x00000005562a7223 */ /* 0x000fe4000001002a */
[----:B------:R0:W-:Y:S01]  /*1bd0*/  STS.64 [R48], R46 ;  /* 0x0000002e30007388 */ /* 0x0001e20000000a00 */
[----:B------:R-:W-:Y:S01]  /*1be0*/  FADD.FTZ R43, R5, R43 ;  /* 0x0000002b052b7221 */ /* 0x000fe20000010000 */
[----:B------:R-:W-:Y:S01]  /*1bf0*/  FADD.FTZ R41, R7, R41 ;  /* 0x0000002907297221 */ /* 0x000fe20000010000 */
[----:B------:R-:W-:Y:S01]  /*1c00*/  FADD.FTZ R39, R9, R39 ;  /* 0x0000002709277221 */ /* 0x000fe20000010000 */
[----:B------:R-:W-:Y:S01]  /*1c10*/  UIADD3.X UR11, URZ, UR5, URZ, UP0, !UPT ;  /* 0x000000053f0b7290 */ /* 0x000fe200087fe43f */
[----:B------:R-:W-:Y:S01]  /*1c20*/  FADD.FTZ R43, R43, R11 ;  /* 0x0000000b2b2b7221 */ /* 0x000fe20000010000 */
[----:B------:R-:W-:Y:S01]  /*1c30*/  UISETP.GE.U32.AND UP0, UPT, UR10, UR16, UPT ;  /* 0x000000100a00728c */ /* 0x000fe2000bf06070 */
[----:B------:R-:W-:Y:S01]  /*1c40*/  FADD.FTZ R41, R41, R12 ;  /* 0x0000000c29297221 */ /* 0x000fe20000010000 */
[----:B0-----:R-:W-:Y:S01]  /*1c50*/  FADD.FTZ R46, R0, R45 ;  /* 0x0000002d002e7221 */ /* 0x001fe20000010000 */
[----:B------:R-:W-:Y:S01]  /*1c60*/  FFMA.FTZ R45, R85, R7, R40 ;  /* 0x00000007552d7223 */ /* 0x000fe20000010028 */
[----:B------:R-:W-:Y:S01]  /*1c70*/  FFMA.FTZ R47, R84, R9, R38 ;  /* 0x00000009542f7223 */ /* 0x000fe20000010026 */
[----:B------:R-:W-:Y:S01]  /*1c80*/  FFMA.FTZ R38, R83, R10, R44 ;  /* 0x0000000a53267223 */ /* 0x000fe2000001002c */
[----:B------:R-:W-:Y:S01]  /*1c90*/  FFMA.FTZ R40, R82, R11, R42 ;  /* 0x0000000b52287223 */ /* 0x000fe2000001002a */
        /* <DEDUP_REMOVED lines=49> */
[----:B------:R-:W-:Y:S01]  /*1fb0*/  ISETP.GT.U32.AND P1, PT, R55, 0x3f, PT ;  /* 0x0000003f3700780c */ /* 0x000fe20003f24070 */
[----:B------:R-:W-:Y:S01]  /*1fc0*/  FADD.FTZ R45, R45, R34 ;  /* 0x000000222d2d7221 */ /* 0x000fe20000010000 */
[----:B------:R-:W-:Y:S01]  /*1fd0*/  FADD.FTZ R43, R43, R35 ;  /* 0x000000232b2b7221 */ /* 0x000fe20000010000 */
[----:B------:R-:W-:Y:S01]  /*1fe0*/  FADD.FTZ R41, R41, R56 ;  /* 0x0000003829297221 */ /* 0x000fe20000010000 */
[----:B------:R-:W-:Y:S01]  /*1ff0*/  FADD.FTZ R39, R39, R58 ;  /* 0x0000003a27277221 */ /* 0x000fe20000010000 */
[----:B------:R-:W-:Y:S01]  /*2000*/  FFMA.FTZ R40, R57, R56, R46 ;  /* 0x0000003839287223 */ /* 0x000fe2000001002e */
[----:B------:R-:W-:Y:S01]  /*2010*/  FFMA.FTZ R38, R59, R58, R47 ;  /* 0x0000003a3b267223 */ /* 0x000fe2000001002f */
[----:B------:R-:W-:Y:S06]  /*2020*/  @!P0 BRA `(.L_x_1009) ;  /* 0x0000000000d48947 */ /* 0x000fec0003800000 */
[----:B------:R-:W2:Y:S04]  /*2030*/  LDL R52, [R1+0x38] ;  /* 0x0000380001347983 */ /* 0x000ea80000100800 */
[----:B------:R-:W3:Y:S04]  /*2040*/  LDL R51, [R1+0x34] ;  /* 0x0000340001337983 */ /* 0x000ee80000100800 */
[----:B------:R-:W4:Y:S04]  /*2050*/  LDL R54, [R1+0x30] ;  /* 0x0000300001367983 */ /* 0x000f280000100800 */
[----:B------:R-:W5:Y:S01]  /*2060*/  LDL R53, [R1+0x2c] ;  /* 0x00002c0001357983 */ /* 0x000f620000100800 */
[----:B------:R-:W0:Y:S01]  /*2070*/  S2UR UR15, SR_CgaCtaId ;  /* 0x00000000000f79c3 */ /* 0x000e220000008800 */
[----:B------:R-:W-:Y:S01]  /*2080*/  UMOV UR5, 0x400 ;  /* 0x0000040000057882 */ /* 0x000fe20000000000 */
[----:B------:R-:W-:Y:S01]  /*2090*/  IMAD.SHL.U32 R48, R55, 0x2, RZ ;  /* 0x0000000237307824 */ /* 0x000fe200078e00ff */
[----:B------:R-:W1:Y:S04]  /*20a0*/  S2R R49, SR_TID.X ;  /* 0x0000000000317919 */ /* 0x000e680000002100 */
        /* <DEDUP_REMOVED lines=19> */
[----:B------:R-:W-:Y:S04]  /*21e0*/  STS.64 [R47], R40 ;  /* 0x000000282f007388 */ /* 0x000fe80000000a00 */
[----:B------:R3:W-:Y:S01]  /*21f0*/  STS.64 [R48], R38 ;  /* 0x0000002630007388 */ /* 0x0007e20000000a00 */
        /* <DEDUP_REMOVED lines=12> */
[----:B-----5:R-:W-:Y:S01]  /*22c0*/  LEA R46, R53, R50, 0x3 ;  /* 0x00000032352e7211 */ /* 0x020fe200078e18ff */
        /* <DEDUP_REMOVED lines=11> */
.L_x_1009:
[----:B------:R-:W-:Y:S01]  /*2380*/  BSSY B0, `(.L_x_1010) ;  /* 0x000003b000007945 */ /* 0x000fe20003800000 */
[----:B0-----:R-:W-:-:S03]  /*2390*/  CS2R R46, SRZ ;  /* 0x00000000002e7805 */ /* 0x001fc6000001ff00 */
[----:B------:R-:W-:Y:S05]  /*23a0*/  @P1 BRA `(.L_x_1011) ;  /* 0x0000000000e01947 */ /* 0x000fea0003800000 */
[----:B------:R-:W-:Y:S01]  /*23b0*/  USHF.L.U32 UR5, UR9, 0x4, URZ ;  /* 0x0000000409057899 */ /* 0x000fe2000800063f */
[----:B------:R-:W-:Y:S01]  /*23c0*/  MOV R46, 0x14 ;  /* 0x00000014002e7802 */ /* 0x000fe20000000f00 */
[----:B------:R-:W-:Y:S01]  /*23d0*/  HFMA2.MMA R47, -RZ, RZ, 0, 2.384185791015625e-06 ;  /* 0x00000028ff2f7435 */ /* 0x000fe200000001ff */
[----:B------:R-:W-:Y:S01]  /*23e0*/  SHF.L.U32 R51, R55, 0x3, RZ ;  /* 0x0000000337337819 */ /* 0x000fe200000006ff */
[----:B------:R-:W-:-:S03]  /*23f0*/  ULOP3.LUT UR5, UR5, 0x10, URZ, 0xc0, !UPT ;  /* 0x0000001005057892 */ /* 0x000fc6000f8ec03f */
        /* <DEDUP_REMOVED lines=20> */
[----:B------:R-:W-:Y:S02]  /*2540*/  VIADD R46, R50, 0x8 ;  /* 0x00000008322e7836 */ /* 0x000fe40000000000 */
        /* <DEDUP_REMOVED lines=30> */
.L_x_1011:
[----:B------:R-:W-:Y:S05]  /*2730*/  BSYNC B0 ;  /* 0x0000000000007941 */ /* 0x000fea0003800000 */
.L_x_1010:
[----:B------:R-:W0:Y:S01]  /*2740*/  SHFL.BFLY PT, R49, R46, 0x2, 0x1f ;  /* 0x0c401f002e317f89 */ /* 0x000e2200000e0000 */
[----:B------:R-:W-:Y:S01]  /*2750*/  LOP3.LUT P1, RZ, R55, 0xffffffc3, RZ, 0xc0, !PT ;  /* 0xffffffc337ff7812 */ /* 0x000fe2000782c0ff */
[----:B------:R-:W-:Y:S02]  /*2760*/  BSSY B0, `(.L_x_1012) ;  /* 0x0000015000007945 */ /* 0x000fe40003800000 */
[----:B------:R-:W1:Y:S01]  /*2770*/  SHFL.BFLY PT, R48, R47, 0x2, 0x1f ;  /* 0x0c401f002f307f89 */ /* 0x000e6200000e0000 */
        /* <DEDUP_REMOVED lines=19> */
.L_x_1013:
[----:B------:R-:W-:Y:S05]  /*28b0*/  BSYNC B0 ;  /* 0x0000000000007941 */ /* 0x000fea0003800000 */
.L_x_1012:
[----:B------:R-:W-:-:S04]  /*28c0*/  UISETP.GE.U32.AND UP0, UPT, UR10, UR16, UPT ;  /* 0x000000100a00728c */ /* 0x000fc8000bf06070 */
[----:B------:R-:W-:-:S06]  /*28d0*/  UISETP.GE.AND.EX UP0, UPT, UR11, UR7, UPT, UP0 ;  /* 0x000000070b00728c */ /* 0x000fcc000bf06300 */
[----:B------:R-:W-:-:S13]  /*28e0*/  PLOP3.LUT P1, PT, PT, PT, UP0, 0x80, 0x0 ;  /* 0x000000000000781c */ /* 0x000fda0003f2f008 */
[----:B------:R-:W-:Y:S05]  /*28f0*/  @P1 BRA `(.L_x_1014) ;  /* 0x0000000000581947 */ /* 0x000fea0003800000 */
[----:B------:R-:W-:Y:S01]  /*2900*/  BAR.SYNC.DEFER_BLOCKING 0x0 ;  /* 0x0000000000007b1d */ /* 0x000fe20000010000 */
[----:B------:R-:W-:-:S13]  /*2910*/  ISETP.NE.AND P1, PT, R55, RZ, PT ;  /* 0x000000ff3700720c */ /* 0x000fda0003f25270 */
[----:B------:R-:W-:Y:S05]  /*2920*/  @P1 BRA `(.L_x_1015) ;  /* 0x0000000000401947 */ /* 0x000fea0003800000 */
[----:B0-----:R-:W0:Y:S01]  /*2930*/  LDC.64 R48, c[0x0][0x268] ;  /* 0x00009a00ff307b82 */ /* 0x001e220000000a00 */
        /* <DEDUP_REMOVED lines=9> */
.L_x_1016:
[----:B------:R-:W2:Y:S04]  /*29d0*/  LD.E.STRONG.GPU R49, desc[UR12][R46.64] ;  /* 0x0000000c2e317980 */ /* 0x000ea8000c10f900 */
[----:B--2---:R-:W-:Y:S01]  /*29e0*/  CCTL.IVALL ;  /* 0x00000000ff00798f */ /* 0x004fe20002000000 */
[----:B------:R-:W-:Y:S05]  /*29f0*/  YIELD ;  /* 0x0000000000007946 */ /* 0x000fea0003800000 */
[----:B-----5:R-:W-:-:S04]  /*2a00*/  LOP3.LUT R49, R49, R48, RZ, 0x3c, !PT ;  /* 0x0000003031317212 */ /* 0x020fc800078e3cff */
[----:B------:R-:W-:-:S13]  /*2a10*/  ISETP.GT.AND P1, PT, R49, -0x1, PT ;  /* 0xffffffff3100780c */ /* 0x000fda0003f24270 */
[----:B------:R-:W-:Y:S05]  /*2a20*/  @P1 BRA `(.L_x_1016) ;  /* 0xfffffffc00e81947 */ /* 0x000fea000383ffff */
.L_x_1015:
[----:B------:R-:W-:Y:S05]  /*2a30*/  WARPSYNC.ALL ;  /* 0x0000000000007948 */ /* 0x000fea0003800000 */
[----:B------:R-:W-:Y:S06]  /*2a40*/  BAR.SYNC.DEFER_BLOCKING 0x0 ;  /* 0x0000000000007b1d */ /* 0x000fec0000010000 */
[----:B------:R-:W-:Y:S05]  /*2a50*/  BRA `(.L_x_1017) ;  /* 0x0000000000687947 */ /* 0x000fea0003800000 */
.L_x_1014:
        /* <DEDUP_REMOVED lines=18> */
.L_x_1019:
[----:B------:R-:W2:Y:S04]  /*2b80*/  LD.E.STRONG.GPU R49, desc[UR12][R46.64] ;  /* 0x0000000c2e317980 */ /* 0x000ea8000c10f900 */
[----:B--2---:R-:W-:Y:S01]  /*2b90*/  CCTL.IVALL ;  /* 0x00000000ff00798f */ /* 0x004fe20002000000 */
[----:B------:R-:W-:Y:S05]  /*2ba0*/  YIELD ;  /* 0x0000000000007946 */ /* 0x000fea0003800000 */
[----:B-----5:R-:W-:-:S04]  /*2bb0*/  LOP3.LUT R49, R49, R48, RZ, 0x3c, !PT ;  /* 0x0000003031317212 */ /* 0x020fc800078e3cff */
[----:B------:R-:W-:-:S13]  /*2bc0*/  ISETP.GT.AND P1, PT, R49, -0x1, PT ;  /* 0xffffffff3100780c */ /* 0x000fda0003f24270 */
[----:B------:R-:W-:Y:S05]  /*2bd0*/  @P1 BRA `(.L_x_1019) ;  /* 0xfffffffc00e81947 */ /* 0x000fea000383ffff */
.L_x_1018:
[----:B------:R-:W-:Y:S05]  /*2be0*/  WARPSYNC.ALL ;  /* 0x0000000000007948 */ /* 0x000fea0003800000 */
[----:B------:R-:W-:Y:S06]  /*2bf0*/  BAR.SYNC.DEFER_BLOCKING 0x0 ;  /* 0x0000000000007b1d */ /* 0x000fec0000010000 */
.L_x_1017:
[----:B0-----:R-:W0:Y:S01]  /*2c00*/  S2R R48, SR_TID.X ;  /* 0x0000000000307919 */ /* 0x001e220000002100 */
[----:B------:R-:W-:Y:S01]  /*2c10*/  BSSY B0, `(.L_x_1020) ;  /* 0x000003a000007945 */ /* 0x000fe20003800000 */
[----:B------:R-:W-:Y:S01]  /*2c20*/  HFMA2.MMA R52, -RZ, RZ, 0, 0 ;  /* 0x00000000ff347435 */ /* 0x000fe200000001ff */
[----:B------:R-:W-:Y:S01]  /*2c30*/  IMAD.MOV.U32 R51, RZ, RZ, RZ ;  /* 0x000000ffff337224 */ /* 0x000fe200078e00ff */
[----:B0-----:R-:W-:-:S13]  /*2c40*/  ISETP.GT.U32.AND P1, PT, R48, 0xff, PT ;  /* 0x000000ff3000780c */ /* 0x001fda0003f24070 */
        /* <DEDUP_REMOVED lines=8> */
[----:B0-----:R-:W0:Y:S03]  /*2cd0*/  LDC.64 R2, c[0x0][0x260] ;  /* 0x00009800ff027b82 */ /* 0x001e260000000a00 */
[----:B------:R-:W-:-:S02]  /*2ce0*/  LEA R46, R46, R47, 0xb ;  /* 0x0000002f2e2e7211 */ /* 0x000fc400078e58ff */
        /* <DEDUP_REMOVED lines=14> */
[----:B--2---:R-:W-:Y:S01]  /*2dd0*/  FADD.FTZ R48, RZ, R48 ;  /* 0x00000030ff307221 */ /* 0x004fe20000010000 */
[----:B------:R-:W-:-:S03]  /*2de0*/  FADD.FTZ R49, RZ, R49 ;  /* 0x00000031ff317221 */ /* 0x000fc60000010000 */
[----:B---3--:R-:W-:Y:S01]  /*2df0*/  FADD.FTZ R50, R50, R48 ;  /* 0x0000003032327221 */ /* 0x008fe20000010000 */
[----:B------:R-:W-:Y:S01]  /*2e00*/  IADD3 R48, R54, 0x80, RZ ;  /* 0x0000008036307810 */ /* 0x000fe20007ffe0ff */
[----:B------:R-:W-:Y:S02]  /*2e10*/  FADD.FTZ R51, R51, R49 ;  /* 0x0000003133337221 */ /* 0x000fe40000010000 */
[----:B----4-:R-:W-:Y:S01]  /*2e20*/  FADD.FTZ R52, R52, R50 ;  /* 0x0000003234347221 */ /* 0x010fe20000010000 */
[----:B------:R-:W-:Y:S01]  /*2e30*/  IADD3 R50, R54, 0xa0, RZ ;  /* 0x000000a036327810 */ /* 0x000fe20007ffe0ff */
[----:B------:R-:W-:-:S04]  /*2e40*/  IMAD.WIDE.U32 R48, R48, 0x4, R2 ;  /* 0x0000000430307825 */ /* 0x000fc800078e0002 */
[----:B-1----:R-:W-:Y:S01]  /*2e50*/  FADD.FTZ R0, R53, R51 ;  /* 0x0000003335007221 */ /* 0x002fe20000010000 */
[----:B------:R-:W-:Y:S01]  /*2e60*/  FADD.FTZ R46, R46, R52 ;  /* 0x000000342e2e7221 */ /* 0x000fe20000010000 */
[----:B------:R-:W-:Y:S01]  /*2e70*/  IADD3 R52, R54, 0xc0, RZ ;  /* 0x000000c036347810 */ /* 0x000fe20007ffe0ff */
[--C-:B------:R-:W-:Y:S01]  /*2e80*/  IMAD.WIDE.U32 R50, R50, 0x4, R2.reuse ;  /* 0x0000000432327825 */ /* 0x100fe200078e0002 */
[----:B------:R-:W-:Y:S01]  /*2e90*/  IADD3 R54, R54, 0xe0, RZ ;  /* 0x000000e036367810 */ /* 0x000fe20007ffe0ff */
[----:B------:R-:W2:Y:S02]  /*2ea0*/  LDG.E.64 R48, desc[UR12][R48.64] ;  /* 0x0000000c30307981 */ /* 0x000ea4000c1e1b00 */
[--C-:B------:R-:W-:Y:S02]  /*2eb0*/  IMAD.WIDE.U32 R52, R52, 0x4, R2.reuse ;  /* 0x0000000434347825 */ /* 0x100fe400078e0002 */
[----:B------:R-:W3:Y:S02]  /*2ec0*/  LDG.E.64 R50, desc[UR12][R50.64] ;  /* 0x0000000c32327981 */ /* 0x000ee4000c1e1b00 */
[----:B------:R-:W-:-:S02]  /*2ed0*/  IMAD.WIDE.U32 R54, R54, 0x4, R2 ;  /* 0x0000000436367825 */ /* 0x000fc400078e0002 */
[----:B------:R-:W4:Y:S02]  /*2ee0*/  LDG.E.64 R52, desc[UR12][R52.64] ;  /* 0x0000000c34347981 */ /* 0x000f24000c1e1b00 */
[----:B------:R-:W-:Y:S02]  /*2ef0*/  FADD.FTZ R47, R47, R0 ;  /* 0x000000002f2f7221 */ /* 0x000fe40000010000 */
[----:B------:R-:W4:Y:S04]  /*2f00*/  LDG.E.64 R54, desc[UR12][R54.64] ;  /* 0x0000000c36367981 */ /* 0x000f28000c1e1b00 */
[----:B------:R0:W5:Y:S04]  /*2f10*/  LDL.LU.64 R2, [R1+0x40] ;  /* 0x0000400001027983 */ /* 0x0001680000300a00 */
[----:B------:R0:W5:Y:S01]  /*2f20*/  LDL.LU R0, [R1+0x3c] ;  /* 0x00003c0001007983 */ /* 0x0001620000300800 */
[----:B--2---:R-:W-:Y:S01]  /*2f30*/  FADD.FTZ R48, R48, R46 ;  /* 0x0000002e30307221 */ /* 0x004fe20000010000 */
[----:B------:R-:W-:-:S03]  /*2f40*/  FADD.FTZ R49, R49, R47 ;  /* 0x0000002f31317221 */ /* 0x000fc60000010000 */
[----:B---3--:R-:W-:Y:S01]  /*2f50*/  FADD.FTZ R50, R50, R48 ;  /* 0x0000003032327221 */ /* 0x008fe20000010000 */
[----:B------:R-:W-:-:S03]  /*2f60*/  FADD.FTZ R51, R51, R49 ;  /* 0x0000003133337221 */ /* 0x000fc60000010000 */
[----:B----4-:R-:W-:Y:S01]  /*2f70*/  FADD.FTZ R52, R52, R50 ;  /* 0x0000003234347221 */ /* 0x010fe20000010000 */
[----:B------:R-:W-:-:S03]  /*2f80*/  FADD.FTZ R51, R53, R51 ;  /* 0x0000003335337221 */ /* 0x000fc60000010000 */
[----:B------:R-:W-:Y:S01]  /*2f90*/  FADD.FTZ R52, R54, R52 ;  /* 0x0000003436347221 */ /* 0x000fe20000010000 */
[----:B0-----:R-:W-:-:S07]  /*2fa0*/  FADD.FTZ R51, R55, R51 ;  /* 0x0000003337337221 */ /* 0x001fce0000010000 */
.L_x_1021:
[----:B------:R-:W-:Y:S05]  /*2fb0*/  BSYNC B0 ;  /* 0x0000000000007941 */ /* 0x000fea0003800000 */
.L_x_1020:
        /* <DEDUP_REMOVED lines=29> */
.L_x_1023:
[----:B------:R-:W-:Y:S05]  /*3190*/  BSYNC B0 ;  /* 0x0000000000007941 */ /* 0x000fea0003800000 */
.L_x_1022:
[----:B0-----:R-:W2:Y:S01]  /*31a0*/  LDL.LU R46, [R1+0x28] ;  /* 0x00002800012e7983 */ /* 0x001ea20000300800 */
[----:B------:R-:W0:Y:S01]  /*31b0*/  S2UR UR14, SR_CgaCtaId ;  /* 0x00000000000e79c3 */ /* 0x000e220000008800 */
[----:B------:R-:W-:Y:S02]  /*31c0*/  USHF.L.U32 UR5, UR9, 0x4, URZ ;  /* 0x0000000409057899 */ /* 0x000fe4000800063f */
[----:B------:R-:W3:Y:S01]  /*31d0*/  LDL.LU R49, [R1+0x20] ;  /* 0x0000200001317983 */ /* 0x000ee20000300800 */
[----:B------:R-:W-:Y:S01]  /*31e0*/  UMOV UR9, 0x400 ;  /* 0x0000040000097882 */ /* 0x000fe20000000000 */
[----:B------:R-:W-:Y:S02]  /*31f0*/  ULOP3.LUT UR5, UR5, 0x10, URZ, 0xc0, !UPT ;  /* 0x0000001005057892 */ /* 0x000fe4000f8ec03f */
[----:B------:R-:W4:Y:S01]  /*3200*/  LDL.LU R48, [R1+0x24] ;  /* 0x0000240001307983 */ /* 0x000f220000300800 */
[----:B------:R-:W-:-:S03]  /*3210*/  UIADD3 UR9, UR9, 0x3480, URZ ;  /* 0x0000348009097890 */ /* 0x000fc6000fffe03f */
[----:B------:R-:W4:Y:S01]  /*3220*/  LDL.LU R50, [R1+0x18] ;  /* 0x0000180001327983 */ /* 0x000f220000300800 */
[----:B0-----:R-:W-:-:S03]  /*3230*/  ULEA UR9, UR14, UR9, 0x18 ;  /* 0x000000090e097291 */ /* 0x001fc6000f8ec03f */
[----:B------:R-:W-:Y:S01]  /*3240*/  ULDC.64 UR14, c[0x0][0x210] ;  /* 0x00008400000e7ab9 */ /* 0x000fe20000000a00 */
[----:B------:R-:W-:Y:S01]  /*3250*/  BAR.SYNC.DEFER_BLOCKING 0x0 ;  /* 0x0000000000007b1d */ /* 0x000fe20000010000 */
[----:B--2---:R-:W-:-:S04]  /*3260*/  IADD3 R46, R46, -UR5, RZ ;  /* 0x800000052e2e7c10 */ /* 0x004fc8000fffe0ff */
[----:B------:R-:W-:-:S06]  /*3270*/  LEA R46, R46, UR9, 0x3 ;  /* 0x000000092e2e7c11 */ /* 0x000fcc000f8e18ff */
[----:B------:R-:W0:Y:S02]  /*3280*/  LDS.64 R46, [R46] ;  /* 0x000000002e2e7984 */ /* 0x000e240000000a00 */
[--C-:B0----5:R-:W-:Y:S01]  /*3290*/  FFMA.FTZ R0, R0, R3, -R46.reuse ;  /* 0x0000000300007223 */ /* 0x121fe2000001082e */
[--C-:B------:R-:W-:Y:S01]  /*32a0*/  FFMA.FTZ R5, R5, R4, -R46.reuse ;  /* 0x0000000405057223 */ /* 0x100fe2000001082e */
[C-C-:B------:R-:W-:Y:S01]  /*32b0*/  FFMA.FTZ R11, R4.reuse, R11, -R46.reuse ;  /* 0x0000000b040b7223 */ /* 0x140fe2000001082e */
[----:B------:R-:W-:Y:S01]  /*32c0*/  FFMA.FTZ R15, R4, R15, -R46 ;  /* 0x0000000f040f7223 */ /* 0x000fe2000001082e */
[-C--:B------:R-:W-:Y:S01]  /*32d0*/  FFMA.FTZ R0, R87, -R47.reuse, R0 ;  /* 0x8000002f57007223 */ /* 0x080fe20000010000 */
[----:B------:R-:W-:Y:S01]  /*32e0*/  FFMA.FTZ R5, R86, -R47, R5 ;  /* 0x8000002f56057223 */ /* 0x000fe20000010005 */
[C-C-:B------:R-:W-:Y:S01]  /*32f0*/  FFMA.FTZ R19, R4.reuse, R19, -R46.reuse ;  /* 0x0000001304137223 */ /* 0x140fe2000001082e */
[C-C-:B------:R-:W-:Y:S01]  /*3300*/  FFMA.FTZ R23, R4.reuse, R23, -R46.reuse ;  /* 0x0000001704177223 */ /* 0x140fe2000001082e */
[C-C-:B------:R-:W-:Y:S01]  /*3310*/  FFMA.FTZ R27, R4.reuse, R27, -R46.reuse ;  /* 0x0000001b041b7223 */ /* 0x140fe2000001082e */
[C-C-:B------:R-:W-:Y:S01]  /*3320*/  FFMA.FTZ R31, R4.reuse, R31, -R46.reuse ;  /* 0x0000001f041f7223 */ /* 0x140fe2000001082e */
[----:B------:R-:W-:Y:S01]  /*3330*/  FFMA.FTZ R4, R4, R35, -R46 ;  /* 0x0000002304047223 */ /* 0x000fe2000001082e */
[C---:B------:R-:W-:Y:S01]  /*3340*/  FMUL.FTZ R0, R2.reuse, R0 ;  /* 0x0000000002007220 */ /* 0x040fe20000410000 */
[----:B------:R-:W-:-:S02]  /*3350*/  FMUL.FTZ R5, R2, R5 ;  /* 0x0000000502057220 */ /* 0x000fc40000410000 */
[-C--:B------:R-:W-:Y:S01]  /*3360*/  FFMA.FTZ R37, R37, -R47.reuse, R4 ;  /* 0x8000002f25257223 */ /* 0x080fe20000010004 */
[----:B---3--:R-:W-:Y:S01]  /*3370*/  IADD3 R4, P1, R49, UR14, RZ ;  /* 0x0000000e31047c10 */ /* 0x008fe2000ff3e0ff */
[--C-:B------:R-:W-:Y:S01]  /*3380*/  FFMA.FTZ R10, R3, R10, -R46.reuse ;  /* 0x0000000a030a7223 */ /* 0x100fe2000001082e */
[----:B------:R-:W-:Y:S01]  /*3390*/  F2FP.F16.F32.PACK_AB R0, R5, R0 ;  /* 0x000000000500723e */ /* 0x000fe200000000ff */
[C-C-:B------:R-:W-:Y:S01]  /*33a0*/  FFMA.FTZ R14, R3.reuse, R14, -R46.reuse ;  /* 0x0000000e030e7223 */ /* 0x140fe2000001082e */
[C-C-:B------:R-:W-:Y:S01]  /*33b0*/  FFMA.FTZ R18, R3.reuse, R18, -R46.reuse ;  /* 0x0000001203127223 */ /* 0x140fe2000001082e */
[C-C-:B------:R-:W-:Y:S01]  /*33c0*/  FFMA.FTZ R22, R3.reuse, R22, -R46.reuse ;  /* 0x0000001603167223 */ /* 0x140fe2000001082e */
[C-C-:B------:R-:W-:Y:S01]  /*33d0*/  FFMA.FTZ R26, R3.reuse, R26, -R46.reuse ;  /* 0x0000001a031a7223 */ /* 0x140fe2000001082e */
[C-C-:B------:R-:W-:Y:S01]  /*33e0*/  FFMA.FTZ R30, R3.reuse, R30, -R46.reuse ;  /* 0x0000001e031e7223 */ /* 0x140fe2000001082e */
[--C-:B------:R-:W-:Y:S01]  /*33f0*/  FFMA.FTZ R3, R3, R34, -R46.reuse ;  /* 0x0000002203037223 */ /* 0x100fe2000001082e */
[----:B----4-:R-:W-:Y:S01]  /*3400*/  IADD3.X R5, R48, UR15, RZ, P1, !PT ;  /* 0x0000000f30057c10 */ /* 0x010fe20008ffe4ff */
[----:B------:R-:W2:Y:S04]  /*3410*/  LDL.LU R49, [R1+0x1c] ;  /* 0x00001c0001317983 */ /* 0x000ea80000300800 */
[----:B------:R-:W3:Y:S01]  /*3420*/  LDL.LU R48, [R1+0x10] ;  /* 0x0000100001307983 */ /* 0x000ee20000300800 */
[----:B------:R-:W-:Y:S01]  /*3430*/  FFMA.FTZ R3, R36, -R47, R3 ;  /* 0x8000002f24037223 */ /* 0x000fe20000010003 */
[--C-:B------:R-:W-:Y:S01]  /*3440*/  FFMA.FTZ R12, R6, R12, -R46.reuse ;  /* 0x0000000c060c7223 */ /* 0x100fe2000001082e */
[--C-:B------:R-:W-:Y:S01]  /*3450*/  FFMA.FTZ R17, R8, R17, -R46.reuse ;  /* 0x0000001108117223 */ /* 0x100fe2000001082e */
[----:B------:R-:W-:Y:S01]  /*3460*/  FFMA.FTZ R19, R74, -R47, R19 ;  /* 0x8000002f4a137223 */ /* 0x000fe20000010013 */
[----:B------:R-:W4:Y:S01]  /*3470*/  LDL.LU R36, [R1+0x14] ;  /* 0x0000140001247983 */ /* 0x000f220000300800 */
[----:B------:R-:W-:-:S03]  /*3480*/  FFMA.FTZ R24, R6, R24, -R46 ;  /* 0x0000001806187223 */ /* 0x000fc6000001082e */
[----:B------:R-:W4:Y:S01]  /*3490*/  LDL.LU R35, [R1+0x8] ;  /* 0x0000080001237983 */ /* 0x000f220000300800 */
[-C--:B------:R-:W-:Y:S01]  /*34a0*/  FFMA.FTZ R81, R81, -R47.reuse, R12 ;  /* 0x8000002f51517223 */ /* 0x080fe2000001000c */
[----:B------:R-:W-:Y:S01]  /*34b0*/  FFMA.FTZ R17, R76, -R47, R17 ;  /* 0x8000002f4c117223 */ /* 0x000fe20000010011 */
[----:B------:R-:W-:Y:S01]  /*34c0*/  FMUL.FTZ R12, R2, R19 ;  /* 0x00000013020c7220 */ /* 0x000fe20000410000 */
[----:B------:R-:W4:Y:S01]  /*34d0*/  LDL.LU R34, [R1+0xc] ;  /* 0x00000c0001227983 */ /* 0x000f220000300800 */
[----:B------:R-:W-:-:S03]  /*34e0*/  FFMA.FTZ R69, R69, -R47, R24 ;  /* 0x8000002f45457223 */ /* 0x000fc60000010018 */
[----:B------:R-:W4:Y:S01]  /*34f0*/  LDL.LU R19, [R1] ;  /* 0x0000000001137983 */ /* 0x000f220000300800 */
[----:B------:R-:W-:-:S03]  /*3500*/  FMUL.FTZ R24, R2, R17 ;  /* 0x0000001102187220 */ /* 0x000fc60000410000 */
[----:B------:R-:W4:Y:S01]  /*3510*/  LDL.LU R17, [R1+0x4] ;  /* 0x0000040001117983 */ /* 0x000f220000300800 */
[--C-:B------:R-:W-:Y:S01]  /*3520*/  FFMA.FTZ R7, R7, R6, -R46.reuse ;  /* 0x0000000607077223 */ /* 0x100fe2000001082e */
[--C-:B------:R-:W-:Y:S01]  /*3530*/  FFMA.FTZ R9, R9, R8, -R46.reuse ;  /* 0x0000000809097223 */ /* 0x100fe2000001082e */
[--C-:B------:R-:W-:Y:S02]  /*3540*/  FFMA.FTZ R13, R8, R13, -R46.reuse ;  /* 0x0000000d080d7223 */ /* 0x100fe4000001082e */
[-C--:B------:R-:W-:Y:S01]  /*3550*/  FFMA.FTZ R7, R85, -R47.reuse, R7 ;  /* 0x8000002f55077223 */ /* 0x080fe20000010007 */
[-C--:B------:R-:W-:Y:S01]  /*3560*/  FFMA.FTZ R9, R84, -R47.reuse, R9 ;  /* 0x8000002f54097223 */ /* 0x080fe20000010009 */
[C-C-:B------:R-:W-:Y:S01]  /*3570*/  FFMA.FTZ R16, R6.reuse, R16, -R46.reuse ;  /* 0x0000001006107223 */ /* 0x140fe2000001082e */
[C-C-:B------:R-:W-:Y:S01]  /*3580*/  FFMA.FTZ R20, R6.reuse, R20, -R46.reuse ;  /* 0x0000001406147223 */ /* 0x140fe2000001082e */
[C-C-:B------:R-:W-:Y:S01]  /*3590*/  FFMA.FTZ R28, R6.reuse, R28, -R46.reuse ;  /* 0x0000001c061c7223 */ /* 0x140fe2000001082e */
[C---:B------:R-:W-:Y:S01]  /*35a0*/  FFMA.FTZ R32, R6.reuse, R32, -R46 ;  /* 0x0000002006207223 */ /* 0x040fe2000001082e */
[----:B------:R-:W-:Y:S01]  /*35b0*/  FFMA.FTZ R83, R83, -R47, R10 ;  /* 0x8000002f53537223 */ /* 0x000fe2000001000a */
[--C-:B------:R-:W-:Y:S01]  /*35c0*/  FFMA.FTZ R6, R6, R56, -R46.reuse ;  /* 0x0000003806067223 */ /* 0x100fe2000001082e */
[C---:B------:R-:W-:Y:S01]  /*35d0*/  FMUL.FTZ R7, R2.reuse, R7 ;  /* 0x0000000702077220 */ /* 0x040fe20000410000 */
[----:B------:R-:W-:Y:S01]  /*35e0*/  FMUL.FTZ R10, R2, R9 ;  /* 0x00000009020a7220 */ /* 0x000fe20000410000 */
[C-C-:B------:R-:W-:Y:S01]  /*35f0*/  FFMA.FTZ R21, R8.reuse, R21, -R46.reuse ;  /* 0x0000001508157223 */ /* 0x140fe2000001082e */
[C-C-:B------:R-:W-:Y:S01]  /*3600*/  FFMA.FTZ R25, R8.reuse, R25, -R46.reuse ;  /* 0x0000001908197223 */ /* 0x140fe2000001082e */
[C-C-:B------:R-:W-:Y:S01]  /*3610*/  FFMA.FTZ R29, R8.reuse, R29, -R46.reuse ;  /* 0x0000001d081d7223 */ /* 0x140fe2000001082e */
[C-C-:B------:R-:W-:Y:S01]  /*3620*/  FFMA.FTZ R33, R8.reuse, R33, -R46.reuse ;  /* 0x0000002108217223 */ /* 0x140fe2000001082e */
[----:B------:R-:W-:Y:S01]  /*3630*/  FFMA.FTZ R8, R8, R58, -R46 ;  /* 0x0000003a08087223 */ /* 0x000fe2000001082e */
        /* <DEDUP_REMOVED lines=19> */
[----:B------:R-:W-:Y:S01]  /*3770*/  FFMA.FTZ R33, R60, -R47, R33 ;  /* 0x8000002f3c217223 */ /* 0x000fe20000010021 */
[----:B------:R-:W-:Y:S01]  /*3780*/  F2FP.F16.F32.PACK_AB R6, R10, R7 ;  /* 0x000000070a06723e */ /* 0x000fe200000000ff */
[----:B------:R-:W-:Y:S01]  /*3790*/  FFMA.FTZ R47, R59, -R47, R8 ;  /* 0x8000002f3b2f7223 */ /* 0x000fe20000010008 */
[C---:B------:R-:W-:Y:S01]  /*37a0*/  FMUL.FTZ R83, R2.reuse, R83 ;  /* 0x0000005302537220 */ /* 0x040fe20000410000 */
[C---:B------:R-:W-:Y:S01]  /*37b0*/  FMUL.FTZ R30, R2.reuse, R11 ;  /* 0x0000000b021e7220 */ /* 0x040fe20000410000 */
[C---:B------:R-:W-:Y:S01]  /*37c0*/  FMUL.FTZ R81, R2.reuse, R81 ;  /* 0x0000005102517220 */ /* 0x040fe20000410000 */
[C---:B------:R-:W-:Y:S01]  /*37d0*/  FMUL.FTZ R32, R2.reuse, R13 ;  /* 0x0000000d02207220 */ /* 0x040fe20000410000 */
[----:B------:R-:W-:Y:S01]  /*37e0*/  FMUL.FTZ R8, R2, R3 ;  /* 0x0000000302087220 */ /* 0x000fe20000410000 */
[----:B------:R-:W-:Y:S01]  /*37f0*/  PRMT R3, R0, 0x7610, R3 ;  /* 0x0000761000037816 */ /* 0x000fe20000000003 */
        /* <DEDUP_REMOVED lines=23> */
[----:B------:R-:W-:-:S02]  /*3970*/  IADD3 R2, P1, R50, UR14, RZ ;  /* 0x0000000e32027c10 */ /* 0x000fc4000ff3e0ff */
[----:B------:R-:W-:Y:S02]  /*3980*/  F2FP.F16.F32.PACK_AB R83, R30, R83 ;  /* 0x000000531e53723e */ /* 0x000fe400000000ff */
[----:B------:R-:W-:Y:S01]  /*3990*/  F2FP.F16.F32.PACK_AB R81, R32, R81 ;  /* 0x000000512051723e */ /* 0x000fe200000000ff */
[----:B------:R-:W-:Y:S01]  /*39a0*/  STG.E.U16 desc[UR12][R4.64], R3 ;  /* 0x0000000304007986 */ /* 0x000fe2000c10150c */
[----:B------:R-:W-:-:S03]  /*39b0*/  PRMT R13, R83, 0x7632, R13 ;  /* 0x00007632530d7816 */ /* 0x000fc6000000000d */
[----:B------:R-:W-:Y:S01]  /*39c0*/  STG.E.U16 desc[UR12][R4.64+0x2], R7 ;  /* 0x0000020704007986 */ /* 0x000fe2000c10150c */
[----:B------:R-:W-:-:S03]  /*39d0*/  F2FP.F16.F32.PACK_AB R16, R16, R79 ;  /* 0x0000004f1010723e */ /* 0x000fc600000000ff */
[----:B------:R-:W-:Y:S01]  /*39e0*/  STG.E.U16 desc[UR12][R4.64+0x4], R6 ;  /* 0x0000040604007986 */ /* 0x000fe2000c10150c */
[----:B------:R-:W-:-:S03]  /*39f0*/  F2FP.F16.F32.PACK_AB R24, R24, R77 ;  /* 0x0000004d1818723e */ /* 0x000fc600000000ff */
[----:B------:R0:W-:Y:S01]  /*3a00*/  STG.E.U16 desc[UR12][R4.64+0x6], R11 ;  /* 0x0000060b04007986 */ /* 0x0001e2000c10150c */
[----:B------:R-:W-:Y:S02]  /*3a10*/  PRMT R15, R16, 0x7632, R15 ;  /* 0x00007632100f7816 */ /* 0x000fe4000000000f */
[----:B------:R-:W-:Y:S02]  /*3a20*/  F2FP.F16.F32.PACK_AB R12, R12, R75 ;  /* 0x0000004b0c0c723e */ /* 0x000fe400000000ff */
[----:B0-----:R-:W-:Y:S02]  /*3a30*/  PRMT R5, R81, 0x7632, R5 ;  /* 0x0000763251057816 */ /* 0x001fe40000000005 */
[----:B------:R-:W-:Y:S02]  /*3a40*/  F2FP.F16.F32.PACK_AB R26, R26, R73 ;  /* 0x000000491a1a723e */ /* 0x000fe400000000ff */
[----:B------:R-:W-:Y:S02]  /*3a50*/  PRMT R11, R12, 0x7632, R11 ;  /* 0x000076320c0b7816 */ /* 0x000fe4000000000b */
[----:B------:R-:W-:-:S02]  /*3a60*/  F2FP.F16.F32.PACK_AB R14, R14, R71 ;  /* 0x000000470e0e723e */ /* 0x000fc400000000ff */
[----:B------:R-:W-:Y:S02]  /*3a70*/  F2FP.F16.F32.PACK_AB R22, R22, R69 ;  /* 0x000000451616723e */ /* 0x000fe400000000ff */
[----:B------:R-:W-:Y:S02]  /*3a80*/  F2FP.F16.F32.PACK_AB R20, R20, R65 ;  /* 0x000000411414723e */ /* 0x000fe400000000ff */
[----:B------:R-:W-:Y:S02]  /*3a90*/  F2FP.F16.F32.PACK_AB R10, R10, R67 ;  /* 0x000000430a0a723e */ /* 0x000fe400000000ff */
[----:B------:R-:W-:Y:S02]  /*3aa0*/  F2FP.F16.F32.PACK_AB R28, R28, R63 ;  /* 0x0000003f1c1c723e */ /* 0x000fe400000000ff */
[----:B------:R-:W-:Y:S02]  /*3ab0*/  F2FP.F16.F32.PACK_AB R18, R18, R61 ;  /* 0x0000003d1212723e */ /* 0x000fe400000000ff */
[----:B------:R-:W-:-:S02]  /*3ac0*/  F2FP.F16.F32.PACK_AB R8, R37, R8 ;  /* 0x000000082508723e */ /* 0x000fc400000000ff */
[----:B------:R-:W-:Y:S02]  /*3ad0*/  F2FP.F16.F32.PACK_AB R0, R0, R9 ;  /* 0x000000090000723e */ /* 0x000fe400000000ff */
[----:B------:R-:W-:Y:S01]  /*3ae0*/  PRMT R46, R10, 0x7632, R46 ;  /* 0x000076320a2e7816 */ /* 0x000fe2000000002e */
[----:B------:R-:W-:Y:S01]  /*3af0*/  ULOP3.LUT UR4, UR4, 0x1, URZ, 0x3c, !UPT ;  /* 0x0000000104047892 */ /* 0x000fe2000f8e3c3f */
[----:B------:R-:W-:Y:S01]  /*3b00*/  UMOV UR5, UR11 ;  /* 0x0000000b00057c82 */ /* 0x000fe20008000000 */
[----:B------:R-:W-:Y:S01]  /*3b10*/  UMOV UR9, UR10 ;  /* 0x0000000a00097c82 */ /* 0x000fe20008000000 */
[----:B--2---:R-:W-:Y:S02]  /*3b20*/  IADD3.X R3, R49, UR15, RZ, P1, !PT ;  /* 0x0000000f31037c10 */ /* 0x004fe40008ffe4ff */
[----:B---3--:R-:W-:-:S03]  /*3b30*/  IADD3 R6, P1, R48, UR14, RZ ;  /* 0x0000000e30067c10 */ /* 0x008fc6000ff3e0ff */
[----:B------:R-:W-:Y:S04]  /*3b40*/  STG.E.U16 desc[UR12][R2.64], R83 ;  /* 0x0000005302007986 */ /* 0x000fe8000c10150c */
[----:B------:R-:W-:Y:S01]  /*3b50*/  STG.E.U16 desc[UR12][R2.64+0x2], R13 ;  /* 0x0000020d02007986 */ /* 0x000fe2000c10150c */
[----:B----4-:R-:W-:-:S03]  /*3b60*/  IADD3.X R7, R36, UR15, RZ, P1, !PT ;  /* 0x0000000f24077c10 */ /* 0x010fc60008ffe4ff */
[----:B------:R-:W-:Y:S01]  /*3b70*/  STG.E.U16 desc[UR12][R2.64+0x4], R81 ;  /* 0x0000045102007986 */ /* 0x000fe2000c10150c */
[----:B------:R-:W-:-:S03]  /*3b80*/  IADD3 R4, P1, R35, UR14, RZ ;  /* 0x0000000e23047c10 */ /* 0x000fc6000ff3e0ff */
[----:B------:R0:W-:Y:S04]  /*3b90*/  STG.E.U16 desc[UR12][R2.64+0x6], R5 ;  /* 0x0000060502007986 */ /* 0x0001e8000c10150c */
[----:B------:R-:W-:Y:S01]  /*3ba0*/  STG.E.U16 desc[UR12][R6.64], R16 ;  /* 0x0000001006007986 */ /* 0x000fe2000c10150c */
[----:B0-----:R-:W-:-:S03]  /*3bb0*/  PRMT R3, R24, 0x7632, R3 ;  /* 0x0000763218037816 */ /* 0x001fc60000000003 */
[----:B------:R-:W-:Y:S01]  /*3bc0*/  STG.E.U16 desc[UR12][R6.64+0x2], R15 ;  /* 0x0000020f06007986 */ /* 0x000fe2000c10150c */
[----:B------:R-:W-:Y:S02]  /*3bd0*/  IADD3.X R5, R34, UR15, RZ, P1, !PT ;  /* 0x0000000f22057c10 */ /* 0x000fe40008ffe4ff */
[----:B------:R-:W-:Y:S01]  /*3be0*/  IADD3 R2, P1, R19, UR14, RZ ;  /* 0x0000000e13027c10 */ /* 0x000fe2000ff3e0ff */
[----:B------:R-:W-:Y:S04]  /*3bf0*/  STG.E.U16 desc[UR12][R6.64+0x4], R24 ;  /* 0x0000041806007986 */ /* 0x000fe8000c10150c */
[----:B------:R0:W-:Y:S04]  /*3c00*/  STG.E.U16 desc[UR12][R6.64+0x6], R3 ;  /* 0x0000060306007986 */ /* 0x0001e8000c10150c */
[----:B------:R-:W-:Y:S01]  /*3c10*/  STG.E.U16 desc[UR12][R4.64], R12 ;  /* 0x0000000c04007986 */ /* 0x000fe2000c10150c */
[----:B0-----:R-:W-:-:S02]  /*3c20*/  PRMT R7, R26, 0x7632, R7 ;  /* 0x000076321a077816 */ /* 0x001fc40000000007 */
[----:B------:R-:W-:Y:S01]  /*3c30*/  IADD3.X R3, R17, UR15, RZ, P1, !PT ;  /* 0x0000000f11037c10 */ /* 0x000fe20008ffe4ff */
[----:B------:R-:W-:Y:S01]  /*3c40*/  STG.E.U16 desc[UR12][R4.64+0x2], R11 ;  /* 0x0000020b04007986 */ /* 0x000fe2000c10150c */
[----:B------:R-:W-:Y:S02]  /*3c50*/  IADD3 R92, P1, R92, UR14, RZ ;  /* 0x0000000e5c5c7c10 */ /* 0x000fe4000ff3e0ff */
[----:B------:R-:W-:Y:S01]  /*3c60*/  PRMT R6, R14, 0x7632, R6 ;  /* 0x000076320e067816 */ /* 0x000fe20000000006 */
[----:B------:R-:W-:Y:S01]  /*3c70*/  STG.E.U16 desc[UR12][R4.64+0x4], R26 ;  /* 0x0000041a04007986 */ /* 0x000fe2000c10150c */
[----:B------:R-:W-:-:S03]  /*3c80*/  IADD3.X R93, R93, UR15, RZ, P1, !PT ;  /* 0x0000000f5d5d7c10 */ /* 0x000fc60008ffe4ff */
[----:B------:R0:W-:Y:S01]  /*3c90*/  STG.E.U16 desc[UR12][R4.64+0x6], R7 ;  /* 0x0000060704007986 */ /* 0x0001e2000c10150c */
[----:B------:R-:W-:-:S03]  /*3ca0*/  IADD3 R90, P1, R90, UR14, RZ ;  /* 0x0000000e5a5a7c10 */ /* 0x000fc6000ff3e0ff */
[----:B------:R-:W-:Y:S01]  /*3cb0*/  STG.E.U16 desc[UR12][R2.64], R14 ;  /* 0x0000000e02007986 */ /* 0x000fe2000c10150c */
[----:B------:R-:W-:Y:S02]  /*3cc0*/  IADD3.X R91, R91, UR15, RZ, P1, !PT ;  /* 0x0000000f5b5b7c10 */ /* 0x000fe40008ffe4ff */
[----:B0-----:R-:W-:Y:S01]  /*3cd0*/  PRMT R5, R22, 0x7632, R5 ;  /* 0x0000763216057816 */ /* 0x001fe20000000005 */
[----:B------:R-:W-:Y:S01]  /*3ce0*/  STG.E.U16 desc[UR12][R2.64+0x2], R6 ;  /* 0x0000020602007986 */ /* 0x000fe2000c10150c */
[----:B------:R-:W-:-:S03]  /*3cf0*/  IADD3 R88, P1, R88, UR14, RZ ;  /* 0x0000000e58587c10 */ /* 0x000fc6000ff3e0ff */
[----:B------:R-:W-:Y:S04]  /*3d00*/  STG.E.U16 desc[UR12][R2.64+0x4], R22 ;  /* 0x0000041602007986 */ /* 0x000fe8000c10150c */
[----:B------:R0:W-:Y:S01]  /*3d10*/  STG.E.U16 desc[UR12][R2.64+0x6], R5 ;  /* 0x0000060502007986 */ /* 0x0001e2000c10150c */
[----:B------:R-:W-:Y:S02]  /*3d20*/  PRMT R4, R18, 0x7632, R4 ;  /* 0x0000763212047816 */ /* 0x000fe40000000004 */
[----:B------:R-:W-:Y:S02]  /*3d30*/  IADD3.X R89, R89, UR15, RZ, P1, !PT ;  /* 0x0000000f59597c10 */ /* 0x000fe40008ffe4ff */
[----:B0-----:R-:W-:Y:S02]  /*3d40*/  PRMT R3, R20, 0x7632, R3 ;  /* 0x0000763214037816 */ /* 0x001fe40000000003 */
[----:B------:R-:W-:-:S02]  /*3d50*/  PRMT R2, R28, 0x7632, R2 ;  /* 0x000076321c027816 */ /* 0x000fc40000000002 */
[----:B------:R-:W-:Y:S01]  /*3d60*/  PRMT R5, R0, 0x7632, R5 ;  /* 0x0000763200057816 */ /* 0x000fe20000000005 */
        /* <DEDUP_REMOVED lines=14> */
.L_x_1008:
        /* <DEDUP_REMOVED lines=30> */
[----:B------:R-:W-:Y:S01]  /*4030*/  LOP3.LUT R47, R16, 0xf, RZ, 0xc0, !PT ;  /* 0x0000000f102f7812 */ /* 0x000fe200078ec0ff */
[----:B------:R-:W-:Y:S01]  /*4040*/  IMAD.IADD R10, R10, 0x1, R9 ;  /* 0x000000010a0a7824 */ /* 0x000fe200078e0209 */
[----:B------:R-:W-:Y:S01]  /*4050*/  MOV R9, UR10 ;  /* 0x0000000a00097c02 */ /* 0x000fe20008000f00 */
[----:B------:R-:W-:Y:S01]  /*4060*/  IMAD.WIDE.U32 R4, P0, R7, -0x33333334, R2 ;  /* 0xcccccccc07047825 */ /* 0x000fe20007800002 */
[----:B------:R-:W-:-:S03]  /*4070*/  IADD3.X R45, RZ, RZ, RZ, P2, !PT ;  /* 0x000000ffff2d7210 */ /* 0x000fc600017fe4ff */
[----:B------:R-:W-:Y:S01]  /*4080*/  IMAD.WIDE.U32 R2, R7, -0x33333333, RZ ;  /* 0xcccccccd07027825 */ /* 0x000fe200078e00ff */
[----:B------:R-:W-:Y:S02]  /*4090*/  IADD3.X R7, RZ, RZ, RZ, P0, !PT ;  /* 0x000000ffff077210 */ /* 0x000fe400007fe4ff */
[----:B------:R-:W-:Y:S02]  /*40a0*/  MOV R6, R5 ;  /* 0x0000000500067202 */ /* 0x000fe40000000f00 */
        /* <DEDUP_REMOVED lines=18> */
.L_x_1041:
        /* <DEDUP_REMOVED lines=46> */
.L_x_1028:
[----:B------:R-:W-:Y:S05]  /*44b0*/  BSYNC B1 ;  /* 0x0000000000017941 */ /* 0x000fea0003800000 */
.L_x_1027:
        /* <DEDUP_REMOVED lines=21> */
.L_x_1031:
        /* <DEDUP_REMOVED lines=55> */
.L_x_1030:
[----:B------:R-:W-:Y:S05]  /*4980*/  BSYNC B1 ;  /* 0x0000000000017941 */ /* 0x000fea0003800000 */
.L_x_1029:
        /* <DEDUP_REMOVED lines=35> */
.L_x_1033:
[----:B------:R-:W-:Y:S05]  /*4bc0*/  BSYNC B1 ;  /* 0x0000000000017941 */ /* 0x000fea0003800000 */
.L_x_1032:
        /* <DEDUP_REMOVED lines=15> */
.L_x_1026:
[----:B------:R-:W-:Y:S05]  /*4cc0*/  BSYNC B0 ;  /* 0x0000000000007941 */ /* 0x000fea0003800000 */
.L_x_1025:
        /* <DEDUP_REMOVED lines=29> */
[----:B------:R-:W-:Y:S02]  /*4ea0*/  MOV R22, 0xffff ;  /* 0x0000ffff00167802 */ /* 0x000fe40000000f00 */
[----:B------:R-:W-:Y:S01]  /*4eb0*/  MOV R24, 0xffff ;  /* 0x0000ffff00187802 */ /* 0x000fe20000000f00 */
[----:B-1----:R-:W0:Y:S01]  /*4ec0*/  SHFL.BFLY PT, R21, R18, 0x8, 0x101f ;  /* 0x0d101f0012157f89 */ /* 0x002e2200000e0000 */
[----:B------:R-:W-:Y:S02]  /*4ed0*/  MOV R29, 0xffff ;  /* 0x0000ffff001d7802 */ /* 0x000fe40000000f00 */
[----:B------:R-:W-:Y:S01]  /*4ee0*/  MOV R23, 0xffff ;  /* 0x0000ffff00177802 */ /* 0x000fe20000000f00 */
        /* <DEDUP_REMOVED lines=15> */
.L_x_1050:
[----:B------:R-:W0:Y:S01]  /*4fe0*/  LDC.64 R18, c[0x0][0x218] ;  /* 0x00008600ff127b82 */ /* 0x000e220000000a00 */
[----:B------:R-:W-:Y:S01]  /*4ff0*/  ISETP.NE.AND P1, PT, R47, RZ, PT ;  /* 0x000000ff2f00720c */ /* 0x000fe20003f25270 */
[----:B--2---:R-:W-:Y:S01]  /*5000*/  FADD.FTZ R22, R28, R23 ;  /* 0x000000171c167221 */ /* 0x004fe20000010000 */
[----:B------:R-:W-:Y:S02]  /*5010*/  LEA.HI R15, R16, R9, RZ, 0x1c ;  /* 0x00000009100f7211 */ /* 0x000fe400078fe0ff */
[----:B------:R-:W-:Y:S02]  /*5020*/  ISETP.NE.AND P2, PT, R2, 0x1, PT ;  /* 0x000000010200780c */ /* 0x000fe40003f45270 */
[----:B------:R-:W-:Y:S01]  /*5030*/  LEA.HI R26, R16, 0x14, RZ, 0x1c ;  /* 0x00000014101a7811 */ /* 0x000fe200078fe0ff */
[----:B------:R-:W1:Y:S06]  /*5040*/  LDC.64 R20, c[0x0][0x220] ;  /* 0x00008800ff147b82 */ /* 0x000e6c0000000a00 */
[----:B------:R-:W-:-:S02]  /*5050*/  @!P1 F2FP.F16.F32.PACK_AB R17, RZ, R30 ;  /* 0x0000001eff11923e */ /* 0x000fc400000000ff */
[----:B------:R-:W-:Y:S01]  /*5060*/  @!P1 F2FP.F16.F32.PACK_AB R22, RZ, R22 ;  /* 0x00000016ff16923e */ /* 0x000fe200000000ff */
        /* <DEDUP_REMOVED lines=36> */
.L_x_1060:
[----:B--2---:R-:W-:Y:S01]  /*52b0*/  FADD.FTZ R17, R25, R23 ;  /* 0x0000001719117221 */ /* 0x004fe20000010000 */
[----:B------:R-:W-:Y:S02]  /*52c0*/  @!P1 F2FP.F16.F32.PACK_AB R15, RZ, R31 ;  /* 0x0000001fff0f923e */ /* 0x000fe400000000ff */
[----:B------:R-:W-:Y:S02]  /*52d0*/  ISETP.NE.AND P2, PT, R2, 0x2, PT ;  /* 0x000000020200780c */ /* 0x000fe40003f45270 */
[----:B------:R-:W-:Y:S01]  /*52e0*/  @!P1 F2FP.F16.F32.PACK_AB R17, RZ, R17 ;  /* 0x00000011ff11923e */ /* 0x000fe200000000ff */
        /* <DEDUP_REMOVED lines=14> */
[----:B------:R-:W-:Y:S01]  /*53d0*/  MOV R22, 0xffff ;  /* 0x0000ffff00167802 */ /* 0x000fe20000000f00 */
[----:B0-----:R-:W-:Y:S01]  /*53e0*/  IMAD.MOV.U32 R15, RZ, RZ, 0xffff ;  /* 0x0000ffffff0f7424 */ /* 0x001fe200078e00ff */
[----:B------:R-:W-:Y:S02]  /*53f0*/  MOV R17, 0xffff ;  /* 0x0000ffff00117802 */ /* 0x000fe40000000f00 */
        /* <DEDUP_REMOVED lines=18> */
.L_x_1070:
[----:B--2---:R-:W-:Y:S01]  /*5520*/  FADD.FTZ R17, R25, R23 ;  /* 0x0000001719117221 */ /* 0x004fe20000010000 */
[----:B------:R-:W-:Y:S02]  /*5530*/  @!P1 F2FP.F16.F32.PACK_AB R15, RZ, R31 ;  /* 0x0000001fff0f923e */ /* 0x000fe400000000ff */
[----:B------:R-:W-:Y:S02]  /*5540*/  LEA.HI R26, R16, 0x3c, RZ, 0x1c ;  /* 0x0000003c101a7811 */ /* 0x000fe400078fe0ff */
[----:B------:R-:W-:Y:S01]  /*5550*/  @!P1 F2FP.F16.F32.PACK_AB R17, RZ, R17 ;  /* 0x00000011ff11923e */ /* 0x000fe200000000ff */
[----:B------:R3:W-:Y:S04]  /*5560*/  @!P1 STG.E.U16 desc[UR12][R18.64+0x50], R15 ;  /* 0x0000500f12009986 */ /* 0x0007e8000c10150c */
[----:B------:R3:W-:Y:S02]  /*5570*/  @!P1 STG.E.U16 desc[UR12][R20.64+0x50], R17 ;  /* 0x0000501114009986 */ /* 0x0007e4000c10150c */
.L_x_1036:
[----:B------:R-:W-:Y:S05]  /*5580*/  BSYNC B0 ;  /* 0x0000000000007941 */ /* 0x000fea0003800000 */
.L_x_1035:
        /* <DEDUP_REMOVED lines=12> */
[C---:B------:R-:W-:Y:S01]  /*5650*/  @!P0 SHF.L.U32 R28, R47.reuse, 0x1, RZ ;  /* 0x000000012f1c8819 */ /* 0x040fe200000006ff */
[----:B------:R-:W-:Y:S01]  /*5660*/  HFMA2.MMA R33, -RZ, RZ, 0, 0 ;  /* 0x00000000ff217435 */ /* 0x000fe200000001ff */
        /* <DEDUP_REMOVED lines=25> */
[----:B------:R-:W-:Y:S01]  /*5800*/  MOV R46, 0xffff ;  /* 0x0000ffff002e7802 */ /* 0x000fe20000000f00 */
[----:B--2---:R-:W2:Y:S01]  /*5810*/  SHFL.BFLY PT, R23, R19, 0x8, 0x101f ;  /* 0x0d101f0013177f89 */ /* 0x004ea200000e0000 */
[----:B----4-:R-:W-:Y:S01]  /*5820*/  IMAD.MOV.U32 R31, RZ, RZ, RZ ;  /* 0x000000ffff1f7224 */ /* 0x010fe200078e00ff */
[----:B------:R-:W-:Y:S02]  /*5830*/  MOV R17, 0xffff ;  /* 0x0000ffff00117802 */ /* 0x000fe40000000f00 */
[----:B------:R-:W3:Y:S01]  /*5840*/  @!P0 LDS R42, [R37] ;  /* 0x00000000252a8984 */ /* 0x000ee20000000800 */
[----:B------:R-:W-:Y:S02]  /*5850*/  MOV R41, 0xffff ;  /* 0x0000ffff00297802 */ /* 0x000fe40000000f00 */
[----:B------:R-:W-:Y:S01]  /*5860*/  MOV R39, RZ ;  /* 0x000000ff00277202 */ /* 0x000fe20000000f00 */
[----:B------:R4:W-:Y:S01]  /*5870*/  @!P0 LDS R44, [R37+0x500] ;  /* 0x00050000252c8984 */ /* 0x0009e20000000800 */
[----:B------:R-:W-:-:S02]  /*5880*/  MOV R43, 0xffff ;  /* 0x0000ffff002b7802 */ /* 0x000fc40000000f00 */
        /* <DEDUP_REMOVED lines=15> */
[----:B------:R-:W-:Y:S01]  /*5980*/  MOV R27, 0xffff ;  /* 0x0000ffff001b7802 */ /* 0x000fe20000000f00 */
[----:B------:R-:W-:Y:S02]  /*5990*/  IMAD.MOV.U32 R35, RZ, RZ, 0xffff ;  /* 0x0000ffffff237424 */ /* 0x000fe400078e00ff */
        /* <DEDUP_REMOVED lines=60> */
[----:B------:R-:W-:Y:S01]  /*5d60*/  @!P0 F2FP.F16.F32.PACK_AB R23, RZ, R19 ;  /* 0x00000013ff17823e */ /* 0x000fe200000000ff */
[----:B-1----:R-:W-:Y:S01]  /*5d70*/  FADD.FTZ R39, R18, R27 ;  /* 0x0000001b12277221 */ /* 0x002fe20000010000 */
[----:B------:R-:W1:Y:S02]  /*5d80*/  SHFL.BFLY PT, R51, R38, 0x2, 0x101f ;  /* 0x0c501f0026337f89 */ /* 0x000e6400000e0000 */
[----:B------:R-:W-:Y:S01]  /*5d90*/  PRMT R17, R23, 0x7610, R17 ;  /* 0x0000761017117816 */ /* 0x000fe20000000011 */
[----:B--2---:R-:W-:Y:S02]  /*5da0*/  FADD.FTZ R23, R34, R35 ;  /* 0x0000002322177221 */ /* 0x004fe40000010000 */
[----:B------:R-:W2:Y:S01]  /*5db0*/  @!P0 LDC.64 R28, c[0x0][0x220] ;  /* 0x00008800ff1c8b82 */ /* 0x000ea20000000a00 */
[----:B------:R-:W-:Y:S01]  /*5dc0*/  @!P0 F2FP.F16.F32.PACK_AB R39, RZ, R39 ;  /* 0x00000027ff27823e */ /* 0x000fe200000000ff */
[----:B----4-:R-:W-:-:S04]  /*5dd0*/  @!P0 IMAD.WIDE R20, R37, 0x2, R20 ;  /* 0x0000000225148825 */ /* 0x010fc800078e0214 */
[----:B---3--:R-:W-:Y:S01]  /*5de0*/  FADD.FTZ R25, R25, R36 ;  /* 0x0000002419197221 */ /* 0x008fe20000010000 */
[----:B------:R-:W-:Y:S01]  /*5df0*/  @!P0 F2FP.F16.F32.PACK_AB R23, RZ, R23 ;  /* 0x00000017ff17823e */ /* 0x000fe200000000ff */
        /* <DEDUP_REMOVED lines=9> */
[----:B------:R-:W-:Y:S02]  /*5e90*/  @!P0 F2FP.F16.F32.PACK_AB R15, RZ, R40 ;  /* 0x00000028ff0f823e */ /* 0x000fe400000000ff */
[----:B-1----:R-:W-:Y:S01]  /*5ea0*/  FADD.FTZ R38, R38, R51 ;  /* 0x0000003326267221 */ /* 0x002fe20000010000 */
[----:B--2---:R-:W-:Y:S01]  /*5eb0*/  @!P0 IMAD.WIDE R28, R37, 0x2, R28 ;  /* 0x00000002251c8825 */ /* 0x004fe200078e021c */
[----:B0-----:R-:W-:-:S02]  /*5ec0*/  MOV R33, 0xffff ;  /* 0x0000ffff00217802 */ /* 0x001fc40000000f00 */
[----:B------:R-:W-:Y:S02]  /*5ed0*/  MOV R17, 0xffff ;  /* 0x0000ffff00117802 */ /* 0x000fe40000000f00 */
[----:B-----5:R-:W-:Y:S02]  /*5ee0*/  @!P0 F2FP.F16.F32.PACK_AB R21, RZ, R25 ;  /* 0x00000019ff15823e */ /* 0x020fe400000000ff */
[----:B------:R-:W-:Y:S01]  /*5ef0*/  PRMT R20, R23, 0x7610, R20 ;  /* 0x0000761017147816 */ /* 0x000fe20000000014 */
[C---:B---3--:R-:W-:Y:S01]  /*5f00*/  @!P0 IMAD.WIDE R26, R37.reuse, 0x2, R26 ;  /* 0x00000002251a8825 */ /* 0x048fe200078e021a */
[----:B------:R-:W-:Y:S01]  /*5f10*/  @!P0 F2FP.F16.F32.PACK_AB R25, RZ, R41 ;  /* 0x00000029ff19823e */ /* 0x000fe200000000ff */
        /* <DEDUP_REMOVED lines=8> */
.L_x_1104:
[----:B-1----:R-:W0:Y:S01]  /*5fa0*/  @!P0 LDC.64 R18, c[0x0][0x218] ;  /* 0x00008600ff128b82 */ /* 0x002e220000000a00 */
[----:B--2---:R-:W-:Y:S01]  /*5fb0*/  FADD.FTZ R17, R38, R23 ;  /* 0x0000001726117221 */ /* 0x004fe20000010000 */
[----:B------:R-:W-:-:S04]  /*5fc0*/  @!P0 F2FP.F16.F32.PACK_AB R15, RZ, R33 ;  /* 0x00000021ff0f823e */ /* 0x000fc800000000ff */
[----:B------:R-:W-:Y:S02]  /*5fd0*/  @!P0 F2FP.F16.F32.PACK_AB R17, RZ, R17 ;  /* 0x00000011ff11823e */ /* 0x000fe400000000ff */
[----:B------:R-:W1:Y:S01]  /*5fe0*/  @!P0 LDC.64 R20, c[0x0][0x220] ;  /* 0x00008800ff148b82 */ /* 0x000e620000000a00 */
[----:B0-----:R-:W-:-:S05]  /*5ff0*/  @!P0 IMAD.WIDE R18, R37, 0x2, R18 ;  /* 0x0000000225128825 */ /* 0x001fca00078e0212 */
[----:B------:R4:W-:Y:S01]  /*6000*/  @!P0 STG.E.U16 desc[UR12][R18.64+0x78], R15 ;  /* 0x0000780f12008986 */ /* 0x0009e2000c10150c */
[----:B-1----:R-:W-:-:S05]  /*6010*/  @!P0 IMAD.WIDE R20, R37, 0x2, R20 ;  /* 0x0000000225148825 */ /* 0x002fca00078e0214 */
[----:B------:R4:W-:Y:S02]  /*6020*/  @!P0 STG.E.U16 desc[UR12][R20.64+0x78], R17 ;  /* 0x0000781114008986 */ /* 0x0009e4000c10150c */
.L_x_1034:
        /* <DEDUP_REMOVED lines=8> */
.L_x_1037:
[----:B------:R-:W-:Y:S01]  /*60b0*/  HFMA2.MMA R17, -RZ, RZ, 0, 4.76837158203125e-07 ;  /* 0x00000008ff117435 */ /* 0x000fe200000001ff */
[----:B-1----:R-:W-:Y:S01]  /*60c0*/  MOV R24, R18 ;  /* 0x0000001200187202 */ /* 0x002fe20000000f00 */
[----:B------:R-:W-:Y:S01]  /*60d0*/  IMAD.MOV.U32 R22, RZ, RZ, 0x101f ;  /* 0x0000101fff167424 */ /* 0x000fe200078e00ff */
[----:B0-----:R-:W-:-:S08]  /*60e0*/  MOV R15, 0xffff ;  /* 0x0000ffff000f7802 */ /* 0x001fd00000000f00 */
[----:B--2---:R-:W-:Y:S05]  /*60f0*/  WARPSYNC.COLLECTIVE R15, `(.L_x_1042) ;  /* 0x000000000f087348 */ /* 0x004fea0003c00000 */
[----:B------:R0:W1:Y:S02]  /*6100*/  SHFL.BFLY P2, R23, R24, R17, R22 ;  /* 0x0c00001118177389 */ /* 0x0000640000040016 */
[----:B012---:R-:W-:Y:S01]  /*6110*/  ENDCOLLECTIVE ;  /* 0x000000000000791b */ /* 0x007fe20003800000 */
.L_x_1042:
[----:B------:R-:W-:Y:S02]  /*6120*/  MOV R24, R19 ;  /* 0x0000001300187202 */ /* 0x000fe40000000f00 */
[----:B------:R-:W-:-:S07]  /*6130*/  MOV R21, R23 ;  /* 0x0000001700157202 */ /* 0x000fce0000000f00 */
[----:B------:R-:W-:Y:S05]  /*6140*/  WARPSYNC.COLLECTIVE R15, `(.L_x_1043) ;  /* 0x000000000f087348 */ /* 0x000fea0003c00000 */
[----:B------:R0:W1:Y:S02]  /*6150*/  SHFL.BFLY P2, R23, R24, R17, R22 ;  /* 0x0c00001118177389 */ /* 0x0000640000040016 */
[----:B01----:R-:W-:Y:S01]  /*6160*/  ENDCOLLECTIVE ;  /* 0x000000000000791b */ /* 0x003fe20003800000 */
.L_x_1043:
[----:B------:R-:W-:Y:S01]  /*6170*/  FADD.FTZ R21, R21, R18 ;  /* 0x0000001215157221 */ /* 0x000fe20000010000 */
[----:B------:R-:W-:-:S04]  /*6180*/  HFMA2.MMA R17, -RZ, RZ, 0, 2.384185791015625e-07 ;  /* 0x00000004ff117435 */ /* 0x000fc800000001ff */
[----:B------:R-:W-:Y:S02]  /*6190*/  MOV R24, R21 ;  /* 0x0000001500187202 */ /* 0x000fe40000000f00 */
[----:B------:R-:W-:-:S07]  /*61a0*/  MOV R20, R23 ;  /* 0x0000001700147202 */ /* 0x000fce0000000f00 */
[----:B------:R-:W-:Y:S05]  /*61b0*/  WARPSYNC.COLLECTIVE R15, `(.L_x_1044) ;  /* 0x000000000f087348 */ /* 0x000fea0003c00000 */
[----:B------:R0:W1:Y:S02]  /*61c0*/  SHFL.BFLY P2, R23, R24, R17, R22 ;  /* 0x0c00001118177389 */ /* 0x0000640000040016 */
[----:B01----:R-:W-:Y:S01]  /*61d0*/  ENDCOLLECTIVE ;  /* 0x000000000000791b */ /* 0x003fe20003800000 */
.L_x_1044:
[----:B------:R-:W-:-:S05]  /*61e0*/  FADD.FTZ R20, R20, R19 ;  /* 0x0000001314147221 */ /* 0x000fca0000010000 */
[----:B------:R-:W-:Y:S02]  /*61f0*/  MOV R24, R20 ;  /* 0x0000001400187202 */ /* 0x000fe40000000f00 */
[----:B------:R-:W-:-:S07]  /*6200*/  MOV R26, R23 ;  /* 0x00000017001a7202 */ /* 0x000fce0000000f00 */
[----:B------:R-:W-:Y:S05]  /*6210*/  WARPSYNC.COLLECTIVE R15, `(.L_x_1045) ;  /* 0x000000000f087348 */ /* 0x000fea0003c00000 */
[----:B------:R0:W1:Y:S02]  /*6220*/  SHFL.BFLY P2, R23, R24, R17, R22 ;  /* 0x0c00001118177389 */ /* 0x0000640000040016 */
[----:B01----:R-:W-:Y:S01]  /*6230*/  ENDCOLLECTIVE ;  /* 0x000000000000791b */ /* 0x003fe20003800000 */
.L_x_1045:
[----:B------:R-:W-:Y:S01]  /*6240*/  FADD.FTZ R26, R21, R26 ;  /* 0x0000001a151a7221 */ /* 0x000fe20000010000 */
[----:B------:R-:W-:-:S04]  /*6250*/  HFMA2.MMA R17, -RZ, RZ, 0, 1.1920928955078125e-07 ;  /* 0x00000002ff117435 */ /* 0x000fc800000001ff */
[----:B------:R-:W-:Y:S02]  /*6260*/  MOV R24, R26 ;  /* 0x0000001a00187202 */ /* 0x000fe40000000f00 */
[----:B------:R-:W-:-:S07]  /*6270*/  MOV R25, R23 ;  /* 0x0000001700197202 */ /* 0x000fce0000000f00 */
[----:B------:R-:W-:Y:S05]  /*6280*/  WARPSYNC.COLLECTIVE R15, `(.L_x_1046) ;  /* 0x000000000f087348 */ /* 0x000fea0003c00000 */
[----:B------:R0:W1:Y:S02]  /*6290*/  SHFL.BFLY P2, R23, R24, R17, R22 ;  /* 0x0c00001118177389 */ /* 0x0000640000040016 */
[----:B01----:R-:W-:Y:S01]  /*62a0*/  ENDCOLLECTIVE ;  /* 0x000000000000791b */ /* 0x003fe20003800000 */
.L_x_1046:
[----:B------:R-:W-:-:S05]  /*62b0*/  FADD.FTZ R25, R20, R25 ;  /* 0x0000001914197221 */ /* 0x000fca0000010000 */
[----:B------:R-:W-:Y:S02]  /*62c0*/  MOV R24, R25 ;  /* 0x0000001900187202 */ /* 0x000fe40000000f00 */
[----:B------:R-:W-:-:S07]  /*62d0*/  MOV R27, R23 ;  /* 0x00000017001b7202 */ /* 0x000fce0000000f00 */
[----:B------:R-:W-:Y:S05]  /*62e0*/  WARPSYNC.COLLECTIVE R15, `(.L_x_1047) ;  /* 0x000000000f087348 */ /* 0x000fea0003c00000 */
[----:B------:R0:W1:Y:S02]  /*62f0*/  SHFL.BFLY P2, R23, R24, R17, R22 ;  /* 0x0c00001118177389 */ /* 0x0000640000040016 */
[----:B01----:R-:W-:Y:S01]  /*6300*/  ENDCOLLECTIVE ;  /* 0x000000000000791b */ /* 0x003fe20003800000 */
.L_x_1047:
[----:B------:R-:W-:Y:S01]  /*6310*/  FADD.FTZ R27, R26, R27 ;  /* 0x0000001b1a1b7221 */ /* 0x000fe20000010000 */
[----:B------:R-:W-:-:S04]  /*6320*/  HFMA2.MMA R17, -RZ, RZ, 0, 5.9604644775390625e-08 ;  /* 0x00000001ff117435 */ /* 0x000fc800000001ff */
[----:B------:R-:W-:Y:S02]  /*6330*/  MOV R24, R27 ;  /* 0x0000001b00187202 */ /* 0x000fe40000000f00 */
[----:B------:R-:W-:-:S07]  /*6340*/  MOV R18, R23 ;  /* 0x0000001700127202 */ /* 0x000fce0000000f00 */
[----:B------:R-:W-:Y:S05]  /*6350*/  WARPSYNC.COLLECTIVE R15, `(.L_x_1048) ;  /* 0x000000000f087348 */ /* 0x000fea0003c00000 */
[----:B------:R0:W1:Y:S02]  /*6360*/  SHFL.BFLY P2, R23, R24, R17, R22 ;  /* 0x0c00001118177389 */ /* 0x0000640000040016 */
[----:B01----:R-:W-:Y:S01]  /*6370*/  ENDCOLLECTIVE ;  /* 0x000000000000791b */ /* 0x003fe20003800000 */
.L_x_1048:
[----:B------:R-:W-:-:S05]  /*6380*/  FADD.FTZ R28, R25, R18 ;  /* 0x00000012191c7221 */ /* 0x000fca0000010000 */
[----:B------:R-:W-:Y:S02]  /*6390*/  MOV R24, R28 ;  /* 0x0000001c00187202 */ /* 0x000fe40000000f00 */
[----:B------:R-:W-:-:S07]  /*63a0*/  MOV R30, R23 ;  /* 0x00000017001e7202 */ /* 0x000fce0000000f00 */
[----:B------:R-:W-:Y:S05]  /*63b0*/  WARPSYNC.COLLECTIVE R15, `(.L_x_1049) ;  /* 0x000000000f087348 */ /* 0x000fea0003c00000 */
[----:B------:R0:W1:Y:S02]  /*63c0*/  SHFL.BFLY P2, R23, R24, R17, R22 ;  /* 0x0c00001118177389 */ /* 0x0000640000040016 */
[----:B01----:R-:W-:Y:S01]  /*63d0*/  ENDCOLLECTIVE ;  /* 0x000000000000791b */ /* 0x003fe20003800000 */
.L_x_1049:
[----:B------:R-:W-:Y:S01]  /*63e0*/  FADD.FTZ R30, R27, R30 ;  /* 0x0000001e1b1e7221 */ /* 0x000fe20000010000 */
[----:B------:R-:W-:Y:S06]  /*63f0*/  BRA `(.L_x_1050) ;  /* 0xffffffe800f87947 */ /* 0x000fec000383ffff */
.L_x_1038:
        /* <DEDUP_REMOVED lines=8> */
.L_x_1052:
[----:B------:R-:W-:Y:S05]  /*6480*/  BSYNC B1 ;  /* 0x0000000000017941 */ /* 0x000fea0003800000 */
.L_x_1051:
        /* <DEDUP_REMOVED lines=8> */
.L_x_1053:
[----:B------:R-:W-:Y:S01]  /*6510*/  FADD.FTZ R28, R28, R25 ;  /* 0x000000191c1c7221 */ /* 0x000fe20000010000 */
[----:B------:R-:W-:-:S04]  /*6520*/  HFMA2.MMA R17, -RZ, RZ, 0, 2.384185791015625e-07 ;  /* 0x00000004ff117435 */ /* 0x000fc800000001ff */
[----:B------:R-:W-:Y:S02]  /*6530*/  MOV R24, R28 ;  /* 0x0000001c00187202 */ /* 0x000fe40000000f00 */
[----:B------:R-:W-:-:S07]  /*6540*/  MOV R27, R23 ;  /* 0x00000017001b7202 */ /* 0x000fce0000000f00 */
[----:B------:R-:W-:Y:S05]  /*6550*/  WARPSYNC.COLLECTIVE R15, `(.L_x_1054) ;  /* 0x000000000f087348 */ /* 0x000fea0003c00000 */
[----:B------:R0:W1:Y:S02]  /*6560*/  SHFL.BFLY P2, R23, R24, R17, R22 ;  /* 0x0c00001118177389 */ /* 0x0000640000040016 */
[----:B01----:R-:W-:Y:S01]  /*6570*/  ENDCOLLECTIVE ;  /* 0x000000000000791b */ /* 0x003fe20003800000 */
.L_x_1054:
[----:B------:R-:W-:-:S05]  /*6580*/  FADD.FTZ R27, R27, R26 ;  /* 0x0000001a1b1b7221 */ /* 0x000fca0000010000 */
[----:B------:R-:W-:Y:S02]  /*6590*/  MOV R24, R27 ;  /* 0x0000001b00187202 */ /* 0x000fe40000000f00 */
[----:B------:R-:W-:-:S07]  /*65a0*/  MOV R29, R23 ;  /* 0x00000017001d7202 */ /* 0x000fce0000000f00 */
[----:B------:R-:W-:Y:S05]  /*65b0*/  WARPSYNC.COLLECTIVE R15, `(.L_x_1055) ;  /* 0x000000000f087348 */ /* 0x000fea0003c00000 */
[----:B------:R0:W1:Y:S02]  /*65c0*/  SHFL.BFLY P2, R23, R24, R17, R22 ;  /* 0x0c00001118177389 */ /* 0x0000640000040016 */
[----:B01----:R-:W-:Y:S01]  /*65d0*/  ENDCOLLECTIVE ;  /* 0x000000000000791b */ /* 0x003fe20003800000 */
.L_x_1055:
[----:B------:R-:W-:Y:S01]  /*65e0*/  FADD.FTZ R29, R28, R29 ;  /* 0x0000001d1c1d7221 */ /* 0x000fe20000010000 */
[----:B------:R-:W-:-:S04]  /*65f0*/  HFMA2.MMA R17, -RZ, RZ, 0, 1.1920928955078125e-07 ;  /* 0x00000002ff117435 */ /* 0x000fc800000001ff */
[----:B------:R-:W-:Y:S02]  /*6600*/  MOV R24, R29 ;  /* 0x0000001d00187202 */ /* 0x000fe40000000f00 */
[----:B------:R-:W-:-:S07]  /*6610*/  MOV R30, R23 ;  /* 0x00000017001e7202 */ /* 0x000fce0000000f00 */
[----:B------:R-:W-:Y:S05]  /*6620*/  WARPSYNC.COLLECTIVE R15, `(.L_x_1056) ;  /* 0x000000000f087348 */ /* 0x000fea0003c00000 */
[----:B------:R0:W1:Y:S02]  /*6630*/  SHFL.BFLY P2, R23, R24, R17, R22 ;  /* 0x0c00001118177389 */ /* 0x0000640000040016 */
[----:B01----:R-:W-:Y:S01]  /*6640*/  ENDCOLLECTIVE ;  /* 0x000000000000791b */ /* 0x003fe20003800000 */
.L_x_1056:
[----:B------:R-:W-:-:S05]  /*6650*/  FADD.FTZ R30, R27, R30 ;  /* 0x0000001e1b1e7221 */ /* 0x000fca0000010000 */
[----:B------:R-:W-:Y:S02]  /*6660*/  MOV R24, R30 ;  /* 0x0000001e00187202 */ /* 0x000fe40000000f00 */
[----:B------:R-:W-:-:S07]  /*6670*/  MOV R32, R23 ;  /* 0x0000001700207202 */ /* 0x000fce0000000f00 */
[----:B------:R-:W-:Y:S05]  /*6680*/  WARPSYNC.COLLECTIVE R15, `(.L_x_1057) ;  /* 0x000000000f087348 */ /* 0x000fea0003c00000 */
[----:B------:R0:W1:Y:S02]  /*6690*/  SHFL.BFLY P2, R23, R24, R17, R22 ;  /* 0x0c00001118177389 */ /* 0x0000640000040016 */
[----:B01----:R-:W-:Y:S01]  /*66a0*/  ENDCOLLECTIVE ;  /* 0x000000000000791b */ /* 0x003fe20003800000 */
.L_x_1057:
[----:B------:R-:W-:Y:S01]  /*66b0*/  FADD.FTZ R32, R29, R32 ;  /* 0x000000201d207221 */ /* 0x000fe20000010000 */
[----:B------:R-:W-:-:S04]  /*66c0*/  HFMA2.MMA R17, -RZ, RZ, 0, 5.9604644775390625e-08 ;  /* 0x00000001ff117435 */ /* 0x000fc800000001ff */
[----:B------:R-:W-:Y:S01]  /*66d0*/  MOV R24, R32 ;  /* 0x0000002000187202 */ /* 0x000fe20000000f00 */
[----:B------:R-:W-:-:S07]  /*66e0*/  IMAD.MOV.U32 R25, RZ, RZ, R23 ;  /* 0x000000ffff197224 */ /* 0x000fce00078e0017 */
[----:B------:R-:W-:Y:S05]  /*66f0*/  WARPSYNC.COLLECTIVE R15, `(.L_x_1058) ;  /* 0x000000000f087348 */ /* 0x000fea0003c00000 */
[----:B------:R0:W1:Y:S02]  /*6700*/  SHFL.BFLY P2, R23, R24, R17, R22 ;  /* 0x0c00001118177389 */ /* 0x0000640000040016 */
[----:B01----:R-:W-:Y:S01]  /*6710*/  ENDCOLLECTIVE ;  /* 0x000000000000791b */ /* 0x003fe20003800000 */
.L_x_1058:
[----:B------:R-:W-:-:S05]  /*6720*/  FADD.FTZ R25, R30, R25 ;  /* 0x000000191e197221 */ /* 0x000fca0000010000 */
[----:B------:R-:W-:Y:S02]  /*6730*/  MOV R24, R25 ;  /* 0x0000001900187202 */ /* 0x000fe40000000f00 */
[----:B------:R-:W-:-:S07]  /*6740*/  MOV R31, R23 ;  /* 0x00000017001f7202 */ /* 0x000fce0000000f00 */
[----:B------:R-:W-:Y:S05]  /*6750*/  WARPSYNC.COLLECTIVE R15, `(.L_x_1059) ;  /* 0x000000000f087348 */ /* 0x000fea0003c00000 */
[----:B------:R0:W1:Y:S02]  /*6760*/  SHFL.BFLY P2, R23, R24, R17, R22 ;  /* 0x0c00001118177389 */ /* 0x0000640000040016 */
[----:B01----:R-:W-:Y:S01]  /*6770*/  ENDCOLLECTIVE ;  /* 0x000000000000791b */ /* 0x003fe20003800000 */
.L_x_1059:
[----:B------:R-:W-:Y:S01]  /*6780*/  FADD.FTZ R31, R32, R31 ;  /* 0x0000001f201f7221 */ /* 0x000fe20000010000 */
[----:B------:R-:W-:Y:S06]  /*6790*/  BRA `(.L_x_1060) ;  /* 0xffffffe800c47947 */ /* 0x000fec000383ffff */
.L_x_1039:
        /* <DEDUP_REMOVED lines=8> */
.L_x_1062:
[----:B------:R-:W-:Y:S05]  /*6820*/  BSYNC B1 ;  /* 0x0000000000017941 */ /* 0x000fea0003800000 */
.L_x_1061:
        /* <DEDUP_REMOVED lines=8> */
.L_x_1063:
[----:B------:R-:W-:Y:S01]  /*68b0*/  FADD.FTZ R28, R28, R25 ;  /* 0x000000191c1c7221 */ /* 0x000fe20000010000 */
[----:B------:R-:W-:-:S04]  /*68c0*/  HFMA2.MMA R17, -RZ, RZ, 0, 2.384185791015625e-07 ;  /* 0x00000004ff117435 */ /* 0x000fc800000001ff */
[----:B------:R-:W-:Y:S02]  /*68d0*/  MOV R24, R28 ;  /* 0x0000001c00187202 */ /* 0x000fe40000000f00 */
[----:B------:R-:W-:-:S07]  /*68e0*/  MOV R27, R23 ;  /* 0x00000017001b7202 */ /* 0x000fce0000000f00 */
[----:B------:R-:W-:Y:S05]  /*68f0*/  WARPSYNC.COLLECTIVE R15, `(.L_x_1064) ;  /* 0x000000000f087348 */ /* 0x000fea0003c00000 */
[----:B------:R0:W1:Y:S02]  /*6900*/  SHFL.BFLY P2, R23, R24, R17, R22 ;  /* 0x0c00001118177389 */ /* 0x0000640000040016 */
[----:B01----:R-:W-:Y:S01]  /*6910*/  ENDCOLLECTIVE ;  /* 0x000000000000791b */ /* 0x003fe20003800000 */
.L_x_1064:
[----:B------:R-:W-:-:S05]  /*6920*/  FADD.FTZ R27, R27, R26 ;  /* 0x0000001a1b1b7221 */ /* 0x000fca0000010000 */
[----:B------:R-:W-:Y:S02]  /*6930*/  MOV R24, R27 ;  /* 0x0000001b00187202 */ /* 0x000fe40000000f00 */
[----:B------:R-:W-:-:S07]  /*6940*/  MOV R29, R23 ;  /* 0x00000017001d7202 */ /* 0x000fce0000000f00 */
[----:B------:R-:W-:Y:S05]  /*6950*/  WARPSYNC.COLLECTIVE R15, `(.L_x_1065) ;  /* 0x000000000f087348 */ /* 0x000fea0003c00000 */
[----:B------:R0:W1:Y:S02]  /*6960*/  SHFL.BFLY P2, R23, R24, R17, R22 ;  /* 0x0c00001118177389 */ /* 0x0000640000040016 */
[----:B01----:R-:W-:Y:S01]  /*6970*/  ENDCOLLECTIVE ;  /* 0x000000000000791b */ /* 0x003fe20003800000 */
.L_x_1065:
[----:B------:R-:W-:Y:S01]  /*6980*/  FADD.FTZ R29, R28, R29 ;  /* 0x0000001d1c1d7221 */ /* 0x000fe20000010000 */
[----:B------:R-:W-:-:S04]  /*6990*/  HFMA2.MMA R17, -RZ, RZ, 0, 1.1920928955078125e-07 ;  /* 0x00000002ff117435 */ /* 0x000fc800000001ff */
[----:B------:R-:W-:Y:S01]  /*69a0*/  MOV R24, R29 ;  /* 0x0000001d00187202 */ /* 0x000fe20000000f00 */
[----:B------:R-:W-:-:S07]  /*69b0*/  IMAD.MOV.U32 R30, RZ, RZ, R23 ;  /* 0x000000ffff1e7224 */ /* 0x000fce00078e0017 */
[----:B------:R-:W-:Y:S05]  /*69c0*/  WARPSYNC.COLLECTIVE R15, `(.L_x_1066) ;  /* 0x000000000f087348 */ /* 0x000fea0003c00000 */
[----:B------:R0:W1:Y:S02]  /*69d0*/  SHFL.BFLY P2, R23, R24, R17, R22 ;  /* 0x0c00001118177389 */ /* 0x0000640000040016 */
[----:B01----:R-:W-:Y:S01]  /*69e0*/  ENDCOLLECTIVE ;  /* 0x000000000000791b */ /* 0x003fe20003800000 */
.L_x_1066:
[----:B------:R-:W-:-:S05]  /*69f0*/  FADD.FTZ R30, R27, R30 ;  /* 0x0000001e1b1e7221 */ /* 0x000fca0000010000 */
[----:B------:R-:W-:Y:S02]  /*6a00*/  MOV R24, R30 ;  /* 0x0000001e00187202 */ /* 0x000fe40000000f00 */
[----:B------:R-:W-:-:S07]  /*6a10*/  MOV R32, R23 ;  /* 0x0000001700207202 */ /* 0x000fce0000000f00 */
[----:B------:R-:W-:Y:S05]  /*6a20*/  WARPSYNC.COLLECTIVE R15, `(.L_x_1067) ;  /* 0x000000000f087348 */ /* 0x000fea0003c00000 */
[----:B------:R0:W1:Y:S02]  /*6a30*/  SHFL.BFLY P2, R23, R24, R17, R22 ;  /* 0x0c00001118177389 */ /* 0x0000640000040016 */
[----:B01----:R-:W-:Y:S01]  /*6a40*/  ENDCOLLECTIVE ;  /* 0x000000000000791b */ /* 0x003fe20003800000 */
.L_x_1067:
[----:B------:R-:W-:Y:S01]  /*6a50*/  FADD.FTZ R32, R29, R32 ;  /* 0x000000201d207221 */ /* 0x000fe20000010000 */
[----:B------:R-:W-:-:S04]  /*6a60*/  HFMA2.MMA R17, -RZ, RZ, 0, 5.9604644775390625e-08 ;  /* 0x00000001ff117435 */ /* 0x000fc800000001ff */
[----:B------:R-:W-:Y:S02]  /*6a70*/  MOV R24, R32 ;  /* 0x0000002000187202 */ /* 0x000fe40000000f00 */
[----:B------:R-:W-:-:S07]  /*6a80*/  MOV R25, R23 ;  /* 0x0000001700197202 */ /* 0x000fce0000000f00 */
[----:B------:R-:W-:Y:S05]  /*6a90*/  WARPSYNC.COLLECTIVE R15, `(.L_x_1068) ;  /* 0x000000000f087348 */ /* 0x000fea0003c00000 */
[----:B------:R0:W1:Y:S02]  /*6aa0*/  SHFL.BFLY P2, R23, R24, R17, R22 ;  /* 0x0c00001118177389 */ /* 0x0000640000040016 */
[----:B01----:R-:W-:Y:S01]  /*6ab0*/  ENDCOLLECTIVE ;  /* 0x000000000000791b */ /* 0x003fe20003800000 */
.L_x_1068:
[----:B------:R-:W-:-:S05]  /*6ac0*/  FADD.FTZ R25, R30, R25 ;  /* 0x000000191e197221 */ /* 0x000fca0000010000 */
[----:B------:R-:W-:Y:S02]  /*6ad0*/  MOV R24, R25 ;  /* 0x0000001900187202 */ /* 0x000fe40000000f00 */
[----:B------:R-:W-:-:S07]  /*6ae0*/  MOV R31, R23 ;  /* 0x00000017001f7202 */ /* 0x000fce0000000f00 */
[----:B------:R-:W-:Y:S05]  /*6af0*/  WARPSYNC.COLLECTIVE R15, `(.L_x_1069) ;  /* 0x000000000f087348 */ /* 0x000fea0003c00000 */
[----:B------:R0:W1:Y:S02]  /*6b00*/  SHFL.BFLY P2, R23, R24, R17, R22 ;  /* 0x0c00001118177389 */ /* 0x0000640000040016 */
[----:B01----:R-:W-:Y:S01]  /*6b10*/  ENDCOLLECTIVE ;  /* 0x000000000000791b */ /* 0x003fe20003800000 */
.L_x_1069:
[----:B------:R-:W-:Y:S01]  /*6b20*/  FADD.FTZ R31, R32, R31 ;  /* 0x0000001f201f7221 */ /* 0x000fe20000010000 */
[----:B------:R-:W-:Y:S06]  /*6b30*/  BRA `(.L_x_1070) ;  /* 0xffffffe800787947 */ /* 0x000fec000383ffff */
.L_x_1040:
        /* <DEDUP_REMOVED lines=8> */
.L_x_1072:
[----:B------:R-:W-:Y:S05]  /*6bc0*/  BSYNC B0 ;  /* 0x0000000000007941 */ /* 0x000fea0003800000 */
.L_x_1071:
[----:B------:R-:W-:Y:S01]  /*6bd0*/  HFMA2.MMA R17, -RZ, RZ, 0, 4.76837158203125e-07 ;  /* 0x00000008ff117435 */ /* 0x000fe200000001ff */
[----:B------:R-:W-:Y:S01]  /*6be0*/  MOV R24, R19 ;  /* 0x0000001300187202 */ /* 0x000fe20000000f00 */
[----:B------:R-:W-:Y:S01]  /*6bf0*/  @!P0 IMAD.SHL.U32 R28, R47, 0x2, RZ ;  /* 0x000000022f1c8824 */ /* 0x000fe200078e00ff */
[----:B------:R-:W-:Y:S01]  /*6c00*/  MOV R22, 0x101f ;  /* 0x0000101f00167802 */ /* 0x000fe20000000f00 */
[----:B------:R-:W-:Y:S01]  /*6c10*/  HFMA2.MMA R33, -RZ, RZ, 0, 0 ;  /* 0x00000000ff217435 */ /* 0x000fe200000001ff */
[----:B------:R-:W-:Y:S01]  /*6c20*/  MOV R15, 0xffff ;  /* 0x0000ffff000f7802 */ /* 0x000fe20000000f00 */
[----:B------:R-:W-:Y:S01]  /*6c30*/  HFMA2.MMA R39, -RZ, RZ, 0, 0 ;  /* 0x00000000ff277435 */ /* 0x000fe200000001ff */
[----:B------:R-:W-:Y:S02]  /*6c40*/  MOV R21, R23 ;  /* 0x0000001700157202 */ /* 0x000fe40000000f00 */
[----:B------:R-:W-:-:S08]  /*6c50*/  @!P0 IADD3 R25, R26, 0x14, RZ ;  /* 0x000000141a198810 */ /* 0x000fd00007ffe0ff */
[----:B------:R-:W-:Y:S05]  /*6c60*/  WARPSYNC.COLLECTIVE R15, `(.L_x_1073) ;  /* 0x000000000f087348 */ /* 0x000fea0003c00000 */
[----:B------:R0:W1:Y:S02]  /*6c70*/  SHFL.BFLY P2, R23, R24, R17, R22 ;  /* 0x0c00001118177389 */ /* 0x0000640000040016 */
[----:B01----:R-:W-:Y:S01]  /*6c80*/  ENDCOLLECTIVE ;  /* 0x000000000000791b */ /* 0x003fe20003800000 */
.L_x_1073:
[----:B------:R-:W-:Y:S01]  /*6c90*/  @!P0 LEA R30, R47, UR4, 0x7 ;  /* 0x000000042f1e8c11 */ /* 0x000fe2000f8e38ff */
[----:B------:R-:W-:Y:S01]  /*6ca0*/  FADD.FTZ R21, R21, R18 ;  /* 0x0000001215157221 */ /* 0x000fe20000010000 */
[----:B------:R-:W-:Y:S02]  /*6cb0*/  @!P0 LOP3.LUT R25, R25, R28, RZ, 0x3c, !PT ;  /* 0x0000001c19198212 */ /* 0x000fe400078e3cff */
[----:B------:R-:W-:Y:S02]  /*6cc0*/  MOV R29, RZ ;  /* 0x000000ff001d7202 */ /* 0x000fe40000000f00 */
[----:B------:R-:W-:Y:S02]  /*6cd0*/  @!P0 LEA R25, R25, R30, 0x2 ;  /* 0x0000001e19198211 */ /* 0x000fe400078e10ff */
[C---:B------:R-:W-:Y:S02]  /*6ce0*/  @!P0 LEA R31, R47.reuse, UR4, 0x7 ;  /* 0x000000042f1f8c11 */ /* 0x040fe4000f8e38ff */
[----:B------:R-:W-:Y:S01]  /*6cf0*/  @!P0 LEA R37, R47, UR4, 0x7 ;  /* 0x000000042f258c11 */ /* 0x000fe2000f8e38ff */
[----:B------:R-:W0:Y:S01]  /*6d00*/  @!P0 LDS R28, [R25+0x500] ;  /* 0x00050000191c8984 */ /* 0x000e220000000800 */
[----:B------:R-:W-:Y:S01]  /*6d10*/  HFMA2.MMA R17, -RZ, RZ, 0, 2.384185791015625e-07 ;  /* 0x00000004ff117435 */ /* 0x000fe200000001ff */
[----:B------:R-:W-:-:S02]  /*6d20*/  MOV R24, R21 ;  /* 0x0000001500187202 */ /* 0x000fc40000000f00 */
[----:B------:R1:W2:Y:S01]  /*6d30*/  @!P0 LDS R27, [R25] ;  /* 0x00000000191b8984 */ /* 0x0002a20000000800 */
[----:B------:R-:W-:Y:S01]  /*6d40*/  FADD.FTZ R18, R23, R19 ;  /* 0x0000001317127221 */ /* 0x000fe20000010000 */
[----:B-1----:R-:W-:-:S11]  /*6d50*/  HFMA2.MMA R25, -RZ, RZ, 0, 0 ;  /* 0x00000000ff197435 */ /* 0x002fd600000001ff */
[----:B0-2---:R-:W-:Y:S05]  /*6d60*/  WARPSYNC.COLLECTIVE R15, `(.L_x_1074) ;  /* 0x000000000f087348 */ /* 0x005fea0003c00000 */
[----:B------:R1:W3:Y:S02]  /*6d70*/  SHFL.BFLY P2, R23, R24, R17, R22 ;  /* 0x0c00001118177389 */ /* 0x0002e40000040016 */
[----:B0123--:R-:W-:Y:S01]  /*6d80*/  ENDCOLLECTIVE ;  /* 0x000000000000791b */ /* 0x00ffe20003800000 */
.L_x_1074:
[----:B------:R-:W-:Y:S02]  /*6d90*/  MOV R24, R18 ;  /* 0x0000001200187202 */ /* 0x000fe40000000f00 */
[----:B------:R-:W-:-:S07]  /*6da0*/  MOV R20, R23 ;  /* 0x0000001700147202 */ /* 0x000fce0000000f00 */
[----:B------:R-:W-:Y:S05]  /*6db0*/  WARPSYNC.COLLECTIVE R15, `(.L_x_1075) ;  /* 0x000000000f087348 */ /* 0x000fea0003c00000 */
[----:B------:R0:W1:Y:S02]  /*6dc0*/  SHFL.BFLY P2, R23, R24, R17, R22 ;  /* 0x0c00001118177389 */ /* 0x0000640000040016 */
[----:B01----:R-:W-:Y:S01]  /*6dd0*/  ENDCOLLECTIVE ;  /* 0x000000000000791b */ /* 0x003fe20003800000 */
.L_x_1075:
[----:B------:R-:W-:Y:S01]  /*6de0*/  @!P0 MOV R29, R28 ;  /* 0x0000001c001d8202 */ /* 0x000fe20000000f00 */
[----:B------:R-:W-:Y:S01]  /*6df0*/  FADD.FTZ R20, R21, R20 ;  /* 0x0000001415147221 */ /* 0x000fe20000010000 */
[----:B------:R-:W-:Y:S01]  /*6e00*/  @!P0 MOV R25, R27 ;  /* 0x0000001b00198202 */ /* 0x000fe20000000f00 */
[----:B------:R-:W-:-:S03]  /*6e10*/  HFMA2.MMA R17, -RZ, RZ, 0, 1.1920928955078125e-07 ;  /* 0x00000002ff117435 */ /* 0x000fc600000001ff */
[----:B------:R-:W-:Y:S01]  /*6e20*/  MOV R24, R20 ;  /* 0x0000001400187202 */ /* 0x000fe20000000f00 */
[----:B------:R-:W-:-:S07]  /*6e30*/  FADD.FTZ R21, R18, R23 ;  /* 0x0000001712157221 */ /* 0x000fce0000010000 */
[----:B------:R-:W-:Y:S05]  /*6e40*/  WARPSYNC.COLLECTIVE R15, `(.L_x_1076) ;  /* 0x000000000f087348 */ /* 0x000fea0003c00000 */
[----:B------:R0:W1:Y:S02]  /*6e50*/  SHFL.BFLY P2, R23, R24, R17, R22 ;  /* 0x0c00001118177389 */ /* 0x0000640000040016 */
[----:B01----:R-:W-:Y:S01]  /*6e60*/  ENDCOLLECTIVE ;  /* 0x000000000000791b */ /* 0x003fe20003800000 */
.L_x_1076:
[----:B------:R-:W-:Y:S02]  /*6e70*/  MOV R24, R21 ;  /* 0x0000001500187202 */ /* 0x000fe40000000f00 */
[----:B------:R-:W-:-:S07]  /*6e80*/  MOV R19, R23 ;  /* 0x0000001700137202 */ /* 0x000fce0000000f00 */
[----:B------:R-:W-:Y:S05]  /*6e90*/  WARPSYNC.COLLECTIVE R15, `(.L_x_1077) ;  /* 0x000000000f087348 */ /* 0x000fea0003c00000 */
[----:B------:R0:W1:Y:S02]  /*6ea0*/  SHFL.BFLY P2, R23, R24, R17, R22 ;  /* 0x0c00001118177389 */ /* 0x0000640000040016 */
[----:B01----:R-:W-:Y:S01]  /*6eb0*/  ENDCOLLECTIVE ;  /* 0x000000000000791b */ /* 0x003fe20003800000 */
.L_x_1077:
        /* <DEDUP_REMOVED lines=9> */
.L_x_1078:
[----:B------:R-:W-:-:S04]  /*6f50*/  @!P0 LOP3.LUT R20, R20, R21, RZ, 0x3c, !PT ;  /* 0x0000001514148212 */ /* 0x000fc800078e3cff */
[----:B------:R-:W-:-:S05]  /*6f60*/  @!P0 LEA R31, R20, R31, 0x2 ;  /* 0x0000001f141f8211 */ /* 0x000fca00078e10ff */
[----:B------:R-:W0:Y:S01]  /*6f70*/  @!P0 LDS R36, [R31+0x500] ;  /* 0x000500001f248984 */ /* 0x000e220000000800 */
[----:B------:R-:W-:-:S03]  /*6f80*/  MOV R24, R18 ;  /* 0x0000001200187202 */ /* 0x000fc60000000f00 */
[----:B------:R1:W2:Y:S01]  /*6f90*/  @!P0 LDS R35, [R31] ;  /* 0x000000001f238984 */ /* 0x0002a20000000800 */
[----:B------:R-:W-:Y:S01]  /*6fa0*/  MOV R28, R23 ;  /* 0x00000017001c7202 */ /* 0x000fe20000000f00 */
[----:B-1----:R-:W-:-:S07]  /*6fb0*/  IMAD.MOV.U32 R31, RZ, RZ, RZ ;  /* 0x000000ffff1f7224 */ /* 0x002fce00078e00ff */
[----:B0-2---:R-:W-:Y:S05]  /*6fc0*/  WARPSYNC.COLLECTIVE R15, `(.L_x_1079) ;  /* 0x000000000f087348 */ /* 0x005fea0003c00000 */
[----:B------:R1:W3:Y:S02]  /*6fd0*/  SHFL.BFLY P2, R23, R24, R17, R22 ;  /* 0x0c00001118177389 */ /* 0x0002e40000040016 */
[----:B0123--:R-:W-:Y:S01]  /*6fe0*/  ENDCOLLECTIVE ;  /* 0x000000000000791b */ /* 0x00ffe20003800000 */
.L_x_1079:
[----:B------:R-:W-:Y:S01]  /*6ff0*/  FADD.FTZ R19, R19, R28 ;  /* 0x0000001c13137221 */ /* 0x000fe20000010000 */
[----:B------:R-:W-:Y:S01]  /*7000*/  HFMA2.MMA R17, -RZ, RZ, 0, 4.76837158203125e-07 ;  /* 0x00000008ff117435 */ /* 0x000fe200000001ff */
[----:B------:R-:W-:Y:S01]  /*7010*/  MOV R24, R25 ;  /* 0x0000001900187202 */ /* 0x000fe20000000f00 */
[----:B------:R-:W-:-:S09]  /*7020*/  IMAD.MOV.U32 R27, RZ, RZ, R23 ;  /* 0x000000ffff1b7224 */ /* 0x000fd200078e0017 */
[----:B------:R-:W-:Y:S05]  /*7030*/  WARPSYNC.COLLECTIVE R15, `(.L_x_1080) ;  /* 0x000000000f087348 */ /* 0x000fea0003c00000 */
[----:B------:R0:W1:Y:S02]  /*7040*/  SHFL.BFLY P2, R23, R24, R17, R22 ;  /* 0x0c00001118177389 */ /* 0x0000640000040016 */
[----:B01----:R-:W-:Y:S01]  /*7050*/  ENDCOLLECTIVE ;  /* 0x000000000000791b */ /* 0x003fe20003800000 */
.L_x_1080:
[----:B------:R-:W-:Y:S02]  /*7060*/  @!P0 MOV R33, R36 ;  /* 0x0000002400218202 */ /* 0x000fe40000000f00 */
[----:B------:R-:W-:Y:S02]  /*7070*/  @!P0 MOV R31, R35 ;  /* 0x00000023001f8202 */ /* 0x000fe40000000f00 */
[----:B------:R-:W-:Y:S02]  /*7080*/  MOV R24, R29 ;  /* 0x0000001d00187202 */ /* 0x000fe40000000f00 */
[----:B------:R-:W-:-:S07]  /*7090*/  MOV R30, R23 ;  /* 0x00000017001e7202 */ /* 0x000fce0000000f00 */
[----:B------:R-:W-:Y:S05]  /*70a0*/  WARPSYNC.COLLECTIVE R15, `(.L_x_1081) ;  /* 0x000000000f087348 */ /* 0x000fea0003c00000 */
[----:B------:R0:W1:Y:S02]  /*70b0*/  SHFL.BFLY P2, R23, R24, R17, R22 ;  /* 0x0c00001118177389 */ /* 0x0000640000040016 */
[----:B01----:R-:W-:Y:S01]  /*70c0*/  ENDCOLLECTIVE ;  /* 0x000000000000791b */ /* 0x003fe20003800000 */
.L_x_1081:
[----:B------:R-:W-:Y:S01]  /*70d0*/  FADD.FTZ R30, R30, R25 ;  /* 0x000000191e1e7221 */ /* 0x000fe20000010000 */
[----:B------:R-:W-:-:S04]  /*70e0*/  HFMA2.MMA R17, -RZ, RZ, 0, 2.384185791015625e-07 ;  /* 0x00000004ff117435 */ /* 0x000fc800000001ff */
[----:B------:R-:W-:Y:S02]  /*70f0*/  MOV R24, R30 ;  /* 0x0000001e00187202 */ /* 0x000fe40000000f00 */
[----:B------:R-:W-:-:S07]  /*7100*/  MOV R32, R23 ;  /* 0x0000001700207202 */ /* 0x000fce0000000f00 */
[----:B------:R-:W-:Y:S05]  /*7110*/  WARPSYNC.COLLECTIVE R15, `(.L_x_1082) ;  /* 0x000000000f087348 */ /* 0x000fea0003c00000 */
[----:B------:R0:W1:Y:S02]  /*7120*/  SHFL.BFLY P2, R23, R24, R17, R22 ;  /* 0x0c00001118177389 */ /* 0x0000640000040016 */
[----:B01----:R-:W-:Y:S01]  /*7130*/  ENDCOLLECTIVE ;  /* 0x000000000000791b */ /* 0x003fe20003800000 */
.L_x_1082:
[----:B------:R-:W-:-:S05]  /*7140*/  FADD.FTZ R32, R32, R29 ;  /* 0x0000001d20207221 */ /* 0x000fca0000010000 */
[----:B------:R-:W-:Y:S02]  /*7150*/  MOV R24, R32 ;  /* 0x0000002000187202 */ /* 0x000fe40000000f00 */
[----:B------:R-:W-:-:S07]  /*7160*/  MOV R25, R23 ;  /* 0x0000001700197202 */ /* 0x000fce0000000f00 */
[----:B------:R-:W-:Y:S05]  /*7170*/  WARPSYNC.COLLECTIVE R15, `(.L_x_1083) ;  /* 0x000000000f087348 */ /* 0x000fea0003c00000 */
[----:B------:R0:W1:Y:S02]  /*7180*/  SHFL.BFLY P2, R23, R24, R17, R22 ;  /* 0x0c00001118177389 */ /* 0x0000640000040016 */
[----:B01----:R-:W-:Y:S01]  /*7190*/  ENDCOLLECTIVE ;  /* 0x000000000000791b */ /* 0x003fe20003800000 */
.L_x_1083:
[----:B------:R-:W-:Y:S01]  /*71a0*/  FADD.FTZ R25, R30, R25 ;  /* 0x000000191e197221 */ /* 0x000fe20000010000 */
[----:B------:R-:W-:-:S04]  /*71b0*/  HFMA2.MMA R17, -RZ, RZ, 0, 1.1920928955078125e-07 ;  /* 0x00000002ff117435 */ /* 0x000fc800000001ff */
[----:B------:R-:W-:Y:S02]  /*71c0*/  MOV R24, R25 ;  /* 0x0000001900187202 */ /* 0x000fe40000000f00 */
[----:B------:R-:W-:-:S07]  /*71d0*/  MOV R29, R23 ;  /* 0x00000017001d7202 */ /* 0x000fce0000000f00 */
[----:B------:R-:W-:Y:S05]  /*71e0*/  WARPSYNC.COLLECTIVE R15, `(.L_x_1084) ;  /* 0x000000000f087348 */ /* 0x000fea0003c00000 */
[----:B------:R0:W1:Y:S02]  /*71f0*/  SHFL.BFLY P2, R23, R24, R17, R22 ;  /* 0x0c00001118177389 */ /* 0x0000640000040016 */
[----:B01----:R-:W-:Y:S01]  /*7200*/  ENDCOLLECTIVE ;  /* 0x000000000000791b */ /* 0x003fe20003800000 */
.L_x_1084:
[----:B------:R-:W-:-:S05]  /*7210*/  FADD.FTZ R29, R32, R29 ;  /* 0x0000001d201d7221 */ /* 0x000fca0000010000 */
[----:B------:R-:W-:Y:S02]  /*7220*/  MOV R24, R29 ;  /* 0x0000001d00187202 */ /* 0x000fe40000000f00 */
[----:B------:R-:W-:-:S07]  /*7230*/  MOV R20, R23 ;  /* 0x0000001700147202 */ /* 0x000fce0000000f00 */
[----:B------:R-:W-:Y:S05]  /*7240*/  WARPSYNC.COLLECTIVE R15, `(.L_x_1085) ;  /* 0x000000000f087348 */ /* 0x000fea0003c00000 */
[----:B------:R0:W1:Y:S02]  /*7250*/  SHFL.BFLY P2, R23, R24, R17, R22 ;  /* 0x0c00001118177389 */ /* 0x0000640000040016 */
[----:B01----:R-:W-:Y:S01]  /*7260*/  ENDCOLLECTIVE ;  /* 0x000000000000791b */ /* 0x003fe20003800000 */
.L_x_1085:
        /* <DEDUP_REMOVED lines=8> */
.L_x_1086:
[----:B------:R-:W-:-:S05]  /*72f0*/  FADD.FTZ R34, R29, R34 ;  /* 0x000000221d227221 */ /* 0x000fca0000010000 */
[----:B------:R-:W-:Y:S02]  /*7300*/  MOV R24, R34 ;  /* 0x0000002200187202 */ /* 0x000fe40000000f00 */
[----:B------:R-:W-:-:S07]  /*7310*/  MOV R36, R23 ;  /* 0x0000001700247202 */ /* 0x000fce0000000f00 */
[----:B------:R-:W-:Y:S05]  /*7320*/  WARPSYNC.COLLECTIVE R15, `(.L_x_1087) ;  /* 0x000000000f087348 */ /* 0x000fea0003c00000 */
[----:B------:R0:W1:Y:S02]  /*7330*/  SHFL.BFLY P2, R23, R24, R17, R22 ;  /* 0x0c00001118177389 */ /* 0x0000640000040016 */
[----:B01----:R-:W-:Y:S01]  /*7340*/  ENDCOLLECTIVE ;  /* 0x000000000000791b */ /* 0x003fe20003800000 */
.L_x_1087:
[----:B------:R-:W-:Y:S01]  /*7350*/  FADD.FTZ R25, R25, R36 ;  /* 0x0000002419197221 */ /* 0x000fe20000010000 */
[----:B------:R-:W-:Y:S01]  /*7360*/  HFMA2.MMA R17, -RZ, RZ, 0, 4.76837158203125e-07 ;  /* 0x00000008ff117435 */ /* 0x000fe200000001ff */
[----:B------:R-:W-:Y:S02]  /*7370*/  MOV R24, R31 ;  /* 0x0000001f00187202 */ /* 0x000fe40000000f00 */
[----:B------:R-:W-:-:S08]  /*7380*/  MOV R35, R23 ;  /* 0x0000001700237202 */ /* 0x000fd00000000f00 */
[----:B------:R-:W-:Y:S05]  /*7390*/  WARPSYNC.COLLECTIVE R15, `(.L_x_1088) ;  /* 0x000000000f087348 */ /* 0x000fea0003c00000 */
[----:B------:R0:W1:Y:S02]  /*73a0*/  SHFL.BFLY P2, R23, R24, R17, R22 ;  /* 0x0c00001118177389 */ /* 0x0000640000040016 */
[----:B01----:R-:W-:Y:S01]  /*73b0*/  ENDCOLLECTIVE ;  /* 0x000000000000791b */ /* 0x003fe20003800000 */
.L_x_1088:
[----:B------:R-:W-:Y:S02]  /*73c0*/  MOV R24, R33 ;  /* 0x0000002100187202 */ /* 0x000fe40000000f00 */
[----:B------:R-:W-:-:S07]  /*73d0*/  MOV R38, R23 ;  /* 0x0000001700267202 */ /* 0x000fce0000000f00 */
[----:B------:R-:W-:Y:S05]  /*73e0*/  WARPSYNC.COLLECTIVE R15, `(.L_x_1089) ;  /* 0x000000000f087348 */ /* 0x000fea0003c00000 */
[----:B------:R0:W1:Y:S02]  /*73f0*/  SHFL.BFLY P2, R23, R24, R17, R22 ;  /* 0x0c00001118177389 */ /* 0x0000640000040016 */
[----:B01----:R-:W-:Y:S01]  /*7400*/  ENDCOLLECTIVE ;  /* 0x000000000000791b */ /* 0x003fe20003800000 */
.L_x_1089:
[----:B------:R-:W-:Y:S01]  /*7410*/  FADD.FTZ R38, R38, R31 ;  /* 0x0000001f26267221 */ /* 0x000fe20000010000 */
[----:B------:R-:W-:-:S04]  /*7420*/  HFMA2.MMA R17, -RZ, RZ, 0, 2.384185791015625e-07 ;  /* 0x00000004ff117435 */ /* 0x000fc800000001ff */
[----:B------:R-:W-:Y:S02]  /*7430*/  MOV R24, R38 ;  /* 0x0000002600187202 */ /* 0x000fe40000000f00 */
[----:B------:R-:W-:-:S07]  /*7440*/  MOV R40, R23 ;  /* 0x0000001700287202 */ /* 0x000fce0000000f00 */
[----:B------:R-:W-:Y:S05]  /*7450*/  WARPSYNC.COLLECTIVE R15, `(.L_x_1090) ;  /* 0x000000000f087348 */ /* 0x000fea0003c00000 */
[----:B------:R0:W1:Y:S02]  /*7460*/  SHFL.BFLY P2, R23, R24, R17, R22 ;  /* 0x0c00001118177389 */ /* 0x0000640000040016 */
[----:B01----:R-:W-:Y:S01]  /*7470*/  ENDCOLLECTIVE ;  /* 0x000000000000791b */ /* 0x003fe20003800000 */
.L_x_1090:
[----:B------:R-:W-:-:S05]  /*7480*/  FADD.FTZ R40, R40, R33 ;  /* 0x0000002128287221 */ /* 0x000fca0000010000 */
[----:B------:R-:W-:Y:S02]  /*7490*/  MOV R24, R40 ;  /* 0x0000002800187202 */ /* 0x000fe40000000f00 */
[----:B------:R-:W-:-:S07]  /*74a0*/  MOV R31, R23 ;  /* 0x00000017001f7202 */ /* 0x000fce0000000f00 */
[----:B------:R-:W-:Y:S05]  /*74b0*/  WARPSYNC.COLLECTIVE R15, `(.L_x_1091) ;  /* 0x000000000f087348 */ /* 0x000fea0003c00000 */
[----:B------:R0:W1:Y:S02]  /*74c0*/  SHFL.BFLY P2, R23, R24, R17, R22 ;  /* 0x0c00001118177389 */ /* 0x0000640000040016 */
[----:B01----:R-:W-:Y:S01]  /*74d0*/  ENDCOLLECTIVE ;  /* 0x000000000000791b */ /* 0x003fe20003800000 */
.L_x_1091:
[----:B------:R-:W-:Y:S01]  /*74e0*/  FADD.FTZ R31, R38, R31 ;  /* 0x0000001f261f7221 */ /* 0x000fe20000010000 */
[----:B------:R-:W-:-:S04]  /*74f0*/  HFMA2.MMA R17, -RZ, RZ, 0, 1.1920928955078125e-07 ;  /* 0x00000002ff117435 */ /* 0x000fc800000001ff */
[----:B------:R-:W-:Y:S01]  /*7500*/  MOV R24, R31 ;  /* 0x0000001f00187202 */ /* 0x000fe20000000f00 */
[----:B------:R-:W-:Y:S01]  /*7510*/  IMAD.MOV.U32 R33, RZ, RZ, R23 ;  /* 0x000000ffff217224 */ /* 0x000fe200078e0017 */
[----:B------:R-:W-:-:S03]  /*7520*/  @!P0 SHF.L.U32 R23, R47, 0x1, RZ ;  /* 0x000000012f178819 */ /* 0x000fc600000006ff */
[----:B------:R-:W-:Y:S01]  /*7530*/  FADD.FTZ R33, R40, R33 ;  /* 0x0000002128217221 */ /* 0x000fe20000010000 */
[----:B------:R-:W-:-:S07]  /*7540*/  @!P0 LOP3.LUT R20, R20, R23, RZ, 0x3c, !PT ;  /* 0x0000001714148212 */ /* 0x000fce00078e3cff */
[----:B------:R-:W-:Y:S05]  /*7550*/  WARPSYNC.COLLECTIVE R15, `(.L_x_1092) ;  /* 0x000000000f087348 */ /* 0x000fea0003c00000 */
[----:B------:R0:W1:Y:S02]  /*7560*/  SHFL.BFLY P2, R23, R24, R17, R22 ;  /* 0x0c00001118177389 */ /* 0x0000640000040016 */
[----:B01----:R-:W-:Y:S01]  /*7570*/  ENDCOLLECTIVE ;  /* 0x000000000000791b */ /* 0x003fe20003800000 */
.L_x_1092:
        /* <DEDUP_REMOVED lines=9> */
.L_x_1093:
[----:B------:R-:W-:Y:S01]  /*7610*/  FADD.FTZ R40, R31, R30 ;  /* 0x0000001e1f287221 */ /* 0x000fe20000010000 */
[----:B------:R-:W-:-:S04]  /*7620*/  HFMA2.MMA R17, -RZ, RZ, 0, 5.9604644775390625e-08 ;  /* 0x00000001ff117435 */ /* 0x000fc800000001ff */
[----:B------:R-:W-:Y:S02]  /*7630*/  MOV R24, R40 ;  /* 0x0000002800187202 */ /* 0x000fe40000000f00 */
[----:B------:R-:W-:Y:S02]  /*7640*/  @!P0 MOV R37, R42 ;  /* 0x0000002a00258202 */ /* 0x000fe40000000f00 */
[----:B------:R-:W-:Y:S01]  /*7650*/  MOV R32, R23 ;  /* 0x0000001700207202 */ /* 0x000fe20000000f00 */
[----:B------:R-:W-:-:S07]  /*7660*/  @!P0 IMAD.MOV.U32 R39, RZ, RZ, R44 ;  /* 0x000000ffff278224 */ /* 0x000fce00078e002c */
[----:B------:R-:W-:Y:S05]  /*7670*/  WARPSYNC.COLLECTIVE R15, `(.L_x_1094) ;  /* 0x000000000f087348 */ /* 0x000fea0003c00000 */
[----:B------:R0:W1:Y:S02]  /*7680*/  SHFL.BFLY P2, R23, R24, R17, R22 ;  /* 0x0c00001118177389 */ /* 0x0000640000040016 */
[----:B01----:R-:W-:Y:S01]  /*7690*/  ENDCOLLECTIVE ;  /* 0x000000000000791b */ /* 0x003fe20003800000 */
.L_x_1094:
[----:B------:R-:W-:Y:S01]  /*76a0*/  ISETP.NE.AND P0, PT, R47, RZ, PT ;  /* 0x000000ff2f00720c */ /* 0x000fe20003f05270 */
[----:B------:R-:W-:-:S05]  /*76b0*/  FADD.FTZ R41, R33, R32 ;  /* 0x0000002021297221 */ /* 0x000fca0000010000 */
[----:B------:R-:W-:-:S07]  /*76c0*/  MOV R24, R41 ;  /* 0x0000002900187202 */ /* 0x000fce0000000f00 */
[----:B------:R-:W0:Y:S08]  /*76d0*/  @!P0 LDC.64 R32, c[0x0][0x218] ;  /* 0x00008600ff208b82 */ /* 0x000e300000000a00 */
[----:B------:R-:W1:Y:S01]  /*76e0*/  @!P0 LDC.64 R20, c[0x0][0x220] ;  /* 0x00008800ff148b82 */ /* 0x000e620000000a00 */
[----:B------:R-:W-:-:S07]  /*76f0*/  MOV R43, R23 ;  /* 0x00000017002b7202 */ /* 0x000fce0000000f00 */
[----:B01----:R-:W-:Y:S05]  /*7700*/  WARPSYNC.COLLECTIVE R15, `(.L_x_1095) ;  /* 0x000000000f087348 */ /* 0x003fea0003c00000 */
[----:B------:R2:W3:Y:S02]  /*7710*/  SHFL.BFLY P2, R23, R24, R17, R22 ;  /* 0x0c00001118177389 */ /* 0x0004e40000040016 */
[----:B0123--:R-:W-:Y:S01]  /*7720*/  ENDCOLLECTIVE ;  /* 0x000000000000791b */ /* 0x00ffe20003800000 */
.L_x_1095:
[----:B------:R-:W-:Y:S01]  /*7730*/  FADD.FTZ R40, R40, R43 ;  /* 0x0000002b28287221 */ /* 0x000fe20000010000 */
[----:B------:R-:W0:Y:S08]  /*7740*/  @!P0 LDC.64 R30, c[0x0][0x218] ;  /* 0x00008600ff1e8b82 */ /* 0x000e300000000a00 */
[----:B------:R-:W1:Y:S01]  /*7750*/  @!P0 LDC.64 R28, c[0x0][0x220] ;  /* 0x00008800ff1c8b82 */ /* 0x000e620000000a00 */
[----:B------:R-:W-:Y:S01]  /*7760*/  HFMA2.MMA R17, -RZ, RZ, 0, 4.76837158203125e-07 ;  /* 0x00000008ff117435 */ /* 0x000fe200000001ff */
[----:B------:R-:W-:-:S02]  /*7770*/  MOV R24, R37 ;  /* 0x0000002500187202 */ /* 0x000fc40000000f00 */
[----:B------:R-:W-:-:S08]  /*7780*/  MOV R42, R23 ;  /* 0x00000017002a7202 */ /* 0x000fd00000000f00 */
[----:B01----:R-:W-:Y:S05]  /*7790*/  WARPSYNC.COLLECTIVE R15, `(.L_x_1096) ;  /* 0x000000000f087348 */ /* 0x003fea0003c00000 */
[----:B------:R2:W3:Y:S02]  /*77a0*/  SHFL.BFLY P2, R23, R24, R17, R22 ;  /* 0x0c00001118177389 */ /* 0x0004e40000040016 */
[----:B0123--:R-:W-:Y:S01]  /*77b0*/  ENDCOLLECTIVE ;  /* 0x000000000000791b */ /* 0x00ffe20003800000 */
.L_x_1096:
[----:B------:R-:W-:Y:S01]  /*77c0*/  FADD.FTZ R41, R41, R42 ;  /* 0x0000002a29297221 */ /* 0x000fe20000010000 */
[----:B------:R-:W-:Y:S02]  /*77d0*/  MOV R24, R39 ;  /* 0x0000002700187202 */ /* 0x000fe40000000f00 */
[----:B------:R-:W-:-:S07]  /*77e0*/  MOV R46, R23 ;  /* 0x00000017002e7202 */ /* 0x000fce0000000f00 */
[----:B------:R-:W-:Y:S05]  /*77f0*/  WARPSYNC.COLLECTIVE R15, `(.L_x_1097) ;  /* 0x000000000f087348 */ /* 0x000fea0003c00000 */
[----:B------:R0:W1:Y:S02]  /*7800*/  SHFL.BFLY P2, R23, R24, R17, R22 ;  /* 0x0c00001118177389 */ /* 0x0000640000040016 */
[----:B01----:R-:W-:Y:S01]  /*7810*/  ENDCOLLECTIVE ;  /* 0x000000000000791b */ /* 0x003fe20003800000 */
.L_x_1097:
[----:B------:R-:W-:Y:S01]  /*7820*/  FADD.FTZ R46, R46, R37 ;  /* 0x000000252e2e7221 */ /* 0x000fe20000010000 */
[----:B------:R-:W-:-:S04]  /*7830*/  HFMA2.MMA R17, -RZ, RZ, 0, 2.384185791015625e-07 ;  /* 0x00000004ff117435 */ /* 0x000fc800000001ff */
[----:B------:R-:W-:Y:S02]  /*7840*/  MOV R24, R46 ;  /* 0x0000002e00187202 */ /* 0x000fe40000000f00 */
[----:B------:R-:W-:-:S07]  /*7850*/  MOV R44, R23 ;  /* 0x00000017002c7202 */ /* 0x000fce0000000f00 */
[----:B------:R-:W-:Y:S05]  /*7860*/  WARPSYNC.COLLECTIVE R15, `(.L_x_1098) ;  /* 0x000000000f087348 */ /* 0x000fea0003c00000 */
[----:B------:R0:W1:Y:S02]  /*7870*/  SHFL.BFLY P2, R23, R24, R17, R22 ;  /* 0x0c00001118177389 */ /* 0x0000640000040016 */
[----:B01----:R-:W-:Y:S01]  /*7880*/  ENDCOLLECTIVE ;  /* 0x000000000000791b */ /* 0x003fe20003800000 */
.L_x_1098:
[----:B------:R-:W-:Y:S01]  /*7890*/  FADD.FTZ R38, R44, R39 ;  /* 0x000000272c267221 */ /* 0x000fe20000010000 */
[----:B------:R-:W-:-:S04]  /*78a0*/  FADD.FTZ R44, R18, R27 ;  /* 0x0000001b122c7221 */ /* 0x000fc80000010000 */
[----:B------:R-:W-:Y:S02]  /*78b0*/  MOV R24, R38 ;  /* 0x0000002600187202 */ /* 0x000fe40000000f00 */
[----:B------:R-:W-:-:S07]  /*78c0*/  MOV R37, R23 ;  /* 0x0000001700257202 */ /* 0x000fce0000000f00 */
[----:B------:R-:W-:Y:S05]  /*78d0*/  WARPSYNC.COLLECTIVE R15, `(.L_x_1099) ;  /* 0x000000000f087348 */ /* 0x000fea0003c00000 */
[----:B------:R0:W1:Y:S02]  /*78e0*/  SHFL.BFLY P2, R23, R24, R17, R22 ;  /* 0x0c00001118177389 */ /* 0x0000640000040016 */
[----:B01----:R-:W-:Y:S01]  /*78f0*/  ENDCOLLECTIVE ;  /* 0x000000000000791b */ /* 0x003fe20003800000 */
.L_x_1099:
        /* <DEDUP_REMOVED lines=13> */
.L_x_1100:
[----:B------:R-:W-:Y:S01]  /*79d0*/  FADD.FTZ R38, R38, R39 ;  /* 0x0000002726267221 */ /* 0x000fe20000010000 */
[----:B------:R-:W-:Y:S01]  /*79e0*/  @!P0 F2FP.F16.F32.PACK_AB R39, RZ, R44 ;  /* 0x0000002cff27823e */ /* 0x000fe200000000ff */
[----:B------:R-:W-:-:S03]  /*79f0*/  @!P0 IMAD.WIDE R26, R37, 0x2, R26 ;  /* 0x00000002251a8825 */ /* 0x000fc600078e021a */
[----:B------:R-:W-:Y:S02]  /*7a00*/  MOV R24, R38 ;  /* 0x0000002600187202 */ /* 0x000fe40000000f00 */
[----:B------:R-:W-:Y:S02]  /*7a10*/  MOV R49, R23 ;  /* 0x0000001700317202 */ /* 0x000fe40000000f00 */
[----:B------:R-:W-:Y:S02]  /*7a20*/  @!P0 F2FP.F16.F32.PACK_AB R23, RZ, R19 ;  /* 0x00000013ff17823e */ /* 0x000fe400000000ff */
[----:B------:R-:W0:Y:S01]  /*7a30*/  @!P0 LDC.64 R18, c[0x0][0x220] ;  /* 0x00008800ff128b82 */ /* 0x000e220000000a00 */
[----:B------:R-:W-:Y:S01]  /*7a40*/  FADD.FTZ R46, R46, R49 ;  /* 0x000000312e2e7221 */ /* 0x000fe20000010000 */
[----:B------:R-:W-:-:S07]  /*7a50*/  PRMT R44, R23, 0x7610, R44 ;  /* 0x00007610172c7816 */ /* 0x000fce000000002c */
[----:B0-----:R-:W-:Y:S05]  /*7a60*/  WARPSYNC.COLLECTIVE R15, `(.L_x_1101) ;  /* 0x000000000f087348 */ /* 0x001fea0003c00000 */
[----:B------:R1:W2:Y:S02]  /*7a70*/  SHFL.BFLY P2, R23, R24, R17, R22 ;  /* 0x0c00001118177389 */ /* 0x0002a40000040016 */
[----:B012---:R-:W-:Y:S01]  /*7a80*/  ENDCOLLECTIVE ;  /* 0x000000000000791b */ /* 0x007fe20003800000 */
.L_x_1101:
[----:B------:R0:W-:Y:S04]  /*7a90*/  @!P0 STG.E.U16 desc[UR12][R32.64], R44 ;  /* 0x0000002c20008986 */ /* 0x0001e8000c10150c */
[----:B------:R1:W-:Y:S01]  /*7aa0*/  @!P0 STG.E.U16 desc[UR12][R20.64], R39 ;  /* 0x0000002714008986 */ /* 0x0003e2000c10150c */
[----:B------:R-:W-:Y:S01]  /*7ab0*/  @!P0 F2FP.F16.F32.PACK_AB R15, RZ, R40 ;  /* 0x00000028ff0f823e */ /* 0x000fe200000000ff */
[----:B------:R-:W-:Y:S01]  /*7ac0*/  HFMA2.MMA R17, -RZ, RZ, 0, 5.9604644775390625e-08 ;  /* 0x00000001ff117435 */ /* 0x000fe200000001ff */
[----:B------:R-:W-:Y:S02]  /*7ad0*/  MOV R24, R46 ;  /* 0x0000002e00187202 */ /* 0x000fe40000000f00 */
[----:B0-----:R-:W-:Y:S02]  /*7ae0*/  PRMT R32, R15, 0x7610, R32 ;  /* 0x000076100f207816 */ /* 0x001fe40000000020 */
[----:B------:R-:W-:Y:S01]  /*7af0*/  MOV R15, 0xffff ;  /* 0x0000ffff000f7802 */ /* 0x000fe20000000f00 */
[----:B------:R-:W-:Y:S01]  /*7b00*/  @!P0 IMAD.WIDE R18, R37, 0x2, R18 ;  /* 0x0000000225128825 */ /* 0x000fe200078e0212 */
[----:B-1----:R-:W-:-:S02]  /*7b10*/  @!P0 F2FP.F16.F32.PACK_AB R21, RZ, R25 ;  /* 0x00000019ff15823e */ /* 0x002fc400000000ff */
[----:B------:R-:W-:Y:S01]  /*7b20*/  MOV R51, R23 ;  /* 0x0000001700337202 */ /* 0x000fe20000000f00 */
[----:B------:R-:W-:Y:S01]  /*7b30*/  FADD.FTZ R23, R34, R35 ;  /* 0x0000002322177221 */ /* 0x000fe20000010000 */
[----:B------:R-:W-:Y:S01]  /*7b40*/  @!P0 F2FP.F16.F32.PACK_AB R25, RZ, R41 ;  /* 0x00000029ff19823e */ /* 0x000fe200000000ff */
[----:B------:R0:W-:Y:S02]  /*7b50*/  @!P0 STG.E.U16 desc[UR12][R30.64+0x28], R21 ;  /* 0x000028151e008986 */ /* 0x0001e4000c10150c */
[----:B------:R-:W-:Y:S01]  /*7b60*/  FADD.FTZ R38, R38, R51 ;  /* 0x0000003326267221 */ /* 0x000fe20000010000 */
[----:B------:R-:W-:-:S04]  /*7b70*/  @!P0 F2FP.F16.F32.PACK_AB R23, RZ, R23 ;  /* 0x00000017ff17823e */ /* 0x000fc800000000ff */
[----:B------:R-:W-:-:S07]  /*7b80*/  PRMT R20, R23, 0x7610, R20 ;  /* 0x0000761017147816 */ /* 0x000fce0000000014 */
[----:B0-----:R-:W-:Y:S05]  /*7b90*/  WARPSYNC.COLLECTIVE R15, `(.L_x_1102) ;  /* 0x000000000f087348 */ /* 0x001fea0003c00000 */
[----:B------:R1:W2:Y:S02]  /*7ba0*/  SHFL.BFLY P2, R23, R24, R17, R22 ;  /* 0x0c00001118177389 */ /* 0x0002a40000040016 */
[----:B012---:R-:W-:Y:S01]  /*7bb0*/  ENDCOLLECTIVE ;  /* 0x000000000000791b */ /* 0x007fe20003800000 */
.L_x_1102:
        /* <DEDUP_REMOVED lines=8> */
.L_x_1103:
[----:B------:R-:W-:Y:S01]  /*7c40*/  FADD.FTZ R33, R46, R33 ;  /* 0x000000212e217221 */ /* 0x000fe20000010000 */
[----:B------:R-:W-:Y:S06]  /*7c50*/  BRA `(.L_x_1104) ;  /* 0xffffffe000d07947 */ /* 0x000fec000383ffff */
.L_x_1105:
        /* <DEDUP_REMOVED lines=10> */
.L_x_1833:


//--------------------- .text._ZN13group_norm_v218gn_bwd_cuda_kernelI6__halfLi320ELi3ELi32ELi20ELi4096ELb0ELb1ELi32ELi320ELi320ELi4ELb1ELi2ELb0ELb0ELNS_15WgradSyncMethodE3ENS_16CompileConditionILi900EEEEEvPT_S6_S6_PKS5_S8_S8_S8_PKfflPfPj --------------------------
	.section	.text._ZN13group_norm_v218gn_bwd_cuda_kernelI6__halfLi320ELi3ELi32ELi20ELi4096ELb0ELb1ELi32ELi320ELi320ELi4ELb1ELi2ELb0ELb0ELNS_15WgradSyncMethodE3ENS_16CompileConditionILi900EEEEEvPT_S6_S6_PKS5_S8_S8_S8_PKfflPfPj,"ax",@progbits
	.align	128
        .global         _ZN13group_norm_v218gn_bwd_cuda_kernelI6__halfLi320ELi3ELi32ELi20ELi4096ELb0ELb1ELi32ELi320ELi320ELi4ELb1ELi2ELb0ELb0ELNS_15WgradSyncMethodE3ENS_16CompileConditionILi900EEEEEvPT_S6_S6_PKS5_S8_S8_S8_PKfflPfPj
        .type           _ZN13group_norm_v218gn_bwd_cuda_kernelI6__halfLi320ELi3ELi32ELi20ELi4096ELb0ELb1ELi32ELi320ELi320ELi4ELb1ELi2ELb0ELb0ELNS_15WgradSyncMethodE3ENS_16CompileConditionILi900EEEEEvPT_S6_S6_PKS5_S8_S8_S8_PKfflPfPj,@function
        .size           _ZN13group_norm_v218gn_bwd_cuda_kernelI6__halfLi320ELi3ELi32ELi20ELi4096ELb0ELb1ELi32ELi320ELi320ELi4ELb1ELi2ELb0ELb0ELNS_15WgradSyncMethodE3ENS_16CompileConditionILi900EEEEEvPT_S6_S6_PKS5_S8_S8_S8_PKfflPfPj,(.L_x_1834 - _ZN13group_norm_v218gn_bwd_cuda_kernelI6__halfLi320ELi3ELi32ELi20ELi4096ELb0ELb1ELi32ELi320ELi320ELi4ELb1ELi2ELb0ELb0ELNS_15WgradSyncMethodE3ENS_16CompileConditionILi900EEEEEvPT_S6_S6_PKS5_S8_S8_S8_PKfflPfPj)
        .other          _ZN13group_norm_v218gn_bwd_cuda_kernelI6__halfLi320ELi3ELi32ELi20ELi4096ELb0ELb1ELi32ELi320ELi320ELi4ELb1ELi2ELb0ELb0ELNS_15WgradSyncMethodE3ENS_16CompileConditionILi900EEEEEvPT_S6_S6_PKS5_S8_S8_S8_PKfflPfPj,@"STO_CUDA_ENTRY STV_DEFAULT"
_ZN13group_norm_v218gn_bwd_cuda_kernelI6__halfLi320ELi3ELi32ELi20ELi4096ELb0ELb1ELi32ELi320ELi320ELi4ELb1ELi2ELb0ELb0ELNS_15WgradSyncMethodE3ENS_16CompileConditionILi900EEEEEvPT_S6_S6_PKS5_S8_S8_S8_PKfflPfPj:
.text._ZN13group_norm_v218gn_bwd_cuda_kernelI6__halfLi320ELi3ELi32ELi20ELi4096ELb0ELb1ELi32ELi320ELi320ELi4ELb1ELi2ELb0ELb0ELNS_15WgradSyncMethodE3ENS_16CompileConditionILi900EEEEEvPT_S6_S6_PKS5_S8_S8_S8_PKfflPfPj:
        /* <DEDUP_REMOVED lines=32> */
.L_x_1108:
[----:B------:R-:W2:Y:S04]  /*0200*/  LD.E.STRONG.GPU R0, desc[UR12][R2.64] ;  /* 0x0000000c02007980 */ /* 0x000ea8000c10f900 */
[----:B--2---:R-:W-:Y:S01]  /*0210*/  CCTL.IVALL ;  /* 0x00000000ff00798f */ /* 0x004fe20002000000 */
[----:B------:R-:W-:Y:S05]  /*0220*/  YIELD ;  /* 0x0000000000007946 */ /* 0x000fea0003800000 */
[----:B-----5:R-:W-:-:S04]  /*0230*/  LOP3.LUT R0, R0, R5, RZ, 0x3c, !PT ;  /* 0x0000000500007212 */ /* 0x020fc800078e3cff */
[----:B------:R-:W-:-:S13]  /*0240*/  ISETP.GT.AND P0, PT, R0, -0x1, PT ;  /* 0xffffffff0000780c */ /* 0x000fda0003f04270 */
[----:B------:R-:W-:Y:S05]  /*0250*/  @P0 BRA `(.L_x_1108) ;  /* 0xfffffffc00e80947 */ /* 0x000fea000383ffff */
.L_x_1107:
[----:B------:R-:W-:Y:S05]  /*0260*/  WARPSYNC.ALL ;  /* 0x0000000000007948 */ /* 0x000fea0003800000 */
[----:B------:R-:W-:Y:S06]  /*0270*/  BAR.SYNC.DEFER_BLOCKING 0x0 ;  /* 0x0000000000007b1d */ /* 0x000fec0000010000 */
[----:B------:R-:W-:Y:S05]  /*0280*/  BRA `(.L_x_1109) ;  /* 0x0000004000b87947 */ /* 0x000fea0003800000 */
.L_x_1106:
        /* <DEDUP_REMOVED lines=37> */
.L_x_1125:
[----:B-1----:R-:W0:Y:S01]  /*04e0*/  S2R R0, SR_TID.X ;  /* 0x0000000000007919 */ /* 0x002e220000002100 */
[----:B------:R-:W-:Y:S01]  /*04f0*/  ULOP3.LUT UR10, UR9, 0x1, URZ, 0xc0, !UPT ;  /* 0x00000001090a7892 */ /* 0x000fe2000f8ec03f */
[----:B--2---:R-:W1:Y:S01]  /*0500*/  LDC.64 R8, c[0x0][0x238] ;  /* 0x00008e00ff087b82 */ /* 0x004e620000000a00 */
[----:B------:R-:W-:Y:S01]  /*0510*/  USHF.R.U64 UR11, UR9, 0x1, UR5 ;  /* 0x00000001090b7899 */ /* 0x000fe20008001205 */
[----:B-----5:R-:W-:Y:S01]  /*0520*/  STL [R1+0xe4], R22 ;  /* 0x0000e41601007387 */ /* 0x020fe20000100800 */
[----:B------:R-:W-:Y:S02]  /*0530*/  UIMAD UR14, UR10, 0x140, URZ ;  /* 0x000001400a0e78a4 */ /* 0x000fe4000f8e023f */
[----:B------:R-:W-:Y:S02]  /*0540*/  USHF.L.U32 UR10, UR17, 0x5, URZ ;  /* 0x00000005110a7899 */ /* 0x000fe4000800063f */
[----:B------:R-:W-:Y:S01]  /*0550*/  USHF.R.U32.HI UR15, URZ, 0x1, UR5 ;  /* 0x000000013f0f7899 */ /* 0x000fe20008011605 */
[----:B------:R-:W-:Y:S01]  /*0560*/  MOV R11, UR11 ;  /* 0x0000000b000b7c02 */ /* 0x000fe20008000f00 */
[----:B------:R-:W-:-:S02]  /*0570*/  ULOP3.LUT UR10, UR10, 0xfe0, URZ, 0xc0, !UPT ;  /* 0x00000fe00a0a7892 */ /* 0x000fc4000f8ec03f */
[----:B------:R-:W-:Y:S02]  /*0580*/  UIMAD UR11, UR15, 0x280000, URZ ;  /* 0x002800000f0b78a4 */ /* 0x000fe4000f8e023f */
[----:B------:R-:W-:Y:S01]  /*0590*/  MOV R10, UR15 ;  /* 0x0000000f000a7c02 */ /* 0x000fe20008000f00 */
[----:B------:R-:W-:Y:S01]  /*05a0*/  ULDC.64 UR18, c[0x0][0x248] ;  /* 0x0000920000127ab9 */ /* 0x000fe20000000a00 */
[----:B0-----:R-:W-:-:S05]  /*05b0*/  IMAD.WIDE.U32 R56, R0, -0x33333333, RZ ;  /* 0xcccccccd00387825 */ /* 0x001fca00078e00ff */
[----:B------:R-:W-:-:S04]  /*05c0*/  SHF.R.U32.HI R56, RZ, 0x6, R57 ;  /* 0x00000006ff387819 */ /* 0x000fc80000011639 */
[C---:B------:R-:W-:Y:S01]  /*05d0*/  IADD3 R30, R56.reuse, UR10, RZ ;  /* 0x0000000a381e7c10 */ /* 0x040fe2000fffe0ff */
[----:B------:R-:W-:-:S04]  /*05e0*/  IMAD R57, R56, -0x50, R0 ;  /* 0xffffffb038397824 */ /* 0x000fc800078e0200 */
[----:B------:R-:W-:Y:S01]  /*05f0*/  IMAD R30, R30, 0x280, RZ ;  /* 0x000002801e1e7824 */ /* 0x000fe200078e02ff */
[----:B------:R-:W-:-:S04]  /*0600*/  LEA R6, R57, UR14, 0x2 ;  /* 0x0000000e39067c11 */ /* 0x000fc8000f8e10ff */
[----:B------:R-:W-:Y:S01]  /*0610*/  SHF.R.S32.HI R7, RZ, 0x1f, R6 ;  /* 0x0000001fff077819 */ /* 0x000fe20000011406 */
[----:B------:R-:W-:-:S04]  /*0620*/  IMAD.WIDE.U32 R2, R6, -0x33333333, RZ ;  /* 0xcccccccd06027825 */ /* 0x000fc800078e00ff */
[----:B------:R-:W-:Y:S01]  /*0630*/  IMAD.WIDE.U32 R4, R11, 0x280000, R6 ;  /* 0x002800000b047825 */ /* 0x000fe200078e0006 */
[----:B------:R-:W-:-:S04]  /*0640*/  SHF.R.U32.HI R0, RZ, 0x4, R3 ;  /* 0x00000004ff007819 */ /* 0x000fc80000011603 */
[C---:B------:R-:W-:Y:S01]  /*0650*/  LEA R3, P0, R11.reuse, R0, 0x5 ;  /* 0x000000000b037211 */ /* 0x040fe200078028ff */
[----:B------:R0:W-:Y:S03]  /*0660*/  STL [R1+0xa8], R0 ;  /* 0x0000a80001007387 */ /* 0x0001e60000100800 */
[----:B------:R-:W-:Y:S02]  /*0670*/  LEA.HI.X R10, R11, RZ, R10, 0x5, P0 ;  /* 0x000000ff0b0a7211 */ /* 0x000fe400000f2c0a */
[----:B------:R-:W-:-:S04]  /*0680*/  LEA R2, P0, R3, UR18, 0x3 ;  /* 0x0000001203027c11 */ /* 0x000fc8000f8018ff */
[----:B------:R-:W-:Y:S01]  /*0690*/  LEA.HI.X R3, R3, UR19, R10, 0x3, P0 ;  /* 0x0000001303037c11 */ /* 0x000fe200080f1c0a */
[----:B------:R-:W-:Y:S01]  /*06a0*/  ULDC.64 UR18, c[0x0][0x228] ;  /* 0x00008a0000127ab9 */ /* 0x000fe20000000a00 */
[----:B0-----:R-:W-:Y:S01]  /*06b0*/  IADD3 R0, R5, UR11, RZ ;  /* 0x0000000b05007c10 */ /* 0x001fe2000fffe0ff */
[----:B------:R-:W-:Y:S01]  /*06c0*/  ULDC.64 UR10, c[0x0][0x230] ;  /* 0x00008c00000a7ab9 */ /* 0x000fe20000000a00 */
[----:B------:R-:W-:Y:S02]  /*06d0*/  IADD3 R5, P1, R30, R4, RZ ;  /* 0x000000041e057210 */ /* 0x000fe40007f3e0ff */
[----:B------:R-:W2:Y:S02]  /*06e0*/  LDG.E.64.CONSTANT R2, desc[UR12][R2.64] ;  /* 0x0000000c02027981 */ /* 0x000ea4000c1e9b00 */
[----:B------:R-:W-:Y:S02]  /*06f0*/  IADD3.X R10, RZ, R0, RZ, P1, !PT ;  /* 0x00000000ff0a7210 */ /* 0x000fe40000ffe4ff */
[----:B------:R-:W-:-:S02]  /*0700*/  SHF.L.U32 R13, R5, 0x1, RZ ;  /* 0x00000001050d7819 */ /* 0x000fc400000006ff */
[----:B------:R-:W-:Y:S02]  /*0710*/  SHF.L.U64.HI R12, R5, 0x1, R10 ;  /* 0x00000001050c7819 */ /* 0x000fe4000001020a */
[C---:B------:R-:W-:Y:S02]  /*0720*/  IADD3 R38, P0, R13.reuse, UR10, RZ ;  /* 0x0000000a0d267c10 */ /* 0x040fe4000ff1e0ff */
[----:B------:R-:W-:Y:S02]  /*0730*/  IADD3 R52, P1, R13, UR18, RZ ;  /* 0x000000120d347c10 */ /* 0x000fe4000ff3e0ff */
[----:B------:R-:W-:Y:S01]  /*0740*/  IADD3.X R39, R12, UR11, RZ, P0, !PT ;  /* 0x0000000b0c277c10 */ /* 0x000fe200087fe4ff */
[----:B-1----:R-:W-:Y:S01]  /*0750*/  IMAD.WIDE R8, R6, 0x2, R8 ;  /* 0x0000000206087825 */ /* 0x002fe200078e0208 */
[----:B------:R-:W-:Y:S02]  /*0760*/  IADD3.X R53, R12, UR19, RZ, P1, !PT ;  /* 0x000000130c357c10 */ /* 0x000fe40008ffe4ff */
[----:B------:R-:W-:-:S02]  /*0770*/  IADD3 R5, R30, 0xa00, RZ ;  /* 0x00000a001e057810 */ /* 0x000fc40007ffe0ff */
[----:B------:R-:W3:Y:S02]  /*0780*/  LDG.E.64.CONSTANT R38, desc[UR12][R38.64] ;  /* 0x0000000c26267981 */ /* 0x000ee4000c1e9b00 */
[----:B------:R-:W-:Y:S02]  /*0790*/  IADD3 R5, P0, R5, R4, RZ ;  /* 0x0000000405057210 */ /* 0x000fe40007f1e0ff */
[----:B------:R0:W4:Y:S04]  /*07a0*/  LDG.E.64.CONSTANT R20, desc[UR12][R8.64] ;  /* 0x0000000c08147981 */ /* 0x000128000c1e9b00 */
[----:B------:R-:W5:Y:S01]  /*07b0*/  LDG.E.64.CONSTANT R52, desc[UR12][R52.64] ;  /* 0x0000000c34347981 */ /* 0x000f62000c1e9b00 */
[----:B------:R-:W-:Y:S01]  /*07c0*/  IMAD.X R6, RZ, RZ, R0, P0 ;  /* 0x000000ffff067224 */ /* 0x000fe200000e0600 */
[----:B------:R-:W-:-:S04]  /*07d0*/  SHF.L.U32 R10, R5, 0x1, RZ ;  /* 0x00000001050a7819 */ /* 0x000fc800000006ff */
[----:B------:R-:W-:Y:S02]  /*07e0*/  SHF.L.U64.HI R7, R5, 0x1, R6 ;  /* 0x0000000105077819 */ /* 0x000fe40000010206 */
[C---:B------:R-:W-:Y:S02]  /*07f0*/  IADD3 R36, P0, R10.reuse, UR10, RZ ;  /* 0x0000000a0a247c10 */ /* 0x040fe4000ff1e0ff */
[----:B------:R-:W-:Y:S02]  /*0800*/  IADD3 R48, P1, R10, UR18, RZ ;  /* 0x000000120a307c10 */ /* 0x000fe4000ff3e0ff */
[C---:B------:R-:W-:Y:S02]  /*0810*/  IADD3.X R37, R7.reuse, UR11, RZ, P0, !PT ;  /* 0x0000000b07257c10 */ /* 0x040fe400087fe4ff */
[----:B------:R-:W-:Y:S02]  /*0820*/  IADD3.X R49, R7, UR19, RZ, P1, !PT ;  /* 0x0000001307317c10 */ /* 0x000fe40008ffe4ff */
[----:B------:R-:W-:-:S02]  /*0830*/  IADD3 R5, R30, 0x1400, RZ ;  /* 0x000014001e057810 */ /* 0x000fc40007ffe0ff */
[----:B------:R-:W5:Y:S02]  /*0840*/  LDG.E.64.CONSTANT R36, desc[UR12][R36.64] ;  /* 0x0000000c24247981 */ /* 0x000f64000c1e9b00 */
[----:B------:R-:W-:Y:S02]  /*0850*/  IADD3 R5, P0, R5, R4, RZ ;  /* 0x0000000405057210 */ /* 0x000fe40007f1e0ff */
[----:B------:R-:W5:Y:S02]  /*0860*/  LDG.E.64.CONSTANT R48, desc[UR12][R48.64] ;  /* 0x0000000c30307981 */ /* 0x000f64000c1e9b00 */
[----:B------:R-:W-:Y:S02]  /*0870*/  IADD3.X R6, RZ, R0, RZ, P0, !PT ;  /* 0x00000000ff067210 */ /* 0x000fe400007fe4ff */
[----:B------:R-:W-:Y:S01]  /*0880*/  STL [R1+0x78], R13 ;  /* 0x0000780d01007387 */ /* 0x000fe20000100800 */
[----:B0-----:R-:W-:-:S03]  /*0890*/  SHF.L.U32 R8, R5, 0x1, RZ ;  /* 0x0000000105087819 */ /* 0x001fc600000006ff */
[----:B------:R-:W-:Y:S01]  /*08a0*/  STL [R1+0xa4], R12 ;  /* 0x0000a40c01007387 */ /* 0x000fe20000100800 */
[----:B------:R-:W-:-:S03]  /*08b0*/  IADD3 R18, P0, R8, UR10, RZ ;  /* 0x0000000a08127c10 */ /* 0x000fc6000ff1e0ff */
[----:B------:R-:W-:Y:S04]  /*08c0*/  STL [R1+0x9c], R10 ;  /* 0x00009c0a01007387 */ /* 0x000fe80000100800 */
[----:B------:R0:W-:Y:S01]  /*08d0*/  STL [R1+0xa0], R7 ;  /* 0x0000a00701007387 */ /* 0x0001e20000100800 */
[----:B------:R-:W-:Y:S02]  /*08e0*/  IADD3 R44, P1, R8, UR18, RZ ;  /* 0x00000012082c7c10 */ /* 0x000fe4000ff3e0ff */
[----:B0-----:R-:W-:-:S04]  /*08f0*/  SHF.L.U64.HI R7, R5, 0x1, R6 ;  /* 0x0000000105077819 */ /* 0x001fc80000010206 */
        /* <DEDUP_REMOVED lines=33> */
[----:B------:R-:W-:Y:S02]  /*0b10*/  IADD3.X R6, RZ, R0, RZ, P0, !PT ;  /* 0x00000000ff067210 */ /* 0x000fe400007fe4ff */
[----:B------:R-:W-:Y:S01]  /*0b20*/  SHF.L.U32 R22, R5, 0x1, RZ ;  /* 0x0000000105167819 */ /* 0x000fe200000006ff */
[----:B------:R1:W-:Y:S03]  /*0b30*/  STL [R1+0x88], R7 ;  /* 0x0000880701007387 */ /* 0x0003e60000100800 */
[----:B0-----:R-:W-:-:S02]  /*0b40*/  IADD3 R8, P0, R22, UR10, RZ ;  /* 0x0000000a16087c10 */ /* 0x001fc4000ff1e0ff */
[----:B-1----:R-:W-:-:S04]  /*0b50*/  SHF.L.U64.HI R7, R5, 0x1, R6 ;  /* 0x0000000105077819 */ /* 0x002fc80000010206 */
[----:B------:R-:W-:Y:S02]  /*0b60*/  IADD3.X R9, R7, UR11, RZ, P0, !PT ;  /* 0x0000000b07097c10 */ /* 0x000fe400087fe4ff */
[----:B------:R-:W-:-:S04]  /*0b70*/  IADD3 R34, P1, R22, UR18, RZ ;  /* 0x0000001216227c10 */ /* 0x000fc8000ff3e0ff */
[----:B------:R-:W5:Y:S01]  /*0b80*/  LDG.E.64.CONSTANT R8, desc[UR12][R8.64] ;  /* 0x0000000c08087981 */ /* 0x000f62000c1e9b00 */
[----:B------:R-:W-:Y:S02]  /*0b90*/  IADD3.X R35, R7, UR19, RZ, P1, !PT ;  /* 0x0000001307237c10 */ /* 0x000fe40008ffe4ff */
[----:B------:R-:W-:-:S04]  /*0ba0*/  IADD3 R5, R30, 0x3c00, RZ ;  /* 0x00003c001e057810 */ /* 0x000fc80007ffe0ff */
[----:B------:R-:W5:Y:S01]  /*0bb0*/  LDG.E.64.CONSTANT R34, desc[UR12][R34.64] ;  /* 0x0000000c22227981 */ /* 0x000f62000c1e9b00 */
[----:B------:R-:W-:-:S04]  /*0bc0*/  IADD3 R5, P0, R5, R4, RZ ;  /* 0x0000000405057210 */ /* 0x000fc80007f1e0ff */
[----:B------:R-:W-:Y:S01]  /*0bd0*/  IADD3.X R6, RZ, R0, RZ, P0, !PT ;  /* 0x00000000ff067210 */ /* 0x000fe200007fe4ff */
[----:B------:R-:W-:Y:S01]  /*0be0*/  IMAD.SHL.U32 R31, R5, 0x2, RZ ;  /* 0x00000002051f7824 */ /* 0x000fe200078e00ff */
[----:B------:R0:W-:Y:S04]  /*0bf0*/  STL [R1+0x7c], R22 ;  /* 0x00007c1601007387 */ /* 0x0001e80000100800 */
[----:B------:R1:W-:Y:S01]  /*0c00*/  STL [R1+0x80], R7 ;  /* 0x0000800701007387 */ /* 0x0003e20000100800 */
[----:B------:R-:W-:Y:S02]  /*0c10*/  IADD3 R32, P1, R31, UR18, RZ ;  /* 0x000000121f207c10 */ /* 0x000fe4000ff3e0ff */
[----:B0-----:R-:W-:Y:S02]  /*0c20*/  SHF.L.U64.HI R22, R5, 0x1, R6 ;  /* 0x0000000105167819 */ /* 0x001fe40000010206 */
[----:B------:R-:W-:-:S04]  /*0c30*/  IADD3 R6, P0, R31, UR10, RZ ;  /* 0x0000000a1f067c10 */ /* 0x000fc8000ff1e0ff */
[C---:B-1----:R-:W-:Y:S02]  /*0c40*/  IADD3.X R7, R22.reuse, UR11, RZ, P0, !PT ;  /* 0x0000000b16077c10 */ /* 0x042fe400087fe4ff */
[----:B------:R-:W-:-:S04]  /*0c50*/  IADD3.X R33, R22, UR19, RZ, P1, !PT ;  /* 0x0000001316217c10 */ /* 0x000fc80008ffe4ff */
[----:B------:R-:W5:Y:S04]  /*0c60*/  LDG.E.64.CONSTANT R6, desc[UR12][R6.64] ;  /* 0x0000000c06067981 */ /* 0x000f68000c1e9b00 */
[----:B------:R-:W5:Y:S01]  /*0c70*/  LDG.E.64.CONSTANT R32, desc[UR12][R32.64] ;  /* 0x0000000c20207981 */ /* 0x000f62000c1e9b00 */
[----:B------:R-:W-:-:S04]  /*0c80*/  IADD3 R30, R30, 0x4600, RZ ;  /* 0x000046001e1e7810 */ /* 0x000fc80007ffe0ff */
[----:B------:R-:W-:Y:S01]  /*0c90*/  IADD3 R30, P0, R30, R4, RZ ;  /* 0x000000041e1e7210 */ /* 0x000fe20007f1e0ff */
[----:B------:R0:W-:Y:S03]  /*0ca0*/  STL [R1+0x70], R31 ;  /* 0x0000701f01007387 */ /* 0x0001e60000100800 */
[----:B------:R-:W-:Y:S02]  /*0cb0*/  IADD3.X R0, RZ, R0, RZ, P0, !PT ;  /* 0x00000000ff007210 */ /* 0x000fe400007fe4ff */
[----:B0-----:R-:W-:-:S04]  /*0cc0*/  SHF.L.U32 R31, R30, 0x1, RZ ;  /* 0x000000011e1f7819 */ /* 0x001fc800000006ff */
[----:B------:R-:W-:Y:S01]  /*0cd0*/  IADD3 R4, P0, R31, UR10, RZ ;  /* 0x0000000a1f047c10 */ /* 0x000fe2000ff1e0ff */
[----:B------:R-:W-:Y:S01]  /*0ce0*/  ULDC UR10, c[0x0][0x250] ;  /* 0x00009400000a7ab9 */ /* 0x000fe20000000800 */
[----:B------:R0:W-:Y:S02]  /*0cf0*/  STL [R1+0x74], R22 ;  /* 0x0000741601007387 */ /* 0x0001e40000100800 */
[----:B0-----:R-:W-:-:S04]  /*0d00*/  SHF.L.U64.HI R22, R30, 0x1, R0 ;  /* 0x000000011e167819 */ /* 0x001fc80000010200 */
[C---:B------:R-:W-:Y:S02]  /*0d10*/  IADD3.X R5, R22.reuse, UR11, RZ, P0, !PT ;  /* 0x0000000b16057c10 */ /* 0x040fe400087fe4ff */
[----:B------:R-:W-:Y:S01]  /*0d20*/  IADD3 R30, P0, R31, UR18, RZ ;  /* 0x000000121f1e7c10 */ /* 0x000fe2000ff1e0ff */
[----:B------:R0:W-:Y:S04]  /*0d30*/  STL [R1+0x68], R31 ;  /* 0x0000681f01007387 */ /* 0x0001e80000100800 */
[----:B------:R1:W-:Y:S04]  /*0d40*/  STL [R1+0x6c], R22 ;  /* 0x00006c1601007387 */ /* 0x0003e80000100800 */
[----:B------:R-:W5:Y:S01]  /*0d50*/  LDG.E.64.CONSTANT R4, desc[UR12][R4.64] ;  /* 0x0000000c04047981 */ /* 0x000f62000c1e9b00 */
[----:B0-----:R-:W-:-:S06]  /*0d60*/  IADD3.X R31, R22, UR19, RZ, P0, !PT ;  /* 0x00000013161f7c10 */ /* 0x001fcc00087fe4ff */
[----:B------:R-:W5:Y:S01]  /*0d70*/  LDG.E.64.CONSTANT R30, desc[UR12][R30.64] ;  /* 0x0000000c1e1e7981 */ /* 0x000f62000c1e9b00 */
[----:B--2---:R-:W-:-:S04]  /*0d80*/  FADD.FTZ R3, R3, UR10 ;  /* 0x0000000a03037e21 */ /* 0x004fc80008010000 */
[----:B------:R3:W1:Y:S02]  /*0d90*/  MUFU.RSQ R43, R3 ;  /* 0x00000003002b7308 */ /* 0x0006640000001400 */
[--C-:B---3--:R-:W-:Y:S02]  /*0da0*/  HADD2.F32 R3, -RZ, R38.reuse.H0_H0 ;  /* 0x20000026ff037230 */ /* 0x108fe40000004100 */
[----:B------:R-:W-:Y:S02]  /*0db0*/  HADD2.F32 R40, -RZ, R38.H1_H1 ;  /* 0x30000026ff287230 */ /* 0x000fe40000004100 */
[----:B----4-:R-:W-:Y:S02]  /*0dc0*/  HADD2.F32 R42, -RZ, R20.H0_H0 ;  /* 0x20000014ff2a7230 */ /* 0x010fe40000004100 */
[C---:B------:R-:W-:Y:S01]  /*0dd0*/  FADD.FTZ R3, -R2.reuse, R3 ;  /* 0x0000000302037221 */ /* 0x040fe20000010100 */
[----:B-----5:R-:W-:Y:S02]  /*0de0*/  HADD2.F32 R0, -RZ, R52.H0_H0 ;  /* 0x20000034ff007230 */ /* 0x020fe40000004100 */
[----:B------:R-:W-:Y:S01]  /*0df0*/  FADD.FTZ R40, -R2, R40 ;  /* 0x0000002802287221 */ /* 0x000fe20000010100 */
[----:B------:R-:W-:-:S02]  /*0e00*/  HADD2.F32 R41, -RZ, R20.H1_H1 ;  /* 0x30000014ff297230 */ /* 0x000fc40000004100 */
[C---:B-1----:R-:W-:Y:S01]  /*0e10*/  FMUL.FTZ R22, R43.reuse, R3 ;  /* 0x000000032b167220 */ /* 0x042fe20000410000 */
[----:B------:R-:W-:Y:S02]  /*0e20*/  HADD2.F32 R55, -RZ, R52.H1_H1 ;  /* 0x30000034ff377230 */ /* 0x000fe40000004100 */
[----:B------:R-:W-:Y:S01]  /*0e30*/  FMUL.FTZ R20, R0, R42 ;  /* 0x0000002a00147220 */ /* 0x000fe20000410000 */
[----:B------:R-:W-:Y:S02]  /*0e40*/  HADD2.F32 R38, -RZ, R39.H0_H0 ;  /* 0x20000027ff267230 */ /* 0x000fe40000004100 */
[----:B------:R-:W-:Y:S01]  /*0e50*/  FMUL.FTZ R46, R43, R40 ;  /* 0x000000282b2e7220 */ /* 0x000fe20000410000 */
[----:B------:R-:W-:Y:S02]  /*0e60*/  HADD2.F32 R40, -RZ, R21.H0_H0 ;  /* 0x20000015ff287230 */ /* 0x000fe40000004100 */
[----:B------:R-:W-:Y:S01]  /*0e70*/  FMUL.FTZ R3, R55, R41 ;  /* 0x0000002937037220 */ /* 0x000fe20000410000 */
[----:B------:R-:W-:Y:S01]  /*0e80*/  FFMA.FTZ R20, R22, R20, RZ ;  /* 0x0000001416147223 */ /* 0x000fe200000100ff */
[----:B------:R-:W-:-:S02]  /*0e90*/  HADD2.F32 R54, -RZ, R53.H0_H0 ;  /* 0x20000035ff367230 */ /* 0x000fc40000004100 */
[----:B------:R-:W-:Y:S01]  /*0ea0*/  FADD.FTZ R38, -R2, R38 ;  /* 0x0000002602267221 */ /* 0x000fe20000010100 */
[----:B------:R-:W-:Y:S01]  /*0eb0*/  HADD2.F32 R39, -RZ, R39.H1_H1 ;  /* 0x30000027ff277230 */ /* 0x000fe20000004100 */
[----:B------:R-:W-:Y:S01]  /*0ec0*/  STL [R1+0x28], R22 ;  /* 0x0000281601007387 */ /* 0x000fe20000100800 */
[----:B------:R-:W-:Y:S01]  /*0ed0*/  FFMA.FTZ R3, R46, R3, R20 ;  /* 0x000000032e037223 */ /* 0x000fe20000010014 */
[----:B------:R-:W-:Y:S02]  /*0ee0*/  HADD2.F32 R21, -RZ, R21.H1_H1 ;  /* 0x30000015ff157230 */ /* 0x000fe40000004100 */
[----:B------:R0:W-:Y:S01]  /*0ef0*/  STL [R1+0x2c], R46 ;  /* 0x00002c2e01007387 */ /* 0x0001e20000100800 */
[----:B------:R-:W-:Y:S01]  /*0f00*/  FMUL.FTZ R20, R54, R40 ;  /* 0x0000002836147220 */ /* 0x000fe20000410000 */
[----:B------:R-:W-:Y:S02]  /*0f10*/  HADD2.F32 R53, -RZ, R53.H1_H1 ;  /* 0x30000035ff357230 */ /* 0x000fe40000004100 */
[----:B0-----:R-:W-:Y:S01]  /*0f20*/  FMUL.FTZ R46, R43, R38 ;  /* 0x000000262b2e7220 */ /* 0x001fe20000410000 */
[----:B------:R-:W-:Y:S01]  /*0f30*/  FADD.FTZ R38, -R2, R39 ;  /* 0x0000002702267221 */ /* 0x000fe20000010100 */
[----:B------:R-:W-:-:S02]  /*0f40*/  HADD2.F32 R39, -RZ, R36.H0_H0 ;  /* 0x20000024ff277230 */ /* 0x000fc40000004100 */
[----:B------:R-:W-:Y:S01]  /*0f50*/  FFMA.FTZ R3, R46, R20, R3 ;  /* 0x000000142e037223 */ /* 0x000fe20000010003 */
[----:B------:R-:W-:Y:S01]  /*0f60*/  FMUL.FTZ R38, R43, R38 ;  /* 0x000000262b267220 */ /* 0x000fe20000410000 */
[----:B------:R-:W-:Y:S01]  /*0f70*/  FMUL.FTZ R20, R53, R21 ;  /* 0x0000001535147220 */ /* 0x000fe20000410000 */
[----:B------:R-:W-:Y:S01]  /*0f80*/  STL [R1+0x64], R46 ;  /* 0x0000642e01007387 */ /* 0x000fe20000100800 */
[--C-:B------:R-:W-:Y:S02]  /*0f90*/  HADD2.F32 R52, -RZ, R48.reuse.H0_H0 ;  /* 0x20000030ff347230 */ /* 0x100fe40000004100 */
[----:B------:R-:W-:Y:S01]  /*0fa0*/  FADD.FTZ R39, -R2, R39 ;  /* 0x0000002702277221 */ /* 0x000fe20000010100 */
[----:B------:R-:W-:Y:S01]  /*0fb0*/  FFMA.FTZ R3, R38, R20, R3 ;  /* 0x0000001426037223 */ /* 0x000fe20000010003 */
[----:B------:R0:W-:Y:S01]  /*0fc0*/  STL [R1+0x60], R38 ;  /* 0x0000602601007387 */ /* 0x0001e20000100800 */
[----:B------:R-:W-:Y:S02]  /*0fd0*/  HADD2.F32 R51, -RZ, R48.H1_H1 ;  /* 0x30000030ff337230 */ /* 0x000fe40000004100 */
[----:B------:R-:W-:Y:S01]  /*0fe0*/  FMUL.FTZ R20, R42, R52 ;  /* 0x000000342a147220 */ /* 0x000fe20000410000 */
[----:B------:R-:W-:Y:S01]  /*0ff0*/  FMUL.FTZ R39, R43, R39 ;  /* 0x000000272b277220 */ /* 0x000fe20000410000 */
[----:B0-----:R-:W-:-:S02]  /*1000*/  HADD2.F32 R38, -RZ, R36.H1_H1 ;  /* 0x30000024ff267230 */ /* 0x001fc40000004100 */
[----:B------:R-:W-:-:S03]  /*1010*/  HADD2.F32 R36, -RZ, R37.H0_H0 ;  /* 0x20000025ff247230 */ /* 0x000fc60000004100 */
[C---:B------:R-:W-:Y:S01]  /*1020*/  FADD.FTZ R38, -R2.reuse, R38 ;  /* 0x0000002602267221 */ /* 0x040fe20000010100 */
[----:B------:R-:W-:Y:S01]  /*1030*/  FFMA.FTZ R3, R39, R20, R3 ;  /* 0x0000001427037223 */ /* 0x000fe20000010003 */
[----:B------:R-:W-:Y:S01]  /*1040*/  FMUL.FTZ R20, R41, R51 ;  /* 0x0000003329147220 */ /* 0x000fe20000410000 */
[----:B------:R-:W-:Y:S02]  /*1050*/  HADD2.F32 R50, -RZ, R49.H0_H0 ;  /* 0x20000031ff327230 */ /* 0x000fe40000004100 */
[C---:B------:R-:W-:Y:S01]  /*1060*/  FMUL.FTZ R58, R43.reuse, R38 ;  /* 0x000000262b3a7220 */ /* 0x040fe20000410000 */
[----:B------:R-:W-:Y:S01]  /*1070*/  FADD.FTZ R36, -R2, R36 ;  /* 0x0000002402247221 */ /* 0x000fe20000010100 */
[----:B------:R-:W-:Y:S02]  /*1080*/  HADD2.F32 R37, -RZ, R37.H1_H1 ;  /* 0x30000025ff257230 */ /* 0x000fe40000004100 */
[----:B------:R-:W-:Y:S01]  /*1090*/  FFMA.FTZ R3, R58, R20, R3 ;  /* 0x000000143a037223 */ /* 0x000fe20000010003 */
[----:B------:R-:W-:Y:S01]  /*10a0*/  FMUL.FTZ R20, R40, R50 ;  /* 0x0000003228147220 */ /* 0x000fe20000410000 */
[----:B------:R-:W-:Y:S01]  /*10b0*/  FMUL.FTZ R46, R43, R36 ;  /* 0x000000242b2e7220 */ /* 0x000fe20000410000 */
[----:B------:R-:W-:-:S02]  /*10c0*/  HADD2.F32 R49, -RZ, R49.H1_H1 ;  /* 0x30000031ff317230 */ /* 0x000fc40000004100 */
        /* <DEDUP_REMOVED lines=10> */
[----:B------:R-:W-:Y:S01]  /*1170*/  STL [R1+0x5c], R39 ;  /* 0x00005c2701007387 */ /* 0x000fe20000100800 */
[----:B------:R-:W-:Y:S01]  /*1180*/  FMUL.FTZ R18, R42, R48 ;  /* 0x000000302a127220 */ /* 0x000fe20000410000 */
[----:B------:R-:W-:Y:S02]  /*1190*/  HADD2.F32 R47, -RZ, R44.H1_H1 ;  /* 0x3000002cff2f7230 */ /* 0x000fe40000004100 */
[----:B------:R-:W-:Y:S01]  /*11a0*/  FADD.FTZ R20, -R2, R20 ;  /* 0x0000001402147221 */ /* 0x000fe20000010100 */
[----:B------:R-:W-:Y:S01]  /*11b0*/  STL [R1+0x58], R58 ;  /* 0x0000583a01007387 */ /* 0x000fe20000100800 */
[----:B------:R-:W-:-:S03]  /*11c0*/  FFMA.FTZ R3, R36, R18, R3 ;  /* 0x0000001224037223 */ /* 0x000fc60000010003 */
[----:B------:R0:W-:Y:S01]  /*11d0*/  STL [R1+0x54], R46 ;  /* 0x0000542e01007387 */ /* 0x0001e20000100800 */
[----:B------:R-:W-:Y:S01]  /*11e0*/  FMUL.FTZ R20, R43, R20 ;  /* 0x000000142b147220 */ /* 0x000fe20000410000 */
[----:B------:R-:W-:Y:S02]  /*11f0*/  FMUL.FTZ R18, R41, R47 ;  /* 0x0000002f29127220 */ /* 0x000fe40000410000 */
[----:B------:R-:W-:Y:S04]  /*1200*/  STL [R1+0x50], R37 ;  /* 0x0000502501007387 */ /* 0x000fe80000100800 */
[----:B------:R1:W-:Y:S01]  /*1210*/  STL [R1+0x4c], R36 ;  /* 0x00004c2401007387 */ /* 0x0003e20000100800 */
[----:B------:R-:W-:Y:S01]  /*1220*/  FFMA.FTZ R3, R20, R18, R3 ;  /* 0x0000001214037223 */ /* 0x000fe20000010003 */
[----:B0-----:R-:W-:-:S02]  /*1230*/  HADD2.F32 R46, -RZ, R45.H0_H0 ;  /* 0x2000002dff2e7230 */ /* 0x001fc40000004100 */
[----:B------:R0:W-:Y:S01]  /*1240*/  STL [R1+0x48], R20 ;  /* 0x0000481401007387 */ /* 0x0001e20000100800 */
[--C-:B-1----:R-:W-:Y:S02]  /*1250*/  HADD2.F32 R36, -RZ, R19.reuse.H0_H0 ;  /* 0x20000013ff247230 */ /* 0x102fe40000004100 */
[----:B0-----:R-:W-:-:S03]  /*1260*/  HADD2.F32 R20, -RZ, R19.H1_H1 ;  /* 0x30000013ff147230 */ /* 0x001fc60000004100 */
[----:B------:R-:W-:Y:S01]  /*1270*/  FADD.FTZ R36, -R2, R36 ;  /* 0x0000002402247221 */ /* 0x000fe20000010100 */
[----:B------:R-:W-:Y:S01]  /*1280*/  FMUL.FTZ R18, R40, R46 ;  /* 0x0000002e28127220 */ /* 0x000fe20000410000 */
[----:B------:R-:W-:Y:S02]  /*1290*/  HADD2.F32 R45, -RZ, R45.H1_H1 ;  /* 0x3000002dff2d7230 */ /* 0x000fe40000004100 */
[----:B------:R-:W-:Y:S01]  /*12a0*/  FMUL.FTZ R36, R43, R36 ;  /* 0x000000242b247220 */ /* 0x000fe20000410000 */
        /* <DEDUP_REMOVED lines=8> */
[----:B------:R-:W-:Y:S01]  /*1330*/  HADD2.F32 R18, -RZ, R14.H1_H1 ;  /* 0x3000000eff127230 */ /* 0x000fe20000004100 */
[----:B------:R-:W-:Y:S01]  /*1340*/  STL [R1+0x44], R36 ;  /* 0x0000442401007387 */ /* 0x000fe20000100800 */
[----:B------:R-:W-:Y:S01]  /*1350*/  FMUL.FTZ R14, R42, R44 ;  /* 0x0000002c2a0e7220 */ /* 0x000fe20000410000 */
[----:B------:R-:W-:Y:S02]  /*1360*/  FMUL.FTZ R19, R43, R19 ;  /* 0x000000132b137220 */ /* 0x000fe40000410000 */
[----:B------:R0:W-:Y:S02]  /*1370*/  STL [R1+0x40], R20 ;  /* 0x0000401401007387 */ /* 0x0001e40000100800 */
[----:B------:R-:W-:Y:S01]  /*1380*/  FFMA.FTZ R3, R19, R14, R3 ;  /* 0x0000000e13037223 */ /* 0x000fe20000010003 */
[----:B0-----:R-:W-:-:S02]  /*1390*/  HADD2.F32 R20, -RZ, R16.H1_H1 ;  /* 0x30000010ff147230 */ /* 0x001fc40000004100 */
[----:B------:R-:W-:Y:S01]  /*13a0*/  FADD.FTZ R16, -R2, R18 ;  /* 0x0000001202107221 */ /* 0x000fe20000010100 */
[----:B------:R-:W-:-:S03]  /*13b0*/  HADD2.F32 R18, -RZ, R15.H0_H0 ;  /* 0x2000000fff127230 */ /* 0x000fc60000004100 */
[----:B------:R-:W-:Y:S01]  /*13c0*/  FMUL.FTZ R16, R43, R16 ;  /* 0x000000102b107220 */ /* 0x000fe20000410000 */
[----:B------:R-:W-:Y:S01]  /*13d0*/  FMUL.FTZ R14, R41, R20 ;  /* 0x00000014290e7220 */ /* 0x000fe20000410000 */
[----:B------:R0:W-:Y:S01]  /*13e0*/  STL [R1+0x3c], R19 ;  /* 0x00003c1301007387 */ /* 0x0001e20000100800 */
[----:B------:R-:W-:Y:S02]  /*13f0*/  FADD.FTZ R18, -R2, R18 ;  /* 0x0000001202127221 */ /* 0x000fe40000010100 */
[----:B------:R-:W-:Y:S01]  /*1400*/  FFMA.FTZ R3, R16, R14, R3 ;  /* 0x0000000e10037223 */ /* 0x000fe20000010003 */
[----:B------:R1:W-:Y:S01]  /*1410*/  STL [R1+0x38], R16 ;  /* 0x0000381001007387 */ /* 0x0003e20000100800 */
[----:B------:R-:W-:Y:S01]  /*1420*/  FMUL.FTZ R36, R43, R18 ;  /* 0x000000122b247220 */ /* 0x000fe20000410000 */
[----:B0-----:R-:W-:Y:S02]  /*1430*/  HADD2.F32 R19, -RZ, R17.H0_H0 ;  /* 0x20000011ff137230 */ /* 0x001fe40000004100 */
[----:B-1----:R-:W-:-:S03]  /*1440*/  HADD2.F32 R16, -RZ, R15.H1_H1 ;  /* 0x3000000fff107230 */ /* 0x002fc60000004100 */
[----:B------:R-:W-:Y:S01]  /*1450*/  FMUL.FTZ R14, R40, R19 ;  /* 0x00000013280e7220 */ /* 0x000fe20000410000 */
[----:B------:R-:W-:Y:S02]  /*1460*/  HADD2.F32 R18, -RZ, R17.H1_H1 ;  /* 0x30000011ff127230 */ /* 0x000fe40000004100 */
[----:B------:R-:W-:Y:S01]  /*1470*/  FADD.FTZ R16, -R2, R16 ;  /* 0x0000001002107221 */ /* 0x000fe20000010100 */
[----:B------:R-:W-:Y:S02]  /*1480*/  FFMA.FTZ R3, R36, R14, R3 ;  /* 0x0000000e24037223 */ /* 0x000fe40000010003 */
[----:B------:R-:W-:Y:S01]  /*1490*/  FMUL.FTZ R14, R21, R18 ;  /* 0x00000012150e7220 */ /* 0x000fe20000410000 */
[----:B------:R-:W-:Y:S02]  /*14a0*/  HADD2.F32 R15, -RZ, R10.H0_H0 ;  /* 0x2000000aff0f7230 */ /* 0x000fe40000004100 */
[----:B------:R-:W-:Y:S01]  /*14b0*/  FMUL.FTZ R16, R43, R16 ;  /* 0x000000102b107220 */ /* 0x000fe20000410000 */
[----:B------:R-:W-:-:S03]  /*14c0*/  HADD2.F32 R17, -RZ, R12.H0_H0 ;  /* 0x2000000cff117230 */ /* 0x000fc60000004100 */
[----:B------:R-:W-:Y:S01]  /*14d0*/  FFMA.FTZ R3, R16, R14, R3 ;  /* 0x0000000e10037223 */ /* 0x000fe20000010003 */
[----:B------:R-:W-:Y:S02]  /*14e0*/  HADD2.F32 R14, -RZ, R10.H1_H1 ;  /* 0x3000000aff0e7230 */ /* 0x000fe40000004100 */
[----:B------:R-:W-:Y:S01]  /*14f0*/  FADD.FTZ R15, -R2, R15 ;  /* 0x0000000f020f7221 */ /* 0x000fe20000010100 */
[----:B------:R-:W-:Y:S01]  /*1500*/  STL [R1+0x34], R36 ;  /* 0x0000342401007387 */ /* 0x000fe20000100800 */
[----:B------:R-:W-:-:S03]  /*1510*/  FMUL.FTZ R10, R42, R17 ;  /* 0x000000112a0a7220 */ /* 0x000fc60000410000 */
[----:B------:R0:W-:Y:S01]  /*1520*/  STL [R1+0x30], R16 ;  /* 0x0000301001007387 */ /* 0x0001e20000100800 */
[----:B------:R-:W-:-:S04]  /*1530*/  FMUL.FTZ R15, R43, R15 ;  /* 0x0000000f2b0f7220 */ /* 0x000fc80000410000 */
[----:B------:R-:W-:Y:S01]  /*1540*/  FFMA.FTZ R3, R15, R10, R3 ;  /* 0x0000000a0f037223 */ /* 0x000fe20000010003 */
[----:B0-----:R-:W-:Y:S02]  /*1550*/  HADD2.F32 R16, -RZ, R12.H1_H1 ;  /* 0x3000000cff107230 */ /* 0x001fe40000004100 */
[C---:B------:R-:W-:Y:S01]  /*1560*/  FADD.FTZ R12, -R2.reuse, R14 ;  /* 0x0000000e020c7221 */ /* 0x040fe20000010100 */
[----:B------:R-:W-:Y:S01]  /*1570*/  HADD2.F32 R14, -RZ, R11.H0_H0 ;  /* 0x2000000bff0e7230 */ /* 0x000fe20000004100 */
[----:B------:R0:W-:Y:S02]  /*1580*/  STL [R1+0x24], R15 ;  /* 0x0000240f01007387 */ /* 0x0001e40000100800 */
[----:B------:R-:W-:Y:S01]  /*1590*/  FMUL.FTZ R12, R43, R12 ;  /* 0x0000000c2b0c7220 */ /* 0x000fe20000410000 */
[----:B------:R-:W-:Y:S01]  /*15a0*/  FMUL.FTZ R10, R41, R16 ;  /* 0x00000010290a7220 */ /* 0x000fe20000410000 */
[----:B------:R-:W-:-:S03]  /*15b0*/  FADD.FTZ R14, -R2, R14 ;  /* 0x0000000e020e7221 */ /* 0x000fc60000010100 */
[----:B------:R1:W-:Y:S01]  /*15c0*/  STL [R1+0x20], R12 ;  /* 0x0000200c01007387 */ /* 0x0003e20000100800 */
[----:B------:R-:W-:Y:S01]  /*15d0*/  FFMA.FTZ R3, R12, R10, R3 ;  /* 0x0000000a0c037223 */ /* 0x000fe20000010003 */
[--C-:B0-----:R-:W-:Y:S02]  /*15e0*/  HADD2.F32 R15, -RZ, R13.reuse.H0_H0 ;  /* 0x2000000dff0f7230 */ /* 0x101fe40000004100 */
[----:B------:R-:W-:Y:S01]  /*15f0*/  FMUL.FTZ R36, R43, R14 ;  /* 0x0000000e2b247220 */ /* 0x000fe20000410000 */
[----:B------:R-:W-:Y:S02]  /*1600*/  HADD2.F32 R14, -RZ, R13.H1_H1 ;  /* 0x3000000dff0e7230 */ /* 0x000fe40000004100 */
[----:B------:R-:W-:Y:S01]  /*1610*/  FMUL.FTZ R10, R40, R15 ;  /* 0x0000000f280a7220 */ /* 0x000fe20000410000 */
[----:B-1----:R-:W-:-:S03]  /*1620*/  HADD2.F32 R12, -RZ, R11.H1_H1 ;  /* 0x3000000bff0c7230 */ /* 0x002fc60000004100 */
[----:B------:R-:W-:Y:S01]  /*1630*/  FFMA.FTZ R3, R36, R10, R3 ;  /* 0x0000000a24037223 */ /* 0x000fe20000010003 */
[----:B------:R-:W-:Y:S01]  /*1640*/  FFMA.FTZ R10, R0, R42, RZ ;  /* 0x0000002a000a7223 */ /* 0x000fe200000100ff */
[----:B------:R-:W-:Y:S01]  /*1650*/  FADD.FTZ R12, -R2, R12 ;  /* 0x0000000c020c7221 */ /* 0x000fe20000010100 */
[----:B------:R-:W-:Y:S02]  /*1660*/  FMUL.FTZ R11, R21, R14 ;  /* 0x0000000e150b7220 */ /* 0x000fe40000410000 */
[----:B------:R-:W-:Y:S01]  /*1670*/  FFMA.FTZ R10, R55, R41, R10 ;  /* 0x00000029370a7223 */ /* 0x000fe2000001000a */
[----:B------:R-:W-:Y:S01]  /*1680*/  FMUL.FTZ R12, R43, R12 ;  /* 0x0000000c2b0c7220 */ /* 0x000fe20000410000 */
[----:B------:R0:W-:Y:S03]  /*1690*/  STL [R1+0x1c], R36 ;  /* 0x00001c2401007387 */ /* 0x0001e60000100800 */
[----:B------:R-:W-:Y:S01]  /*16a0*/  FFMA.FTZ R3, R12, R11, R3 ;  /* 0x0000000b0c037223 */ /* 0x000fe20000010003 */
[----:B------:R-:W-:-:S02]  /*16b0*/  HADD2.F32 R11, -RZ, R8.H1_H1 ;  /* 0x30000008ff0b7230 */ /* 0x000fc40000004100 */
[----:B0-----:R-:W-:Y:S02]  /*16c0*/  HADD2.F32 R36, -RZ, R8.H0_H0 ;  /* 0x20000008ff247230 */ /* 0x001fe40000004100 */
[----:B------:R-:W-:-:S04]  /*16d0*/  FFMA.FTZ R8, R54, R40, R10 ;  /* 0x0000002836087223 */ /* 0x000fc8000001000a */
[----:B------:R-:W-:Y:S01]  /*16e0*/  FFMA.FTZ R8, R53, R21, R8 ;  /* 0x0000001535087223 */ /* 0x000fe20000010008 */
[----:B------:R-:W-:-:S03]  /*16f0*/  HADD2.F32 R13, -RZ, R34.H0_H0 ;  /* 0x20000022ff0d7230 */ /* 0x000fc60000004100 */
[----:B------:R-:W-:Y:S01]  /*1700*/  FFMA.FTZ R8, R42, R52, R8 ;  /* 0x000000342a087223 */ /* 0x000fe20000010008 */
[----:B------:R-:W-:Y:S01]  /*1710*/  FADD.FTZ R36, -R2, R36 ;  /* 0x0000002402247221 */ /* 0x000fe20000010100 */
[----:B------:R0:W-:Y:S02]  /*1720*/  STL [R1+0x18], R12 ;  /* 0x0000180c01007387 */ /* 0x0001e40000100800 */
[----:B------:R-:W-:Y:S01]  /*1730*/  FFMA.FTZ R8, R41, R51, R8 ;  /* 0x0000003329087223 */ /* 0x000fe20000010008 */
[----:B------:R-:W-:Y:S01]  /*1740*/  FMUL.FTZ R10, R42, R13 ;  /* 0x0000000d2a0a7220 */ /* 0x000fe20000410000 */
[----:B------:R-:W-:Y:S01]  /*1750*/  FMUL.FTZ R37, R43, R36 ;  /* 0x000000242b257220 */ /* 0x000fe20000410000 */
[----:B------:R-:W-:Y:S01]  /*1760*/  FADD.FTZ R11, -R2, R11 ;  /* 0x0000000b020b7221 */ /* 0x000fe20000010100 */
[----:B------:R-:W-:Y:S01]  /*1770*/  FFMA.FTZ R8, R40, R50, R8 ;  /* 0x0000003228087223 */ /* 0x000fe20000010008 */
[----:B------:R-:W-:Y:S02]  /*1780*/  HADD2.F32 R36, -RZ, R9.H0_H0 ;  /* 0x20000009ff247230 */ /* 0x000fe40000004100 */
[----:B0-----:R-:W-:-:S02]  /*1790*/  HADD2.F32 R12, -RZ, R34.H1_H1 ;  /* 0x30000022ff0c7230 */ /* 0x001fc40000004100 */
[----:B------:R-:W-:Y:S01]  /*17a0*/  FFMA.FTZ R3, R37, R10, R3 ;  /* 0x0000000a25037223 */ /* 0x000fe20000010003 */
[----:B------:R-:W-:Y:S01]  /*17b0*/  FMUL.FTZ R11, R43, R11 ;  /* 0x0000000b2b0b7220 */ /* 0x000fe20000410000 */
[----:B------:R-:W-:Y:S01]  /*17c0*/  FFMA.FTZ R8, R21, R49, R8 ;  /* 0x0000003115087223 */ /* 0x000fe20000010008 */
[----:B------:R-:W-:Y:S01]  /*17d0*/  FMUL.FTZ R10, R41, R12 ;  /* 0x0000000c290a7220 */ /* 0x000fe20000410000 */
[----:B------:R0:W-:Y:S01]  /*17e0*/  STL [R1+0x14], R37 ;  /* 0x0000142501007387 */ /* 0x0001e20000100800 */
[----:B------:R-:W-:Y:S01]  /*17f0*/  FADD.FTZ R36, -R2, R36 ;  /* 0x0000002402247221 */ /* 0x000fe20000010100 */
[----:B------:R-:W-:Y:S02]  /*1800*/  HADD2.F32 R9, -RZ, R9.H1_H1 ;  /* 0x30000009ff097230 */ /* 0x000fe40000004100 */
[----:B------:R-:W-:Y:S01]  /*1810*/  FFMA.FTZ R3, R11, R10, R3 ;  /* 0x0000000a0b037223 */ /* 0x000fe20000010003 */
[----:B------:R1:W-:Y:S01]  /*1820*/  STL [R1+0x10], R11 ;  /* 0x0000100b01007387 */ /* 0x0003e20000100800 */
[----:B------:R-:W-:Y:S01]  /*1830*/  FFMA.FTZ R8, R42, R48, R8 ;  /* 0x000000302a087223 */ /* 0x000fe20000010008 */
[----:B------:R-:W-:-:S02]  /*1840*/  HADD2.F32 R10, -RZ, R35.H1_H1 ;  /* 0x30000023ff0a7230 */ /* 0x000fc40000004100 */
[----:B------:R-:W-:Y:S01]  /*1850*/  FADD.FTZ R9, -R2, R9 ;  /* 0x0000000902097221 */ /* 0x000fe20000010100 */
[----:B0-----:R-:W-:Y:S01]  /*1860*/  FMUL.FTZ R37, R43, R36 ;  /* 0x000000242b257220 */ /* 0x001fe20000410000 */
[----:B------:R-:W-:Y:S01]  /*1870*/  FFMA.FTZ R36, R41, R47, R8 ;  /* 0x0000002f29247223 */ /* 0x000fe20000010008 */
[----:B-1----:R-:W-:-:S03]  /*1880*/  HADD2.F32 R11, -RZ, R35.H0_H0 ;  /* 0x20000023ff0b7230 */ /* 0x002fc60000004100 */
[C---:B------:R-:W-:Y:S01]  /*1890*/  FFMA.FTZ R36, R40.reuse, R46, R36 ;  /* 0x0000002e28247223 */ /* 0x040fe20000010024 */
[----:B------:R-:W-:Y:S01]  /*18a0*/  FMUL.FTZ R9, R43, R9 ;  /* 0x000000092b097220 */ /* 0x000fe20000410000 */
[----:B------:R-:W-:Y:S01]  /*18b0*/  FMUL.FTZ R34, R40, R11 ;  /* 0x0000000b28227220 */ /* 0x000fe20000410000 */
[----:B------:R-:W-:Y:S01]  /*18c0*/  FMUL.FTZ R8, R21, R10 ;  /* 0x0000000a15087220 */ /* 0x000fe20000410000 */
[--C-:B------:R-:W-:Y:S02]  /*18d0*/  HADD2.F32 R35, -RZ, R6.reuse.H0_H0 ;  /* 0x20000006ff237230 */ /* 0x100fe40000004100 */
[----:B------:R-:W-:Y:S01]  /*18e0*/  FFMA.FTZ R3, R37, R34, R3 ;  /* 0x0000002225037223 */ /* 0x000fe20000010003 */
[----:B------:R-:W-:Y:S01]  /*18f0*/  FFMA.FTZ R36, R21, R45, R36 ;  /* 0x0000002d15247223 */ /* 0x000fe20000010024 */
[----:B------:R-:W-:Y:S01]  /*1900*/  STL [R1+0xc], R37 ;  /* 0x00000c2501007387 */ /* 0x000fe20000100800 */
[----:B------:R-:W-:Y:S02]  /*1910*/  HADD2.F32 R34, -RZ, R6.H1_H1 ;  /* 0x30000006ff227230 */ /* 0x000fe40000004100 */
[----:B------:R-:W-:Y:S01]  /*1920*/  FFMA.FTZ R3, R9, R8, R3 ;  /* 0x0000000809037223 */ /* 0x000fe20000010003 */
[--C-:B------:R-:W-:Y:S01]  /*1930*/  HADD2.F32 R8, -RZ, R32.reuse.H1_H1 ;  /* 0x30000020ff087230 */ /* 0x100fe20000004100 */
[----:B------:R0:W-:Y:S01]  /*1940*/  STL [R1+0x8], R9 ;  /* 0x0000080901007387 */ /* 0x0001e20000100800 */
[C---:B------:R-:W-:Y:S01]  /*1950*/  FADD.FTZ R35, -R2.reuse, R35 ;  /* 0x0000002302237221 */ /* 0x040fe20000010100 */
[----:B------:R-:W-:Y:S01]  /*1960*/  FADD.FTZ R34, -R2, R34 ;  /* 0x0000002202227221 */ /* 0x000fe20000010100 */
[----:B0-----:R-:W-:-:S02]  /*1970*/  HADD2.F32 R9, -RZ, R32.H0_H0 ;  /* 0x20000020ff097230 */ /* 0x001fc40000004100 */
[----:B------:R-:W-:Y:S01]  /*1980*/  FFMA.FTZ R32, R42, R44, R36 ;  /* 0x0000002c2a207223 */ /* 0x000fe20000010024 */
[----:B------:R-:W-:-:S03]  /*1990*/  FMUL.FTZ R37, R43, R35 ;  /* 0x000000232b257220 */ /* 0x000fc60000410000 */
[----:B------:R-:W-:Y:S01]  /*19a0*/  FFMA.FTZ R32, R41, R20, R32 ;  /* 0x0000001429207223 */ /* 0x000fe20000010020 */
[----:B------:R-:W-:Y:S01]  /*19b0*/  FMUL.FTZ R6, R42, R9 ;  /* 0x000000092a067220 */ /* 0x000fe20000410000 */
[----:B------:R-:W-:Y:S01]  /*19c0*/  FMUL.FTZ R38, R43, R34 ;  /* 0x000000222b267220 */ /* 0x000fe20000410000 */
[----:B------:R-:W-:Y:S01]  /*19d0*/  STL [R1+0x4], R37 ;  /* 0x0000042501007387 */ /* 0x000fe20000100800 */
[----:B------:R-:W-:Y:S01]  /*19e0*/  FFMA.FTZ R32, R40, R19, R32 ;  /* 0x0000001328207223 */ /* 0x000fe20000010020 */
[----:B------:R-:W-:Y:S01]  /*19f0*/  FFMA.FTZ R3, R37, R6, R3 ;  /* 0x0000000625037223 */ /* 0x000fe20000010003 */
[----:B------:R-:W-:Y:S01]  /*1a00*/  FMUL.FTZ R6, R41, R8 ;  /* 0x0000000829067220 */ /* 0x000fe20000410000 */
[----:B------:R0:W-:Y:S01]  /*1a10*/  STL [R1+0xbc], R37 ;  /* 0x0000bc2501007387 */ /* 0x0001e20000100800 */
[----:B------:R-:W-:Y:S02]  /*1a20*/  FFMA.FTZ R32, R21, R18, R32 ;  /* 0x0000001215207223 */ /* 0x000fe40000010020 */
[----:B------:R-:W-:-:S02]  /*1a30*/  FFMA.FTZ R3, R38, R6, R3 ;  /* 0x0000000626037223 */ /* 0x000fc40000010003 */
[----:B------:R-:W-:Y:S01]  /*1a40*/  FFMA.FTZ R32, R42, R17, R32 ;  /* 0x000000112a207223 */ /* 0x000fe20000010020 */
[----:B0-----:R-:W-:Y:S02]  /*1a50*/  MOV R37, R39 ;  /* 0x0000002700257202 */ /* 0x001fe40000000f00 */
[----:B------:R-:W2:Y:S04]  /*1a60*/  LDL R39, [R1+0x2c] ;  /* 0x00002c0001277983 */ /* 0x000ea80000100800 */
[----:B------:R-:W-:Y:S04]  /*1a70*/  STL [R1], R38 ;  /* 0x0000002601007387 */ /* 0x000fe80000100800 */
[----:B------:R0:W-:Y:S04]  /*1a80*/  STL [R1+0xc0], R38 ;  /* 0x0000c02601007387 */ /* 0x0001e80000100800 */
[----:B0-----:R-:W3:Y:S04]  /*1a90*/  LDL R38, [R1+0x60] ;  /* 0x0000600001267983 */ /* 0x001ee80000100800 */
[----:B------:R0:W-:Y:S04]  /*1aa0*/  STL [R1+0xd4], R17 ;  /* 0x0000d41101007387 */ /* 0x0001e80000100800 */
[----:B0-----:R-:W4:Y:S01]  /*1ab0*/  LDL R17, [R1+0x64] ;  /* 0x0000640001117983 */ /* 0x001f220000100800 */
[----:B------:R-:W-:Y:S01]  /*1ac0*/  FFMA.FTZ R32, R41, R16, R32 ;  /* 0x0000001029207223 */ /* 0x000fe20000010020 */
[----:B------:R-:W-:-:S02]  /*1ad0*/  HADD2.F32 R61, -RZ, R7.H0_H0 ;  /* 0x20000007ff3d7230 */ /* 0x000fc40000004100 */
[----:B------:R-:W-:Y:S02]  /*1ae0*/  HADD2.F32 R60, -RZ, R7.H1_H1 ;  /* 0x30000007ff3c7230 */ /* 0x000fe40000004100 */
[--C-:B------:R-:W-:Y:S02]  /*1af0*/  HADD2.F32 R7, -RZ, R33.reuse.H0_H0 ;  /* 0x20000021ff077230 */ /* 0x100fe40000004100 */
[----:B------:R-:W-:Y:S02]  /*1b00*/  HADD2.F32 R6, -RZ, R33.H1_H1 ;  /* 0x30000021ff067230 */ /* 0x000fe40000004100 */
[----:B------:R-:W-:-:S04]  /*1b10*/  FFMA.FTZ R33, R40, R15, R32 ;  /* 0x0000000f28217223 */ /* 0x000fc80000010020 */
[----:B------:R-:W-:-:S04]  /*1b20*/  FFMA.FTZ R33, R21, R14, R33 ;  /* 0x0000000e15217223 */ /* 0x000fc80000010021 */
[----:B------:R-:W-:Y:S01]  /*1b30*/  FFMA.FTZ R33, R42, R13, R33 ;  /* 0x0000000d2a217223 */ /* 0x000fe20000010021 */
[----:B------:R-:W-:Y:S01]  /*1b40*/  HFMA2.MMA R36, -RZ, RZ, 0, 2.384185791015625e-06 ;  /* 0x00000028ff247435 */ /* 0x000fe200000001ff */
[----:B------:R-:W-:Y:S02]  /*1b50*/  FADD.FTZ R61, -R2, R61 ;  /* 0x0000003d023d7221 */ /* 0x000fe40000010100 */
[----:B------:R-:W-:Y:S01]  /*1b60*/  FFMA.FTZ R33, R41, R12, R33 ;  /* 0x0000000c29217223 */ /* 0x000fe20000010021 */
[C---:B------:R-:W-:Y:S01]  /*1b70*/  FMUL.FTZ R34, R40.reuse, R7 ;  /* 0x0000000728227220 */ /* 0x040fe20000410000 */
[----:B------:R-:W-:Y:S02]  /*1b80*/  FMUL.FTZ R61, R43, R61 ;  /* 0x0000003d2b3d7220 */ /* 0x000fe40000410000 */
[----:B------:R-:W-:Y:S01]  /*1b90*/  FFMA.FTZ R33, R40, R11, R33 ;  /* 0x0000000b28217223 */ /* 0x000fe20000010021 */
[----:B------:R-:W-:Y:S01]  /*1ba0*/  FADD.FTZ R60, -R2, R60 ;  /* 0x0000003c023c7221 */ /* 0x000fe20000010100 */
[----:B------:R-:W-:Y:S01]  /*1bb0*/  HADD2.F32 R59, -RZ, R4.H0_H0 ;  /* 0x20000004ff3b7230 */ /* 0x000fe20000004100 */
[----:B------:R-:W-:Y:S01]  /*1bc0*/  MOV R35, R58 ;  /* 0x0000003a00237202 */ /* 0x000fe20000000f00 */
[----:B------:R-:W-:Y:S01]  /*1bd0*/  FFMA.FTZ R33, R21, R10, R33 ;  /* 0x0000000a15217223 */ /* 0x000fe20000010021 */
[----:B------:R-:W-:-:S02]  /*1be0*/  IMAD R32, R57, R36, UR8 ;  /* 0x0000000839207e24 */ /* 0x000fc4000f8e0224 */
[----:B------:R-:W-:Y:S01]  /*1bf0*/  FFMA.FTZ R3, R61, R34, R3 ;  /* 0x000000223d037223 */ /* 0x000fe20000010003 */
[----:B------:R-:W-:Y:S02]  /*1c00*/  HADD2.F32 R58, -RZ, R4.H1_H1 ;  /* 0x30000004ff3a7230 */ /* 0x000fe40000004100 */
[----:B------:R-:W-:Y:S01]  /*1c10*/  FMUL.FTZ R34, R21, R6 ;  /* 0x0000000615227220 */ /* 0x000fe20000410000 */
[----:B------:R-:W-:Y:S01]  /*1c20*/  FMUL.FTZ R60, R43, R60 ;  /* 0x0000003c2b3c7220 */ /* 0x000fe20000410000 */
[--C-:B------:R-:W-:Y:S02]  /*1c30*/  HADD2.F32 R57, -RZ, R5.reuse.H0_H0 ;  /* 0x20000005ff397230 */ /* 0x100fe40000004100 */
[----:B------:R-:W-:Y:S01]  /*1c40*/  FFMA.FTZ R33, R42, R9, R33 ;  /* 0x000000092a217223 */ /* 0x000fe20000010021 */
[----:B------:R-:W-:Y:S02]  /*1c50*/  HADD2.F32 R4, -RZ, R5.H1_H1 ;  /* 0x30000005ff047230 */ /* 0x000fe40000004100 */
[----:B------:R-:W-:Y:S01]  /*1c60*/  FADD.FTZ R59, -R2, R59 ;  /* 0x0000003b023b7221 */ /* 0x000fe20000010100 */
[--C-:B------:R-:W-:Y:S01]  /*1c70*/  HADD2.F32 R5, -RZ, R30.reuse.H0_H0 ;  /* 0x2000001eff057230 */ /* 0x100fe20000004100 */
[----:B------:R-:W-:Y:S01]  /*1c80*/  LEA R32, R56, R32, 0x3 ;  /* 0x0000002038207211 */ /* 0x000fe200078e18ff */
[----:B------:R-:W-:Y:S01]  /*1c90*/  FFMA.FTZ R3, R60, R34, R3 ;  /* 0x000000223c037223 */ /* 0x000fe20000010003 */
[C---:B------:R-:W-:Y:S01]  /*1ca0*/  FADD.FTZ R58, -R2.reuse, R58 ;  /* 0x0000003a023a7221 */ /* 0x040fe20000010100 */
[C---:B------:R-:W-:Y:S01]  /*1cb0*/  FADD.FTZ R57, -R2.reuse, R57 ;  /* 0x0000003902397221 */ /* 0x040fe20000010100 */
[----:B------:R-:W-:Y:S01]  /*1cc0*/  FADD.FTZ R56, -R2, R4 ;  /* 0x0000000402387221 */ /* 0x000fe20000010100 */
[----:B------:R-:W-:Y:S01]  /*1cd0*/  FFMA.FTZ R34, R41, R8, R33 ;  /* 0x0000000829227223 */ /* 0x000fe20000010021 */
[----:B------:R-:W-:Y:S01]  /*1ce0*/  FMUL.FTZ R2, R42, R5 ;  /* 0x000000052a027220 */ /* 0x000fe20000410000 */
[----:B------:R-:W-:Y:S01]  /*1cf0*/  FMUL.FTZ R59, R43, R59 ;  /* 0x0000003b2b3b7220 */ /* 0x000fe20000410000 */
[----:B------:R-:W-:-:S02]  /*1d00*/  HADD2.F32 R4, -RZ, R30.H1_H1 ;  /* 0x3000001eff047230 */ /* 0x000fc40000004100 */
[C---:B------:R-:W-:Y:S01]  /*1d10*/  FFMA.FTZ R34, R40.reuse, R7, R34 ;  /* 0x0000000728227223 */ /* 0x040fe20000010022 */
[----:B------:R-:W-:Y:S01]  /*1d20*/  FFMA.FTZ R2, R59, R2, R3 ;  /* 0x000000023b027223 */ /* 0x000fe20000010003 */
[--C-:B------:R-:W-:Y:S02]  /*1d30*/  HADD2.F32 R3, -RZ, R31.reuse.H0_H0 ;  /* 0x2000001fff037230 */ /* 0x100fe40000004100 */
        /* <DEDUP_REMOVED lines=10> */
[----:B------:R-:W-:Y:S01]  /*1de0*/  STL [R1+0xd8], R16 ;  /* 0x0000d81001007387 */ /* 0x000fe20000100800 */
[----:B------:R-:W-:Y:S01]  /*1df0*/  FMUL.FTZ R56, R43, R56 ;  /* 0x000000382b387220 */ /* 0x000fe20000410000 */
[----:B------:R-:W-:Y:S02]  /*1e00*/  FMUL.FTZ R31, R21, R2 ;  /* 0x00000002151f7220 */ /* 0x000fe40000410000 */
[----:B------:R-:W-:Y:S01]  /*1e10*/  STL [R1+0xdc], R15 ;  /* 0x0000dc0f01007387 */ /* 0x000fe20000100800 */
[----:B------:R-:W-:-:S03]  /*1e20*/  FFMA.FTZ R33, R40, R3, R33 ;  /* 0x0000000328217223 */ /* 0x000fc60000010021 */
[----:B------:R-:W-:Y:S01]  /*1e30*/  STL [R1+0xc8], R61 ;  /* 0x0000c83d01007387 */ /* 0x000fe20000100800 */
[----:B------:R-:W-:-:S03]  /*1e40*/  FFMA.FTZ R28, R22, R0, R28 ;  /* 0x00000000161c7223 */ /* 0x000fc6000001001c */
[----:B------:R0:W-:Y:S01]  /*1e50*/  STL [R1+0xe0], R14 ;  /* 0x0000e00e01007387 */ /* 0x0001e20000100800 */
[----:B------:R-:W-:-:S03]  /*1e60*/  FFMA.FTZ R31, R56, R31, R30 ;  /* 0x0000001f381f7223 */ /* 0x000fc6000001001e */
[----:B------:R-:W-:Y:S01]  /*1e70*/  STL [R1+0xcc], R13 ;  /* 0x0000cc0d01007387 */ /* 0x000fe20000100800 */
[----:B------:R-:W-:-:S03]  /*1e80*/  FFMA.FTZ R30, R21, R2, R33 ;  /* 0x00000002151e7223 */ /* 0x000fc60000010021 */
[----:B------:R-:W-:Y:S04]  /*1e90*/  STL [R1+0xd0], R60 ;  /* 0x0000d03c01007387 */ /* 0x000fe80000100800 */
[----:B------:R-:W3:Y:S01]  /*1ea0*/  LDL.LU R22, [R1+0xe4] ;  /* 0x0000e40001167983 */ /* 0x000ee20000300800 */
[----:B------:R-:W-:-:S03]  /*1eb0*/  MOV R34, R35 ;  /* 0x0000002300227202 */ /* 0x000fc60000000f00 */
[----:B------:R-:W5:Y:S04]  /*1ec0*/  LDL R36, [R1+0x54] ;  /* 0x0000540001247983 */ /* 0x000f680000100800 */
[----:B------:R-:W5:Y:S04]  /*1ed0*/  LDL R35, [R1+0x50] ;  /* 0x0000500001237983 */ /* 0x000f680000100800 */
[----:B------:R1:W-:Y:S04]  /*1ee0*/  STS.64 [R32], R30 ;  /* 0x0000001e20007388 */ /* 0x0003e80000000a00 */
[----:B0-----:R-:W5:Y:S04]  /*1ef0*/  LDL R14, [R1+0x4c] ;  /* 0x00004c00010e7983 */ /* 0x001f680000100800 */
[----:B------:R-:W5:Y:S01]  /*1f00*/  LDL R15, [R1+0x48] ;  /* 0x00004800010f7983 */ /* 0x000f620000100800 */
[----:B-1----:R-:W-:-:S03]  /*1f10*/  FADD.FTZ R30, R0, R29 ;  /* 0x0000001d001e7221 */ /* 0x002fc60000010000 */
[----:B------:R-:W5:Y:S04]  /*1f20*/  LDL R16, [R1+0x44] ;  /* 0x0000440001107983 */ /* 0x000f680000100800 */
[----:B------:R-:W5:Y:S04]  /*1f30*/  LDL R60, [R1+0x3c] ;  /* 0x00003c00013c7983 */ /* 0x000f680000100800 */
[----:B------:R-:W5:Y:S04]  /*1f40*/  LDL R13, [R1+0x38] ;  /* 0x00003800010d7983 */ /* 0x000f680000100800 */
[----:B------:R-:W5:Y:S04]  /*1f50*/  LDL R61, [R1+0x34] ;  /* 0x00003400013d7983 */ /* 0x000f680000100800 */
[----:B------:R-:W5:Y:S04]  /*1f60*/  LDL R32, [R1+0x18] ;  /* 0x0000180001207983 */ /* 0x000f680000100800 */
[----:B------:R-:W5:Y:S01]  /*1f70*/  LDL R33, [R1+0x14] ;  /* 0x0000140001217983 */ /* 0x000f620000100800 */
[----:B----4-:R-:W-:-:S03]  /*1f80*/  FFMA.FTZ R29, R17, R54, R24 ;  /* 0x00000036111d7223 */ /* 0x010fc60000010018 */
[----:B------:R-:W4:Y:S01]  /*1f90*/  LDL R17, [R1+0x40] ;  /* 0x0000400001117983 */ /* 0x000f220000100800 */
[----:B------:R-:W-:Y:S01]  /*1fa0*/  FADD.FTZ R30, R30, R52 ;  /* 0x000000341e1e7221 */ /* 0x000fe20000010000 */
[----:B--2---:R-:W-:-:S03]  /*1fb0*/  FFMA.FTZ R26, R39, R55, R26 ;  /* 0x00000037271a7223 */ /* 0x004fc6000001001a */
[----:B------:R-:W-:Y:S01]  /*1fc0*/  FADD.FTZ R30, R30, R48 ;  /* 0x000000301e1e7221 */ /* 0x000fe20000010000 */
[----:B------:R-:W-:Y:S02]  /*1fd0*/  FFMA.FTZ R24, R34, R51, R26 ;  /* 0x0000003322187223 */ /* 0x000fe4000001001a */
[----:B------:R-:W2:Y:S01]  /*1fe0*/  LDL R34, [R1+0x10] ;  /* 0x0000100001227983 */ /* 0x000ea20000100800 */
[----:B---3--:R-:W-:Y:S01]  /*1ff0*/  FFMA.FTZ R31, R38, R53, R22 ;  /* 0x00000035261f7223 */ /* 0x008fe20000010016 */
[----:B------:R-:W-:Y:S02]  /*2000*/  FFMA.FTZ R22, R37, R52, R28 ;  /* 0x0000003425167223 */ /* 0x000fe4000001001c */
[----:B------:R-:W3:Y:S01]  /*2010*/  LDL R38, [R1+0x30] ;  /* 0x0000300001267983 */ /* 0x000ee20000100800 */
[----:B-----5:R-:W-:Y:S01]  /*2020*/  FFMA.FTZ R26, R36, R50, R29 ;  /* 0x00000032241a7223 */ /* 0x020fe2000001001d */
[----:B------:R-:W-:Y:S02]  /*2030*/  FADD.FTZ R29, R30, R44 ;  /* 0x0000002c1e1d7221 */ /* 0x000fe40000010000 */
[----:B------:R-:W5:Y:S01]  /*2040*/  LDL R37, [R1+0x24] ;  /* 0x0000240001257983 */ /* 0x000f620000100800 */
[----:B------:R-:W-:-:S03]  /*2050*/  FFMA.FTZ R28, R35, R49, R31 ;  /* 0x00000031231c7223 */ /* 0x000fc6000001001f */
[----:B------:R-:W2:Y:S04]  /*2060*/  LDL R31, [R1+0x1c] ;  /* 0x00001c00011f7983 */ /* 0x000ea80000100800 */
[----:B------:R-:W2:Y:S01]  /*2070*/  LDL R36, [R1+0xc] ;  /* 0x00000c0001247983 */ /* 0x000ea20000100800 */
[----:B------:R-:W-:-:S03]  /*2080*/  FFMA.FTZ R22, R14, R48, R22 ;  /* 0x000000300e167223 */ /* 0x000fc60000010016 */
[----:B------:R-:W2:Y:S01]  /*2090*/  LDL R35, [R1+0x8] ;  /* 0x0000080001237983 */ /* 0x000ea20000100800 */
[----:B------:R-:W-:-:S03]  /*20a0*/  FFMA.FTZ R24, R15, R47, R24 ;  /* 0x0000002f0f187223 */ /* 0x000fc60000010018 */
[----:B------:R-:W2:Y:S01]  /*20b0*/  LDL R30, [R1+0x20] ;  /* 0x00002000011e7983 */ /* 0x000ea20000100800 */
[----:B------:R-:W-:-:S03]  /*20c0*/  FFMA.FTZ R26, R16, R46, R26 ;  /* 0x0000002e101a7223 */ /* 0x000fc6000001001a */
[----:B------:R-:W2:Y:S04]  /*20d0*/  LDL.LU R14, [R1+0xe0] ;  /* 0x0000e000010e7983 */ /* 0x000ea80000300800 */
[----:B------:R-:W2:Y:S04]  /*20e0*/  LDL.LU R15, [R1+0xdc] ;  /* 0x0000dc00010f7983 */ /* 0x000ea80000300800 */
[----:B------:R-:W2:Y:S01]  /*20f0*/  LDL.LU R16, [R1+0xd8] ;  /* 0x0000d80001107983 */ /* 0x000ea20000300800 */
[----:B----4-:R-:W-:-:S03]  /*2100*/  FFMA.FTZ R28, R17, R45, R28 ;  /* 0x0000002d111c7223 */ /* 0x010fc6000001001c */
[----:B------:R-:W5:Y:S01]  /*2110*/  LDL.LU R17, [R1+0xd4] ;  /* 0x0000d40001117983 */ /* 0x000f620000300800 */
[----:B------:R-:W-:Y:S01]  /*2120*/  FFMA.FTZ R22, R60, R44, R22 ;  /* 0x0000002c3c167223 */ /* 0x000fe20000010016 */
[----:B------:R-:W-:Y:S02]  /*2130*/  FFMA.FTZ R24, R13, R20, R24 ;  /* 0x000000140d187223 */ /* 0x000fe40000010018 */
[----:B------:R-:W4:Y:S01]  /*2140*/  LDL.LU R60, [R1+0xd0] ;  /* 0x0000d000013c7983 */ /* 0x000f220000300800 */
[----:B------:R-:W-:-:S03]  /*2150*/  FFMA.FTZ R26, R61, R19, R26 ;  /* 0x000000133d1a7223 */ /* 0x000fc6000001001a */
[----:B------:R-:W4:Y:S04]  /*2160*/  LDL.LU R13, [R1+0xcc] ;  /* 0x0000cc00010d7983 */ /* 0x000f280000300800 */
[----:B------:R-:W4:Y:S01]  /*2170*/  LDL.LU R61, [R1+0xc8] ;  /* 0x0000c800013d7983 */ /* 0x000f220000300800 */
[----:B---3--:R-:W-:-:S03]  /*2180*/  FFMA.FTZ R28, R38, R18, R28 ;  /* 0x00000012261c7223 */ /* 0x008fc6000001001c */
[----:B------:R-:W3:Y:S01]  /*2190*/  LDL.LU R38, [R1+0xc0] ;  /* 0x0000c00001267983 */ /* 0x000ee20000300800 */
[----:B------:R-:W-:Y:S01]  /*21a0*/  UIADD3 UR10, UP0, UR9, 0x2, URZ ;  /* 0x00000002090a7890 */ /* 0x000fe2000ff1e03f */
[----:B------:R-:W-:Y:S01]  /*21b0*/  FADD.FTZ R27, R55, R27 ;  /* 0x0000001b371b7221 */ /* 0x000fe20000010000 */
[----:B------:R-:W-:Y:S01]  /*21c0*/  FADD.FTZ R25, R54, R25 ;  /* 0x0000001936197221 */ /* 0x000fe20000010000 */
[----:B------:R-:W-:Y:S01]  /*21d0*/  FADD.FTZ R23, R53, R23 ;  /* 0x0000001735177221 */ /* 0x000fe20000010000 */
[----:B------:R-:W-:Y:S01]  /*21e0*/  BAR.SYNC.DEFER_BLOCKING 0x0 ;  /* 0x0000000000007b1d */ /* 0x000fe20000010000 */
[----:B-----5:R-:W-:-:S05]  /*21f0*/  FFMA.FTZ R22, R37, R17, R22 ;  /* 0x0000001125167223 */ /* 0x020fca0000010016 */
[----:B------:R-:W5:Y:S01]  /*2200*/  LDL.LU R37, [R1+0xbc] ;  /* 0x0000bc0001257983 */ /* 0x000f620000300800 */
[----:B------:R-:W0:Y:S01]  /*2210*/  S2R R39, SR_TID.X ;  /* 0x0000000000277919 */ /* 0x000e220000002100 */
[----:B------:R-:W-:Y:S01]  /*2220*/  UIADD3.X UR11, URZ, UR5, URZ, UP0, !UPT ;  /* 0x000000053f0b7290 */ /* 0x000fe200087fe43f */
[----:B------:R-:W-:Y:S01]  /*2230*/  FADD.FTZ R27, R27, R51 ;  /* 0x000000331b1b7221 */ /* 0x000fe20000010000 */
[----:B------:R-:W-:Y:S01]  /*2240*/  UISETP.GE.U32.AND UP0, UPT, UR10, UR16, UPT ;  /* 0x000000100a00728c */ /* 0x000fe2000bf06070 */
[----:B------:R-:W-:Y:S01]  /*2250*/  FADD.FTZ R25, R25, R50 ;  /* 0x0000003219197221 */ /* 0x000fe20000010000 */
[----:B------:R-:W-:Y:S01]  /*2260*/  FADD.FTZ R23, R23, R49 ;  /* 0x0000003117177221 */ /* 0x000fe20000010000 */
[----:B------:R-:W-:Y:S01]  /*2270*/  FADD.FTZ R27, R27, R47 ;  /* 0x0000002f1b1b7221 */ /* 0x000fe20000010000 */
[----:B------:R-:W-:Y:S01]  /*2280*/  UISETP.GE.AND.EX UP0, UPT, UR11, UR7, UPT, UP0 ;  /* 0x000000070b00728c */ /* 0x000fe2000bf06300 */
[----:B------:R-:W-:Y:S01]  /*2290*/  FADD.FTZ R25, R25, R46 ;  /* 0x0000002e19197221 */ /* 0x000fe20000010000 */
[----:B------:R-:W-:Y:S01]  /*22a0*/  FADD.FTZ R23, R23, R45 ;  /* 0x0000002d17177221 */ /* 0x000fe20000010000 */
[----:B------:R-:W-:-:S02]  /*22b0*/  FADD.FTZ R27, R27, R20 ;  /* 0x000000141b1b7221 */ /* 0x000fc40000010000 */
[----:B------:R-:W-:Y:S01]  /*22c0*/  FADD.FTZ R25, R25, R19 ;  /* 0x0000001319197221 */ /* 0x000fe20000010000 */
[----:B------:R-:W-:Y:S01]  /*22d0*/  FADD.FTZ R23, R23, R18 ;  /* 0x0000001217177221 */ /* 0x000fe20000010000 */
[----:B------:R-:W-:Y:S01]  /*22e0*/  PLOP3.LUT P0, PT, PT, PT, UP0, 0x80, 0x0 ;  /* 0x000000000000781c */ /* 0x000fe20003f0f008 */
[----:B--2---:R-:W-:Y:S01]  /*22f0*/  FFMA.FTZ R24, R30, R16, R24 ;  /* 0x000000101e187223 */ /* 0x004fe20000010018 */
[----:B------:R-:W-:Y:S01]  /*2300*/  FADD.FTZ R29, R29, R17 ;  /* 0x000000111d1d7221 */ /* 0x000fe20000010000 */
[----:B------:R-:W-:Y:S01]  /*2310*/  FADD.FTZ R27, R27, R16 ;  /* 0x000000101b1b7221 */ /* 0x000fe20000010000 */
[----:B------:R-:W-:Y:S01]  /*2320*/  FADD.FTZ R25, R25, R15 ;  /* 0x0000000f19197221 */ /* 0x000fe20000010000 */
[----:B------:R-:W-:Y:S01]  /*2330*/  FADD.FTZ R23, R23, R14 ;  /* 0x0000000e17177221 */ /* 0x000fe20000010000 */
[----:B------:R-:W-:Y:S01]  /*2340*/  FFMA.FTZ R26, R31, R15, R26 ;  /* 0x0000000f1f1a7223 */ /* 0x000fe2000001001a */
[----:B------:R-:W-:Y:S01]  /*2350*/  FFMA.FTZ R28, R32, R14, R28 ;  /* 0x0000000e201c7223 */ /* 0x000fe2000001001c */
[----:B----4-:R-:W-:Y:S01]  /*2360*/  FFMA.FTZ R22, R33, R13, R22 ;  /* 0x0000000d21167223 */ /* 0x010fe20000010016 */
[----:B------:R-:W-:Y:S01]  /*2370*/  FFMA.FTZ R24, R34, R12, R24 ;  /* 0x0000000c22187223 */ /* 0x000fe20000010018 */
[----:B------:R-:W-:Y:S01]  /*2380*/  FADD.FTZ R29, R29, R13 ;  /* 0x0000000d1d1d7221 */ /* 0x000fe20000010000 */
[----:B------:R-:W-:Y:S01]  /*2390*/  FADD.FTZ R27, R27, R12 ;  /* 0x0000000c1b1b7221 */ /* 0x000fe20000010000 */
[----:B------:R-:W-:Y:S01]  /*23a0*/  FADD.FTZ R25, R25, R11 ;  /* 0x0000000b19197221 */ /* 0x000fe20000010000 */
[----:B------:R-:W-:Y:S01]  /*23b0*/  FADD.FTZ R23, R23, R10 ;  /* 0x0000000a17177221 */ /* 0x000fe20000010000 */
        /* <DEDUP_REMOVED lines=8> */
[----:B0-----:R-:W-:Y:S01]  /*2440*/  ISETP.GT.U32.AND P1, PT, R39, 0x3f, PT ;  /* 0x0000003f2700780c */ /* 0x001fe20003f24070 */
[----:B------:R-:W-:Y:S01]  /*2450*/  FADD.FTZ R29, R29, R5 ;  /* 0x000000051d1d7221 */ /* 0x000fe20000010000 */
[----:B------:R-:W-:Y:S01]  /*2460*/  FADD.FTZ R27, R27, R4 ;  /* 0x000000041b1b7221 */ /* 0x000fe20000010000 */
[----:B------:R-:W-:Y:S01]  /*2470*/  FADD.FTZ R25, R25, R3 ;  /* 0x0000000319197221 */ /* 0x000fe20000010000 */
[----:B------:R-:W-:Y:S01]  /*2480*/  FADD.FTZ R23, R23, R2 ;  /* 0x0000000217177221 */ /* 0x000fe20000010000 */
[----:B---3--:R-:W-:-:S04]  /*2490*/  FFMA.FTZ R24, R38, R8, R24 ;  /* 0x0000000826187223 */ /* 0x008fc80000010018 */
[----:B------:R-:W-:Y:S01]  /*24a0*/  FFMA.FTZ R26, R58, R4, R24 ;  /* 0x000000043a1a7223 */ /* 0x000fe20000010018 */
[----:B------:R-:W-:Y:S01]  /*24b0*/  FFMA.FTZ R24, R57, R3, R30 ;  /* 0x0000000339187223 */ /* 0x000fe2000001001e */
[----:B-----5:R-:W-:-:S04]  /*24c0*/  FFMA.FTZ R22, R37, R9, R22 ;  /* 0x0000000925167223 */ /* 0x020fc80000010016 */
        /* <DEDUP_REMOVED lines=40> */
[----:B----4-:R-:W-:Y:S02]  /*2750*/  IMAD R30, R36, 0x8, R34 ;  /* 0x00000008241e7824 */ /* 0x010fe400078e0222 */
[----:B------:R-:W-:-:S04]  /*2760*/  FADD.FTZ R33, R31, R33 ;  /* 0x000000211f217221 */ /* 0x000fc80000010000 */
        /* <DEDUP_REMOVED lines=14> */
.L_x_1110:
[----:B------:R-:W-:Y:S01]  /*2850*/  BSSY B0, `(.L_x_1111) ;  /* 0x000003b000007945 */ /* 0x000fe20003800000 */
[----:B0-----:R-:W-:-:S03]  /*2860*/  CS2R R30, SRZ ;  /* 0x00000000001e7805 */ /* 0x001fc6000001ff00 */
[----:B------:R-:W-:Y:S05]  /*2870*/  @P1 BRA `(.L_x_1112) ;  /* 0x0000000000e01947 */ /* 0x000fea0003800000 */
[----:B------:R-:W-:Y:S01]  /*2880*/  USHF.L.U32 UR5, UR9, 0x4, URZ ;  /* 0x0000000409057899 */ /* 0x000fe2000800063f */
[----:B------:R-:W-:Y:S01]  /*2890*/  HFMA2.MMA R30, -RZ, RZ, 0, 1.1920928955078125e-06 ;  /* 0x00000014ff1e7435 */ /* 0x000fe200000001ff */
[----:B------:R-:W-:Y:S02]  /*28a0*/  MOV R31, 0x28 ;  /* 0x00000028001f7802 */ /* 0x000fe40000000f00 */
[----:B------:R-:W-:Y:S01]  /*28b0*/  ULOP3.LUT UR5, UR5, 0x10, URZ, 0xc0, !UPT ;  /* 0x0000001005057892 */ /* 0x000fe2000f8ec03f */
[----:B------:R-:W-:-:S04]  /*28c0*/  SHF.L.U32 R35, R39, 0x3, RZ ;  /* 0x0000000327237819 */ /* 0x000fc800000006ff */
        /* <DEDUP_REMOVED lines=51> */
.L_x_1112:
[----:B------:R-:W-:Y:S05]  /*2c00*/  BSYNC B0 ;  /* 0x0000000000007941 */ /* 0x000fea0003800000 */
.L_x_1111:
        /* <DEDUP_REMOVED lines=23> */
.L_x_1114:
[----:B------:R-:W-:Y:S05]  /*2d80*/  BSYNC B0 ;  /* 0x0000000000007941 */ /* 0x000fea0003800000 */
.L_x_1113:
        /* <DEDUP_REMOVED lines=17> */
.L_x_1117:
[----:B------:R-:W2:Y:S04]  /*2ea0*/  LD.E.STRONG.GPU R33, desc[UR12][R30.64] ;  /* 0x0000000c1e217980 */ /* 0x000ea8000c10f900 */
[----:B--2---:R-:W-:Y:S01]  /*2eb0*/  CCTL.IVALL ;  /* 0x00000000ff00798f */ /* 0x004fe20002000000 */
[----:B------:R-:W-:Y:S05]  /*2ec0*/  YIELD ;  /* 0x0000000000007946 */ /* 0x000fea0003800000 */
[----:B-----5:R-:W-:-:S04]  /*2ed0*/  LOP3.LUT R33, R33, R32, RZ, 0x3c, !PT ;  /* 0x0000002021217212 */ /* 0x020fc800078e3cff */
[----:B------:R-:W-:-:S13]  /*2ee0*/  ISETP.GT.AND P1, PT, R33, -0x1, PT ;  /* 0xffffffff2100780c */ /* 0x000fda0003f24270 */
[----:B------:R-:W-:Y:S05]  /*2ef0*/  @P1 BRA `(.L_x_1117) ;  /* 0xfffffffc00e81947 */ /* 0x000fea000383ffff */
.L_x_1116:
[----:B------:R-:W-:Y:S05]  /*2f00*/  WARPSYNC.ALL ;  /* 0x0000000000007948 */ /* 0x000fea0003800000 */
[----:B------:R-:W-:Y:S06]  /*2f10*/  BAR.SYNC.DEFER_BLOCKING 0x0 ;  /* 0x0000000000007b1d */ /* 0x000fec0000010000 */
[----:B------:R-:W-:Y:S05]  /*2f20*/  BRA `(.L_x_1118) ;  /* 0x0000000000687947 */ /* 0x000fea0003800000 */
.L_x_1115:
        /* <DEDUP_REMOVED lines=18> */
.L_x_1120:
[----:B------:R-:W2:Y:S04]  /*3050*/  LD.E.STRONG.GPU R33, desc[UR12][R30.64] ;  /* 0x0000000c1e217980 */ /* 0x000ea8000c10f900 */
[----:B--2---:R-:W-:Y:S01]  /*3060*/  CCTL.IVALL ;  /* 0x00000000ff00798f */ /* 0x004fe20002000000 */
[----:B------:R-:W-:Y:S05]  /*3070*/  YIELD ;  /* 0x0000000000007946 */ /* 0x000fea0003800000 */
[----:B-----5:R-:W-:-:S04]  /*3080*/  LOP3.LUT R33, R33, R32, RZ, 0x3c, !PT ;  /* 0x0000002021217212 */ /* 0x020fc800078e3cff */
[----:B------:R-:W-:-:S13]  /*3090*/  ISETP.GT.AND P1, PT, R33, -0x1, PT ;  /* 0xffffffff2100780c */ /* 0x000fda0003f24270 */
[----:B------:R-:W-:Y:S05]  /*30a0*/  @P1 BRA `(.L_x_1120) ;  /* 0xfffffffc00e81947 */ /* 0x000fea000383ffff */
.L_x_1119:
[----:B------:R-:W-:Y:S05]  /*30b0*/  WARPSYNC.ALL ;  /* 0x0000000000007948 */ /* 0x000fea0003800000 */
[----:B------:R-:W-:Y:S06]  /*30c0*/  BAR.SYNC.DEFER_BLOCKING 0x0 ;  /* 0x0000000000007b1d */ /* 0x000fec0000010000 */
.L_x_1118:
        /* <DEDUP_REMOVED lines=59> */
.L_x_1122:
[----:B------:R-:W-:Y:S05]  /*3480*/  BSYNC B0 ;  /* 0x0000000000007941 */ /* 0x000fea0003800000 */
.L_x_1121:
        /* <DEDUP_REMOVED lines=29> */
.L_x_1124:
[----:B------:R-:W-:Y:S05]  /*3660*/  BSYNC B0 ;  /* 0x0000000000007941 */ /* 0x000fea0003800000 */
.L_x_1123:
[----:B0-----:R-:W2:Y:S04]  /*3670*/  LDL.LU R30, [R1+0xa8] ;  /* 0x0000a800011e7983 */ /* 0x001ea80000300800 */
[----:B------:R-:W3:Y:S04]  /*3680*/  LDL.LU R32, [R1+0x28] ;  /* 0x0000280001207983 */ /* 0x000ee80000300800 */
[----:B------:R-:W4:Y:S01]  /*3690*/  LDL.LU R33, [R1+0x2c] ;  /* 0x00002c0001217983 */ /* 0x000f220000300800 */
[----:B------:R-:W0:Y:S01]  /*36a0*/  S2UR UR14, SR_CgaCtaId ;  /* 0x00000000000e79c3 */ /* 0x000e220000008800 */
[----:B------:R-:W-:-:S02]  /*36b0*/  USHF.L.U32 UR5, UR9, 0x4, URZ ;  /* 0x0000000409057899 */ /* 0x000fc4000800063f */
[----:B------:R-:W-:Y:S01]  /*36c0*/  STL [R1+0xc8], R24 ;  /* 0x0000c81801007387 */ /* 0x000fe20000100800 */
[----:B------:R-:W-:Y:S01]  /*36d0*/  UMOV UR9, 0x400 ;  /* 0x0000040000097882 */ /* 0x000fe20000000000 */
[----:B------:R-:W-:Y:S02]  /*36e0*/  ULOP3.LUT UR5, UR5, 0x10, URZ, 0xc0, !UPT ;  /* 0x0000001005057892 */ /* 0x000fe4000f8ec03f */
[----:B------:R-:W-:Y:S01]  /*36f0*/  UIADD3 UR9, UR9, 0x3480, URZ ;  /* 0x0000348009097890 */ /* 0x000fe2000fffe03f */
[----:B------:R-:W-:Y:S04]  /*3700*/  STL [R1+0xc0], R23 ;  /* 0x0000c01701007387 */ /* 0x000fe80000100800 */
[----:B------:R-:W-:Y:S04]  /*3710*/  STL [R1+0xbc], R22 ;  /* 0x0000bc1601007387 */ /* 0x000fe80000100800 */
[----:B------:R-:W4:Y:S04]  /*3720*/  LDL.LU R38, [R1+0x64] ;  /* 0x0000640001267983 */ /* 0x000f280000300800 */
[----:B------:R-:W4:Y:S01]  /*3730*/  LDL.LU R37, [R1+0x60] ;  /* 0x0000600001257983 */ /* 0x000f220000300800 */
[----:B0-----:R-:W-:-:S03]  /*3740*/  ULEA UR9, UR14, UR9, 0x18 ;  /* 0x000000090e097291 */ /* 0x001fc6000f8ec03f */
[----:B------:R-:W4:Y:S01]  /*3750*/  LDL.LU R36, [R1+0x5c] ;  /* 0x00005c0001247983 */ /* 0x000f220000300800 */
[----:B------:R-:W-:Y:S01]  /*3760*/  ULDC.64 UR14, c[0x0][0x210] ;  /* 0x00008400000e7ab9 */ /* 0x000fe20000000a00 */
[----:B------:R-:W-:Y:S01]  /*3770*/  BAR.SYNC.DEFER_BLOCKING 0x0 ;  /* 0x0000000000007b1d */ /* 0x000fe20000010000 */
[----:B--2---:R-:W-:-:S04]  /*3780*/  IADD3 R30, R30, -UR5, RZ ;  /* 0x800000051e1e7c10 */ /* 0x004fc8000fffe0ff */
[----:B------:R-:W-:-:S06]  /*3790*/  LEA R30, R30, UR9, 0x3 ;  /* 0x000000091e1e7c11 */ /* 0x000fcc000f8e18ff */
[----:B------:R-:W0:Y:S02]  /*37a0*/  LDS.64 R30, [R30] ;  /* 0x000000001e1e7984 */ /* 0x000e240000000a00 */
[----:B0----5:R-:W-:-:S04]  /*37b0*/  FFMA.FTZ R0, R0, R42, -R30 ;  /* 0x0000002a00007223 */ /* 0x021fc8000001081e */
[----:B---3--:R-:W-:Y:S01]  /*37c0*/  FFMA.FTZ R0, R32, -R31, R0 ;  /* 0x8000001f20007223 */ /* 0x008fe20000010000 */
[----:B------:R-:W-:-:S04]  /*37d0*/  FFMA.FTZ R32, R55, R41, -R30 ;  /* 0x0000002937207223 */ /* 0x000fc8000001081e */
[----:B----4-:R-:W-:Y:S02]  /*37e0*/  FFMA.FTZ R32, R33, -R31, R32 ;  /* 0x8000001f21207223 */ /* 0x010fe40000010020 */
[----:B------:R-:W2:Y:S04]  /*37f0*/  LDL.LU R33, [R1+0x58] ;  /* 0x0000580001217983 */ /* 0x000ea80000300800 */
[----:B------:R-:W3:Y:S04]  /*3800*/  LDL.LU R24, [R1+0x54] ;  /* 0x0000540001187983 */ /* 0x000ee80000300800 */
[----:B------:R-:W4:Y:S04]  /*3810*/  LDL.LU R23, [R1+0x50] ;  /* 0x0000500001177983 */ /* 0x000f280000300800 */
[----:B------:R-:W4:Y:S01]  /*3820*/  LDL.LU R22, [R1+0x4c] ;  /* 0x00004c0001167983 */ /* 0x000f220000300800 */
[--C-:B------:R-:W-:Y:S01]  /*3830*/  FFMA.FTZ R50, R40, R50, -R30.reuse ;  /* 0x0000003228327223 */ /* 0x100fe2000001081e */
[--C-:B------:R-:W-:Y:S01]  /*3840*/  FFMA.FTZ R49, R21, R49, -R30.reuse ;  /* 0x0000003115317223 */ /* 0x100fe2000001081e */
[--C-:B------:R-:W-:Y:S01]  /*3850*/  FFMA.FTZ R48, R42, R48, -R30.reuse ;  /* 0x000000302a307223 */ /* 0x100fe2000001081e */
[----:B------:R-:W4:Y:S01]  /*3860*/  LDL.LU R35, [R1+0x48] ;  /* 0x0000480001237983 */ /* 0x000f220000300800 */
[----:B------:R-:W-:-:S03]  /*3870*/  FFMA.FTZ R51, R41, R51, -R30 ;  /* 0x0000003329337223 */ /* 0x000fc6000001081e */
[----:B------:R-:W4:Y:S01]  /*3880*/  LDL.LU R34, [R1+0x44] ;  /* 0x0000440001227983 */ /* 0x000f220000300800 */
[--C-:B------:R-:W-:Y:S01]  /*3890*/  FFMA.FTZ R53, R53, R21, -R30.reuse ;  /* 0x0000001535357223 */ /* 0x100fe2000001081e */
        /* <DEDUP_REMOVED lines=28> */
[-C--:B--2---:R-:W-:Y:S01]  /*3a60*/  FFMA.FTZ R51, R33, -R31.reuse, R51 ;  /* 0x8000001f21337223 */ /* 0x084fe20000010033 */
[----:B---3--:R-:W-:-:S02]  /*3a70*/  FFMA.FTZ R50, R24, -R31, R50 ;  /* 0x8000001f18327223 */ /* 0x008fc40000010032 */
[----:B------:R-:W2:Y:S01]  /*3a80*/  LDL.LU R24, [R1+0x40] ;  /* 0x0000400001187983 */ /* 0x000ea20000300800 */
[----:B----4-:R-:W-:-:S03]  /*3a90*/  FFMA.FTZ R49, R23, -R31, R49 ;  /* 0x8000001f17317223 */ /* 0x010fc60000010031 */
[----:B------:R-:W3:Y:S01]  /*3aa0*/  LDL.LU R23, [R1+0x3c] ;  /* 0x00003c0001177983 */ /* 0x000ee20000300800 */
[----:B------:R-:W-:-:S03]  /*3ab0*/  FFMA.FTZ R48, R22, -R31, R48 ;  /* 0x8000001f16307223 */ /* 0x000fc60000010030 */
        /* <DEDUP_REMOVED lines=11> */
[-C--:B------:R-:W-:Y:S01]  /*3b70*/  FFMA.FTZ R47, R35, -R31.reuse, R47 ;  /* 0x8000001f232f7223 */ /* 0x080fe2000001002f */
[----:B------:R-:W-:-:S02]  /*3b80*/  FFMA.FTZ R46, R34, -R31, R46 ;  /* 0x8000001f222e7223 */ /* 0x000fc4000001002e */
[----:B------:R-:W4:Y:S04]  /*3b90*/  LDL.LU R35, [R1+0x4] ;  /* 0x0000040001237983 */ /* 0x000f280000300800 */
[----:B------:R-:W4:Y:S01]  /*3ba0*/  LDL.LU R34, [R1] ;  /* 0x0000000001227983 */ /* 0x000f220000300800 */
[----:B--2---:R-:W-:-:S03]  /*3bb0*/  FFMA.FTZ R45, R24, -R31, R45 ;  /* 0x8000001f182d7223 */ /* 0x004fc6000001002d */
[----:B------:R2:W5:Y:S01]  /*3bc0*/  LDL.LU R24, [R1+0xc8] ;  /* 0x0000c80001187983 */ /* 0x0005620000300800 */
[----:B---3--:R-:W-:-:S03]  /*3bd0*/  FFMA.FTZ R44, R23, -R31, R44 ;  /* 0x8000001f172c7223 */ /* 0x008fc6000001002c */
[----:B------:R2:W5:Y:S01]  /*3be0*/  LDL.LU R23, [R1+0xc0] ;  /* 0x0000c00001177983 */ /* 0x0005620000300800 */
[----:B----4-:R-:W-:-:S03]  /*3bf0*/  FFMA.FTZ R20, R22, -R31, R20 ;  /* 0x8000001f16147223 */ /* 0x010fc60000010014 */
[----:B------:R2:W5:Y:S01]  /*3c00*/  LDL.LU R22, [R1+0xbc] ;  /* 0x0000bc0001167983 */ /* 0x0005620000300800 */
[----:B------:R-:W-:-:S03]  /*3c10*/  FFMA.FTZ R19, R33, -R31, R19 ;  /* 0x8000001f21137223 */ /* 0x000fc60000010013 */
[----:B------:R-:W3:Y:S01]  /*3c20*/  LDL.LU R33, [R1+0x78] ;  /* 0x0000780001217983 */ /* 0x000ee20000300800 */
[----:B------:R-:W-:-:S03]  /*3c30*/  FFMA.FTZ R18, R21, -R31, R18 ;  /* 0x8000001f15127223 */ /* 0x000fc60000010012 */
[----:B------:R-:W4:Y:S01]  /*3c40*/  LDL.LU R21, [R1+0xa4] ;  /* 0x0000a40001157983 */ /* 0x000f220000300800 */
[----:B------:R-:W-:-:S03]  /*3c50*/  FFMA.FTZ R10, R36, -R31, R10 ;  /* 0x8000001f240a7223 */ /* 0x000fc6000001000a */
[----:B------:R-:W2:Y:S01]  /*3c60*/  LDL.LU R36, [R1+0x9c] ;  /* 0x00009c0001247983 */ /* 0x000ea20000300800 */
[----:B------:R-:W-:-:S03]  /*3c70*/  FFMA.FTZ R9, R35, -R31, R9 ;  /* 0x8000001f23097223 */ /* 0x000fc60000010009 */
[----:B------:R-:W2:Y:S01]  /*3c80*/  LDL.LU R35, [R1+0xa0] ;  /* 0x0000a00001237983 */ /* 0x000ea20000300800 */
[-C--:B------:R-:W-:Y:S01]  /*3c90*/  FFMA.FTZ R8, R34, -R31.reuse, R8 ;  /* 0x8000001f22087223 */ /* 0x080fe20000010008 */
[-C--:B------:R-:W-:Y:S02]  /*3ca0*/  FFMA.FTZ R58, R58, -R31.reuse, R4 ;  /* 0x8000001f3a3a7223 */ /* 0x080fe40000010004 */
        /* <DEDUP_REMOVED lines=43> */
[----:B---3--:R-:W-:-:S02]  /*3f60*/  IADD3 R4, P1, R33, UR14, RZ ;  /* 0x0000000e21047c10 */ /* 0x008fc4000ff3e0ff */
[----:B------:R-:W3:Y:S02]  /*3f70*/  LDL.LU R33, [R1+0x98] ;  /* 0x0000980001217983 */ /* 0x000ee40000300800 */
[----:B----4-:R-:W-:Y:S01]  /*3f80*/  IADD3.X R5, R21, UR15, RZ, P1, !PT ;  /* 0x0000000f15057c10 */ /* 0x010fe20008ffe4ff */
[C---:B------:R-:W-:Y:S01]  /*3f90*/  FMUL.FTZ R21, R43.reuse, R3 ;  /* 0x000000032b157220 */ /* 0x040fe20000410000 */
[----:B------:R-:W4:Y:S01]  /*3fa0*/  LDL.LU R37, [R1+0x8c] ;  /* 0x00008c0001257983 */ /* 0x000f220000300800 */
[----:B------:R-:W-:Y:S01]  /*3fb0*/  FMUL.FTZ R43, R43, R2 ;  /* 0x000000022b2b7220 */ /* 0x000fe20000410000 */
[----:B--2---:R-:W-:Y:S02]  /*3fc0*/  IADD3 R2, P1, R36, UR14, RZ ;  /* 0x0000000e24027c10 */ /* 0x004fe4000ff3e0ff */
[----:B------:R-:W2:Y:S01]  /*3fd0*/  LDL.LU R36, [R1+0x90] ;  /* 0x0000900001247983 */ /* 0x000ea20000300800 */
[----:B------:R-:W-:Y:S02]  /*3fe0*/  F2FP.F16.F32.PACK_AB R0, R32, R0 ;  /* 0x000000002000723e */ /* 0x000fe400000000ff */
[----:B------:R-:W-:-:S02]  /*3ff0*/  F2FP.F16.F32.PACK_AB R53, R53, R54 ;  /* 0x000000363535723e */ /* 0x000fc400000000ff */
[----:B------:R-:W-:Y:S02]  /*4000*/  PRMT R3, R0, 0x7632, R3 ;  /* 0x0000763200037816 */ /* 0x000fe40000000003 */
[----:B------:R-:W-:Y:S02]  /*4010*/  PRMT R30, R53, 0x7632, R30 ;  /* 0x00007632351e7816 */ /* 0x000fe4000000001e */
[----:B------:R-:W-:Y:S02]  /*4020*/  F2FP.F16.F32.PACK_AB R51, R51, R52 ;  /* 0x000000343333723e */ /* 0x000fe400000000ff */
[----:B------:R-:W-:Y:S01]  /*4030*/  F2FP.F16.F32.PACK_AB R49, R49, R50 ;  /* 0x000000323131723e */ /* 0x000fe200000000ff */
[----:B------:R0:W-:Y:S01]  /*4040*/  STG.E.U16 desc[UR12][R4.64+0x2], R3 ;  /* 0x0000020304007986 */ /* 0x0001e2000c10150c */
[----:B------:R-:W-:Y:S02]  /*4050*/  PRMT R31, R51, 0x7632, R31 ;  /* 0x00007632331f7816 */ /* 0x000fe4000000001f */
[----:B------:R-:W-:Y:S01]  /*4060*/  F2FP.F16.F32.PACK_AB R47, R47, R48 ;  /* 0x000000302f2f723e */ /* 0x000fe200000000ff */
[----:B------:R1:W-:Y:S04]  /*4070*/  STG.E.U16 desc[UR12][R4.64], R0 ;  /* 0x0000000004007986 */ /* 0x0003e8000c10150c */
[----:B------:R-:W-:Y:S01]  /*4080*/  STG.E.U16 desc[UR12][R4.64+0x4], R53 ;  /* 0x0000043504007986 */ /* 0x000fe2000c10150c */
[----:B0-----:R-:W-:-:S03]  /*4090*/  IADD3.X R3, R35, UR15, RZ, P1, !PT ;  /* 0x0000000f23037c10 */ /* 0x001fc60008ffe4ff */
[----:B------:R0:W-:Y:S01]  /*40a0*/  STG.E.U16 desc[UR12][R4.64+0x6], R30 ;  /* 0x0000061e04007986 */ /* 0x0001e2000c10150c */
[----:B-1----:R-:W-:-:S03]  /*40b0*/  PRMT R0, R49, 0x7632, R0 ;  /* 0x0000763231007816 */ /* 0x002fc60000000000 */
[----:B------:R-:W2:Y:S01]  /*40c0*/  LDL.LU R35, [R1+0x84] ;  /* 0x0000840001237983 */ /* 0x000ea20000300800 */
[----:B------:R-:W-:Y:S02]  /*40d0*/  PRMT R32, R47, 0x7632, R32 ;  /* 0x000076322f207816 */ /* 0x000fe40000000020 */
[----:B------:R-:W-:Y:S02]  /*40e0*/  F2FP.F16.F32.PACK_AB R45, R45, R46 ;  /* 0x0000002e2d2d723e */ /* 0x000fe400000000ff */
[----:B0-----:R-:W-:Y:S01]  /*40f0*/  IADD3 R4, P1, R34, UR14, RZ ;  /* 0x0000000e22047c10 */ /* 0x001fe2000ff3e0ff */
[----:B------:R-:W-:Y:S04]  /*4100*/  STG.E.U16 desc[UR12][R2.64], R51 ;  /* 0x0000003302007986 */ /* 0x000fe8000c10150c */
[----:B------:R-:W2:Y:S01]  /*4110*/  LDL.LU R34, [R1+0x88] ;  /* 0x0000880001227983 */ /* 0x000ea20000300800 */
[----:B------:R-:W-:-:S03]  /*4120*/  F2FP.F16.F32.PACK_AB R20, R20, R44 ;  /* 0x0000002c1414723e */ /* 0x000fc600000000ff */
[----:B------:R-:W-:Y:S04]  /*4130*/  STG.E.U16 desc[UR12][R2.64+0x2], R31 ;  /* 0x0000021f02007986 */ /* 0x000fe8000c10150c */
[----:B------:R-:W-:Y:S04]  /*4140*/  STG.E.U16 desc[UR12][R2.64+0x4], R49 ;  /* 0x0000043102007986 */ /* 0x000fe8000c10150c */
[----:B------:R0:W-:Y:S01]  /*4150*/  STG.E.U16 desc[UR12][R2.64+0x6], R0 ;  /* 0x0000060002007986 */ /* 0x0001e2000c10150c */
[----:B------:R-:W-:Y:S02]  /*4160*/  PRMT R30, R45, 0x7632, R30 ;  /* 0x000076322d1e7816 */ /* 0x000fe4000000001e */
[----:B------:R-:W-:-:S02]  /*4170*/  F2FP.F16.F32.PACK_AB R18, R18, R19 ;  /* 0x000000131212723e */ /* 0x000fc400000000ff */
[----:B------:R-:W-:Y:S02]  /*4180*/  PRMT R19, R20, 0x7632, R19 ;  /* 0x0000763214137816 */ /* 0x000fe40000000013 */
[----:B0-----:R-:W-:Y:S02]  /*4190*/  PRMT R0, R18, 0x7632, R0 ;  /* 0x0000763212007816 */ /* 0x001fe40000000000 */
[----:B---3--:R-:W-:Y:S02]  /*41a0*/  IADD3.X R5, R33, UR15, RZ, P1, !PT ;  /* 0x0000000f21057c10 */ /* 0x008fe40008ffe4ff */
[----:B------:R-:W3:Y:S01]  /*41b0*/  LDL.LU R33, [R1+0x7c] ;  /* 0x00007c0001217983 */ /* 0x000ee20000300800 */
[----:B----4-:R-:W-:-:S03]  /*41c0*/  IADD3 R2, P1, R37, UR14, RZ ;  /* 0x0000000e25027c10 */ /* 0x010fc6000ff3e0ff */
[----:B------:R0:W-:Y:S04]  /*41d0*/  STG.E.U16 desc[UR12][R4.64+0x2], R32 ;  /* 0x0000022004007986 */ /* 0x0001e8000c10150c */
[----:B------:R-:W-:Y:S04]  /*41e0*/  STG.E.U16 desc[UR12][R4.64], R47 ;  /* 0x0000002f04007986 */ /* 0x000fe8000c10150c */
[----:B------:R-:W-:Y:S04]  /*41f0*/  STG.E.U16 desc[UR12][R4.64+0x4], R45 ;  /* 0x0000042d04007986 */ /* 0x000fe8000c10150c */
[----:B0-----:R-:W4:Y:S04]  /*4200*/  LDL.LU R32, [R1+0x80] ;  /* 0x0000800001207983 */ /* 0x001f280000300800 */
[----:B------:R-:W4:Y:S04]  /*4210*/  LDL.LU R31, [R1+0x70] ;  /* 0x00007000011f7983 */ /* 0x000f280000300800 */
[----:B------:R-:W-:Y:S01]  /*4220*/  STG.E.U16 desc[UR12][R4.64+0x6], R30 ;  /* 0x0000061e04007986 */ /* 0x000fe2000c10150c */
[----:B--2---:R-:W-:-:S05]  /*4230*/  IADD3.X R3, R36, UR15, RZ, P1, !PT ;  /* 0x0000000f24037c10 */ /* 0x004fca0008ffe4ff */
[----:B------:R0:W-:Y:S04]  /*4240*/  STG.E.U16 desc[UR12][R2.64], R20 ;  /* 0x0000001402007986 */ /* 0x0001e8000c10150c */
[----:B------:R1:W-:Y:S04]  /*4250*/  STG.E.U16 desc[UR12][R2.64+0x2], R19 ;  /* 0x0000021302007986 */ /* 0x0003e8000c10150c */
[----:B0-----:R-:W2:Y:S04]  /*4260*/  LDL.LU R20, [R1+0x74] ;  /* 0x0000740001147983 */ /* 0x001ea80000300800 */
[----:B-1----:R-:W2:Y:S04]  /*4270*/  LDL.LU R19, [R1+0x68] ;  /* 0x0000680001137983 */ /* 0x002ea80000300800 */
[----:B------:R0:W-:Y:S04]  /*4280*/  STG.E.U16 desc[UR12][R2.64+0x4], R18 ;  /* 0x0000041202007986 */ /* 0x0001e8000c10150c */
[----:B0-----:R-:W2:Y:S01]  /*4290*/  LDL.LU R18, [R1+0x6c] ;  /* 0x00006c0001127983 */ /* 0x001ea20000300800 */
[----:B------:R-:W-:-:S02]  /*42a0*/  IADD3 R4, P1, R35, UR14, RZ ;  /* 0x0000000e23047c10 */ /* 0x000fc4000ff3e0ff */
[----:B------:R-:W-:Y:S02]  /*42b0*/  F2FP.F16.F32.PACK_AB R15, R14, R15 ;  /* 0x0000000f0e0f723e */ /* 0x000fe400000000ff */
[----:B------:R-:W-:Y:S02]  /*42c0*/  IADD3.X R5, R34, UR15, RZ, P1, !PT ;  /* 0x0000000f22057c10 */ /* 0x000fe40008ffe4ff */
[----:B------:R-:W-:Y:S02]  /*42d0*/  F2FP.F16.F32.PACK_AB R16, R16, R17 ;  /* 0x000000111010723e */ /* 0x000fe400000000ff */
[----:B------:R-:W-:Y:S01]  /*42e0*/  F2FP.F16.F32.PACK_AB R12, R12, R13 ;  /* 0x0000000d0c0c723e */ /* 0x000fe200000000ff */
[----:B------:R0:W-:Y:S01]  /*42f0*/  STG.E.U16 desc[UR12][R2.64+0x6], R0 ;  /* 0x0000060002007986 */ /* 0x0001e2000c10150c */
[----:B------:R-:W-:-:S03]  /*4300*/  PRMT R17, R16, 0x7632, R17 ;  /* 0x0000763210117816 */ /* 0x000fc60000000011 */
[----:B------:R-:W-:Y:S01]  /*4310*/  STG.E.U16 desc[UR12][R4.64+0x4], R15 ;  /* 0x0000040f04007986 */ /* 0x000fe2000c10150c */
[----:B------:R-:W-:Y:S02]  /*4320*/  F2FP.F16.F32.PACK_AB R10, R10, R11 ;  /* 0x0000000b0a0a723e */ /* 0x000fe400000000ff */
[----:B------:R-:W-:Y:S02]  /*4330*/  F2FP.F16.F32.PACK_AB R8, R8, R9 ;  /* 0x000000090808723e */ /* 0x000fe400000000ff */
[----:B------:R-:W-:Y:S02]  /*4340*/  F2FP.F16.F32.PACK_AB R6, R6, R7 ;  /* 0x000000070606723e */ /* 0x000fe400000000ff */
[----:B0-----:R-:W-:Y:S02]  /*4350*/  PRMT R3, R15, 0x7632, R3 ;  /* 0x000076320f037816 */ /* 0x001fe40000000003 */
[----:B------:R-:W-:Y:S01]  /*4360*/  PRMT R0, R12, 0x7632, R0 ;  /* 0x000076320c007816 */ /* 0x000fe20000000000 */
[----:B------:R-:W-:Y:S01]  /*4370*/  STG.E.U16 desc[UR12][R4.64], R16 ;  /* 0x0000001004007986 */ /* 0x000fe2000c10150c */
[----:B------:R-:W-:-:S03]  /*4380*/  PRMT R7, R8, 0x7632, R7 ;  /* 0x0000763208077816 */ /* 0x000fc60000000007 */
[----:B------:R-:W-:Y:S04]  /*4390*/  STG.E.U16 desc[UR12][R4.64+0x2], R17 ;  /* 0x0000021104007986 */ /* 0x000fe8000c10150c */
[----:B------:R0:W-:Y:S01]  /*43a0*/  STG.E.U16 desc[UR12][R4.64+0x6], R3 ;  /* 0x0000060304007986 */ /* 0x0001e2000c10150c */
[----:B------:R-:W-:Y:S02]  /*43b0*/  F2FP.F16.F32.PACK_AB R58, R58, R59 ;  /* 0x0000003b3a3a723e */ /* 0x000fe400000000ff */
[----:B------:R-:W-:Y:S02]  /*43c0*/  F2FP.F16.F32.PACK_AB R21, R43, R21 ;  /* 0x000000152b15723e */ /* 0x000fe400000000ff */
[----:B0-----:R-:W-:Y:S01]  /*43d0*/  PRMT R5, R10, 0x7632, R5 ;  /* 0x000076320a057816 */ /* 0x001fe20000000005 */
[----:B------:R-:W-:Y:S01]  /*43e0*/  ULOP3.LUT UR4, UR4, 0x1, URZ, 0x3c, !UPT ;  /* 0x0000000104047892 */ /* 0x000fe2000f8e3c3f */
[----:B------:R-:W-:Y:S01]  /*43f0*/  UMOV UR5, UR11 ;  /* 0x0000000b00057c82 */ /* 0x000fe20008000000 */
[----:B------:R-:W-:Y:S01]  /*4400*/  UMOV UR9, UR10 ;  /* 0x0000000a00097c82 */ /* 0x000fe20008000000 */
[----:B---3--:R-:W-:-:S04]  /*4410*/  IADD3 R14, P1, R33, UR14, RZ ;  /* 0x0000000e210e7c10 */ /* 0x008fc8000ff3e0ff */
[----:B----4-:R-:W-:Y:S02]  /*4420*/  IADD3.X R15, R32, UR15, RZ, P1, !PT ;  /* 0x0000000f200f7c10 */ /* 0x010fe40008ffe4ff */
[----:B------:R-:W-:-:S03]  /*4430*/  IADD3 R2, P1, R31, UR14, RZ ;  /* 0x0000000e1f027c10 */ /* 0x000fc6000ff3e0ff */
[----:B------:R0:W-:Y:S04]  /*4440*/  STG.E.U16 desc[UR12][R14.64+0x2], R0 ;  /* 0x000002000e007986 */ /* 0x0001e8000c10150c */
[----:B------:R-:W-:Y:S04]  /*4450*/  STG.E.U16 desc[UR12][R14.64], R12 ;  /* 0x0000000c0e007986 */ /* 0x000fe8000c10150c */
[----:B------:R-:W-:Y:S01]  /*4460*/  STG.E.U16 desc[UR12][R14.64+0x4], R10 ;  /* 0x0000040a0e007986 */ /* 0x000fe2000c10150c */
[----:B0-----:R-:W-:-:S03]  /*4470*/  PRMT R0, R6, 0x7632, R0 ;  /* 0x0000763206007816 */ /* 0x001fc60000000000 */
[----:B------:R-:W-:Y:S01]  /*4480*/  STG.E.U16 desc[UR12][R14.64+0x6], R5 ;  /* 0x000006050e007986 */ /* 0x000fe2000c10150c */
[----:B--2---:R-:W-:Y:S02]  /*4490*/  IADD3.X R3, R20, UR15, RZ, P1, !PT ;  /* 0x0000000f14037c10 */ /* 0x004fe40008ffe4ff */
[----:B------:R-:W-:-:S03]  /*44a0*/  IADD3 R4, P1, R19, UR14, RZ ;  /* 0x0000000e13047c10 */ /* 0x000fc6000ff3e0ff */
[----:B------:R0:W-:Y:S04]  /*44b0*/  STG.E.U16 desc[UR12][R2.64], R8 ;  /* 0x0000000802007986 */ /* 0x0001e8000c10150c */
[----:B------:R-:W-:Y:S04]  /*44c0*/  STG.E.U16 desc[UR12][R2.64+0x2], R7 ;  /* 0x0000020702007986 */ /* 0x000fe8000c10150c */
[----:B------:R-:W-:Y:S04]  /*44d0*/  STG.E.U16 desc[UR12][R2.64+0x4], R6 ;  /* 0x0000040602007986 */ /* 0x000fe8000c10150c */
[----:B------:R1:W-:Y:S01]  /*44e0*/  STG.E.U16 desc[UR12][R2.64+0x6], R0 ;  /* 0x0000060002007986 */ /* 0x0003e2000c10150c */
[----:B0-----:R-:W-:-:S02]  /*44f0*/  PRMT R8, R21, 0x7632, R8 ;  /* 0x0000763215087816 */ /* 0x001fc40000000008 */
[----:B------:R-:W-:Y:S02]  /*4500*/  IADD3.X R5, R18, UR15, RZ, P1, !PT ;  /* 0x0000000f12057c10 */ /* 0x000fe40008ffe4ff */
[----:B-1----:R-:W-:-:S03]  /*4510*/  PRMT R3, R58, 0x7632, R3 ;  /* 0x000076323a037816 */ /* 0x002fc60000000003 */
[----:B------:R2:W-:Y:S04]  /*4520*/  STG.E.U16 desc[UR12][R4.64], R58 ;  /* 0x0000003a04007986 */ /* 0x0005e8000c10150c */
[----:B------:R2:W-:Y:S04]  /*4530*/  STG.E.U16 desc[UR12][R4.64+0x2], R3 ;  /* 0x0000020304007986 */ /* 0x0005e8000c10150c */
[----:B------:R2:W-:Y:S04]  /*4540*/  STG.E.U16 desc[UR12][R4.64+0x4], R21 ;  /* 0x0000041504007986 */ /* 0x0005e8000c10150c */
[----:B------:R2:W-:Y:S01]  /*4550*/  STG.E.U16 desc[UR12][R4.64+0x6], R8 ;  /* 0x0000060804007986 */ /* 0x0005e2000c10150c */
[----:B------:R-:W-:Y:S05]  /*4560*/  @!P0 BRA `(.L_x_1125) ;  /* 0xffffffbc00dc8947 */ /* 0x000fea000383ffff */
.L_x_1109:
        /* <DEDUP_REMOVED lines=12> */
[----:B--2---:R-:W-:Y:S01]  /*4630*/  IMAD.MOV.U32 R5, RZ, RZ, 0x14 ;  /* 0x00000014ff057424 */ /* 0x004fe200078e00ff */
        /* <DEDUP_REMOVED lines=43> */
.L_x_1142:
[----:B------:R-:W-:Y:S01]  /*48f0*/  ISETP.GT.U32.AND P0, PT, R49, R0, PT ;  /* 0x000000003100720c */ /* 0x000fe20003f04070 */
[----:B------:R-:W-:Y:S01]  /*4900*/  BSSY B0, `(.L_x_1126) ;  /* 0x00000ad000007945 */ /* 0x000fe20003800000 */
[----:B0-----:R-:W-:Y:S01]  /*4910*/  HFMA2.MMA R52, -RZ, RZ, 0, 0 ;  /* 0x00000000ff347435 */ /* 0x001fe200000001ff */
[----:B------:R-:W-:Y:S02]  /*4920*/  MOV R55, RZ ;  /* 0x000000ff00377202 */ /* 0x000fe40000000f00 */
[----:B------:R-:W-:-:S13]  /*4930*/  ISETP.GT.AND.EX P0, PT, R48, RZ, PT, P0 ;  /* 0x000000ff3000720c */ /* 0x000fda0003f04300 */
[----:B-1234-:R-:W-:Y:S05]  /*4940*/  @!P0 BRA `(.L_x_1127) ;  /* 0x0000000800a08947 */ /* 0x01efea0003800000 */
[----:B------:R-:W-:Y:S01]  /*4950*/  ISETP.NE.U32.AND P1, PT, R51, RZ, PT ;  /* 0x000000ff3300720c */ /* 0x000fe20003f25070 */
[----:B------:R-:W-:Y:S01]  /*4960*/  BSSY B1, `(.L_x_1128) ;  /* 0x0000026000017945 */ /* 0x000fe20003800000 */
[----:B------:R-:W-:Y:S02]  /*4970*/  IADD3 R15, P2, P3, -R2, -0x81, -R0 ;  /* 0xffffff7f020f7810 */ /* 0x000fe40007b5e900 */
[----:B------:R-:W-:Y:S02]  /*4980*/  CS2R R52, SRZ ;  /* 0x0000000000347805 */ /* 0x000fe4000001ff00 */
[----:B------:R-:W-:Y:S02]  /*4990*/  ISETP.NE.AND.EX P1, PT, RZ, RZ, PT, P1 ;  /* 0x000000ffff00720c */ /* 0x000fe40003f25310 */
[----:B------:R-:W-:Y:S02]  /*49a0*/  MOV R14, 0xffffffff ;  /* 0xffffffff000e7802 */ /* 0x000fe40000000f00 */
[----:B------:R-:W-:-:S02]  /*49b0*/  ISETP.GE.U32.AND P0, PT, R15, 0x1e, PT ;  /* 0x0000001e0f00780c */ /* 0x000fc40003f06070 */
[----:B------:R-:W-:Y:S02]  /*49c0*/  IADD3.X R14, ~R3, -0x1, R14, P2, P3 ;  /* 0xffffffff030e7810 */ /* 0x000fe400017e650e */
[----:B------:R-:W-:Y:S02]  /*49d0*/  LOP3.LUT R15, R56, 0x1f, RZ, 0xc0, !PT ;  /* 0x0000001f380f7812 */ /* 0x000fe400078ec0ff */
[----:B------:R-:W-:Y:S02]  /*49e0*/  ISETP.GE.U32.AND.EX P0, PT, R14, RZ, PT, P0 ;  /* 0x000000ff0e00720c */ /* 0x000fe40003f06100 */
[----:B------:R-:W-:Y:S02]  /*49f0*/  IADD3 R14, P2, R15, R6, RZ ;  /* 0x000000060f0e7210 */ /* 0x000fe40007f5e0ff */
[----:B------:R-:W-:Y:S02]  /*4a00*/  MOV R55, RZ ;  /* 0x000000ff00377202 */ /* 0x000fe40000000f00 */
[----:B------:R-:W-:-:S02]  /*4a10*/  MOV R54, R0 ;  /* 0x0000000000367202 */ /* 0x000fc40000000f00 */
        /* <DEDUP_REMOVED lines=12> */
[----:B------:R-:W-:-:S10]  /*4ae0*/  IMAD.MOV.U32 R53, RZ, RZ, R11 ;  /* 0x000000ffff357224 */ /* 0x000fd400078e000b */
        /* <DEDUP_REMOVED lines=13> */
.L_x_1129:
[----:B------:R-:W-:Y:S05]  /*4bc0*/  BSYNC B1 ;  /* 0x0000000000017941 */ /* 0x000fea0003800000 */
.L_x_1128:
        /* <DEDUP_REMOVED lines=21> */
.L_x_1132:
[----:B------:R-:W2:Y:S04]  /*4d20*/  LDG.E.64 R16, desc[UR12][R14.64+-0xc800] ;  /* 0xff38000c0e107981 */ /* 0x000ea8000c1e1b00 */
[----:B------:R-:W3:Y:S04]  /*4d30*/  LDG.E.64 R18, desc[UR12][R14.64] ;  /* 0x0000000c0e127981 */ /* 0x000ee8000c1e1b00 */
[----:B------:R-:W4:Y:S04]  /*4d40*/  LDG.E.64 R20, desc[UR12][R14.64+0xc800] ;  /* 0x00c8000c0e147981 */ /* 0x000f28000c1e1b00 */
[----:B-----5:R-:W4:Y:S04]  /*4d50*/  LDG.E.64 R22, desc[UR12][R14.64+0x19000] ;  /* 0x0190000c0e167981 */ /* 0x020f28000c1e1b00 */
[----:B------:R-:W4:Y:S04]  /*4d60*/  LDG.E.64 R24, desc[UR12][R14.64+0x25800] ;  /* 0x0258000c0e187981 */ /* 0x000f28000c1e1b00 */
        /* <DEDUP_REMOVED lines=10> */
[----:B------:R0:W4:Y:S01]  /*4e10*/  LDG.E.64 R46, desc[UR12][R14.64+0xaf000] ;  /* 0x0af0000c0e2e7981 */ /* 0x000122000c1e1b00 */
        /* <DEDUP_REMOVED lines=39> */
.L_x_1131:
[----:B------:R-:W-:Y:S05]  /*5090*/  BSYNC B1 ;  /* 0x0000000000017941 */ /* 0x000fea0003800000 */
.L_x_1130:
        /* <DEDUP_REMOVED lines=9> */
[----:B-----5:R-:W4:Y:S04]  /*5130*/  LDG.E.64 R22, desc[UR12][R14.64+0x19000] ;  /* 0x0190000c0e167981 */ /* 0x020f28000c1e1b00 */
[----:B------:R-:W4:Y:S04]  /*5140*/  LDG.E.64 R24, desc[UR12][R14.64+0x25800] ;  /* 0x0258000c0e187981 */ /* 0x000f28000c1e1b00 */
[----:B------:R-:W4:Y:S04]  /*5150*/  LDG.E.64 R26, desc[UR12][R14.64+0x32000] ;  /* 0x0320000c0e1a7981 */ /* 0x000f28000c1e1b00 */
[----:B------:R-:W4:Y:S04]  /*5160*/  LDG.E.64 R28, desc[UR12][R14.64+0x3e800] ;  /* 0x03e8000c0e1c7981 */ /* 0x000f28000c1e1b00 */
[----:B------:R0:W4:Y:S01]  /*5170*/  LDG.E.64 R30, desc[UR12][R14.64+0x4b000] ;  /* 0x04b0000c0e1e7981 */ /* 0x000122000c1e1b00 */
        /* <DEDUP_REMOVED lines=21> */
.L_x_1134:
[----:B------:R-:W-:Y:S05]  /*52d0*/  BSYNC B1 ;  /* 0x0000000000017941 */ /* 0x000fea0003800000 */
.L_x_1133:
[----:B------:R-:W-:-:S04]  /*52e0*/  ISETP.LT.U32.AND P1, PT, R54, R49, PT ;  /* 0x000000313600720c */ /* 0x000fc80003f21070 */
[----:B------:R-:W-:-:S13]  /*52f0*/  ISETP.LT.OR.EX P0, PT, R53, R48, P0, P1 ;  /* 0x000000303500720c */ /* 0x000fda0000701710 */
[----:B------:R-:W-:Y:S05]  /*5300*/  @!P0 BRA `(.L_x_1127) ;  /* 0x0000000000308947 */ /* 0x000fea0003800000 */
[----:B------:R-:W2:Y:S04]  /*5310*/  LDG.E.64 R16, desc[UR12][R14.64+-0xc800] ;  /* 0xff38000c0e107981 */ /* 0x000ea8000c1e1b00 */
[----:B------:R-:W3:Y:S04]  /*5320*/  LDG.E.64 R20, desc[UR12][R14.64] ;  /* 0x0000000c0e147981 */ /* 0x000ee8000c1e1b00 */
[----:B-----5:R-:W4:Y:S04]  /*5330*/  LDG.E.64 R22, desc[UR12][R14.64+0xc800] ;  /* 0x00c8000c0e167981 */ /* 0x020f28000c1e1b00 */
[----:B------:R-:W4:Y:S01]  /*5340*/  LDG.E.64 R24, desc[UR12][R14.64+0x19000] ;  /* 0x0190000c0e187981 */ /* 0x000f22000c1e1b00 */
[----:B--2---:R-:W-:Y:S01]  /*5350*/  FADD.FTZ R19, R52, R16 ;  /* 0x0000001034137221 */ /* 0x004fe20000010000 */
[----:B------:R-:W-:-:S03]  /*5360*/  FADD.FTZ R16, R55, R17 ;  /* 0x0000001137107221 */ /* 0x000fc60000010000 */
[----:B---3--:R-:W-:Y:S01]  /*5370*/  FADD.FTZ R19, R19, R20 ;  /* 0x0000001413137221 */ /* 0x008fe20000010000 */
[----:B------:R-:W-:-:S03]  /*5380*/  FADD.FTZ R16, R16, R21 ;  /* 0x0000001510107221 */ /* 0x000fc60000010000 */
[----:B----4-:R-:W-:Y:S01]  /*5390*/  FADD.FTZ R19, R19, R22 ;  /* 0x0000001613137221 */ /* 0x010fe20000010000 */
[----:B------:R-:W-:-:S03]  /*53a0*/  FADD.FTZ R16, R16, R23 ;  /* 0x0000001710107221 */ /* 0x000fc60000010000 */
[----:B------:R-:W-:Y:S01]  /*53b0*/  FADD.FTZ R52, R19, R24 ;  /* 0x0000001813347221 */ /* 0x000fe20000010000 */
[----:B------:R-:W-:-:S07]  /*53c0*/  FADD.FTZ R55, R16, R25 ;  /* 0x0000001910377221 */ /* 0x000fce0000010000 */
.L_x_1127:
[----:B------:R-:W-:Y:S05]  /*53d0*/  BSYNC B0 ;  /* 0x0000000000007941 */ /* 0x000fea0003800000 */
.L_x_1126:
        /* <DEDUP_REMOVED lines=14> */
[----:B------:R-:W-:-:S11]  /*54c0*/  IMAD.MOV.U32 R15, RZ, RZ, R4 ;  /* 0x000000ffff0f7224 */ /* 0x000fd600078e0004 */
        /* <DEDUP_REMOVED lines=14> */
[----:B-----5:R-:W-:Y:S01]  /*55b0*/  MOV R22, 0xffff ;  /* 0x0000ffff00167802 */ /* 0x020fe20000000f00 */
        /* <DEDUP_REMOVED lines=20> */
.L_x_1151:
[----:B------:R-:W0:Y:S01]  /*5700*/  LDC.64 R16, c[0x0][0x218] ;  /* 0x00008600ff107b82 */ /* 0x000e220000000a00 */
[----:B------:R-:W-:Y:S01]  /*5710*/  ISETP.NE.AND P1, PT, R10, RZ, PT ;  /* 0x000000ff0a00720c */ /* 0x000fe20003f25270 */
[----:B--2---:R-:W-:Y:S01]  /*5720*/  FADD.FTZ R30, R14, R30 ;  /* 0x0000001e0e1e7221 */ /* 0x004fe20000010000 */
[----:B------:R-:W-:Y:S02]  /*5730*/  LEA.HI R15, R56, R6, RZ, 0x1c ;  /* 0x00000006380f7211 */ /* 0x000fe400078fe0ff */
[----:B------:R-:W-:-:S03]  /*5740*/  ISETP.NE.AND P2, PT, R50, 0x1, PT ;  /* 0x000000013200780c */ /* 0x000fc60003f45270 */
[----:B------:R-:W1:Y:S06]  /*5750*/  LDC.64 R18, c[0x0][0x220] ;  /* 0x00008800ff127b82 */ /* 0x000e6c0000000a00 */
[----:B------:R-:W-:Y:S02]  /*5760*/  @!P1 F2FP.F16.F32.PACK_AB R14, RZ, R20 ;  /* 0x00000014ff0e923e */ /* 0x000fe400000000ff */
[----:B------:R-:W-:Y:S01]  /*5770*/  @!P1 F2FP.F16.F32.PACK_AB R20, RZ, R30 ;  /* 0x0000001eff14923e */ /* 0x000fe200000000ff */
        /* <DEDUP_REMOVED lines=38> */
.L_x_1161:
[----:B--2---:R-:W-:Y:S01]  /*59e0*/  FADD.FTZ R15, R14, R30 ;  /* 0x0000001e0e0f7221 */ /* 0x004fe20000010000 */
[----:B------:R-:W-:Y:S02]  /*59f0*/  @!P1 F2FP.F16.F32.PACK_AB R14, RZ, R24 ;  /* 0x00000018ff0e923e */ /* 0x000fe400000000ff */
[----:B------:R-:W-:Y:S02]  /*5a00*/  ISETP.NE.AND P2, PT, R50, 0x2, PT ;  /* 0x000000023200780c */ /* 0x000fe40003f45270 */
[----:B------:R-:W-:Y:S01]  /*5a10*/  @!P1 F2FP.F16.F32.PACK_AB R15, RZ, R15 ;  /* 0x0000000fff0f923e */ /* 0x000fe200000000ff */
        /* <DEDUP_REMOVED lines=37> */
.L_x_1171:
[----:B--2---:R-:W-:Y:S01]  /*5c70*/  FADD.FTZ R15, R14, R30 ;  /* 0x0000001e0e0f7221 */ /* 0x004fe20000010000 */
[----:B------:R-:W-:-:S04]  /*5c80*/  @!P1 F2FP.F16.F32.PACK_AB R14, RZ, R24 ;  /* 0x00000018ff0e923e */ /* 0x000fc800000000ff */
[----:B------:R-:W-:Y:S01]  /*5c90*/  @!P1 F2FP.F16.F32.PACK_AB R15, RZ, R15 ;  /* 0x0000000fff0f923e */ /* 0x000fe200000000ff */
[----:B------:R3:W-:Y:S03]  /*5ca0*/  @!P1 STG.E.U16 desc[UR12][R16.64+0x50], R14 ;  /* 0x0000500e10009986 */ /* 0x0007e6000c10150c */
[----:B------:R-:W-:Y:S02]  /*5cb0*/  PRMT R20, R15, 0x7610, R20 ;  /* 0x000076100f147816 */ /* 0x000fe40000000014 */
[----:B------:R-:W-:-:S03]  /*5cc0*/  LEA.HI R15, R56, 0x3c, RZ, 0x1c ;  /* 0x0000003c380f7811 */ /* 0x000fc600078fe0ff */
[----:B------:R3:W-:Y:S04]  /*5cd0*/  @!P1 STG.E.U16 desc[UR12][R18.64+0x50], R20 ;  /* 0x0000501412009986 */ /* 0x0007e8000c10150c */
.L_x_1137:
[----:B------:R-:W-:Y:S05]  /*5ce0*/  BSYNC B0 ;  /* 0x0000000000007941 */ /* 0x000fea0003800000 */
.L_x_1136:
[----:B------:R-:W-:-:S13]  /*5cf0*/  ISETP.GE.U32.AND P0, PT, R5, 0x3c, PT ;  /* 0x0000003c0500780c */ /* 0x000fda0003f06070 */
[----:B------:R-:W-:Y:S05]  /*5d00*/  @!P0 BRA `(.L_x_1135) ;  /* 0x0000000800b08947 */ /* 0x000fea0003800000 */
[----:B------:R-:W-:Y:S01]  /*5d10*/  ISETP.GT.U32.AND P0, PT, R10, 0x9, PT ;  /* 0x000000090a00780c */ /* 0x000fe20003f04070 */
[----:B-123--:R-:W-:Y:S01]  /*5d20*/  IMAD.MOV.U32 R16, RZ, RZ, RZ ;  /* 0x000000ffff107224 */ /* 0x00efe200078e00ff */
[----:B------:R-:W-:-:S11]  /*5d30*/  UMOV UR5, 0xffff ;  /* 0x0000ffff00057882 */ /* 0x000fd60000000000 */
[C---:B0-----:R-:W-:Y:S02]  /*5d40*/  @!P0 SHF.L.U32 R14, R10.reuse, 0x1, RZ ;  /* 0x000000010a0e8819 */ /* 0x041fe400000006ff */
[----:B------:R-:W-:Y:S02]  /*5d50*/  @!P0 LEA R17, R10, UR4, 0x7 ;  /* 0x000000040a118c11 */ /* 0x000fe4000f8e38ff */
[----:B------:R-:W-:-:S04]  /*5d60*/  @!P0 LOP3.LUT R14, R15, R14, RZ, 0x3c, !PT ;  /* 0x0000000e0f0e8212 */ /* 0x000fc800078e3cff */
[----:B------:R-:W-:Y:S01]  /*5d70*/  @!P0 LEA R17, R14, R17, 0x2 ;  /* 0x000000110e118211 */ /* 0x000fe200078e10ff */
[----:B------:R-:W-:-:S04]  /*5d80*/  HFMA2.MMA R14, -RZ, RZ, 0, 0 ;  /* 0x00000000ff0e7435 */ /* 0x000fc800000001ff */
[----:B------:R0:W1:Y:S06]  /*5d90*/  @!P0 LDS R16, [R17] ;  /* 0x0000000011108984 */ /* 0x00006c0000000800 */
[----:B------:R0:W2:Y:S01]  /*5da0*/  @!P0 LDS R14, [R17+0x500] ;  /* 0x00050000110e8984 */ /* 0x0000a20000000800 */
[----:B------:R-:W-:Y:S05]  /*5db0*/  BRA.DIV UR5, `(.L_x_1141) ;  /* 0x0000001605487947 */ /* 0x000fea000b800000 */
[C---:B------:R-:W-:Y:S02]  /*5dc0*/  @!P0 SHF.L.U32 R19, R10.reuse, 0x1, RZ ;  /* 0x000000010a138819 */ /* 0x040fe400000006ff */
[----:B------:R-:W-:Y:S02]  /*5dd0*/  @!P0 IADD3 R18, R15, 0x14, RZ ;  /* 0x000000140f128810 */ /* 0x000fe40007ffe0ff */
[----:B-----5:R-:W-:Y:S02]  /*5de0*/  @!P0 LEA R23, R10, UR4, 0x7 ;  /* 0x000000040a178c11 */ /* 0x020fe4000f8e38ff */
        /* <DEDUP_REMOVED lines=19> */
[----:B------:R-:W-:Y:S01]  /*5f20*/  MOV R32, RZ ;  /* 0x000000ff00207202 */ /* 0x000fe20000000f00 */
[----:B------:R-:W-:Y:S01]  /*5f30*/  IMAD.MOV.U32 R23, RZ, RZ, RZ ;  /* 0x000000ffff177224 */ /* 0x000fe200078e00ff */
[----:B------:R-:W-:Y:S01]  /*5f40*/  MOV R29, 0xffff ;  /* 0x0000ffff001d7802 */ /* 0x000fe20000000f00 */
[----:B--2---:R-:W2:Y:S01]  /*5f50*/  SHFL.BFLY PT, R30, R14, 0x8, 0x101f ;  /* 0x0d101f000e1e7f89 */ /* 0x004ea200000e0000 */
[----:B------:R-:W-:-:S02]  /*5f60*/  MOV R24, RZ ;  /* 0x000000ff00187202 */ /* 0x000fc40000000f00 */
[----:B------:R-:W-:Y:S01]  /*5f70*/  MOV R34, RZ ;  /* 0x000000ff00227202 */ /* 0x000fe20000000f00 */
[----:B------:R-:W4:Y:S01]  /*5f80*/  @!P0 LDS R22, [R39] ;  /* 0x0000000027168984 */ /* 0x000f220000000800 */
[----:B------:R-:W-:Y:S02]  /*5f90*/  MOV R35, 0xffff ;  /* 0x0000ffff00237802 */ /* 0x000fe40000000f00 */
[----:B0-----:R-:W-:Y:S02]  /*5fa0*/  MOV R18, RZ ;  /* 0x000000ff00127202 */ /* 0x001fe40000000f00 */
[----:B------:R-:W-:Y:S02]  /*5fb0*/  MOV R28, 0xffff ;  /* 0x0000ffff001c7802 */ /* 0x000fe40000000f00 */
[----:B------:R-:W-:Y:S02]  /*5fc0*/  MOV R26, 0xffff ;  /* 0x0000ffff001a7802 */ /* 0x000fe40000000f00 */
[----:B------:R-:W-:-:S02]  /*5fd0*/  MOV R41, 0xffff ;  /* 0x0000ffff00297802 */ /* 0x000fc40000000f00 */
[----:B------:R-:W-:Y:S02]  /*5fe0*/  MOV R40, 0xffff ;  /* 0x0000ffff00287802 */ /* 0x000fe40000000f00 */
[----:B---3--:R-:W-:Y:S02]  /*5ff0*/  @!P0 MOV R32, R20 ;  /* 0x0000001400208202 */ /* 0x008fe40000000f00 */
[----:B------:R0:W-:Y:S01]  /*6000*/  @!P0 LDS R20, [R39+0x500] ;  /* 0x0005000027148984 */ /* 0x0001e20000000800 */
[----:B-1----:R-:W-:Y:S01]  /*6010*/  FADD.FTZ R25, R17, R16 ;  /* 0x0000001011197221 */ /* 0x002fe20000010000 */
[----:B------:R-:W-:Y:S02]  /*6020*/  MOV R16, 0xffff ;  /* 0x0000ffff00107802 */ /* 0x000fe40000000f00 */
[----:B------:R-:W1:Y:S01]  /*6030*/  SHFL.BFLY PT, R31, R32, 0x8, 0x101f ;  /* 0x0d101f00201f7f89 */ /* 0x000e6200000e0000 */
[----:B------:R-:W-:Y:S01]  /*6040*/  @!P0 MOV R34, R21 ;  /* 0x0000001500228202 */ /* 0x000fe20000000f00 */
[----:B--2---:R-:W-:Y:S01]  /*6050*/  FADD.FTZ R17, R30, R14 ;  /* 0x0000000e1e117221 */ /* 0x004fe20000010000 */
[----:B------:R-:W-:Y:S01]  /*6060*/  IMAD.MOV.U32 R30, RZ, RZ, 0xffff ;  /* 0x0000ffffff1e7424 */ /* 0x000fe200078e00ff */
[----:B------:R-:W2:Y:S01]  /*6070*/  SHFL.BFLY PT, R16, R25, 0x4, 0x101f ;  /* 0x0c901f0019107f89 */ /* 0x000ea200000e0000 */
[----:B------:R-:W-:Y:S01]  /*6080*/  @!P0 MOV R23, R38 ;  /* 0x0000002600178202 */ /* 0x000fe20000000f00 */
[----:B0-----:R-:W-:Y:S01]  /*6090*/  IMAD.MOV.U32 R39, RZ, RZ, 0xffff ;  /* 0x0000ffffff277424 */ /* 0x001fe200078e00ff */
[----:B------:R-:W-:Y:S01]  /*60a0*/  MOV R38, 0xffff ;  /* 0x0000ffff00267802 */ /* 0x000fe20000000f00 */
[----:B------:R-:W0:Y:S01]  /*60b0*/  SHFL.BFLY PT, R33, R34, 0x8, 0x101f ;  /* 0x0d101f0022217f89 */ /* 0x000e2200000e0000 */
[----:B------:R-:W-:-:S02]  /*60c0*/  @!P0 MOV R24, R37 ;  /* 0x0000002500188202 */ /* 0x000fc40000000f00 */
[----:B------:R-:W-:Y:S01]  /*60d0*/  MOV R37, 0xffff ;  /* 0x0000ffff00257802 */ /* 0x000fe20000000f00 */
[----:B------:R-:W3:Y:S01]  /*60e0*/  SHFL.BFLY PT, R30, R17, 0x4, 0x101f ;  /* 0x0c901f00111e7f89 */ /* 0x000ee200000e0000 */
[----:B------:R-:W-:Y:S02]  /*60f0*/  MOV R21, RZ ;  /* 0x000000ff00157202 */ /* 0x000fe40000000f00 */
[----:B------:R-:W-:Y:S01]  /*6100*/  MOV R43, 0xffff ;  /* 0x0000ffff002b7802 */ /* 0x000fe20000000f00 */
[----:B------:R-:W3:Y:S04]  /*6110*/  SHFL.BFLY PT, R38, R23, 0x8, 0x101f ;  /* 0x0d101f0017267f89 */ /* 0x000ee800000e0000 */
[----:B------:R-:W3:Y:S01]  /*6120*/  SHFL.BFLY PT, R37, R24, 0x8, 0x101f ;  /* 0x0d101f0018257f89 */ /* 0x000ee200000e0000 */
[----:B----4-:R-:W-:-:S02]  /*6130*/  @!P0 MOV R21, R22 ;  /* 0x0000001600158202 */ /* 0x010fc40000000f00 */
[----:B------:R-:W-:Y:S01]  /*6140*/  MOV R22, 0xffff ;  /* 0x0000ffff00167802 */ /* 0x000fe20000000f00 */
[----:B-1----:R-:W-:Y:S02]  /*6150*/  FADD.FTZ R31, R31, R32 ;  /* 0x000000201f1f7221 */ /* 0x002fe40000010000 */
[----:B------:R-:W1:Y:S01]  /*6160*/  SHFL.BFLY PT, R42, R21, 0x8, 0x101f ;  /* 0x0d101f00152a7f89 */ /* 0x000e6200000e0000 */
[----:B--2---:R-:W-:Y:S01]  /*6170*/  FADD.FTZ R19, R25, R16 ;  /* 0x0000001019137221 */ /* 0x004fe20000010000 */
[----:B0-----:R-:W-:-:S04]  /*6180*/  FADD.FTZ R33, R33, R34 ;  /* 0x0000002221217221 */ /* 0x001fc80000010000 */
[----:B------:R-:W0:Y:S01]  /*6190*/  SHFL.BFLY PT, R16, R19, 0x2, 0x101f ;  /* 0x0c501f0013107f89 */ /* 0x000e2200000e0000 */
[----:B------:R-:W-:Y:S02]  /*61a0*/  MOV R34, 0xffff ;  /* 0x0000ffff00227802 */ /* 0x000fe40000000f00 */
[----:B------:R-:W-:Y:S01]  /*61b0*/  @!P0 MOV R18, R20 ;  /* 0x0000001400128202 */ /* 0x000fe20000000f00 */
[----:B---3--:R-:W-:Y:S01]  /*61c0*/  FADD.FTZ R14, R17, R30 ;  /* 0x0000001e110e7221 */ /* 0x008fe20000010000 */
[----:B------:R-:W-:Y:S01]  /*61d0*/  MOV R20, 0xffff ;  /* 0x0000ffff00147802 */ /* 0x000fe20000000f00 */
[----:B------:R-:W-:Y:S01]  /*61e0*/  FADD.FTZ R32, R38, R23 ;  /* 0x0000001726207221 */ /* 0x000fe20000010000 */
[----:B------:R-:W-:Y:S02]  /*61f0*/  MOV R23, 0xffff ;  /* 0x0000ffff00177802 */ /* 0x000fe40000000f00 */
[----:B------:R-:W-:Y:S01]  /*6200*/  MOV R17, 0xffff ;  /* 0x0000ffff00117802 */ /* 0x000fe20000000f00 */
[----:B------:R-:W-:Y:S01]  /*6210*/  FADD.FTZ R25, R37, R24 ;  /* 0x0000001825197221 */ /* 0x000fe20000010000 */
[----:B------:R-:W-:Y:S01]  /*6220*/  MOV R24, 0xffff ;  /* 0x0000ffff00187802 */ /* 0x000fe20000000f00 */
[----:B------:R-:W2:Y:S01]  /*6230*/  SHFL.BFLY PT, R20, R31, 0x4, 0x101f ;  /* 0x0c901f001f147f89 */ /* 0x000ea200000e0000 */
[----:B------:R-:W-:-:S03]  /*6240*/  ISETP.NE.AND P0, PT, R10, RZ, PT ;  /* 0x000000ff0a00720c */ /* 0x000fc60003f05270 */
[----:B------:R-:W3:Y:S01]  /*6250*/  SHFL.BFLY PT, R23, R18, 0x8, 0x101f ;  /* 0x0d101f0012177f89 */ /* 0x000ee200000e0000 */
[----:B-1----:R-:W-:Y:S01]  /*6260*/  FADD.FTZ R42, R42, R21 ;  /* 0x000000152a2a7221 */ /* 0x002fe20000010000 */
[----:B------:R-:W-:Y:S02]  /*6270*/  MOV R21, 0xffff ;  /* 0x0000ffff00157802 */ /* 0x000fe40000000f00 */
[----:B------:R-:W1:Y:S01]  /*6280*/  SHFL.BFLY PT, R36, R33, 0x4, 0x101f ;  /* 0x0c901f0021247f89 */ /* 0x000e6200000e0000 */
[----:B0-----:R-:W-:-:S03]  /*6290*/  FADD.FTZ R16, R19, R16 ;  /* 0x0000001013107221 */ /* 0x001fc60000010000 */
[----:B------:R-:W0:Y:S01]  /*62a0*/  SHFL.BFLY PT, R38, R25, 0x4, 0x101f ;  /* 0x0c901f0019267f89 */ /* 0x000e2200000e0000 */
[----:B------:R-:W-:-:S03]  /*62b0*/  MOV R19, 0xffff ;  /* 0x0000ffff00137802 */ /* 0x000fc60000000f00 */
[----:B------:R-:W4:Y:S04]  /*62c0*/  SHFL.BFLY PT, R37, R32, 0x4, 0x101f ;  /* 0x0c901f0020257f89 */ /* 0x000f2800000e0000 */
[----:B------:R-:W4:Y:S01]  /*62d0*/  SHFL.BFLY PT, R30, R14, 0x2, 0x101f ;  /* 0x0c501f000e1e7f89 */ /* 0x000f2200000e0000 */
[----:B--2---:R-:W-:Y:S01]  /*62e0*/  FADD.FTZ R35, R31, R20 ;  /* 0x000000141f237221 */ /* 0x004fe20000010000 */
[----:B------:R-:W-:Y:S02]  /*62f0*/  MOV R20, 0xffff ;  /* 0x0000ffff00147802 */ /* 0x000fe40000000f00 */
[----:B------:R-:W2:Y:S01]  /*6300*/  SHFL.BFLY PT, R41, R42, 0x4, 0x101f ;  /* 0x0c901f002a297f89 */ /* 0x000ea200000e0000 */
[----:B---3--:R-:W-:Y:S01]  /*6310*/  FADD.FTZ R31, R23, R18 ;  /* 0x00000012171f7221 */ /* 0x008fe20000010000 */
[----:B------:R-:W-:-:S02]  /*6320*/  MOV R18, 0xffff ;  /* 0x0000ffff00127802 */ /* 0x000fc40000000f00 */
[----:B------:R-:W3:Y:S01]  /*6330*/  SHFL.BFLY PT, R19, R16, 0x1, 0x101f ;  /* 0x0c301f0010137f89 */ /* 0x000ee200000e0000 */
[----:B------:R-:W-:Y:S01]  /*6340*/  MOV R23, 0xffff ;  /* 0x0000ffff00177802 */ /* 0x000fe20000000f00 */
[----:B-1----:R-:W-:Y:S01]  /*6350*/  FADD.FTZ R36, R33, R36 ;  /* 0x0000002421247221 */ /* 0x002fe20000010000 */
[----:B------:R-:W-:Y:S01]  /*6360*/  MOV R33, 0xffff ;  /* 0x0000ffff00217802 */ /* 0x000fe20000000f00 */
[----:B------:R-:W1:Y:S01]  /*6370*/  SHFL.BFLY PT, R20, R31, 0x4, 0x101f ;  /* 0x0c901f001f147f89 */ /* 0x000e6200000e0000 */
[----:B0-----:R-:W-:-:S03]  /*6380*/  FADD.FTZ R38, R25, R38 ;  /* 0x0000002619267221 */ /* 0x001fc60000010000 */
[----:B------:R-:W0:Y:S01]  /*6390*/  SHFL.BFLY PT, R18, R35, 0x2, 0x101f ;  /* 0x0c501f0023127f89 */ /* 0x000e2200000e0000 */
[----:B----4-:R-:W-:Y:S01]  /*63a0*/  FADD.FTZ R37, R32, R37 ;  /* 0x0000002520257221 */ /* 0x010fe20000010000 */
[----:B------:R-:W-:Y:S02]  /*63b0*/  MOV R32, 0xffff ;  /* 0x0000ffff00207802 */ /* 0x000fe40000000f00 */
[----:B------:R-:W4:Y:S01]  /*63c0*/  SHFL.BFLY PT, R21, R36, 0x2, 0x101f ;  /* 0x0c501f0024157f89 */ /* 0x000f2200000e0000 */
[----:B------:R-:W-:Y:S01]  /*63d0*/  FADD.FTZ R17, R14, R30 ;  /* 0x0000001e0e117221 */ /* 0x000fe20000010000 */
[----:B------:R-:W-:Y:S02]  /*63e0*/  MOV R14, 0xffff ;  /* 0x0000ffff000e7802 */ /* 0x000fe40000000f00 */
[----:B------:R-:W4:Y:S04]  /*63f0*/  SHFL.BFLY PT, R23, R38, 0x2, 0x101f ;  /* 0x0c501f0026177f89 */ /* 0x000f2800000e0000 */
[----:B------:R-:W4:Y:S01]  /*6400*/  SHFL.BFLY PT, R24, R37, 0x2, 0x101f ;  /* 0x0c501f0025187f89 */ /* 0x000f2200000e0000 */
[----:B--2---:R-:W-:Y:S01]  /*6410*/  FADD.FTZ R42, R42, R41 ;  /* 0x000000292a2a7221 */ /* 0x004fe20000010000 */
[----:B------:R-:W-:-:S02]  /*6420*/  IADD3 R41, R15, R6, RZ ;  /* 0x000000060f297210 */ /* 0x000fc40007ffe0ff */
[----:B------:R-:W2:Y:S01]  /*6430*/  SHFL.BFLY PT, R14, R17, 0x1, 0x101f ;  /* 0x0c301f00110e7f89 */ /* 0x000ea200000e0000 */
[----:B---3--:R-:W-:Y:S01]  /*6440*/  FADD.FTZ R16, R16, R19 ;  /* 0x0000001310107221 */ /* 0x008fe20000010000 */
[----:B-1----:R-:W-:Y:S02]  /*6450*/  FADD.FTZ R31, R31, R20 ;  /* 0x000000141f1f7221 */ /* 0x002fe40000010000 */
[----:B------:R-:W1:Y:S02]  /*6460*/  SHFL.BFLY PT, R43, R42, 0x2, 0x101f ;  /* 0x0c501f002a2b7f89 */ /* 0x000e6400000e0000 */
[----:B------:R-:W-:Y:S01]  /*6470*/  @!P0 F2FP.F16.F32.PACK_AB R30, RZ, R16 ;  /* 0x00000010ff1e823e */ /* 0x000fe200000000ff */
[----:B0-----:R-:W-:Y:S01]  /*6480*/  FADD.FTZ R35, R35, R18 ;  /* 0x0000001223237221 */ /* 0x001fe20000010000 */
[----:B------:R-:W0:Y:S01]  /*6490*/  SHFL.BFLY PT, R32, R31, 0x2, 0x101f ;  /* 0x0c501f001f207f89 */ /* 0x000e2200000e0000 */
[----:B------:R-:W3:Y:S01]  /*64a0*/  @!P0 LDC.64 R18, c[0x0][0x220] ;  /* 0x00008800ff128b82 */ /* 0x000ee20000000a00 */
[----:B----4-:R-:W-:-:S02]  /*64b0*/  FADD.FTZ R36, R36, R21 ;  /* 0x0000001524247221 */ /* 0x010fc40000010000 */
[----:B------:R-:W4:Y:S01]  /*64c0*/  SHFL.BFLY PT, R34, R35, 0x1, 0x101f ;  /* 0x0c301f0023227f89 */ /* 0x000f2200000e0000 */
[----:B------:R-:W-:-:S03]  /*64d0*/  FADD.FTZ R38, R38, R23 ;  /* 0x0000001726267221 */ /* 0x000fc60000010000 */
[----:B------:R-:W4:Y:S01]  /*64e0*/  SHFL.BFLY PT, R33, R36, 0x1, 0x101f ;  /* 0x0c301f0024217f89 */ /* 0x000f2200000e0000 */
[----:B------:R-:W4:Y:S01]  /*64f0*/  @!P0 LDC.64 R22, c[0x0][0x220] ;  /* 0x00008800ff168b82 */ /* 0x000f220000000a00 */
[----:B------:R-:W-:Y:S02]  /*6500*/  FADD.FTZ R37, R37, R24 ;  /* 0x0000001825257221 */ /* 0x000fe40000010000 */
[----:B------:R-:W4:Y:S01]  /*6510*/  SHFL.BFLY PT, R39, R38, 0x1, 0x101f ;  /* 0x0c301f0026277f89 */ /* 0x000f2200000e0000 */
[----:B--2---:R-:W-:-:S03]  /*6520*/  FADD.FTZ R44, R17, R14 ;  /* 0x0000000e112c7221 */ /* 0x004fc60000010000 */
[----:B------:R-:W2:Y:S01]  /*6530*/  SHFL.BFLY PT, R40, R37, 0x1, 0x101f ;  /* 0x0c301f0025287f89 */ /* 0x000ea200000e0000 */
[----:B------:R-:W2:Y:S01]  /*6540*/  @!P0 LDC.64 R24, c[0x0][0x218] ;  /* 0x00008600ff188b82 */ /* 0x000ea20000000a00 */
[----:B------:R-:W-:Y:S01]  /*6550*/  @!P0 F2FP.F16.F32.PACK_AB R44, RZ, R44 ;  /* 0x0000002cff2c823e */ /* 0x000fe200000000ff */
[----:B-1----:R-:W-:Y:S01]  /*6560*/  FADD.FTZ R42, R42, R43 ;  /* 0x0000002b2a2a7221 */ /* 0x002fe20000010000 */
[----:B0-----:R-:W-:-:S05]  /*6570*/  FADD.FTZ R31, R31, R32 ;  /* 0x000000201f1f7221 */ /* 0x001fca0000010000 */
[----:B------:R-:W0:Y:S01]  /*6580*/  @!P0 LDC.64 R20, c[0x0][0x218] ;  /* 0x00008600ff148b82 */ /* 0x000e220000000a00 */
[----:B---3--:R-:W-:-:S04]  /*6590*/  @!P0 IMAD.WIDE R18, R41, 0x2, R18 ;  /* 0x0000000229128825 */ /* 0x008fc800078e0212 */
[----:B----4-:R-:W-:Y:S01]  /*65a0*/  FADD.FTZ R34, R35, R34 ;  /* 0x0000002223227221 */ /* 0x010fe20000010000 */
[----:B------:R-:W-:Y:S01]  /*65b0*/  MOV R35, 0xffff ;  /* 0x0000ffff00237802 */ /* 0x000fe20000000f00 */
[----:B------:R-:W-:Y:S01]  /*65c0*/  FADD.FTZ R33, R36, R33 ;  /* 0x0000002124217221 */ /* 0x000fe20000010000 */
[----:B------:R-:W1:Y:S01]  /*65d0*/  @!P0 LDC.64 R16, c[0x0][0x218] ;  /* 0x00008600ff108b82 */ /* 0x000e620000000a00 */
[----:B------:R-:W-:-:S03]  /*65e0*/  @!P0 IMAD.WIDE R22, R41, 0x2, R22 ;  /* 0x0000000229168825 */ /* 0x000fc600078e0216 */
[----:B------:R-:W3:Y:S01]  /*65f0*/  SHFL.BFLY PT, R35, R42, 0x1, 0x101f ;  /* 0x0c301f002a237f89 */ /* 0x000ee200000e0000 */
[----:B------:R-:W-:Y:S01]  /*6600*/  FADD.FTZ R38, R38, R39 ;  /* 0x0000002726267221 */ /* 0x000fe20000010000 */
[----:B--2---:R-:W-:Y:S02]  /*6610*/  FADD.FTZ R37, R37, R40 ;  /* 0x0000002825257221 */ /* 0x004fe40000010000 */
[----:B------:R-:W2:Y:S01]  /*6620*/  @!P0 LDC.64 R14, c[0x0][0x220] ;  /* 0x00008800ff0e8b82 */ /* 0x000ea20000000a00 */
[----:B------:R-:W-:Y:S01]  /*6630*/  @!P0 IMAD.WIDE R24, R41, 0x2, R24 ;  /* 0x0000000229188825 */ /* 0x000fe200078e0218 */
[----:B------:R-:W-:-:S04]  /*6640*/  @!P0 F2FP.F16.F32.PACK_AB R26, RZ, R38 ;  /* 0x00000026ff1a823e */ /* 0x000fc800000000ff */
[----:B------:R4:W-:Y:S01]  /*6650*/  @!P0 STG.E.U16 desc[UR12][R24.64], R30 ;  /* 0x0000001e18008986 */ /* 0x0009e2000c10150c */
[----:B0-----:R-:W-:-:S03]  /*6660*/  @!P0 IMAD.WIDE R20, R41, 0x2, R20 ;  /* 0x0000000229148825 */ /* 0x001fc600078e0214 */
[----:B------:R0:W-:Y:S01]  /*6670*/  @!P0 STG.E.U16 desc[UR12][R22.64], R44 ;  /* 0x0000002c16008986 */ /* 0x0001e2000c10150c */
[----:B-1----:R-:W-:Y:S01]  /*6680*/  @!P0 IMAD.WIDE R16, R41, 0x2, R16 ;  /* 0x0000000229108825 */ /* 0x002fe200078e0210 */
[----:B----4-:R-:W-:-:S03]  /*6690*/  @!P0 F2FP.F16.F32.PACK_AB R25, RZ, R33 ;  /* 0x00000021ff19823e */ /* 0x010fc600000000ff */
[----:B---3--:R-:W-:Y:S01]  /*66a0*/  FADD.FTZ R35, R42, R35 ;  /* 0x000000232a237221 */ /* 0x008fe20000010000 */
[----:B------:R-:W-:Y:S02]  /*66b0*/  MOV R30, 0xffff ;  /* 0x0000ffff001e7802 */ /* 0x000fe40000000f00 */
[----:B0-----:R-:W-:Y:S02]  /*66c0*/  @!P0 F2FP.F16.F32.PACK_AB R23, RZ, R34 ;  /* 0x00000022ff17823e */ /* 0x001fe400000000ff */
[----:B------:R-:W-:Y:S01]  /*66d0*/  @!P0 F2FP.F16.F32.PACK_AB R33, RZ, R37 ;  /* 0x00000025ff21823e */ /* 0x000fe200000000ff */
[----:B--2---:R-:W-:Y:S01]  /*66e0*/  @!P0 IMAD.WIDE R14, R41, 0x2, R14 ;  /* 0x00000002290e8825 */ /* 0x004fe200078e020e */
[----:B------:R0:W1:Y:S04]  /*66f0*/  SHFL.BFLY PT, R30, R31, 0x1, 0x101f ;  /* 0x0c301f001f1e7f89 */ /* 0x00006800000e0000 */
[----:B------:R0:W-:Y:S04]  /*6700*/  @!P0 STG.E.U16 desc[UR12][R20.64+0x28], R23 ;  /* 0x0000281714008986 */ /* 0x0001e8000c10150c */
[----:B------:R0:W-:Y:S04]  /*6710*/  @!P0 STG.E.U16 desc[UR12][R18.64+0x28], R25 ;  /* 0x0000281912008986 */ /* 0x0001e8000c10150c */
[----:B------:R0:W-:Y:S04]  /*6720*/  @!P0 STG.E.U16 desc[UR12][R16.64+0x50], R26 ;  /* 0x0000501a10008986 */ /* 0x0001e8000c10150c */
[----:B------:R0:W-:Y:S02]  /*6730*/  @!P0 STG.E.U16 desc[UR12][R14.64+0x50], R33 ;  /* 0x000050210e008986 */ /* 0x0001e4000c10150c */
.L_x_1205:
[----:B0-----:R-:W0:Y:S01]  /*6740*/  @!P0 LDC.64 R14, c[0x0][0x218] ;  /* 0x00008600ff0e8b82 */ /* 0x001e220000000a00 */
[----:B-1----:R-:W-:Y:S01]  /*6750*/  FADD.FTZ R19, R31, R30 ;  /* 0x0000001e1f137221 */ /* 0x002fe20000010000 */
[----:B------:R-:W-:-:S04]  /*6760*/  @!P0 F2FP.F16.F32.PACK_AB R18, RZ, R35 ;  /* 0x00000023ff12823e */ /* 0x000fc800000000ff */
[----:B------:R-:W-:Y:S02]  /*6770*/  @!P0 F2FP.F16.F32.PACK_AB R19, RZ, R19 ;  /* 0x00000013ff13823e */ /* 0x000fe400000000ff */
[----:B------:R-:W1:Y:S01]  /*6780*/  @!P0 LDC.64 R16, c[0x0][0x220] ;  /* 0x00008800ff108b82 */ /* 0x000e620000000a00 */
[----:B0-----:R-:W-:-:S05]  /*6790*/  @!P0 IMAD.WIDE R14, R41, 0x2, R14 ;  /* 0x00000002290e8825 */ /* 0x001fca00078e020e */
[----:B------:R4:W-:Y:S01]  /*67a0*/  @!P0 STG.E.U16 desc[UR12][R14.64+0x78], R18 ;  /* 0x000078120e008986 */ /* 0x0009e2000c10150c */
[----:B-1----:R-:W-:-:S05]  /*67b0*/  @!P0 IMAD.WIDE R16, R41, 0x2, R16 ;  /* 0x0000000229108825 */ /* 0x002fca00078e0210 */
[----:B------:R4:W-:Y:S02]  /*67c0*/  @!P0 STG.E.U16 desc[UR12][R16.64+0x78], R19 ;  /* 0x0000781310008986 */ /* 0x0009e4000c10150c */
.L_x_1135:
        /* <DEDUP_REMOVED lines=8> */
.L_x_1138:
[----:B------:R-:W-:Y:S01]  /*6850*/  HFMA2.MMA R28, -RZ, RZ, 0, 4.76837158203125e-07 ;  /* 0x00000008ff1c7435 */ /* 0x000fe200000001ff */
[----:B-1----:R-:W-:Y:S02]  /*6860*/  MOV R29, R14 ;  /* 0x0000000e001d7202 */ /* 0x002fe40000000f00 */
[----:B------:R-:W-:Y:S02]  /*6870*/  MOV R27, 0x101f ;  /* 0x0000101f001b7802 */ /* 0x000fe40000000f00 */
[----:B------:R-:W-:-:S07]  /*6880*/  MOV R26, 0xffff ;  /* 0x0000ffff001a7802 */ /* 0x000fce0000000f00 */
[----:B0-2--5:R-:W-:Y:S05]  /*6890*/  WARPSYNC.COLLECTIVE R26, `(.L_x_1143) ;  /* 0x000000001a087348 */ /* 0x025fea0003c00000 */
[----:B------:R1:W3:Y:S02]  /*68a0*/  SHFL.BFLY P2, R30, R29, R28, R27 ;  /* 0x0c00001c1d1e7389 */ /* 0x0002e4000004001b */
[----:B0123-5:R-:W-:Y:S01]  /*68b0*/  ENDCOLLECTIVE ;  /* 0x000000000000791b */ /* 0x02ffe20003800000 */
.L_x_1143:
[----:B------:R-:W-:Y:S02]  /*68c0*/  MOV R29, R15 ;  /* 0x0000000f001d7202 */ /* 0x000fe40000000f00 */
[----:B------:R-:W-:-:S07]  /*68d0*/  MOV R17, R30 ;  /* 0x0000001e00117202 */ /* 0x000fce0000000f00 */
[----:B------:R-:W-:Y:S05]  /*68e0*/  WARPSYNC.COLLECTIVE R26, `(.L_x_1144) ;  /* 0x000000001a087348 */ /* 0x000fea0003c00000 */
[----:B------:R0:W1:Y:S02]  /*68f0*/  SHFL.BFLY P2, R30, R29, R28, R27 ;  /* 0x0c00001c1d1e7389 */ /* 0x000064000004001b */
[----:B01----:R-:W-:Y:S01]  /*6900*/  ENDCOLLECTIVE ;  /* 0x000000000000791b */ /* 0x003fe20003800000 */
.L_x_1144:
[----:B------:R-:W-:-:S05]  /*6910*/  FADD.FTZ R17, R17, R14 ;  /* 0x0000000e11117221 */ /* 0x000fca0000010000 */
[----:B------:R-:W-:Y:S01]  /*6920*/  MOV R29, R17 ;  /* 0x00000011001d7202 */ /* 0x000fe20000000f00 */
[----:B------:R-:W-:Y:S01]  /*6930*/  IMAD.MOV.U32 R28, RZ, RZ, 0x4 ;  /* 0x00000004ff1c7424 */ /* 0x000fe200078e00ff */
[----:B------:R-:W-:-:S07]  /*6940*/  MOV R16, R30 ;  /* 0x0000001e00107202 */ /* 0x000fce0000000f00 */
[----:B------:R-:W-:Y:S05]  /*6950*/  WARPSYNC.COLLECTIVE R26, `(.L_x_1145) ;  /* 0x000000001a087348 */ /* 0x000fea0003c00000 */
[----:B------:R0:W1:Y:S02]  /*6960*/  SHFL.BFLY P2, R30, R29, R28, R27 ;  /* 0x0c00001c1d1e7389 */ /* 0x000064000004001b */
[----:B01----:R-:W-:Y:S01]  /*6970*/  ENDCOLLECTIVE ;  /* 0x000000000000791b */ /* 0x003fe20003800000 */
.L_x_1145:
[----:B------:R-:W-:-:S05]  /*6980*/  FADD.FTZ R16, R16, R15 ;  /* 0x0000000f10107221 */ /* 0x000fca0000010000 */
[----:B------:R-:W-:Y:S02]  /*6990*/  MOV R29, R16 ;  /* 0x00000010001d7202 */ /* 0x000fe40000000f00 */
[----:B------:R-:W-:-:S07]  /*69a0*/  MOV R18, R30 ;  /* 0x0000001e00127202 */ /* 0x000fce0000000f00 */
[----:B------:R-:W-:Y:S05]  /*69b0*/  WARPSYNC.COLLECTIVE R26, `(.L_x_1146) ;  /* 0x000000001a087348 */ /* 0x000fea0003c00000 */
[----:B------:R0:W1:Y:S02]  /*69c0*/  SHFL.BFLY P2, R30, R29, R28, R27 ;  /* 0x0c00001c1d1e7389 */ /* 0x000064000004001b */
[----:B01----:R-:W-:Y:S01]  /*69d0*/  ENDCOLLECTIVE ;  /* 0x000000000000791b */ /* 0x003fe20003800000 */
.L_x_1146:
[----:B------:R-:W-:Y:S01]  /*69e0*/  FADD.FTZ R18, R17, R18 ;  /* 0x0000001211127221 */ /* 0x000fe20000010000 */
[----:B------:R-:W-:-:S04]  /*69f0*/  HFMA2.MMA R28, -RZ, RZ, 0, 1.1920928955078125e-07 ;  /* 0x00000002ff1c7435 */ /* 0x000fc800000001ff */
[----:B------:R-:W-:Y:S02]  /*6a00*/  MOV R29, R18 ;  /* 0x00000012001d7202 */ /* 0x000fe40000000f00 */
[----:B------:R-:W-:-:S07]  /*6a10*/  MOV R19, R30 ;  /* 0x0000001e00137202 */ /* 0x000fce0000000f00 */
[----:B------:R-:W-:Y:S05]  /*6a20*/  WARPSYNC.COLLECTIVE R26, `(.L_x_1147) ;  /* 0x000000001a087348 */ /* 0x000fea0003c00000 */
[----:B------:R0:W1:Y:S02]  /*6a30*/  SHFL.BFLY P2, R30, R29, R28, R27 ;  /* 0x0c00001c1d1e7389 */ /* 0x000064000004001b */
[----:B01----:R-:W-:Y:S01]  /*6a40*/  ENDCOLLECTIVE ;  /* 0x000000000000791b */ /* 0x003fe20003800000 */
.L_x_1147:
[----:B------:R-:W-:-:S05]  /*6a50*/  FADD.FTZ R19, R16, R19 ;  /* 0x0000001310137221 */ /* 0x000fca0000010000 */
[----:B------:R-:W-:Y:S02]  /*6a60*/  MOV R29, R19 ;  /* 0x00000013001d7202 */ /* 0x000fe40000000f00 */
[----:B------:R-:W-:-:S07]  /*6a70*/  MOV R21, R30 ;  /* 0x0000001e00157202 */ /* 0x000fce0000000f00 */
[----:B------:R-:W-:Y:S05]  /*6a80*/  WARPSYNC.COLLECTIVE R26, `(.L_x_1148) ;  /* 0x000000001a087348 */ /* 0x000fea0003c00000 */
[----:B------:R0:W1:Y:S02]  /*6a90*/  SHFL.BFLY P2, R30, R29, R28, R27 ;  /* 0x0c00001c1d1e7389 */ /* 0x000064000004001b */
[----:B01----:R-:W-:Y:S01]  /*6aa0*/  ENDCOLLECTIVE ;  /* 0x000000000000791b */ /* 0x003fe20003800000 */
.L_x_1148:
[----:B------:R-:W-:Y:S01]  /*6ab0*/  FADD.FTZ R21, R18, R21 ;  /* 0x0000001512157221 */ /* 0x000fe20000010000 */
[----:B------:R-:W-:-:S04]  /*6ac0*/  HFMA2.MMA R28, -RZ, RZ, 0, 5.9604644775390625e-08 ;  /* 0x00000001ff1c7435 */ /* 0x000fc800000001ff */
[----:B------:R-:W-:Y:S02]  /*6ad0*/  MOV R29, R21 ;  /* 0x00000015001d7202 */ /* 0x000fe40000000f00 */
[----:B------:R-:W-:-:S07]  /*6ae0*/  MOV R14, R30 ;  /* 0x0000001e000e7202 */ /* 0x000fce0000000f00 */
[----:B------:R-:W-:Y:S05]  /*6af0*/  WARPSYNC.COLLECTIVE R26, `(.L_x_1149) ;  /* 0x000000001a087348 */ /* 0x000fea0003c00000 */
[----:B------:R0:W1:Y:S02]  /*6b00*/  SHFL.BFLY P2, R30, R29, R28, R27 ;  /* 0x0c00001c1d1e7389 */ /* 0x000064000004001b */
[----:B01----:R-:W-:Y:S01]  /*6b10*/  ENDCOLLECTIVE ;  /* 0x000000000000791b */ /* 0x003fe20003800000 */
.L_x_1149:
[----:B------:R-:W-:-:S05]  /*6b20*/  FADD.FTZ R14, R19, R14 ;  /* 0x0000000e130e7221 */ /* 0x000fca0000010000 */
[----:B------:R-:W-:Y:S02]  /*6b30*/  MOV R29, R14 ;  /* 0x0000000e001d7202 */ /* 0x000fe40000000f00 */
[----:B------:R-:W-:-:S07]  /*6b40*/  MOV R20, R30 ;  /* 0x0000001e00147202 */ /* 0x000fce0000000f00 */
[----:B------:R-:W-:Y:S05]  /*6b50*/  WARPSYNC.COLLECTIVE R26, `(.L_x_1150) ;  /* 0x000000001a087348 */ /* 0x000fea0003c00000 */
[----:B------:R0:W1:Y:S02]  /*6b60*/  SHFL.BFLY P2, R30, R29, R28, R27 ;  /* 0x0c00001c1d1e7389 */ /* 0x000064000004001b */
[----:B01----:R-:W-:Y:S01]  /*6b70*/  ENDCOLLECTIVE ;  /* 0x000000000000791b */ /* 0x003fe20003800000 */
.L_x_1150:
[----:B------:R-:W-:Y:S01]  /*6b80*/  FADD.FTZ R20, R21, R20 ;  /* 0x0000001415147221 */ /* 0x000fe20000010000 */
[----:B------:R-:W-:Y:S06]  /*6b90*/  BRA `(.L_x_1151) ;  /* 0xffffffe800d87947 */ /* 0x000fec000383ffff */
.L_x_1139:
[----:B------:R-:W-:Y:S01]  /*6ba0*/  HFMA2.MMA R28, -RZ, RZ, 0, 4.76837158203125e-07 ;  /* 0x00000008ff1c7435 */ /* 0x000fe200000001ff */
[----:B------:R-:W-:Y:S01]  /*6bb0*/  BSSY B1, `(.L_x_1152) ;  /* 0x0000007000017945 */ /* 0x000fe20003800000 */
[----:B-1----:R-:W-:Y:S01]  /*6bc0*/  MOV R29, R14 ;  /* 0x0000000e001d7202 */ /* 0x002fe20000000f00 */
[----:B------:R-:W-:Y:S01]  /*6bd0*/  IMAD.MOV.U32 R26, RZ, RZ, 0xffff ;  /* 0x0000ffffff1a7424 */ /* 0x000fe200078e00ff */
[----:B------:R-:W-:-:S07]  /*6be0*/  MOV R27, 0x101f ;  /* 0x0000101f001b7802 */ /* 0x000fce0000000f00 */
[----:B0-2---:R-:W-:Y:S05]  /*6bf0*/  WARPSYNC.COLLECTIVE R26, `(.L_x_1153) ;  /* 0x000000001a087348 */ /* 0x005fea0003c00000 */
[----:B------:R1:W3:Y:S02]  /*6c00*/  SHFL.BFLY P2, R30, R29, R28, R27 ;  /* 0x0c00001c1d1e7389 */ /* 0x0002e4000004001b */
[----:B0123--:R-:W-:Y:S01]  /*6c10*/  ENDCOLLECTIVE ;  /* 0x000000000000791b */ /* 0x00ffe20003800000 */
.L_x_1153:
[----:B------:R-:W-:Y:S05]  /*6c20*/  BSYNC B1 ;  /* 0x0000000000017941 */ /* 0x000fea0003800000 */
.L_x_1152:
        /* <DEDUP_REMOVED lines=8> */
.L_x_1154:
[----:B------:R-:W-:Y:S01]  /*6cb0*/  FADD.FTZ R21, R21, R14 ;  /* 0x0000000e15157221 */ /* 0x000fe20000010000 */
[----:B------:R-:W-:-:S04]  /*6cc0*/  HFMA2.MMA R28, -RZ, RZ, 0, 2.384185791015625e-07 ;  /* 0x00000004ff1c7435 */ /* 0x000fc800000001ff */
[----:B------:R-:W-:Y:S02]  /*6cd0*/  MOV R29, R21 ;  /* 0x00000015001d7202 */ /* 0x000fe40000000f00 */
[----:B------:R-:W-:-:S07]  /*6ce0*/  MOV R20, R30 ;  /* 0x0000001e00147202 */ /* 0x000fce0000000f00 */
[----:B------:R-:W-:Y:S05]  /*6cf0*/  WARPSYNC.COLLECTIVE R26, `(.L_x_1155) ;  /* 0x000000001a087348 */ /* 0x000fea0003c00000 */
[----:B------:R0:W1:Y:S02]  /*6d00*/  SHFL.BFLY P2, R30, R29, R28, R27 ;  /* 0x0c00001c1d1e7389 */ /* 0x000064000004001b */
[----:B01----:R-:W-:Y:S01]  /*6d10*/  ENDCOLLECTIVE ;  /* 0x000000000000791b */ /* 0x003fe20003800000 */
.L_x_1155:
[----:B------:R-:W-:-:S05]  /*6d20*/  FADD.FTZ R20, R20, R15 ;  /* 0x0000000f14147221 */ /* 0x000fca0000010000 */
[----:B------:R-:W-:Y:S02]  /*6d30*/  MOV R29, R20 ;  /* 0x00000014001d7202 */ /* 0x000fe40000000f00 */
[----:B------:R-:W-:-:S07]  /*6d40*/  MOV R22, R30 ;  /* 0x0000001e00167202 */ /* 0x000fce0000000f00 */
[----:B------:R-:W-:Y:S05]  /*6d50*/  WARPSYNC.COLLECTIVE R26, `(.L_x_1156) ;  /* 0x000000001a087348 */ /* 0x000fea0003c00000 */
[----:B------:R0:W1:Y:S02]  /*6d60*/  SHFL.BFLY P2, R30, R29, R28, R27 ;  /* 0x0c00001c1d1e7389 */ /* 0x000064000004001b */
[----:B01----:R-:W-:Y:S01]  /*6d70*/  ENDCOLLECTIVE ;  /* 0x000000000000791b */ /* 0x003fe20003800000 */
.L_x_1156:
[----:B------:R-:W-:Y:S01]  /*6d80*/  FADD.FTZ R22, R21, R22 ;  /* 0x0000001615167221 */ /* 0x000fe20000010000 */
[----:B------:R-:W-:-:S04]  /*6d90*/  HFMA2.MMA R28, -RZ, RZ, 0, 1.1920928955078125e-07 ;  /* 0x00000002ff1c7435 */ /* 0x000fc800000001ff */
[----:B------:R-:W-:Y:S02]  /*6da0*/  MOV R29, R22 ;  /* 0x00000016001d7202 */ /* 0x000fe40000000f00 */
[----:B------:R-:W-:-:S07]  /*6db0*/  MOV R23, R30 ;  /* 0x0000001e00177202 */ /* 0x000fce0000000f00 */
[----:B------:R-:W-:Y:S05]  /*6dc0*/  WARPSYNC.COLLECTIVE R26, `(.L_x_1157) ;  /* 0x000000001a087348 */ /* 0x000fea0003c00000 */
[----:B------:R0:W1:Y:S02]  /*6dd0*/  SHFL.BFLY P2, R30, R29, R28, R27 ;  /* 0x0c00001c1d1e7389 */ /* 0x000064000004001b */
[----:B01----:R-:W-:Y:S01]  /*6de0*/  ENDCOLLECTIVE ;  /* 0x000000000000791b */ /* 0x003fe20003800000 */
.L_x_1157:
[----:B------:R-:W-:-:S05]  /*6df0*/  FADD.FTZ R23, R20, R23 ;  /* 0x0000001714177221 */ /* 0x000fca0000010000 */
[----:B------:R-:W-:Y:S02]  /*6e00*/  MOV R29, R23 ;  /* 0x00000017001d7202 */ /* 0x000fe40000000f00 */
[----:B------:R-:W-:-:S07]  /*6e10*/  MOV R25, R30 ;  /* 0x0000001e00197202 */ /* 0x000fce0000000f00 */
[----:B------:R-:W-:Y:S05]  /*6e20*/  WARPSYNC.COLLECTIVE R26, `(.L_x_1158) ;  /* 0x000000001a087348 */ /* 0x000fea0003c00000 */
[----:B------:R0:W1:Y:S02]  /*6e30*/  SHFL.BFLY P2, R30, R29, R28, R27 ;  /* 0x0c00001c1d1e7389 */ /* 0x000064000004001b */
[----:B01----:R-:W-:Y:S01]  /*6e40*/  ENDCOLLECTIVE ;  /* 0x000000000000791b */ /* 0x003fe20003800000 */
.L_x_1158:
[----:B------:R-:W-:Y:S01]  /*6e50*/  FADD.FTZ R25, R22, R25 ;  /* 0x0000001916197221 */ /* 0x000fe20000010000 */
[----:B------:R-:W-:-:S04]  /*6e60*/  HFMA2.MMA R28, -RZ, RZ, 0, 5.9604644775390625e-08 ;  /* 0x00000001ff1c7435 */ /* 0x000fc800000001ff */
[----:B------:R-:W-:Y:S01]  /*6e70*/  MOV R29, R25 ;  /* 0x00000019001d7202 */ /* 0x000fe20000000f00 */
[----:B------:R-:W-:-:S07]  /*6e80*/  IMAD.MOV.U32 R14, RZ, RZ, R30 ;  /* 0x000000ffff0e7224 */ /* 0x000fce00078e001e */
[----:B------:R-:W-:Y:S05]  /*6e90*/  WARPSYNC.COLLECTIVE R26, `(.L_x_1159) ;  /* 0x000000001a087348 */ /* 0x000fea0003c00000 */
[----:B------:R0:W1:Y:S02]  /*6ea0*/  SHFL.BFLY P2, R30, R29, R28, R27 ;  /* 0x0c00001c1d1e7389 */ /* 0x000064000004001b */
[----:B01----:R-:W-:Y:S01]  /*6eb0*/  ENDCOLLECTIVE ;  /* 0x000000000000791b */ /* 0x003fe20003800000 */
.L_x_1159:
[----:B------:R-:W-:-:S05]  /*6ec0*/  FADD.FTZ R14, R23, R14 ;  /* 0x0000000e170e7221 */ /* 0x000fca0000010000 */
[----:B------:R-:W-:Y:S02]  /*6ed0*/  MOV R29, R14 ;  /* 0x0000000e001d7202 */ /* 0x000fe40000000f00 */
[----:B------:R-:W-:-:S07]  /*6ee0*/  MOV R24, R30 ;  /* 0x0000001e00187202 */ /* 0x000fce0000000f00 */
[----:B------:R-:W-:Y:S05]  /*6ef0*/  WARPSYNC.COLLECTIVE R26, `(.L_x_1160) ;  /* 0x000000001a087348 */ /* 0x000fea0003c00000 */
[----:B------:R0:W1:Y:S02]  /*6f00*/  SHFL.BFLY P2, R30, R29, R28, R27 ;  /* 0x0c00001c1d1e7389 */ /* 0x000064000004001b */
[----:B01----:R-:W-:Y:S01]  /*6f10*/  ENDCOLLECTIVE ;  /* 0x000000000000791b */ /* 0x003fe20003800000 */
.L_x_1160:
[----:B------:R-:W-:Y:S01]  /*6f20*/  FADD.FTZ R24, R25, R24 ;  /* 0x0000001819187221 */ /* 0x000fe20000010000 */
[----:B------:R-:W-:Y:S06]  /*6f30*/  BRA `(.L_x_1161) ;  /* 0xffffffe800a87947 */ /* 0x000fec000383ffff */
.L_x_1140:
        /* <DEDUP_REMOVED lines=8> */
.L_x_1163:
[----:B------:R-:W-:Y:S05]  /*6fc0*/  BSYNC B1 ;  /* 0x0000000000017941 */ /* 0x000fea0003800000 */
.L_x_1162:
        /* <DEDUP_REMOVED lines=8> */
.L_x_1164:
[----:B------:R-:W-:-:S05]  /*7050*/  FADD.FTZ R21, R21, R14 ;  /* 0x0000000e15157221 */ /* 0x000fca0000010000 */
[----:B------:R-:W-:Y:S01]  /*7060*/  MOV R29, R21 ;  /* 0x00000015001d7202 */ /* 0x000fe20000000f00 */
[----:B------:R-:W-:Y:S01]  /*7070*/  IMAD.MOV.U32 R28, RZ, RZ, 0x4 ;  /* 0x00000004ff1c7424 */ /* 0x000fe200078e00ff */
[----:B------:R-:W-:-:S07]  /*7080*/  MOV R20, R30 ;  /* 0x0000001e00147202 */ /* 0x000fce0000000f00 */
[----:B------:R-:W-:Y:S05]  /*7090*/  WARPSYNC.COLLECTIVE R26, `(.L_x_1165) ;  /* 0x000000001a087348 */ /* 0x000fea0003c00000 */
[----:B------:R0:W1:Y:S02]  /*70a0*/  SHFL.BFLY P2, R30, R29, R28, R27 ;  /* 0x0c00001c1d1e7389 */ /* 0x000064000004001b */
[----:B01----:R-:W-:Y:S01]  /*70b0*/  ENDCOLLECTIVE ;  /* 0x000000000000791b */ /* 0x003fe20003800000 */
.L_x_1165:
[----:B------:R-:W-:-:S05]  /*70c0*/  FADD.FTZ R20, R20, R15 ;  /* 0x0000000f14147221 */ /* 0x000fca0000010000 */
[----:B------:R-:W-:Y:S02]  /*70d0*/  MOV R29, R20 ;  /* 0x00000014001d7202 */ /* 0x000fe40000000f00 */
[----:B------:R-:W-:-:S07]  /*70e0*/  MOV R22, R30 ;  /* 0x0000001e00167202 */ /* 0x000fce0000000f00 */
[----:B------:R-:W-:Y:S05]  /*70f0*/  WARPSYNC.COLLECTIVE R26, `(.L_x_1166) ;  /* 0x000000001a087348 */ /* 0x000fea0003c00000 */
[----:B------:R0:W1:Y:S02]  /*7100*/  SHFL.BFLY P2, R30, R29, R28, R27 ;  /* 0x0c00001c1d1e7389 */ /* 0x000064000004001b */
[----:B01----:R-:W-:Y:S01]  /*7110*/  ENDCOLLECTIVE ;  /* 0x000000000000791b */ /* 0x003fe20003800000 */
.L_x_1166:
[----:B------:R-:W-:Y:S01]  /*7120*/  FADD.FTZ R22, R21, R22 ;  /* 0x0000001615167221 */ /* 0x000fe20000010000 */
[----:B------:R-:W-:-:S04]  /*7130*/  HFMA2.MMA R28, -RZ, RZ, 0, 1.1920928955078125e-07 ;  /* 0x00000002ff1c7435 */ /* 0x000fc800000001ff */
[----:B------:R-:W-:Y:S02]  /*7140*/  MOV R29, R22 ;  /* 0x00000016001d7202 */ /* 0x000fe40000000f00 */
[----:B------:R-:W-:-:S07]  /*7150*/  MOV R23, R30 ;  /* 0x0000001e00177202 */ /* 0x000fce0000000f00 */
[----:B------:R-:W-:Y:S05]  /*7160*/  WARPSYNC.COLLECTIVE R26, `(.L_x_1167) ;  /* 0x000000001a087348 */ /* 0x000fea0003c00000 */
[----:B------:R0:W1:Y:S02]  /*7170*/  SHFL.BFLY P2, R30, R29, R28, R27 ;  /* 0x0c00001c1d1e7389 */ /* 0x000064000004001b */
[----:B01----:R-:W-:Y:S01]  /*7180*/  ENDCOLLECTIVE ;  /* 0x000000000000791b */ /* 0x003fe20003800000 */
.L_x_1167:
[----:B------:R-:W-:-:S05]  /*7190*/  FADD.FTZ R23, R20, R23 ;  /* 0x0000001714177221 */ /* 0x000fca0000010000 */
[----:B------:R-:W-:Y:S02]  /*71a0*/  MOV R29, R23 ;  /* 0x00000017001d7202 */ /* 0x000fe40000000f00 */
[----:B------:R-:W-:-:S07]  /*71b0*/  MOV R25, R30 ;  /* 0x0000001e00197202 */ /* 0x000fce0000000f00 */
[----:B------:R-:W-:Y:S05]  /*71c0*/  WARPSYNC.COLLECTIVE R26, `(.L_x_1168) ;  /* 0x000000001a087348 */ /* 0x000fea0003c00000 */
[----:B------:R0:W1:Y:S02]  /*71d0*/  SHFL.BFLY P2, R30, R29, R28, R27 ;  /* 0x0c00001c1d1e7389 */ /* 0x000064000004001b */
[----:B01----:R-:W-:Y:S01]  /*71e0*/  ENDCOLLECTIVE ;  /* 0x000000000000791b */ /* 0x003fe20003800000 */
.L_x_1168:
[----:B------:R-:W-:Y:S01]  /*71f0*/  FADD.FTZ R25, R22, R25 ;  /* 0x0000001916197221 */ /* 0x000fe20000010000 */
[----:B------:R-:W-:-:S04]  /*7200*/  HFMA2.MMA R28, -RZ, RZ, 0, 5.9604644775390625e-08 ;  /* 0x00000001ff1c7435 */ /* 0x000fc800000001ff */
[----:B------:R-:W-:Y:S02]  /*7210*/  MOV R29, R25 ;  /* 0x00000019001d7202 */ /* 0x000fe40000000f00 */
[----:B------:R-:W-:-:S07]  /*7220*/  MOV R14, R30 ;  /* 0x0000001e000e7202 */ /* 0x000fce0000000f00 */
[----:B------:R-:W-:Y:S05]  /*7230*/  WARPSYNC.COLLECTIVE R26, `(.L_x_1169) ;  /* 0x000000001a087348 */ /* 0x000fea0003c00000 */
[----:B------:R0:W1:Y:S02]  /*7240*/  SHFL.BFLY P2, R30, R29, R28, R27 ;  /* 0x0c00001c1d1e7389 */ /* 0x000064000004001b */
[----:B01----:R-:W-:Y:S01]  /*7250*/  ENDCOLLECTIVE ;  /* 0x000000000000791b */ /* 0x003fe20003800000 */
.L_x_1169:
[----:B------:R-:W-:-:S05]  /*7260*/  FADD.FTZ R14, R23, R14 ;  /* 0x0000000e170e7221 */ /* 0x000fca0000010000 */
[----:B------:R-:W-:Y:S02]  /*7270*/  MOV R29, R14 ;  /* 0x0000000e001d7202 */ /* 0x000fe40000000f00 */
[----:B------:R-:W-:-:S07]  /*7280*/  MOV R24, R30 ;  /* 0x0000001e00187202 */ /* 0x000fce0000000f00 */
[----:B------:R-:W-:Y:S05]  /*7290*/  WARPSYNC.COLLECTIVE R26, `(.L_x_1170) ;  /* 0x000000001a087348 */ /* 0x000fea0003c00000 */
[----:B------:R0:W1:Y:S02]  /*72a0*/  SHFL.BFLY P2, R30, R29, R28, R27 ;  /* 0x0c00001c1d1e7389 */ /* 0x000064000004001b */
[----:B01----:R-:W-:Y:S01]  /*72b0*/  ENDCOLLECTIVE ;  /* 0x000000000000791b */ /* 0x003fe20003800000 */
.L_x_1170:
[----:B------:R-:W-:Y:S01]  /*72c0*/  FADD.FTZ R24, R25, R24 ;  /* 0x0000001819187221 */ /* 0x000fe20000010000 */
[----:B------:R-:W-:Y:S06]  /*72d0*/  BRA `(.L_x_1171) ;  /* 0xffffffe800647947 */ /* 0x000fec000383ffff */
.L_x_1141:
[----:B------:R-:W-:Y:S01]  /*72e0*/  BSSY B0, `(.L_x_1172) ;  /* 0x0000008000007945 */ /* 0x000fe20003800000 */
[----:B-1----:R-:W-:Y:S01]  /*72f0*/  MOV R29, R16 ;  /* 0x00000010001d7202 */ /* 0x002fe20000000f00 */
[----:B------:R-:W-:Y:S01]  /*7300*/  IMAD.MOV.U32 R26, RZ, RZ, 0xffff ;  /* 0x0000ffffff1a7424 */ /* 0x000fe200078e00ff */
[----:B------:R-:W-:Y:S02]  /*7310*/  MOV R28, 0x8 ;  /* 0x00000008001c7802 */ /* 0x000fe40000000f00 */
[----:B------:R-:W-:-:S07]  /*7320*/  MOV R27, 0x101f ;  /* 0x0000101f001b7802 */ /* 0x000fce0000000f00 */
[----:B0-2--5:R-:W-:Y:S05]  /*7330*/  WARPSYNC.COLLECTIVE R26, `(.L_x_1173) ;  /* 0x000000001a087348 */ /* 0x025fea0003c00000 */
[----:B------:R1:W3:Y:S02]  /*7340*/  SHFL.BFLY P2, R30, R29, R28, R27 ;  /* 0x0c00001c1d1e7389 */ /* 0x0002e4000004001b */
[----:B0123-5:R-:W-:Y:S01]  /*7350*/  ENDCOLLECTIVE ;  /* 0x000000000000791b */ /* 0x02ffe20003800000 */
.L_x_1173:
[----:B------:R-:W-:Y:S05]  /*7360*/  BSYNC B0 ;  /* 0x0000000000007941 */ /* 0x000fea0003800000 */
.L_x_1172:
        /* <DEDUP_REMOVED lines=10> */
.L_x_1174:
        /* <DEDUP_REMOVED lines=17> */
.L_x_1175:
[----:B------:R-:W-:Y:S02]  /*7520*/  MOV R29, R17 ;  /* 0x00000011001d7202 */ /* 0x000fe40000000f00 */
[----:B------:R-:W-:-:S07]  /*7530*/  MOV R16, R30 ;  /* 0x0000001e00107202 */ /* 0x000fce0000000f00 */
[----:B------:R-:W-:Y:S05]  /*7540*/  WARPSYNC.COLLECTIVE R26, `(.L_x_1176) ;  /* 0x000000001a087348 */ /* 0x000fea0003c00000 */
[----:B------:R0:W1:Y:S02]  /*7550*/  SHFL.BFLY P2, R30, R29, R28, R27 ;  /* 0x0c00001c1d1e7389 */ /* 0x000064000004001b */
[----:B01----:R-:W-:Y:S01]  /*7560*/  ENDCOLLECTIVE ;  /* 0x000000000000791b */ /* 0x003fe20003800000 */
.L_x_1176:
        /* <DEDUP_REMOVED lines=13> */
.L_x_1177:
[----:B------:R0:W1:Y:S04]  /*7640*/  @!P0 LDS R37, [R22] ;  /* 0x0000000016258984 */ /* 0x0000680000000800 */
[----:B------:R0:W2:Y:S01]  /*7650*/  @!P0 LDS R38, [R22+0x500] ;  /* 0x0005000016268984 */ /* 0x0000a20000000800 */
[----:B------:R-:W-:Y:S01]  /*7660*/  IMAD.MOV.U32 R29, RZ, RZ, R14 ;  /* 0x000000ffff1d7224 */ /* 0x000fe200078e000e */
[----:B------:R-:W-:-:S07]  /*7670*/  MOV R16, R30 ;  /* 0x0000001e00107202 */ /* 0x000fce0000000f00 */
[----:B012---:R-:W-:Y:S05]  /*7680*/  WARPSYNC.COLLECTIVE R26, `(.L_x_1178) ;  /* 0x000000001a087348 */ /* 0x007fea0003c00000 */
[----:B------:R3:W4:Y:S02]  /*7690*/  SHFL.BFLY P2, R30, R29, R28, R27 ;  /* 0x0c00001c1d1e7389 */ /* 0x000724000004001b */
[----:B01234-:R-:W-:Y:S01]  /*76a0*/  ENDCOLLECTIVE ;  /* 0x000000000000791b */ /* 0x01ffe20003800000 */
.L_x_1178:
        /* <DEDUP_REMOVED lines=9> */
.L_x_1179:
[----:B------:R-:W-:Y:S02]  /*7740*/  MOV R29, R17 ;  /* 0x00000011001d7202 */ /* 0x000fe40000000f00 */
[----:B------:R-:W-:-:S07]  /*7750*/  MOV R19, R30 ;  /* 0x0000001e00137202 */ /* 0x000fce0000000f00 */
[----:B------:R-:W-:Y:S05]  /*7760*/  WARPSYNC.COLLECTIVE R26, `(.L_x_1180) ;  /* 0x000000001a087348 */ /* 0x000fea0003c00000 */
[----:B------:R0:W1:Y:S02]  /*7770*/  SHFL.BFLY P2, R30, R29, R28, R27 ;  /* 0x0c00001c1d1e7389 */ /* 0x000064000004001b */
[----:B01----:R-:W-:Y:S01]  /*7780*/  ENDCOLLECTIVE ;  /* 0x000000000000791b */ /* 0x003fe20003800000 */
.L_x_1180:
[----:B------:R-:W-:Y:S01]  /*7790*/  FADD.FTZ R16, R16, R19 ;  /* 0x0000001310107221 */ /* 0x000fe20000010000 */
[----:B------:R-:W-:Y:S01]  /*77a0*/  HFMA2.MMA R28, -RZ, RZ, 0, 4.76837158203125e-07 ;  /* 0x00000008ff1c7435 */ /* 0x000fe200000001ff */
[----:B------:R-:W-:Y:S02]  /*77b0*/  MOV R29, R32 ;  /* 0x00000020001d7202 */ /* 0x000fe40000000f00 */
[----:B------:R-:W-:-:S08]  /*77c0*/  MOV R14, R30 ;  /* 0x0000001e000e7202 */ /* 0x000fd00000000f00 */
[----:B------:R-:W-:Y:S05]  /*77d0*/  WARPSYNC.COLLECTIVE R26, `(.L_x_1181) ;  /* 0x000000001a087348 */ /* 0x000fea0003c00000 */
[----:B------:R0:W1:Y:S02]  /*77e0*/  SHFL.BFLY P2, R30, R29, R28, R27 ;  /* 0x0c00001c1d1e7389 */ /* 0x000064000004001b */
[----:B01----:R-:W-:Y:S01]  /*77f0*/  ENDCOLLECTIVE ;  /* 0x000000000000791b */ /* 0x003fe20003800000 */
.L_x_1181:
[----:B------:R-:W-:Y:S01]  /*7800*/  FADD.FTZ R44, R17, R14 ;  /* 0x0000000e112c7221 */ /* 0x000fe20000010000 */
[----:B------:R-:W-:Y:S02]  /*7810*/  MOV R29, R34 ;  /* 0x00000022001d7202 */ /* 0x000fe40000000f00 */
[----:B------:R-:W-:-:S07]  /*7820*/  MOV R31, R30 ;  /* 0x0000001e001f7202 */ /* 0x000fce0000000f00 */
[----:B------:R-:W-:Y:S05]  /*7830*/  WARPSYNC.COLLECTIVE R26, `(.L_x_1182) ;  /* 0x000000001a087348 */ /* 0x000fea0003c00000 */
[----:B------:R0:W1:Y:S02]  /*7840*/  SHFL.BFLY P2, R30, R29, R28, R27 ;  /* 0x0c00001c1d1e7389 */ /* 0x000064000004001b */
[----:B01----:R-:W-:Y:S01]  /*7850*/  ENDCOLLECTIVE ;  /* 0x000000000000791b */ /* 0x003fe20003800000 */
.L_x_1182:
[----:B------:R-:W-:-:S05]  /*7860*/  FADD.FTZ R31, R31, R32 ;  /* 0x000000201f1f7221 */ /* 0x000fca0000010000 */
[----:B------:R-:W-:Y:S01]  /*7870*/  MOV R29, R31 ;  /* 0x0000001f001d7202 */ /* 0x000fe20000000f00 */
[----:B------:R-:W-:Y:S01]  /*7880*/  IMAD.MOV.U32 R28, RZ, RZ, 0x4 ;  /* 0x00000004ff1c7424 */ /* 0x000fe200078e00ff */
[----:B------:R-:W-:-:S07]  /*7890*/  MOV R33, R30 ;  /* 0x0000001e00217202 */ /* 0x000fce0000000f00 */
[----:B------:R-:W-:Y:S05]  /*78a0*/  WARPSYNC.COLLECTIVE R26, `(.L_x_1183) ;  /* 0x000000001a087348 */ /* 0x000fea0003c00000 */
[----:B------:R0:W1:Y:S02]  /*78b0*/  SHFL.BFLY P2, R30, R29, R28, R27 ;  /* 0x0c00001c1d1e7389 */ /* 0x000064000004001b */
[----:B01----:R-:W-:Y:S01]  /*78c0*/  ENDCOLLECTIVE ;  /* 0x000000000000791b */ /* 0x003fe20003800000 */
.L_x_1183:
[----:B------:R-:W-:-:S05]  /*78d0*/  FADD.FTZ R33, R33, R34 ;  /* 0x0000002221217221 */ /* 0x000fca0000010000 */
[----:B------:R-:W-:Y:S02]  /*78e0*/  MOV R29, R33 ;  /* 0x00000021001d7202 */ /* 0x000fe40000000f00 */
[----:B------:R-:W-:-:S07]  /*78f0*/  MOV R20, R30 ;  /* 0x0000001e00147202 */ /* 0x000fce0000000f00 */
[----:B------:R-:W-:Y:S05]  /*7900*/  WARPSYNC.COLLECTIVE R26, `(.L_x_1184) ;  /* 0x000000001a087348 */ /* 0x000fea0003c00000 */
[----:B------:R0:W1:Y:S02]  /*7910*/  SHFL.BFLY P2, R30, R29, R28, R27 ;  /* 0x0c00001c1d1e7389 */ /* 0x000064000004001b */
[----:B01----:R-:W-:Y:S01]  /*7920*/  ENDCOLLECTIVE ;  /* 0x000000000000791b */ /* 0x003fe20003800000 */
.L_x_1184:
[----:B------:R-:W-:Y:S01]  /*7930*/  FADD.FTZ R35, R31, R20 ;  /* 0x000000141f237221 */ /* 0x000fe20000010000 */
[----:B------:R-:W-:-:S04]  /*7940*/  HFMA2.MMA R28, -RZ, RZ, 0, 1.1920928955078125e-07 ;  /* 0x00000002ff1c7435 */ /* 0x000fc800000001ff */
[----:B------:R-:W-:Y:S02]  /*7950*/  MOV R29, R35 ;  /* 0x00000023001d7202 */ /* 0x000fe40000000f00 */
[----:B------:R-:W-:-:S07]  /*7960*/  MOV R36, R30 ;  /* 0x0000001e00247202 */ /* 0x000fce0000000f00 */
[----:B------:R-:W-:Y:S05]  /*7970*/  WARPSYNC.COLLECTIVE R26, `(.L_x_1185) ;  /* 0x000000001a087348 */ /* 0x000fea0003c00000 */
[----:B------:R0:W1:Y:S02]  /*7980*/  SHFL.BFLY P2, R30, R29, R28, R27 ;  /* 0x0c00001c1d1e7389 */ /* 0x000064000004001b */
[----:B01----:R-:W-:Y:S01]  /*7990*/  ENDCOLLECTIVE ;  /* 0x000000000000791b */ /* 0x003fe20003800000 */
.L_x_1185:
[----:B------:R-:W-:-:S05]  /*79a0*/  FADD.FTZ R36, R33, R36 ;  /* 0x0000002421247221 */ /* 0x000fca0000010000 */
[----:B------:R-:W-:Y:S02]  /*79b0*/  MOV R29, R36 ;  /* 0x00000024001d7202 */ /* 0x000fe40000000f00 */
[----:B------:R-:W-:-:S07]  /*79c0*/  MOV R18, R30 ;  /* 0x0000001e00127202 */ /* 0x000fce0000000f00 */
[----:B------:R-:W-:Y:S05]  /*79d0*/  WARPSYNC.COLLECTIVE R26, `(.L_x_1186) ;  /* 0x000000001a087348 */ /* 0x000fea0003c00000 */
[----:B------:R0:W1:Y:S02]  /*79e0*/  SHFL.BFLY P2, R30, R29, R28, R27 ;  /* 0x0c00001c1d1e7389 */ /* 0x000064000004001b */
[----:B01----:R-:W-:Y:S01]  /*79f0*/  ENDCOLLECTIVE ;  /* 0x000000000000791b */ /* 0x003fe20003800000 */
.L_x_1186:
        /* <DEDUP_REMOVED lines=8> */
.L_x_1187:
[----:B------:R-:W-:Y:S01]  /*7a80*/  FADD.FTZ R36, R36, R21 ;  /* 0x0000001524247221 */ /* 0x000fe20000010000 */
[----:B------:R-:W-:-:S04]  /*7a90*/  HFMA2.MMA R21, -RZ, RZ, 0, 0 ;  /* 0x00000000ff157435 */ /* 0x000fc800000001ff */
[----:B------:R-:W-:Y:S01]  /*7aa0*/  MOV R29, R36 ;  /* 0x00000024001d7202 */ /* 0x000fe20000000f00 */
[----:B------:R-:W-:-:S07]  /*7ab0*/  IMAD.MOV.U32 R34, RZ, RZ, R30 ;  /* 0x000000ffff227224 */ /* 0x000fce00078e001e */
[----:B------:R-:W-:Y:S05]  /*7ac0*/  WARPSYNC.COLLECTIVE R26, `(.L_x_1188) ;  /* 0x000000001a087348 */ /* 0x000fea0003c00000 */
[----:B------:R0:W1:Y:S02]  /*7ad0*/  SHFL.BFLY P2, R30, R29, R28, R27 ;  /* 0x0c00001c1d1e7389 */ /* 0x000064000004001b */
[----:B01----:R-:W-:Y:S01]  /*7ae0*/  ENDCOLLECTIVE ;  /* 0x000000000000791b */ /* 0x003fe20003800000 */
.L_x_1188:
[----:B------:R-:W-:Y:S01]  /*7af0*/  FADD.FTZ R34, R35, R34 ;  /* 0x0000002223227221 */ /* 0x000fe20000010000 */
[----:B------:R-:W-:Y:S01]  /*7b00*/  HFMA2.MMA R28, -RZ, RZ, 0, 4.76837158203125e-07 ;  /* 0x00000008ff1c7435 */ /* 0x000fe200000001ff */
[----:B------:R-:W-:Y:S02]  /*7b10*/  MOV R29, R24 ;  /* 0x00000018001d7202 */ /* 0x000fe40000000f00 */
[----:B------:R-:W-:-:S08]  /*7b20*/  MOV R33, R30 ;  /* 0x0000001e00217202 */ /* 0x000fd00000000f00 */
[----:B------:R-:W-:Y:S05]  /*7b30*/  WARPSYNC.COLLECTIVE R26, `(.L_x_1189) ;  /* 0x000000001a087348 */ /* 0x000fea0003c00000 */
[----:B------:R0:W1:Y:S02]  /*7b40*/  SHFL.BFLY P2, R30, R29, R28, R27 ;  /* 0x0c00001c1d1e7389 */ /* 0x000064000004001b */
[----:B01----:R-:W-:Y:S01]  /*7b50*/  ENDCOLLECTIVE ;  /* 0x000000000000791b */ /* 0x003fe20003800000 */
.L_x_1189:
[----:B------:R-:W-:Y:S01]  /*7b60*/  FADD.FTZ R33, R36, R33 ;  /* 0x0000002124217221 */ /* 0x000fe20000010000 */
[----:B------:R-:W-:Y:S02]  /*7b70*/  MOV R29, R23 ;  /* 0x00000017001d7202 */ /* 0x000fe40000000f00 */
[----:B------:R-:W-:-:S07]  /*7b80*/  MOV R37, R30 ;  /* 0x0000001e00257202 */ /* 0x000fce0000000f00 */
[----:B------:R-:W-:Y:S05]  /*7b90*/  WARPSYNC.COLLECTIVE R26, `(.L_x_1190) ;  /* 0x000000001a087348 */ /* 0x000fea0003c00000 */
[----:B------:R0:W1:Y:S02]  /*7ba0*/  SHFL.BFLY P2, R30, R29, R28, R27 ;  /* 0x0c00001c1d1e7389 */ /* 0x000064000004001b */
[----:B01----:R-:W-:Y:S01]  /*7bb0*/  ENDCOLLECTIVE ;  /* 0x000000000000791b */ /* 0x003fe20003800000 */
.L_x_1190:
        /* <DEDUP_REMOVED lines=8> */
.L_x_1191:
        /* <DEDUP_REMOVED lines=8> */
.L_x_1192:
[----:B------:R-:W-:-:S05]  /*7cc0*/  FADD.FTZ R38, R25, R38 ;  /* 0x0000002619267221 */ /* 0x000fca0000010000 */
[----:B------:R-:W-:Y:S01]  /*7cd0*/  MOV R29, R38 ;  /* 0x00000026001d7202 */ /* 0x000fe20000000f00 */
[----:B------:R-:W-:Y:S01]  /*7ce0*/  IMAD.MOV.U32 R28, RZ, RZ, 0x2 ;  /* 0x00000002ff1c7424 */ /* 0x000fe200078e00ff */
[----:B------:R-:W-:Y:S02]  /*7cf0*/  MOV R37, R30 ;  /* 0x0000001e00257202 */ /* 0x000fe40000000f00 */
[----:B------:R-:W-:-:S03]  /*7d00*/  @!P0 LEA R30, R10, UR4, 0x7 ;  /* 0x000000040a1e8c11 */ /* 0x000fc6000f8e38ff */
[----:B------:R-:W-:Y:S01]  /*7d10*/  FADD.FTZ R37, R32, R37 ;  /* 0x0000002520257221 */ /* 0x000fe20000010000 */
[----:B------:R-:W-:-:S07]  /*7d20*/  @!P0 LEA R39, R23, R30, 0x2 ;  /* 0x0000001e17278211 */ /* 0x000fce00078e10ff */
[----:B------:R-:W-:Y:S05]  /*7d30*/  WARPSYNC.COLLECTIVE R26, `(.L_x_1193) ;  /* 0x000000001a087348 */ /* 0x000fea0003c00000 */
[----:B------:R0:W1:Y:S02]  /*7d40*/  SHFL.BFLY P2, R30, R29, R28, R27 ;  /* 0x0c00001c1d1e7389 */ /* 0x000064000004001b */
[----:B01----:R-:W-:Y:S01]  /*7d50*/  ENDCOLLECTIVE ;  /* 0x000000000000791b */ /* 0x003fe20003800000 */
.L_x_1193:
[----:B------:R0:W1:Y:S04]  /*7d60*/  @!P0 LDS R22, [R39] ;  /* 0x0000000027168984 */ /* 0x0000680000000800 */
[----:B------:R0:W2:Y:S01]  /*7d70*/  @!P0 LDS R20, [R39+0x500] ;  /* 0x0005000027148984 */ /* 0x0000a20000000800 */
[----:B------:R-:W-:Y:S02]  /*7d80*/  MOV R29, R37 ;  /* 0x00000025001d7202 */ /* 0x000fe40000000f00 */
[----:B------:R-:W-:-:S07]  /*7d90*/  MOV R23, R30 ;  /* 0x0000001e00177202 */ /* 0x000fce0000000f00 */
[----:B012---:R-:W-:Y:S05]  /*7da0*/  WARPSYNC.COLLECTIVE R26, `(.L_x_1194) ;  /* 0x000000001a087348 */ /* 0x007fea0003c00000 */
[----:B------:R3:W4:Y:S02]  /*7db0*/  SHFL.BFLY P2, R30, R29, R28, R27 ;  /* 0x0c00001c1d1e7389 */ /* 0x000724000004001b */
[----:B01234-:R-:W-:Y:S01]  /*7dc0*/  ENDCOLLECTIVE ;  /* 0x000000000000791b */ /* 0x01ffe20003800000 */
.L_x_1194:
        /* <DEDUP_REMOVED lines=9> */
.L_x_1195:
[----:B------:R-:W-:Y:S01]  /*7e60*/  ISETP.NE.AND P0, PT, R10, RZ, PT ;  /* 0x000000ff0a00720c */ /* 0x000fe20003f05270 */
[----:B------:R-:W-:-:S05]  /*7e70*/  FADD.FTZ R37, R37, R24 ;  /* 0x0000001825257221 */ /* 0x000fca0000010000 */
[----:B------:R-:W-:-:S07]  /*7e80*/  MOV R29, R37 ;  /* 0x00000025001d7202 */ /* 0x000fce0000000f00 */
[----:B------:R-:W0:Y:S01]  /*7e90*/  @!P0 LDC.64 R24, c[0x0][0x218] ;  /* 0x00008600ff188b82 */ /* 0x000e220000000a00 */
[----:B------:R-:W-:Y:S02]  /*7ea0*/  @!P0 F2FP.F16.F32.PACK_AB R44, RZ, R44 ;  /* 0x0000002cff2c823e */ /* 0x000fe400000000ff */
[----:B------:R-:W-:-:S07]  /*7eb0*/  MOV R39, R30 ;  /* 0x0000001e00277202 */ /* 0x000fce0000000f00 */
[----:B0-----:R-:W-:Y:S05]  /*7ec0*/  WARPSYNC.COLLECTIVE R26, `(.L_x_1196) ;  /* 0x000000001a087348 */ /* 0x001fea0003c00000 */
[----:B------:R1:W2:Y:S02]  /*7ed0*/  SHFL.BFLY P2, R30, R29, R28, R27 ;  /* 0x0c00001c1d1e7389 */ /* 0x0002a4000004001b */
[----:B012---:R-:W-:Y:S01]  /*7ee0*/  ENDCOLLECTIVE ;  /* 0x000000000000791b */ /* 0x007fe20003800000 */
.L_x_1196:
[----:B------:R-:W-:Y:S01]  /*7ef0*/  FADD.FTZ R38, R38, R39 ;  /* 0x0000002726267221 */ /* 0x000fe20000010000 */
[----:B------:R-:W-:Y:S01]  /*7f00*/  HFMA2.MMA R28, -RZ, RZ, 0, 4.76837158203125e-07 ;  /* 0x00000008ff1c7435 */ /* 0x000fe200000001ff */
[----:B------:R-:W-:Y:S02]  /*7f10*/  MOV R29, R21 ;  /* 0x00000015001d7202 */ /* 0x000fe40000000f00 */
[----:B------:R-:W-:-:S08]  /*7f20*/  MOV R40, R30 ;  /* 0x0000001e00287202 */ /* 0x000fd00000000f00 */
[----:B------:R-:W-:Y:S05]  /*7f30*/  WARPSYNC.COLLECTIVE R26, `(.L_x_1197) ;  /* 0x000000001a087348 */ /* 0x000fea0003c00000 */
[----:B------:R0:W1:Y:S02]  /*7f40*/  SHFL.BFLY P2, R30, R29, R28, R27 ;  /* 0x0c00001c1d1e7389 */ /* 0x000064000004001b */
[----:B01----:R-:W-:Y:S01]  /*7f50*/  ENDCOLLECTIVE ;  /* 0x000000000000791b */ /* 0x003fe20003800000 */
.L_x_1197:
[----:B------:R-:W-:Y:S01]  /*7f60*/  FADD.FTZ R37, R37, R40 ;  /* 0x0000002825257221 */ /* 0x000fe20000010000 */
[----:B------:R-:W-:Y:S02]  /*7f70*/  MOV R29, R18 ;  /* 0x00000012001d7202 */ /* 0x000fe40000000f00 */
[----:B------:R-:W-:-:S07]  /*7f80*/  MOV R42, R30 ;  /* 0x0000001e002a7202 */ /* 0x000fce0000000f00 */
[----:B------:R-:W-:Y:S05]  /*7f90*/  WARPSYNC.COLLECTIVE R26, `(.L_x_1198) ;  /* 0x000000001a087348 */ /* 0x000fea0003c00000 */
[----:B------:R0:W1:Y:S02]  /*7fa0*/  SHFL.BFLY P2, R30, R29, R28, R27 ;  /* 0x0c00001c1d1e7389 */ /* 0x000064000004001b */
[----:B01----:R-:W-:Y:S01]  /*7fb0*/  ENDCOLLECTIVE ;  /* 0x000000000000791b */ /* 0x003fe20003800000 */
.L_x_1198:
[----:B------:R-:W-:Y:S01]  /*7fc0*/  FADD.FTZ R42, R42, R21 ;  /* 0x000000152a2a7221 */ /* 0x000fe20000010000 */
[----:B------:R-:W-:-:S04]  /*7fd0*/  HFMA2.MMA R28, -RZ, RZ, 0, 2.384185791015625e-07 ;  /* 0x00000004ff1c7435 */ /* 0x000fc800000001ff */
[----:B------:R-:W-:Y:S01]  /*7fe0*/  MOV R29, R42 ;  /* 0x0000002a001d7202 */ /* 0x000fe20000000f00 */
[----:B------:R-:W-:-:S07]  /*7ff0*/  IMAD.MOV.U32 R23, RZ, RZ, R30 ;  /* 0x000000ffff177224 */ /* 0x000fce00078e001e */
[----:B------:R-:W-:Y:S05]  /*8000*/  WARPSYNC.COLLECTIVE R26, `(.L_x_1199) ;  /* 0x000000001a087348 */ /* 0x000fea0003c00000 */
[----:B------:R0:W1:Y:S02]  /*8010*/  SHFL.BFLY P2, R30, R29, R28, R27 ;  /* 0x0c00001c1d1e7389 */ /* 0x000064000004001b */
[----:B01----:R-:W-:Y:S01]  /*8020*/  ENDCOLLECTIVE ;  /* 0x000000000000791b */ /* 0x003fe20003800000 */
.L_x_1199:
        /* <DEDUP_REMOVED lines=8> */
.L_x_1200:
        /* <DEDUP_REMOVED lines=12> */
.L_x_1201:
[----:B------:R-:W-:Y:S01]  /*8170*/  FADD.FTZ R31, R31, R20 ;  /* 0x000000141f1f7221 */ /* 0x000fe20000010000 */
[C---:B------:R-:W-:Y:S01]  /*8180*/  @!P0 IMAD.WIDE R14, R41.reuse, 0x2, R14 ;  /* 0x00000002290e8825 */ /* 0x040fe200078e020e */
[----:B------:R-:W0:Y:S03]  /*8190*/  @!P0 LDC.64 R20, c[0x0][0x218] ;  /* 0x00008600ff148b82 */ /* 0x000e260000000a00 */
[----:B------:R-:W-:Y:S02]  /*81a0*/  MOV R29, R31 ;  /* 0x0000001f001d7202 */ /* 0x000fe40000000f00 */
[----:B------:R-:W-:Y:S02]  /*81b0*/  MOV R43, R30 ;  /* 0x0000001e002b7202 */ /* 0x000fe40000000f00 */
[----:B------:R-:W-:Y:S02]  /*81c0*/  @!P0 F2FP.F16.F32.PACK_AB R30, RZ, R16 ;  /* 0x00000010ff1e823e */ /* 0x000fe400000000ff */
[----:B------:R-:W1:Y:S01]  /*81d0*/  @!P0 LDC.64 R16, c[0x0][0x218] ;  /* 0x00008600ff108b82 */ /* 0x000e620000000a00 */
[----:B------:R-:W-:Y:S01]  /*81e0*/  FADD.FTZ R42, R42, R43 ;  /* 0x0000002b2a2a7221 */ /* 0x000fe20000010000 */
[----:B------:R-:W-:Y:S01]  /*81f0*/  PRMT R45, R30, 0x7610, R45 ;  /* 0x000076101e2d7816 */ /* 0x000fe2000000002d */
[----:B0-----:R-:W-:-:S07]  /*8200*/  @!P0 IMAD.WIDE R20, R41, 0x2, R20 ;  /* 0x0000000229148825 */ /* 0x001fce00078e0214 */
[----:B-1----:R-:W-:Y:S05]  /*8210*/  WARPSYNC.COLLECTIVE R26, `(.L_x_1202) ;  /* 0x000000001a087348 */ /* 0x002fea0003c00000 */
[----:B------:R0:W2:Y:S02]  /*8220*/  SHFL.BFLY P2, R30, R29, R28, R27 ;  /* 0x0c00001c1d1e7389 */ /* 0x0000a4000004001b */
[----:B012---:R-:W-:Y:S01]  /*8230*/  ENDCOLLECTIVE ;  /* 0x000000000000791b */ /* 0x007fe20003800000 */
.L_x_1202:
[----:B------:R0:W-:Y:S04]  /*8240*/  @!P0 STG.E.U16 desc[UR12][R24.64], R45 ;  /* 0x0000002d18008986 */ /* 0x0001e8000c10150c */
[----:B------:R1:W-:Y:S01]  /*8250*/  @!P0 STG.E.U16 desc[UR12][R22.64], R44 ;  /* 0x0000002c16008986 */ /* 0x0003e2000c10150c */
[----:B------:R-:W-:Y:S01]  /*8260*/  @!P0 F2FP.F16.F32.PACK_AB R26, RZ, R38 ;  /* 0x00000026ff1a823e */ /* 0x000fe200000000ff */
[----:B------:R-:W-:Y:S01]  /*8270*/  HFMA2.MMA R28, -RZ, RZ, 0, 5.9604644775390625e-08 ;  /* 0x00000001ff1c7435 */ /* 0x000fe200000001ff */
[----:B------:R-:W-:Y:S02]  /*8280*/  MOV R29, R42 ;  /* 0x0000002a001d7202 */ /* 0x000fe40000000f00 */
[----:B0-----:R-:W-:Y:S02]  /*8290*/  @!P0 F2FP.F16.F32.PACK_AB R25, RZ, R33 ;  /* 0x00000021ff19823e */ /* 0x001fe400000000ff */
[----:B-1----:R-:W-:Y:S01]  /*82a0*/  PRMT R22, R26, 0x7610, R22 ;  /* 0x000076101a167816 */ /* 0x002fe20000000016 */
[----:B------:R-:W-:Y:S01]  /*82b0*/  @!P0 IMAD.WIDE R16, R41, 0x2, R16 ;  /* 0x0000000229108825 */ /* 0x000fe200078e0210 */
[----:B------:R-:W-:-:S02]  /*82c0*/  MOV R26, 0xffff ;  /* 0x0000ffff001a7802 */ /* 0x000fc40000000f00 */
[----:B------:R-:W-:Y:S02]  /*82d0*/  MOV R32, R30 ;  /* 0x0000001e00207202 */ /* 0x000fe40000000f00 */
[----:B------:R-:W-:-:S07]  /*82e0*/  @!P0 F2FP.F16.F32.PACK_AB R23, RZ, R34 ;  /* 0x00000022ff17823e */ /* 0x000fce00000000ff */
[----:B------:R-:W-:Y:S05]  /*82f0*/  WARPSYNC.COLLECTIVE R26, `(.L_x_1203) ;  /* 0x000000001a087348 */ /* 0x000fea0003c00000 */
[----:B------:R0:W1:Y:S02]  /*8300*/  SHFL.BFLY P2, R30, R29, R28, R27 ;  /* 0x0c00001c1d1e7389 */ /* 0x000064000004001b */
[----:B01----:R-:W-:Y:S01]  /*8310*/  ENDCOLLECTIVE ;  /* 0x000000000000791b */ /* 0x003fe20003800000 */
.L_x_1203:
[----:B------:R-:W-:Y:S01]  /*8320*/  @!P0 F2FP.F16.F32.PACK_AB R33, RZ, R37 ;  /* 0x00000025ff21823e */ /* 0x000fe200000000ff */
        /* <DEDUP_REMOVED lines=10> */
.L_x_1204:
[----:B------:R-:W-:Y:S01]  /*83d0*/  FADD.FTZ R35, R42, R35 ;  /* 0x000000232a237221 */ /* 0x000fe20000010000 */
[----:B------:R-:W-:Y:S06]  /*83e0*/  BRA `(.L_x_1205) ;  /* 0xffffffe000d47947 */ /* 0x000fec000383ffff */
.L_x_1206:
        /* <DEDUP_REMOVED lines=9> */
.L_x_1834:


//--------------------- .text._ZN13group_norm_v218gn_bwd_cuda_kernelI6__halfLi320ELi3ELi32ELi20ELi4096ELb0ELb1ELi32ELi320ELi320ELi4ELb1ELi3ELb0ELb0ELNS_15WgradSyncMethodE2ENS_16CompileConditionILi900EEEEEvPT_S6_S6_PKS5_S8_S8_S8_PKfflPfPj --------------------------
	.section	.text._ZN13group_norm_v218gn_bwd_cuda_kernelI6__halfLi320ELi3ELi32ELi20ELi4096ELb0ELb1ELi32ELi320ELi320ELi4ELb1ELi3ELb0ELb0ELNS_15WgradSyncMethodE2ENS_16CompileConditionILi900EEEEEvPT_S6_S6_PKS5_S8_S8_S8_PKfflPfPj,"ax",@progbits
	.align	128
        .global         _ZN13group_norm_v218gn_bwd_cuda_kernelI6__halfLi320ELi3ELi32ELi20ELi4096ELb0ELb1ELi32ELi320ELi320ELi4ELb1ELi3ELb0ELb0ELNS_15WgradSyncMethodE2ENS_16CompileConditionILi900EEEEEvPT_S6_S6_PKS5_S8_S8_S8_PKfflPfPj
        .type           _ZN13group_norm_v218gn_bwd_cuda_kernelI6__halfLi320ELi3ELi32ELi20ELi4096ELb0ELb1ELi32ELi320ELi320ELi4ELb1ELi3ELb0ELb0ELNS_15WgradSyncMethodE2ENS_16CompileConditionILi900EEEEEvPT_S6_S6_PKS5_S8_S8_S8_PKfflPfPj,@function
        .size           _ZN13group_norm_v218gn_bwd_cuda_kernelI6__halfLi320ELi3ELi32ELi20ELi4096ELb0ELb1ELi32ELi320ELi320ELi4ELb1ELi3ELb0ELb0ELNS_15WgradSyncMethodE2ENS_16CompileConditionILi900EEEEEvPT_S6_S6_PKS5_S8_S8_S8_PKfflPfPj,(.L_x_1835 - _ZN13group_norm_v218gn_bwd_cuda_kernelI6__halfLi320ELi3ELi32ELi20ELi4096ELb0ELb1ELi32ELi320ELi320ELi4ELb1ELi3ELb0ELb0ELNS_15WgradSyncMethodE2ENS_16CompileConditionILi900EEEEEvPT_S6_S6_PKS5_S8_S8_S8_PKfflPfPj)
        .other          _ZN13group_norm_v218gn_bwd_cuda_kernelI6__halfLi320ELi3ELi32ELi20ELi4096ELb0ELb1ELi32ELi320ELi320ELi4ELb1ELi3ELb0ELb0ELNS_15WgradSyncMethodE2ENS_16CompileConditionILi900EEEEEvPT_S6_S6_PKS5_S8_S8_S8_PKfflPfPj,@"STO_CUDA_ENTRY STV_DEFAULT"
_ZN13group_norm_v218gn_bwd_cuda_kernelI6__halfLi320ELi3ELi32ELi20ELi4096ELb0ELb1ELi32ELi320ELi320ELi4ELb1ELi3ELb0ELb0ELNS_15WgradSyncMethodE2ENS_16CompileConditionILi900EEEEEvPT_S6_S6_PKS5_S8_S8_S8_PKfflPfPj:
.text._ZN13group_norm_v218gn_bwd_cuda_kernelI6__halfLi320ELi3ELi32ELi20ELi4096ELb0ELb1ELi32ELi320ELi320ELi4ELb1ELi3ELb0ELb0ELNS_15WgradSyncMethodE2ENS_16CompileConditionILi900EEEEEvPT_S6_S6_PKS5_S8_S8_S8_PKfflPfPj:
        /* <DEDUP_REMOVED lines=31> */
.L_x_1209:
[----:B------:R-:W2:Y:S04]  /*01f0*/  LD.E.STRONG.GPU R0, desc[UR14][R2.64] ;  /* 0x0000000e02007980 */ /* 0x000ea8000c10f900 */
[----:B--2---:R-:W-:Y:S01]  /*0200*/  CCTL.IVALL ;  /* 0x00000000ff00798f */ /* 0x004fe20002000000 */
[----:B------:R-:W-:Y:S05]  /*0210*/  YIELD ;  /* 0x0000000000007946 */ /* 0x000fea0003800000 */
[----:B-----5:R-:W-:-:S04]  /*0220*/  LOP3.LUT R0, R0, R5, RZ, 0x3c, !PT ;  /* 0x0000000500007212 */ /* 0x020fc800078e3cff */
[----:B------:R-:W-:-:S13]  /*0230*/  ISETP.GT.AND P0, PT, R0, -0x1, PT ;  /* 0xffffffff0000780c */ /* 0x000fda0003f04270 */
[----:B------:R-:W-:Y:S05]  /*0240*/  @P0 BRA `(.L_x_1209) ;  /* 0xfffffffc00e80947 */ /* 0x000fea000383ffff */
.L_x_1208:
[----:B------:R-:W-:Y:S05]  /*0250*/  WARPSYNC.ALL ;  /* 0x0000000000007948 */ /* 0x000fea0003800000 */
[----:B------:R-:W-:Y:S06]  /*0260*/  BAR.SYNC.DEFER_BLOCKING 0x0 ;  /* 0x0000000000007b1d */ /* 0x000fec0000010000 */
[----:B------:R-:W-:Y:S05]  /*0270*/  BRA `(.L_x_1210) ;  /* 0x0000004000107947 */ /* 0x000fea0003800000 */
.L_x_1207:
[----:B------:R-:W0:Y:S01]  /*0280*/  S2UR UR8, SR_CgaCtaId ;  /* 0x00000000000879c3 */ /* 0x000e220000008800 */
[----:B------:R-:W-:Y:S02]  /*0290*/  UMOV UR4, 0x400 ;  /* 0x0000040000047882 */ /* 0x000fe40000000000 */
[----:B------:R-:W-:-:S04]  /*02a0*/  UIADD3 UR4, UR4, 0x2800, URZ ;  /* 0x0000280004047890 */ /* 0x000fc8000fffe03f */
[----:B0-----:R-:W-:-:S03]  /*02b0*/  ULEA UR8, UR8, UR4, 0x18 ;  /* 0x0000000408087291 */ /* 0x001fc6000f8ec03f */
[----:B------:R-:W-:-:S09]  /*02c0*/  UMOV UR4, URZ ;  /* 0x0000003f00047c82 */ /* 0x000fd20008000000 */
.L_x_1223:
[----:B------:R-:W0:Y:S01]  /*02d0*/  S2R R61, SR_TID.X ;  /* 0x00000000003d7919 */ /* 0x000e220000002100 */
[----:B------:R-:W-:Y:S02]  /*02e0*/  ULOP3.LUT UR9, UR12, 0x1, URZ, 0xc0, !UPT ;  /* 0x000000010c097892 */ /* 0x000fe4000f8ec03f */
[----:B------:R-:W-:Y:S02]  /*02f0*/  USHF.R.U64 UR10, UR12, 0x1, UR5 ;  /* 0x000000010c0a7899 */ /* 0x000fe40008001205 */
[----:B------:R-:W-:Y:S02]  /*0300*/  UIMAD UR13, UR9, 0x140, URZ ;  /* 0x00000140090d78a4 */ /* 0x000fe4000f8e023f */
[----:B------:R-:W-:Y:S02]  /*0310*/  USHF.L.U32 UR9, UR21, 0x5, URZ ;  /* 0x0000000515097899 */ /* 0x000fe4000800063f */
[----:B------:R-:W-:Y:S01]  /*0320*/  USHF.R.U32.HI UR11, URZ, 0x1, UR5 ;  /* 0x000000013f0b7899 */ /* 0x000fe20008011605 */
[----:B------:R-:W-:Y:S01]  /*0330*/  MOV R5, UR10 ;  /* 0x0000000a00057c02 */ /* 0x000fe20008000f00 */
[----:B------:R-:W-:Y:S01]  /*0340*/  ULOP3.LUT UR9, UR9, 0xfe0, URZ, 0xc0, !UPT ;  /* 0x00000fe009097892 */ /* 0x000fe2000f8ec03f */
[----:B------:R-:W-:Y:S01]  /*0350*/  MOV R23, UR10 ;  /* 0x0000000a00177c02 */ /* 0x000fe20008000f00 */
[----:B------:R-:W-:Y:S01]  /*0360*/  ULDC.64 UR16, c[0x0][0x248] ;  /* 0x0000920000107ab9 */ /* 0x000fe20000000a00 */
[----:B------:R-:W-:Y:S01]  /*0370*/  MOV R6, UR10 ;  /* 0x0000000a00067c02 */ /* 0x000fe20008000f00 */
[----:B------:R-:W-:Y:S01]  /*0380*/  ULDC.64 UR18, c[0x0][0x228] ;  /* 0x00008a0000127ab9 */ /* 0x000fe20000000a00 */
[----:B------:R-:W-:Y:S01]  /*0390*/  MOV R7, UR11 ;  /* 0x0000000b00077c02 */ /* 0x000fe20008000f00 */
        /* <DEDUP_REMOVED lines=8> */
[----:B------:R-:W-:-:S04]  /*0420*/  IMAD.WIDE.U32 R2, R20, -0x33333333, RZ ;  /* 0xcccccccd14027825 */ /* 0x000fc800078e00ff */
[----:B------:R-:W-:Y:S01]  /*0430*/  IMAD.WIDE.U32 R22, R23, 0x280000, R20 ;  /* 0x0028000017167825 */ /* 0x000fe200078e0014 */
[----:B------:R-:W-:Y:S02]  /*0440*/  SHF.R.U32.HI R4, RZ, 0x4, R3 ;  /* 0x00000004ff047819 */ /* 0x000fe40000011603 */
[----:B------:R-:W0:Y:S02]  /*0450*/  LDC.64 R2, c[0x0][0x238] ;  /* 0x00008e00ff027b82 */ /* 0x000e240000000a00 */
[----:B------:R-:W-:Y:S01]  /*0460*/  LEA R5, P0, R5, R4, 0x5 ;  /* 0x0000000405057211 */ /* 0x000fe200078028ff */
[----:B------:R1:W-:Y:S01]  /*0470*/  STL [R1+0x94], R4 ;  /* 0x0000940401007387 */ /* 0x0003e20000100800 */
[----:B------:R-:W-:Y:S01]  /*0480*/  IADD3 R23, R23, UR9, RZ ;  /* 0x0000000917177c10 */ /* 0x000fe2000fffe0ff */
[----:B------:R-:W-:Y:S01]  /*0490*/  ULDC UR9, c[0x0][0x250] ;  /* 0x0000940000097ab9 */ /* 0x000fe20000000800 */
[----:B------:R-:W-:Y:S02]  /*04a0*/  LEA.HI.X R6, R6, RZ, R7, 0x5, P0 ;  /* 0x000000ff06067211 */ /* 0x000fe400000f2c07 */
[----:B------:R-:W-:-:S04]  /*04b0*/  LEA R26, P0, R5, UR16, 0x3 ;  /* 0x00000010051a7c11 */ /* 0x000fc8000f8018ff */
[----:B------:R-:W-:Y:S01]  /*04c0*/  LEA.HI.X R27, R5, UR17, R6, 0x3, P0 ;  /* 0x00000011051b7c11 */ /* 0x000fe200080f1c06 */
[----:B------:R-:W-:Y:S01]  /*04d0*/  ULDC.64 UR16, c[0x0][0x230] ;  /* 0x00008c0000107ab9 */ /* 0x000fe20000000a00 */
[----:B-1----:R-:W-:-:S04]  /*04e0*/  IADD3 R4, P1, R0, R22, RZ ;  /* 0x0000001600047210 */ /* 0x002fc80007f3e0ff */
[----:B------:R-:W-:Y:S01]  /*04f0*/  IADD3.X R5, RZ, R23, RZ, P1, !PT ;  /* 0x00000017ff057210 */ /* 0x000fe20000ffe4ff */
[----:B------:R-:W2:Y:S01]  /*0500*/  LDG.E.64.CONSTANT R26, desc[UR14][R26.64] ;  /* 0x0000000e1a1a7981 */ /* 0x000ea2000c1e9b00 */
[C---:B------:R-:W-:Y:S02]  /*0510*/  SHF.L.U32 R9, R4.reuse, 0x1, RZ ;  /* 0x0000000104097819 */ /* 0x040fe400000006ff */
        /* <DEDUP_REMOVED lines=17> */
[----:B------:R-:W-:-:S04]  /*0630*/  IADD3.X R39, R4, UR19, RZ, P1, !PT ;  /* 0x0000001304277c10 */ /* 0x000fc80008ffe4ff */
[----:B------:R-:W4:Y:S01]  /*0640*/  LDG.E.64.CONSTANT R34, desc[UR14][R34.64] ;  /* 0x0000000e22227981 */ /* 0x000f22000c1e9b00 */
[----:B------:R-:W-:-:S03]  /*0650*/  IADD3 R3, R0, 0x1400, RZ ;  /* 0x0000140000037810 */ /* 0x000fc60007ffe0ff */
[----:B------:R-:W4:Y:S01]  /*0660*/  LDG.E.64.CONSTANT R38, desc[UR14][R38.64] ;  /* 0x0000000e26267981 */ /* 0x000f22000c1e9b00 */
        /* <DEDUP_REMOVED lines=8> */
[C---:B------:R-:W-:Y:S02]  /*06f0*/  IADD3 R18, P0, R5.reuse, UR16, RZ ;  /* 0x0000001005127c10 */ /* 0x040fe4000ff1e0ff */
[----:B------:R-:W-:Y:S02]  /*0700*/  IADD3 R32, P1, R5, UR18, RZ ;  /* 0x0000001205207c10 */ /* 0x000fe4000ff3e0ff */
[C---:B------:R-:W-:Y:S02]  /*0710*/  IADD3.X R19, R4.reuse, UR17, RZ, P0, !PT ;  /* 0x0000001104137c10 */ /* 0x040fe400087fe4ff */
[----:B------:R-:W-:Y:S02]  /*0720*/  IADD3.X R33, R4, UR19, RZ, P1, !PT ;  /* 0x0000001304217c10 */ /* 0x000fe40008ffe4ff */
[----:B------:R-:W-:Y:S02]  /*0730*/  IADD3 R3, R0, 0x1e00, RZ ;  /* 0x00001e0000037810 */ /* 0x000fe40007ffe0ff */
[----:B------:R-:W4:Y:S02]  /*0740*/  LDG.E.64.CONSTANT R18, desc[UR14][R18.64] ;  /* 0x0000000e12127981 */ /* 0x000f24000c1e9b00 */
[----:B------:R-:W-:-:S02]  /*0750*/  IADD3 R3, P0, R3, R22, RZ ;  /* 0x0000001603037210 */ /* 0x000fc40007f1e0ff */
[----:B------:R-:W4:Y:S03]  /*0760*/  LDG.E.64.CONSTANT R32, desc[UR14][R32.64] ;  /* 0x0000000e20207981 */ /* 0x000f26000c1e9b00 */
[----:B------:R-:W-:Y:S01]  /*0770*/  IMAD.X R2, RZ, RZ, R23, P0 ;  /* 0x000000ffff027224 */ /* 0x000fe200000e0617 */
[----:B------:R0:W-:Y:S04]  /*0780*/  STL [R1+0x7c], R5 ;  /* 0x00007c0501007387 */ /* 0x0001e80000100800 */
[----:B------:R1:W-:Y:S01]  /*0790*/  STL [R1+0x84], R4 ;  /* 0x0000840401007387 */ /* 0x0003e20000100800 */
[C---:B0-----:R-:W-:Y:S02]  /*07a0*/  SHF.L.U32 R5, R3.reuse, 0x1, RZ ;  /* 0x0000000103057819 */ /* 0x041fe400000006ff */
[----:B-1----:R-:W-:-:S02]  /*07b0*/  SHF.L.U64.HI R4, R3, 0x1, R2 ;  /* 0x0000000103047819 */ /* 0x002fc40000010202 */
[----:B------:R-:W-:Y:S02]  /*07c0*/  IADD3 R14, P0, R5, UR16, RZ ;  /* 0x00000010050e7c10 */ /* 0x000fe4000ff1e0ff */
[----:B------:R-:W-:Y:S02]  /*07d0*/  IADD3 R3, R0, 0x2800, RZ ;  /* 0x0000280000037810 */ /* 0x000fe40007ffe0ff */
[----:B------:R-:W-:Y:S02]  /*07e0*/  IADD3.X R15, R4, UR17, RZ, P0, !PT ;  /* 0x00000011040f7c10 */ /* 0x000fe400087fe4ff */
[----:B------:R-:W-:Y:S02]  /*07f0*/  IADD3 R3, P0, R3, R22, RZ ;  /* 0x0000001603037210 */ /* 0x000fe40007f1e0ff */
[----:B------:R-:W-:Y:S01]  /*0800*/  IADD3 R16, P1, R5, UR18, RZ ;  /* 0x0000001205107c10 */ /* 0x000fe2000ff3e0ff */
[----:B------:R0:W-:Y:S01]  /*0810*/  STL [R1+0x74], R5 ;  /* 0x0000740501007387 */ /* 0x0001e20000100800 */
[----:B------:R-:W-:-:S02]  /*0820*/  IADD3.X R2, RZ, R23, RZ, P0, !PT ;  /* 0x00000017ff027210 */ /* 0x000fc400007fe4ff */
[----:B------:R-:W-:Y:S01]  /*0830*/  IADD3.X R17, R4, UR19, RZ, P1, !PT ;  /* 0x0000001304117c10 */ /* 0x000fe20008ffe4ff */
[----:B------:R-:W4:Y:S01]  /*0840*/  LDG.E.64.CONSTANT R14, desc[UR14][R14.64] ;  /* 0x0000000e0e0e7981 */ /* 0x000f22000c1e9b00 */
[----:B0-----:R-:W-:-:S03]  /*0850*/  SHF.L.U32 R5, R3, 0x1, RZ ;  /* 0x0000000103057819 */ /* 0x001fc600000006ff */
[----:B------:R0:W-:Y:S01]  /*0860*/  STL [R1+0x78], R4 ;  /* 0x0000780401007387 */ /* 0x0001e20000100800 */
[----:B------:R-:W-:-:S03]  /*0870*/  IADD3 R10, P0, R5, UR16, RZ ;  /* 0x00000010050a7c10 */ /* 0x000fc6000ff1e0ff */
[----:B------:R-:W4:Y:S01]  /*0880*/  LDG.E.64.CONSTANT R16, desc[UR14][R16.64] ;  /* 0x0000000e10107981 */ /* 0x000f22000c1e9b00 */
[----:B0-----:R-:W-:Y:S02]  /*0890*/  SHF.L.U64.HI R4, R3, 0x1, R2 ;  /* 0x0000000103047819 */ /* 0x001fe40000010202 */
[----:B------:R-:W-:Y:S02]  /*08a0*/  IADD3 R3, R0, 0x3200, RZ ;  /* 0x0000320000037810 */ /* 0x000fe40007ffe0ff */
[C---:B------:R-:W-:Y:S02]  /*08b0*/  IADD3.X R11, R4.reuse, UR17, RZ, P0, !PT ;  /* 0x00000011040b7c10 */ /* 0x040fe400087fe4ff */
[----:B------:R-:W-:Y:S01]  /*08c0*/  IADD3 R3, P0, R3, R22, RZ ;  /* 0x0000001603037210 */ /* 0x000fe20007f1e0ff */
[----:B------:R0:W-:Y:S01]  /*08d0*/  STL [R1+0x6c], R5 ;  /* 0x00006c0501007387 */ /* 0x0001e20000100800 */
[----:B------:R-:W-:Y:S02]  /*08e0*/  IADD3 R12, P1, R5, UR18, RZ ;  /* 0x00000012050c7c10 */ /* 0x000fe4000ff3e0ff */
[----:B------:R-:W-:Y:S01]  /*08f0*/  IADD3.X R2, RZ, R23, RZ, P0, !PT ;  /* 0x00000017ff027210 */ /* 0x000fe200007fe4ff */
[----:B------:R1:W-:Y:S01]  /*0900*/  STL [R1+0x70], R4 ;  /* 0x0000700401007387 */ /* 0x0003e20000100800 */
[----:B------:R-:W-:-:S03]  /*0910*/  IADD3.X R13, R4, UR19, RZ, P1, !PT ;  /* 0x00000013040d7c10 */ /* 0x000fc60008ffe4ff */
[----:B------:R-:W4:Y:S01]  /*0920*/  LDG.E.64.CONSTANT R10, desc[UR14][R10.64] ;  /* 0x0000000e0a0a7981 */ /* 0x000f22000c1e9b00 */
[----:B0-----:R-:W-:-:S03]  /*0930*/  SHF.L.U32 R5, R3, 0x1, RZ ;  /* 0x0000000103057819 */ /* 0x001fc600000006ff */
[----:B------:R-:W4:Y:S01]  /*0940*/  LDG.E.64.CONSTANT R12, desc[UR14][R12.64] ;  /* 0x0000000e0c0c7981 */ /* 0x000f22000c1e9b00 */
[----:B-1----:R-:W-:Y:S02]  /*0950*/  SHF.L.U64.HI R4, R3, 0x1, R2 ;  /* 0x0000000103047819 */ /* 0x002fe40000010202 */
[----:B------:R-:W-:-:S04]  /*0960*/  IADD3 R6, P0, R5, UR16, RZ ;  /* 0x0000001005067c10 */ /* 0x000fc8000ff1e0ff */
[----:B------:R-:W-:-:S06]  /*0970*/  IADD3.X R7, R4, UR17, RZ, P0, !PT ;  /* 0x0000001104077c10 */ /* 0x000fcc00087fe4ff */
[----:B------:R-:W4:Y:S01]  /*0980*/  LDG.E.64.CONSTANT R6, desc[UR14][R6.64] ;  /* 0x0000000e06067981 */ /* 0x000f22000c1e9b00 */
[----:B------:R-:W-:Y:S02]  /*0990*/  IADD3 R3, R0, 0x3c00, RZ ;  /* 0x00003c0000037810 */ /* 0x000fe40007ffe0ff */
[----:B------:R-:W-:Y:S02]  /*09a0*/  IADD3 R8, P1, R5, UR18, RZ ;  /* 0x0000001205087c10 */ /* 0x000fe4000ff3e0ff */
[----:B------:R-:W-:Y:S01]  /*09b0*/  IADD3 R3, P0, R3, R22, RZ ;  /* 0x0000001603037210 */ /* 0x000fe20007f1e0ff */
[----:B------:R-:W-:Y:S01]  /*09c0*/  STL [R1+0x64], R5 ;  /* 0x0000640501007387 */ /* 0x000fe20000100800 */
[----:B------:R-:W-:Y:S02]  /*09d0*/  IADD3.X R9, R4, UR19, RZ, P1, !PT ;  /* 0x0000001304097c10 */ /* 0x000fe40008ffe4ff */
[----:B------:R-:W-:Y:S01]  /*09e0*/  IADD3.X R2, RZ, R23, RZ, P0, !PT ;  /* 0x00000017ff027210 */ /* 0x000fe200007fe4ff */
[----:B------:R0:W-:Y:S03]  /*09f0*/  STL [R1+0x68], R4 ;  /* 0x0000680401007387 */ /* 0x0001e60000100800 */
[C---:B------:R-:W-:Y:S01]  /*0a00*/  SHF.L.U64.HI R24, R3.reuse, 0x1, R2 ;  /* 0x0000000103187819 */ /* 0x040fe20000010202 */
[----:B------:R-:W4:Y:S01]  /*0a10*/  LDG.E.64.CONSTANT R8, desc[UR14][R8.64] ;  /* 0x0000000e08087981 */ /* 0x000f22000c1e9b00 */
[----:B0-----:R-:W-:-:S04]  /*0a20*/  SHF.L.U32 R4, R3, 0x1, RZ ;  /* 0x0000000103047819 */ /* 0x001fc800000006ff */
[----:B------:R-:W-:-:S04]  /*0a30*/  IADD3 R2, P0, R4, UR16, RZ ;  /* 0x0000001004027c10 */ /* 0x000fc8000ff1e0ff */
[----:B------:R-:W-:Y:S01]  /*0a40*/  IADD3.X R3, R24, UR17, RZ, P0, !PT ;  /* 0x0000001118037c10 */ /* 0x000fe200087fe4ff */
[----:B------:R0:W-:Y:S05]  /*0a50*/  STL [R1+0x5c], R4 ;  /* 0x00005c0401007387 */ /* 0x0001ea0000100800 */
[----:B------:R-:W4:Y:S01]  /*0a60*/  LDG.E.64.CONSTANT R2, desc[UR14][R2.64] ;  /* 0x0000000e02027981 */ /* 0x000f22000c1e9b00 */
[----:B------:R-:W-:Y:S02]  /*0a70*/  IADD3 R25, R0, 0x4600, RZ ;  /* 0x0000460000197810 */ /* 0x000fe40007ffe0ff */
[----:B0-----:R-:W-:-:S04]  /*0a80*/  IADD3 R4, P1, R4, UR18, RZ ;  /* 0x0000001204047c10 */ /* 0x001fc8000ff3e0ff */
[----:B------:R-:W-:Y:S02]  /*0a90*/  IADD3.X R5, R24, UR19, RZ, P1, !PT ;  /* 0x0000001318057c10 */ /* 0x000fe40008ffe4ff */
[----:B------:R-:W-:-:S04]  /*0aa0*/  IADD3 R25, P0, R25, R22, RZ ;  /* 0x0000001619197210 */ /* 0x000fc80007f1e0ff */
[----:B------:R-:W4:Y:S01]  /*0ab0*/  LDG.E.64.CONSTANT R4, desc[UR14][R4.64] ;  /* 0x0000000e04047981 */ /* 0x000f22000c1e9b00 */
[----:B------:R-:W-:Y:S02]  /*0ac0*/  IADD3.X R0, RZ, R23, RZ, P0, !PT ;  /* 0x00000017ff007210 */ /* 0x000fe400007fe4ff */
[C---:B------:R-:W-:Y:S01]  /*0ad0*/  SHF.L.U32 R30, R25.reuse, 0x1, RZ ;  /* 0x00000001191e7819 */ /* 0x040fe200000006ff */
[----:B------:R0:W-:Y:S03]  /*0ae0*/  STL [R1+0x60], R24 ;  /* 0x0000601801007387 */ /* 0x0001e60000100800 */
[C---:B------:R-:W-:Y:S01]  /*0af0*/  IADD3 R28, P0, R30.reuse, UR16, RZ ;  /* 0x000000101e1c7c10 */ /* 0x040fe2000ff1e0ff */
[----:B------:R1:W-:Y:S01]  /*0b00*/  STL [R1+0x54], R30 ;  /* 0x0000541e01007387 */ /* 0x0003e20000100800 */
[----:B0-----:R-:W-:Y:S02]  /*0b10*/  SHF.L.U64.HI R24, R25, 0x1, R0 ;  /* 0x0000000119187819 */ /* 0x001fe40000010200 */
[----:B-1----:R-:W-:-:S02]  /*0b20*/  IADD3 R30, P1, R30, UR18, RZ ;  /* 0x000000121e1e7c10 */ /* 0x002fc4000ff3e0ff */
[C---:B------:R-:W-:Y:S02]  /*0b30*/  IADD3.X R29, R24.reuse, UR17, RZ, P0, !PT ;  /* 0x00000011181d7c10 */ /* 0x040fe400087fe4ff */
[----:B------:R-:W-:Y:S01]  /*0b40*/  IADD3.X R31, R24, UR19, RZ, P1, !PT ;  /* 0x00000013181f7c10 */ /* 0x000fe20008ffe4ff */
[----:B------:R0:W-:Y:S01]  /*0b50*/  STL [R1+0x58], R24 ;  /* 0x0000581801007387 */ /* 0x0001e20000100800 */
[----:B--2---:R-:W-:-:S03]  /*0b60*/  FADD.FTZ R27, R27, UR9 ;  /* 0x000000091b1b7e21 */ /* 0x004fc60008010000 */
[----:B------:R-:W2:Y:S01]  /*0b70*/  LDG.E.64.CONSTANT R28, desc[UR14][R28.64] ;  /* 0x0000000e1c1c7981 */ /* 0x000ea2000c1e9b00 */
[----:B---3--:R-:W-:-:S03]  /*0b80*/  HADD2.F32 R45, -RZ, R42.H0_H0 ;  /* 0x2000002aff2d7230 */ /* 0x008fc60000004100 */
[----:B------:R-:W3:Y:S01]  /*0b90*/  LDG.E.64.CONSTANT R30, desc[UR14][R30.64] ;  /* 0x0000000e1e1e7981 */ /* 0x000ee2000c1e9b00 */
[----:B------:R-:W1:Y:S01]  /*0ba0*/  MUFU.RSQ R37, R27 ;  /* 0x0000001b00257308 */ /* 0x000e620000001400 */
[----:B------:R-:W-:Y:S02]  /*0bb0*/  HADD2.F32 R23, -RZ, R42.H1_H1 ;  /* 0x3000002aff177230 */ /* 0x000fe40000004100 */
[--C-:B----4-:R-:W-:Y:S02]  /*0bc0*/  HADD2.F32 R36, -RZ, R20.reuse.H0_H0 ;  /* 0x20000014ff247230 */ /* 0x110fe40000004100 */
[----:B------:R-:W-:Y:S02]  /*0bd0*/  HADD2.F32 R25, -RZ, R20.H1_H1 ;  /* 0x30000014ff197230 */ /* 0x000fe40000004100 */
[C---:B------:R-:W-:Y:S01]  /*0be0*/  FADD.FTZ R20, -R26.reuse, R45 ;  /* 0x0000002d1a147221 */ /* 0x040fe20000010100 */
[--C-:B------:R-:W-:Y:S02]  /*0bf0*/  HADD2.F32 R0, -RZ, R40.reuse.H0_H0 ;  /* 0x20000028ff007230 */ /* 0x100fe40000004100 */
[----:B------:R-:W-:Y:S01]  /*0c00*/  FADD.FTZ R22, -R26, R23 ;  /* 0x000000171a167221 */ /* 0x000fe20000010100 */
[----:B0-----:R-:W-:-:S02]  /*0c10*/  HADD2.F32 R24, -RZ, R40.H1_H1 ;  /* 0x30000028ff187230 */ /* 0x001fc40000004100 */
[----:B------:R-:W-:Y:S02]  /*0c20*/  HADD2.F32 R47, -RZ, R38.H0_H0 ;  /* 0x20000026ff2f7230 */ /* 0x000fe40000004100 */
[C---:B-1----:R-:W-:Y:S01]  /*0c30*/  FMUL.FTZ R46, R37.reuse, R20 ;  /* 0x00000014252e7220 */ /* 0x042fe20000410000 */
[----:B------:R-:W-:Y:S01]  /*0c40*/  FMUL.FTZ R40, R0, R36 ;  /* 0x0000002400287220 */ /* 0x000fe20000410000 */
[----:B------:R-:W-:Y:S02]  /*0c50*/  HADD2.F32 R20, -RZ, R43.H0_H0 ;  /* 0x2000002bff147230 */ /* 0x000fe40000004100 */
[----:B------:R-:W-:Y:S01]  /*0c60*/  FMUL.FTZ R44, R37, R22 ;  /* 0x00000016252c7220 */ /* 0x000fe20000410000 */
[----:B------:R-:W-:Y:S01]  /*0c70*/  FMUL.FTZ R27, R24, R25 ;  /* 0x00000019181b7220 */ /* 0x000fe20000410000 */
[----:B------:R-:W-:Y:S01]  /*0c80*/  FFMA.FTZ R40, R46, R40, RZ ;  /* 0x000000282e287223 */ /* 0x000fe200000100ff */
[----:B------:R-:W-:Y:S02]  /*0c90*/  HADD2.F32 R23, -RZ, R21.H0_H0 ;  /* 0x20000015ff177230 */ /* 0x000fe40000004100 */
[----:B------:R-:W-:Y:S01]  /*0ca0*/  FADD.FTZ R20, -R26, R20 ;  /* 0x000000141a147221 */ /* 0x000fe20000010100 */
[----:B------:R-:W-:Y:S01]  /*0cb0*/  HADD2.F32 R22, -RZ, R41.H0_H0 ;  /* 0x20000029ff167230 */ /* 0x000fe20000004100 */
[----:B------:R-:W-:Y:S01]  /*0cc0*/  STL [R1+0x24], R46 ;  /* 0x0000242e01007387 */ /* 0x000fe20000100800 */
[----:B------:R-:W-:-:S02]  /*0cd0*/  HADD2.F32 R42, -RZ, R43.H1_H1 ;  /* 0x3000002bff2a7230 */ /* 0x000fc40000004100 */
[----:B------:R-:W-:Y:S01]  /*0ce0*/  FFMA.FTZ R27, R44, R27, R40 ;  /* 0x0000001b2c1b7223 */ /* 0x000fe20000010028 */
[----:B------:R-:W0:Y:S01]  /*0cf0*/  S2UR UR17, SR_CgaCtaId ;  /* 0x00000000001179c3 */ /* 0x000e220000008800 */
[----:B------:R1:W-:Y:S01]  /*0d00*/  STL [R1+0x34], R44 ;  /* 0x0000342c01007387 */ /* 0x0003e20000100800 */
[----:B------:R-:W-:Y:S02]  /*0d10*/  HADD2.F32 R21, -RZ, R21.H1_H1 ;  /* 0x30000015ff157230 */ /* 0x000fe40000004100 */
[----:B------:R-:W-:Y:S01]  /*0d20*/  FMUL.FTZ R40, R22, R23 ;  /* 0x0000001716287220 */ /* 0x000fe20000410000 */
[----:B------:R-:W-:Y:S01]  /*0d30*/  FADD.FTZ R42, -R26, R42 ;  /* 0x0000002a1a2a7221 */ /* 0x000fe20000010100 */
[----:B------:R-:W-:Y:S01]  /*0d40*/  UMOV UR16, 0x400 ;  /* 0x0000040000107882 */ /* 0x000fe20000000000 */
[----:B------:R-:W-:Y:S01]  /*0d50*/  ULDC.64 UR18, c[0x0][0x260] ;  /* 0x0000980000127ab9 */ /* 0x000fe20000000a00 */
[----:B-1----:R-:W-:Y:S01]  /*0d60*/  FMUL.FTZ R44, R37, R20 ;  /* 0x00000014252c7220 */ /* 0x002fe20000410000 */
[----:B------:R-:W-:-:S02]  /*0d70*/  HADD2.F32 R20, -RZ, R41.H1_H1 ;  /* 0x30000029ff147230 */ /* 0x000fc40000004100 */
[----:B------:R-:W-:Y:S01]  /*0d80*/  FMUL.FTZ R42, R37, R42 ;  /* 0x0000002a252a7220 */ /* 0x000fe20000410000 */
[----:B------:R-:W-:Y:S01]  /*0d90*/  FFMA.FTZ R27, R44, R40, R27 ;  /* 0x000000282c1b7223 */ /* 0x000fe2000001001b */
[----:B------:R-:W-:Y:S02]  /*0da0*/  HADD2.F32 R41, -RZ, R34.H0_H0 ;  /* 0x20000022ff297230 */ /* 0x000fe40000004100 */
[----:B------:R-:W-:-:S04]  /*0db0*/  FMUL.FTZ R40, R20, R21 ;  /* 0x0000001514287220 */ /* 0x000fc80000410000 */
[----:B------:R-:W-:Y:S01]  /*0dc0*/  FFMA.FTZ R27, R42, R40, R27 ;  /* 0x000000282a1b7223 */ /* 0x000fe2000001001b */
[----:B------:R-:W-:Y:S02]  /*0dd0*/  HADD2.F32 R40, -RZ, R34.H1_H1 ;  /* 0x30000022ff287230 */ /* 0x000fe40000004100 */
[----:B------:R-:W-:Y:S01]  /*0de0*/  FADD.FTZ R41, -R26, R41 ;  /* 0x000000291a297221 */ /* 0x000fe20000010100 */
[----:B------:R-:W-:Y:S02]  /*0df0*/  HADD2.F32 R46, -RZ, R38.H1_H1 ;  /* 0x30000026ff2e7230 */ /* 0x000fe40000004100 */
[----:B------:R-:W-:Y:S01]  /*0e00*/  FMUL.FTZ R34, R36, R47 ;  /* 0x0000002f24227220 */ /* 0x000fe20000410000 */
[----:B------:R-:W-:Y:S01]  /*0e10*/  FMUL.FTZ R41, R37, R41 ;  /* 0x0000002925297220 */ /* 0x000fe20000410000 */
[----:B------:R-:W-:Y:S01]  /*0e20*/  FADD.FTZ R38, -R26, R40 ;  /* 0x000000281a267221 */ /* 0x000fe20000010100 */
[----:B------:R-:W-:Y:S02]  /*0e30*/  HADD2.F32 R40, -RZ, R35.H0_H0 ;  /* 0x20000023ff287230 */ /* 0x000fe40000004100 */
[----:B------:R-:W-:Y:S01]  /*0e40*/  FFMA.FTZ R27, R41, R34, R27 ;  /* 0x00000022291b7223 */ /* 0x000fe2000001001b */
[----:B------:R-:W-:Y:S01]  /*0e50*/  FMUL.FTZ R38, R37, R38 ;  /* 0x0000002625267220 */ /* 0x000fe20000410000 */
[----:B------:R-:W-:Y:S01]  /*0e60*/  FMUL.FTZ R34, R25, R46 ;  /* 0x0000002e19227220 */ /* 0x000fe20000410000 */
[----:B------:R1:W-:Y:S01]  /*0e70*/  STL [R1+0x20], R44 ;  /* 0x0000202c01007387 */ /* 0x0003e20000100800 */
[----:B------:R-:W-:-:S03]  /*0e80*/  HADD2.F32 R45, -RZ, R39.H0_H0 ;  /* 0x20000027ff2d7230 */ /* 0x000fc60000004100 */
[----:B------:R-:W-:Y:S01]  /*0e90*/  STL [R1+0x14], R42 ;  /* 0x0000142a01007387 */ /* 0x000fe20000100800 */
[----:B------:R-:W-:Y:S01]  /*0ea0*/  FFMA.FTZ R27, R38, R34, R27 ;  /* 0x00000022261b7223 */ /* 0x000fe2000001001b */
[----:B------:R-:W-:Y:S02]  /*0eb0*/  FADD.FTZ R40, -R26, R40 ;  /* 0x000000281a287221 */ /* 0x000fe40000010100 */
[----:B------:R-:W-:Y:S04]  /*0ec0*/  STL [R1+0x50], R41 ;  /* 0x0000502901007387 */ /* 0x000fe80000100800 */
[----:B------:R4:W-:Y:S01]  /*0ed0*/  STL [R1+0x4c], R38 ;  /* 0x00004c2601007387 */ /* 0x0009e20000100800 */
[----:B------:R-:W-:Y:S01]  /*0ee0*/  FMUL.FTZ R34, R23, R45 ;  /* 0x0000002d17227220 */ /* 0x000fe20000410000 */
[----:B------:R-:W-:Y:S01]  /*0ef0*/  FMUL.FTZ R40, R37, R40 ;  /* 0x0000002825287220 */ /* 0x000fe20000410000 */
[----:B-1----:R-:W-:-:S02]  /*0f00*/  HADD2.F32 R44, -RZ, R39.H1_H1 ;  /* 0x30000027ff2c7230 */ /* 0x002fc40000004100 */
[----:B----4-:R-:W-:Y:S02]  /*0f10*/  HADD2.F32 R38, -RZ, R35.H1_H1 ;  /* 0x30000023ff267230 */ /* 0x010fe40000004100 */
[----:B------:R-:W-:-:S03]  /*0f20*/  FFMA.FTZ R27, R40, R34, R27 ;  /* 0x00000022281b7223 */ /* 0x000fc6000001001b */
[----:B------:R-:W-:Y:S01]  /*0f30*/  FADD.FTZ R38, -R26, R38 ;  /* 0x000000261a267221 */ /* 0x000fe20000010100 */
[----:B------:R-:W-:Y:S01]  /*0f40*/  FMUL.FTZ R34, R21, R44 ;  /* 0x0000002c15227220 */ /* 0x000fe20000410000 */
[----:B------:R-:W-:Y:S02]  /*0f50*/  HADD2.F32 R35, -RZ, R18.H0_H0 ;  /* 0x20000012ff237230 */ /* 0x000fe40000004100 */
[----:B------:R-:W-:Y:S01]  /*0f60*/  FMUL.FTZ R38, R37, R38 ;  /* 0x0000002625267220 */ /* 0x000fe20000410000 */
[----:B------:R-:W-:-:S03]  /*0f70*/  HADD2.F32 R43, -RZ, R32.H0_H0 ;  /* 0x20000020ff2b7230 */ /* 0x000fc60000004100 */
        /* <DEDUP_REMOVED lines=22> */
[----:B------:R-:W-:Y:S01]  /*10e0*/  FFMA.FTZ R27, R34, R18, R27 ;  /* 0x00000012221b7223 */ /* 0x000fe2000001001b */
[----:B------:R-:W-:Y:S02]  /*10f0*/  HADD2.F32 R19, -RZ, R14.H0_H0 ;  /* 0x2000000eff137230 */ /* 0x000fe40000004100 */
[----:B------:R-:W-:Y:S01]  /*1100*/  FADD.FTZ R32, -R26, R32 ;  /* 0x000000201a207221 */ /* 0x000fe20000010100 */
[----:B------:R-:W-:-:S03]  /*1110*/  FMUL.FTZ R18, R21, R40 ;  /* 0x0000002815127220 */ /* 0x000fc60000410000 */
[----:B------:R-:W-:Y:S01]  /*1120*/  FMUL.FTZ R32, R37, R32 ;  /* 0x0000002025207220 */ /* 0x000fe20000410000 */
[----:B------:R-:W-:Y:S02]  /*1130*/  HADD2.F32 R39, -RZ, R16.H0_H0 ;  /* 0x20000010ff277230 */ /* 0x000fe40000004100 */
[----:B------:R-:W-:Y:S01]  /*1140*/  FADD.FTZ R19, -R26, R19 ;  /* 0x000000131a137221 */ /* 0x000fe20000010100 */
[----:B------:R-:W-:Y:S01]  /*1150*/  FFMA.FTZ R27, R32, R18, R27 ;  /* 0x00000012201b7223 */ /* 0x000fe2000001001b */
[----:B------:R-:W-:Y:S01]  /*1160*/  HADD2.F32 R18, -RZ, R14.H1_H1 ;  /* 0x3000000eff127230 */ /* 0x000fe20000004100 */
[----:B------:R-:W-:Y:S01]  /*1170*/  STL [R1+0x38], R34 ;  /* 0x0000382201007387 */ /* 0x000fe20000100800 */
[----:B------:R-:W-:-:S03]  /*1180*/  FMUL.FTZ R14, R36, R39 ;  /* 0x00000027240e7220 */ /* 0x000fc60000410000 */
[----:B------:R1:W-:Y:S02]  /*1190*/  STL [R1+0x30], R32 ;  /* 0x0000302001007387 */ /* 0x0003e40000100800 */
[C---:B-1----:R-:W-:Y:S01]  /*11a0*/  FMUL.FTZ R32, R37.reuse, R19 ;  /* 0x0000001325207220 */ /* 0x042fe20000410000 */
[----:B------:R-:W-:Y:S02]  /*11b0*/  HADD2.F32 R19, -RZ, R16.H1_H1 ;  /* 0x30000010ff137230 */ /* 0x000fe40000004100 */
[----:B------:R-:W-:Y:S01]  /*11c0*/  FADD.FTZ R16, -R26, R18 ;  /* 0x000000121a107221 */ /* 0x000fe20000010100 */
[----:B------:R-:W-:Y:S01]  /*11d0*/  FFMA.FTZ R27, R32, R14, R27 ;  /* 0x0000000e201b7223 */ /* 0x000fe2000001001b */
[----:B------:R1:W-:Y:S02]  /*11e0*/  STL [R1+0x2c], R32 ;  /* 0x00002c2001007387 */ /* 0x0003e40000100800 */
[----:B------:R-:W-:Y:S01]  /*11f0*/  FMUL.FTZ R16, R37, R16 ;  /* 0x0000001025107220 */ /* 0x000fe20000410000 */
[----:B------:R-:W-:Y:S01]  /*1200*/  FMUL.FTZ R14, R25, R19 ;  /* 0x00000013190e7220 */ /* 0x000fe20000410000 */
[----:B------:R-:W-:-:S02]  /*1210*/  HADD2.F32 R18, -RZ, R17.H0_H0 ;  /* 0x20000011ff127230 */ /* 0x000fc40000004100 */
[----:B-1----:R-:W-:Y:S01]  /*1220*/  HADD2.F32 R32, -RZ, R15.H0_H0 ;  /* 0x2000000fff207230 */ /* 0x002fe20000004100 */
[----:B------:R1:W-:Y:S01]  /*1230*/  STL [R1+0x28], R16 ;  /* 0x0000281001007387 */ /* 0x0003e20000100800 */
[----:B------:R-:W-:-:S03]  /*1240*/  FFMA.FTZ R27, R16, R14, R27 ;  /* 0x0000000e101b7223 */ /* 0x000fc6000001001b */
[C---:B------:R-:W-:Y:S01]  /*1250*/  FADD.FTZ R32, -R26.reuse, R32 ;  /* 0x000000201a207221 */ /* 0x040fe20000010100 */
[----:B------:R-:W-:Y:S01]  /*1260*/  FMUL.FTZ R14, R23, R18 ;  /* 0x00000012170e7220 */ /* 0x000fe20000410000 */
[----:B------:R-:W-:Y:S02]  /*1270*/  HADD2.F32 R17, -RZ, R17.H1_H1 ;  /* 0x30000011ff117230 */ /* 0x000fe40000004100 */
[----:B-1----:R-:W-:Y:S02]  /*1280*/  HADD2.F32 R16, -RZ, R15.H1_H1 ;  /* 0x3000000fff107230 */ /* 0x002fe40000004100 */
[----:B------:R-:W-:Y:S01]  /*1290*/  FMUL.FTZ R32, R37, R32 ;  /* 0x0000002025207220 */ /* 0x000fe20000410000 */
[--C-:B------:R-:W-:Y:S02]  /*12a0*/  HADD2.F32 R60, -RZ, R6.reuse.H0_H0 ;  /* 0x20000006ff3c7230 */ /* 0x100fe40000004100 */
[----:B------:R-:W-:Y:S02]  /*12b0*/  HADD2.F32 R58, -RZ, R6.H1_H1 ;  /* 0x30000006ff3a7230 */ /* 0x000fe40000004100 */
[----:B------:R-:W-:Y:S01]  /*12c0*/  FADD.FTZ R16, -R26, R16 ;  /* 0x000000101a107221 */ /* 0x000fe20000010100 */
[----:B------:R-:W-:Y:S01]  /*12d0*/  FFMA.FTZ R6, R0, R36, RZ ;  /* 0x0000002400067223 */ /* 0x000fe200000100ff */
[----:B------:R1:W-:Y:S01]  /*12e0*/  STL [R1+0x1c], R32 ;  /* 0x00001c2001007387 */ /* 0x0003e20000100800 */
[----:B------:R-:W-:Y:S01]  /*12f0*/  FFMA.FTZ R27, R32, R14, R27 ;  /* 0x0000000e201b7223 */ /* 0x000fe2000001001b */
[----:B------:R-:W-:-:S02]  /*1300*/  HADD2.F32 R15, -RZ, R10.H0_H0 ;  /* 0x2000000aff0f7230 */ /* 0x000fc40000004100 */
[----:B------:R-:W-:Y:S01]  /*1310*/  FMUL.FTZ R14, R21, R17 ;  /* 0x00000011150e7220 */ /* 0x000fe20000410000 */
[----:B------:R-:W-:Y:S01]  /*1320*/  FFMA.FTZ R6, R24, R25, R6 ;  /* 0x0000001918067223 */ /* 0x000fe20000010006 */
[----:B-1----:R-:W-:Y:S01]  /*1330*/  FMUL.FTZ R32, R37, R16 ;  /* 0x0000001025207220 */ /* 0x002fe20000410000 */
[----:B------:R-:W-:Y:S02]  /*1340*/  HADD2.F32 R16, -RZ, R12.H0_H0 ;  /* 0x2000000cff107230 */ /* 0x000fe40000004100 */
[----:B------:R-:W-:Y:S01]  /*1350*/  FADD.FTZ R15, -R26, R15 ;  /* 0x0000000f1a0f7221 */ /* 0x000fe20000010100 */
[----:B------:R-:W-:Y:S01]  /*1360*/  FFMA.FTZ R6, R22, R23, R6 ;  /* 0x0000001716067223 */ /* 0x000fe20000010006 */
[----:B------:R-:W-:Y:S01]  /*1370*/  FFMA.FTZ R27, R32, R14, R27 ;  /* 0x0000000e201b7223 */ /* 0x000fe2000001001b */
[----:B------:R-:W-:Y:S01]  /*1380*/  HADD2.F32 R14, -RZ, R10.H1_H1 ;  /* 0x3000000aff0e7230 */ /* 0x000fe20000004100 */
[----:B------:R1:W-:Y:S01]  /*1390*/  STL [R1+0x18], R32 ;  /* 0x0000182001007387 */ /* 0x0003e20000100800 */
[----:B------:R-:W-:Y:S01]  /*13a0*/  FFMA.FTZ R6, R20, R21, R6 ;  /* 0x0000001514067223 */ /* 0x000fe20000010006 */
[----:B------:R-:W-:-:S02]  /*13b0*/  FMUL.FTZ R10, R36, R16 ;  /* 0x00000010240a7220 */ /* 0x000fc40000410000 */
[----:B------:R-:W-:Y:S01]  /*13c0*/  FADD.FTZ R14, -R26, R14 ;  /* 0x0000000e1a0e7221 */ /* 0x000fe20000010100 */
[----:B------:R-:W-:Y:S01]  /*13d0*/  FFMA.FTZ R6, R36, R47, R6 ;  /* 0x0000002f24067223 */ /* 0x000fe20000010006 */
[----:B-1----:R-:W-:Y:S01]  /*13e0*/  FMUL.FTZ R32, R37, R15 ;  /* 0x0000000f25207220 */ /* 0x002fe20000410000 */
[----:B------:R-:W-:Y:S02]  /*13f0*/  HADD2.F32 R15, -RZ, R12.H1_H1 ;  /* 0x3000000cff0f7230 */ /* 0x000fe40000004100 */
[----:B------:R-:W-:Y:S02]  /*1400*/  HADD2.F32 R12, -RZ, R11.H0_H0 ;  /* 0x2000000bff0c7230 */ /* 0x000fe40000004100 */
[----:B------:R-:W-:Y:S01]  /*1410*/  FFMA.FTZ R27, R32, R10, R27 ;  /* 0x0000000a201b7223 */ /* 0x000fe2000001001b */
[----:B------:R1:W-:Y:S01]  /*1420*/  STL [R1+0x10], R32 ;  /* 0x0000102001007387 */ /* 0x0003e20000100800 */
[----:B------:R-:W-:Y:S01]  /*1430*/  FMUL.FTZ R10, R25, R15 ;  /* 0x0000000f190a7220 */ /* 0x000fe20000410000 */
[----:B------:R-:W-:-:S02]  /*1440*/  HADD2.F32 R57, -RZ, R7.H0_H0 ;  /* 0x20000007ff397230 */ /* 0x000fc40000004100 */
[----:B------:R-:W-:Y:S01]  /*1450*/  FADD.FTZ R12, -R26, R12 ;  /* 0x0000000c1a0c7221 */ /* 0x000fe20000010100 */
[----:B------:R-:W-:Y:S02]  /*1460*/  HADD2.F32 R56, -RZ, R7.H1_H1 ;  /* 0x30000007ff387230 */ /* 0x000fe40000004100 */
[----:B------:R-:W-:Y:S01]  /*1470*/  FFMA.FTZ R7, R25, R46, R6 ;  /* 0x0000002e19077223 */ /* 0x000fe20000010006 */
[----:B------:R-:W-:Y:S02]  /*1480*/  HADD2.F32 R11, -RZ, R11.H1_H1 ;  /* 0x3000000bff0b7230 */ /* 0x000fe40000004100 */
[C---:B-1----:R-:W-:Y:S01]  /*1490*/  FMUL.FTZ R32, R37.reuse, R14 ;  /* 0x0000000e25207220 */ /* 0x042fe20000410000 */
[--C-:B------:R-:W-:Y:S02]  /*14a0*/  HADD2.F32 R14, -RZ, R13.reuse.H0_H0 ;  /* 0x2000000dff0e7230 */ /* 0x100fe40000004100 */
[----:B------:R-:W-:Y:S01]  /*14b0*/  FMUL.FTZ R12, R37, R12 ;  /* 0x0000000c250c7220 */ /* 0x000fe20000410000 */
[----:B------:R-:W-:-:S02]  /*14c0*/  HADD2.F32 R13, -RZ, R13.H1_H1 ;  /* 0x3000000dff0d7230 */ /* 0x000fc40000004100 */
[----:B------:R-:W-:Y:S01]  /*14d0*/  FFMA.FTZ R27, R32, R10, R27 ;  /* 0x0000000a201b7223 */ /* 0x000fe2000001001b */
[C---:B------:R-:W-:Y:S01]  /*14e0*/  FFMA.FTZ R7, R23.reuse, R45, R7 ;  /* 0x0000002d17077223 */ /* 0x040fe20000010007 */
[----:B------:R-:W-:Y:S01]  /*14f0*/  FMUL.FTZ R10, R23, R14 ;  /* 0x0000000e170a7220 */ /* 0x000fe20000410000 */
[----:B------:R-:W-:Y:S01]  /*1500*/  FADD.FTZ R11, -R26, R11 ;  /* 0x0000000b1a0b7221 */ /* 0x000fe20000010100 */
[----:B------:R1:W-:Y:S01]  /*1510*/  STL [R1+0x8], R32 ;  /* 0x0000082001007387 */ /* 0x0003e20000100800 */
[C---:B------:R-:W-:Y:S01]  /*1520*/  FFMA.FTZ R7, R21.reuse, R44, R7 ;  /* 0x0000002c15077223 */ /* 0x040fe20000010007 */
[----:B------:R-:W-:Y:S01]  /*1530*/  FFMA.FTZ R27, R12, R10, R27 ;  /* 0x0000000a0c1b7223 */ /* 0x000fe2000001001b */
[----:B------:R-:W-:Y:S01]  /*1540*/  FMUL.FTZ R10, R21, R13 ;  /* 0x0000000d150a7220 */ /* 0x000fe20000410000 */
[----:B------:R4:W-:Y:S01]  /*1550*/  STL [R1+0x4], R12 ;  /* 0x0000040c01007387 */ /* 0x0009e20000100800 */
[----:B------:R-:W-:Y:S01]  /*1560*/  FADD.FTZ R60, -R26, R60 ;  /* 0x0000003c1a3c7221 */ /* 0x000fe20000010100 */
[----:B------:R-:W-:Y:S01]  /*1570*/  FFMA.FTZ R7, R36, R43, R7 ;  /* 0x0000002b24077223 */ /* 0x000fe20000010007 */
[----:B-1----:R-:W-:Y:S01]  /*1580*/  FMUL.FTZ R32, R37, R11 ;  /* 0x0000000b25207220 */ /* 0x002fe20000410000 */
[----:B----4-:R-:W-:-:S03]  /*1590*/  HADD2.F32 R12, -RZ, R8.H0_H0 ;  /* 0x20000008ff0c7230 */ /* 0x010fc60000004100 */
[----:B------:R-:W-:Y:S01]  /*15a0*/  FFMA.FTZ R27, R32, R10, R27 ;  /* 0x0000000a201b7223 */ /* 0x000fe2000001001b */
[----:B------:R-:W-:Y:S01]  /*15b0*/  FMUL.FTZ R60, R37, R60 ;  /* 0x0000003c253c7220 */ /* 0x000fe20000410000 */
[----:B------:R-:W-:Y:S02]  /*15c0*/  HADD2.F32 R11, -RZ, R8.H1_H1 ;  /* 0x30000008ff0b7230 */ /* 0x000fe40000004100 */
[----:B------:R-:W-:Y:S01]  /*15d0*/  FADD.FTZ R58, -R26, R58 ;  /* 0x0000003a1a3a7221 */ /* 0x000fe20000010100 */
[----:B------:R-:W-:Y:S01]  /*15e0*/  FMUL.FTZ R10, R36, R12 ;  /* 0x0000000c240a7220 */ /* 0x000fe20000410000 */
[--C-:B------:R-:W-:Y:S02]  /*15f0*/  HADD2.F32 R55, -RZ, R2.reuse.H0_H0 ;  /* 0x20000002ff377230 */ /* 0x100fe40000004100 */
[----:B------:R-:W-:Y:S02]  /*1600*/  HADD2.F32 R54, -RZ, R2.H1_H1 ;  /* 0x30000002ff367230 */ /* 0x000fe40000004100 */
[----:B------:R-:W-:Y:S01]  /*1610*/  FFMA.FTZ R2, R25, R42, R7 ;  /* 0x0000002a19027223 */ /* 0x000fe20000010007 */
[----:B------:R-:W-:Y:S01]  /*1620*/  FFMA.FTZ R27, R60, R10, R27 ;  /* 0x0000000a3c1b7223 */ /* 0x000fe2000001001b */
[----:B------:R-:W-:-:S02]  /*1630*/  HADD2.F32 R10, -RZ, R9.H0_H0 ;  /* 0x20000009ff0a7230 */ /* 0x000fc40000004100 */
[----:B------:R-:W-:Y:S01]  /*1640*/  FMUL.FTZ R8, R25, R11 ;  /* 0x0000000b19087220 */ /* 0x000fe20000410000 */
[----:B------:R-:W-:Y:S01]  /*1650*/  FMUL.FTZ R58, R37, R58 ;  /* 0x0000003a253a7220 */ /* 0x000fe20000410000 */
[----:B------:R-:W-:Y:S01]  /*1660*/  FADD.FTZ R57, -R26, R57 ;  /* 0x000000391a397221 */ /* 0x000fe20000010100 */
[C---:B------:R-:W-:Y:S01]  /*1670*/  FFMA.FTZ R2, R23.reuse, R41, R2 ;  /* 0x0000002917027223 */ /* 0x040fe20000010002 */
[----:B------:R-:W-:Y:S02]  /*1680*/  HADD2.F32 R9, -RZ, R9.H1_H1 ;  /* 0x30000009ff097230 */ /* 0x000fe40000004100 */
[----:B------:R-:W-:Y:S01]  /*1690*/  FFMA.FTZ R27, R58, R8, R27 ;  /* 0x000000083a1b7223 */ /* 0x000fe2000001001b */
[----:B------:R-:W-:Y:S01]  /*16a0*/  FMUL.FTZ R8, R23, R10 ;  /* 0x0000000a17087220 */ /* 0x000fe20000410000 */
[----:B------:R-:W-:Y:S01]  /*16b0*/  FMUL.FTZ R57, R37, R57 ;  /* 0x0000003925397220 */ /* 0x000fe20000410000 */
[C---:B------:R-:W-:Y:S01]  /*16c0*/  FFMA.FTZ R2, R21.reuse, R40, R2 ;  /* 0x0000002815027223 */ /* 0x040fe20000010002 */
[----:B------:R-:W-:Y:S01]  /*16d0*/  FADD.FTZ R56, -R26, R56 ;  /* 0x000000381a387221 */ /* 0x000fe20000010100 */
[----:B------:R-:W-:Y:S01]  /*16e0*/  FMUL.FTZ R6, R21, R9 ;  /* 0x0000000915067220 */ /* 0x000fe20000410000 */
[----:B------:R-:W-:Y:S01]  /*16f0*/  FFMA.FTZ R27, R57, R8, R27 ;  /* 0x00000008391b7223 */ /* 0x000fe2000001001b */
[----:B------:R-:W-:Y:S01]  /*1700*/  FFMA.FTZ R2, R36, R39, R2 ;  /* 0x0000002724027223 */ /* 0x000fe20000010002 */
[----:B------:R-:W-:-:S02]  /*1710*/  HADD2.F32 R8, -RZ, R4.H0_H0 ;  /* 0x20000004ff087230 */ /* 0x000fc40000004100 */
[----:B------:R-:W-:Y:S01]  /*1720*/  FMUL.FTZ R56, R37, R56 ;  /* 0x0000003825387220 */ /* 0x000fe20000410000 */
[----:B------:R-:W-:Y:S01]  /*1730*/  FADD.FTZ R55, -R26, R55 ;  /* 0x000000371a377221 */ /* 0x000fe20000010100 */
[----:B------:R-:W-:Y:S01]  /*1740*/  FFMA.FTZ R2, R25, R19, R2 ;  /* 0x0000001319027223 */ /* 0x000fe20000010002 */
[----:B------:R-:W-:Y:S02]  /*1750*/  HADD2.F32 R7, -RZ, R4.H1_H1 ;  /* 0x30000004ff077230 */ /* 0x000fe40000004100 */
[----:B------:R-:W-:Y:S01]  /*1760*/  FFMA.FTZ R27, R56, R6, R27 ;  /* 0x00000006381b7223 */ /* 0x000fe2000001001b */
[----:B------:R-:W-:Y:S01]  /*1770*/  FMUL.FTZ R6, R36, R8 ;  /* 0x0000000824067220 */ /* 0x000fe20000410000 */
[----:B------:R-:W-:Y:S01]  /*1780*/  FMUL.FTZ R55, R37, R55 ;  /* 0x0000003725377220 */ /* 0x000fe20000410000 */
[----:B------:R-:W-:Y:S02]  /*1790*/  HADD2.F32 R53, -RZ, R3.H0_H0 ;  /* 0x20000003ff357230 */ /* 0x000fe40000004100 */
[----:B------:R-:W-:Y:S01]  /*17a0*/  FADD.FTZ R54, -R26, R54 ;  /* 0x000000361a367221 */ /* 0x000fe20000010100 */
[----:B------:R-:W-:Y:S01]  /*17b0*/  FFMA.FTZ R2, R23, R18, R2 ;  /* 0x0000001217027223 */ /* 0x000fe20000010002 */
[----:B------:R-:W-:Y:S01]  /*17c0*/  FFMA.FTZ R27, R55, R6, R27 ;  /* 0x00000006371b7223 */ /* 0x000fe2000001001b */
[----:B------:R-:W-:-:S02]  /*17d0*/  HADD2.F32 R6, -RZ, R5.H0_H0 ;  /* 0x20000005ff067230 */ /* 0x000fc40000004100 */
[----:B------:R-:W-:Y:S01]  /*17e0*/  FMUL.FTZ R4, R25, R7 ;  /* 0x0000000719047220 */ /* 0x000fe20000410000 */
[----:B------:R-:W-:Y:S01]  /*17f0*/  FMUL.FTZ R54, R37, R54 ;  /* 0x0000003625367220 */ /* 0x000fe20000410000 */
[----:B------:R-:W-:Y:S01]  /*1800*/  FADD.FTZ R53, -R26, R53 ;  /* 0x000000351a357221 */ /* 0x000fe20000010100 */
[----:B------:R-:W-:Y:S02]  /*1810*/  HADD2.F32 R52, -RZ, R3.H1_H1 ;  /* 0x30000003ff347230 */ /* 0x000fe40000004100 */
[----:B------:R-:W-:Y:S01]  /*1820*/  FFMA.FTZ R2, R21, R17, R2 ;  /* 0x0000001115027223 */ /* 0x000fe20000010002 */
[----:B------:R-:W-:Y:S01]  /*1830*/  FFMA.FTZ R27, R54, R4, R27 ;  /* 0x00000004361b7223 */ /* 0x000fe2000001001b */
[----:B------:R-:W-:Y:S01]  /*1840*/  FMUL.FTZ R4, R23, R6 ;  /* 0x0000000617047220 */ /* 0x000fe20000410000 */
[----:B------:R-:W-:Y:S01]  /*1850*/  FMUL.FTZ R53, R37, R53 ;  /* 0x0000003525357220 */ /* 0x000fe20000410000 */
[----:B------:R-:W-:Y:S02]  /*1860*/  HADD2.F32 R5, -RZ, R5.H1_H1 ;  /* 0x30000005ff057230 */ /* 0x000fe40000004100 */
[----:B------:R-:W-:Y:S01]  /*1870*/  FFMA.FTZ R2, R36, R16, R2 ;  /* 0x0000001024027223 */ /* 0x000fe20000010002 */
[----:B--2---:R-:W-:-:S02]  /*1880*/  HADD2.F32 R51, -RZ, R28.H0_H0 ;  /* 0x2000001cff337230 */ /* 0x004fc40000004100 */
[C---:B------:R-:W-:Y:S01]  /*1890*/  FADD.FTZ R52, -R26.reuse, R52 ;  /* 0x000000341a347221 */ /* 0x040fe20000010100 */
[----:B------:R-:W-:Y:S01]  /*18a0*/  FFMA.FTZ R27, R53, R4, R27 ;  /* 0x00000004351b7223 */ /* 0x000fe2000001001b */
[----:B------:R-:W-:Y:S01]  /*18b0*/  FFMA.FTZ R2, R25, R15, R2 ;  /* 0x0000000f19027223 */ /* 0x000fe20000010002 */
[----:B---3--:R-:W-:Y:S02]  /*18c0*/  HADD2.F32 R4, -RZ, R30.H0_H0 ;  /* 0x2000001eff047230 */ /* 0x008fe40000004100 */
[----:B------:R-:W-:Y:S01]  /*18d0*/  FMUL.FTZ R3, R21, R5 ;  /* 0x0000000515037220 */ /* 0x000fe20000410000 */
[----:B------:R-:W-:Y:S01]  /*18e0*/  FMUL.FTZ R52, R37, R52 ;  /* 0x0000003425347220 */ /* 0x000fe20000410000 */
[----:B------:R-:W-:Y:S01]  /*18f0*/  FADD.FTZ R51, -R26, R51 ;  /* 0x000000331a337221 */ /* 0x000fe20000010100 */
[----:B------:R-:W-:Y:S02]  /*1900*/  FFMA.FTZ R2, R23, R14, R2 ;  /* 0x0000000e17027223 */ /* 0x000fe40000010002 */
[----:B------:R-:W-:Y:S01]  /*1910*/  FFMA.FTZ R27, R52, R3, R27 ;  /* 0x00000003341b7223 */ /* 0x000fe2000001001b */
[----:B------:R-:W-:Y:S01]  /*1920*/  FMUL.FTZ R3, R36, R4 ;  /* 0x0000000424037220 */ /* 0x000fe20000410000 */
[----:B------:R-:W-:Y:S01]  /*1930*/  FMUL.FTZ R51, R37, R51 ;  /* 0x0000003325337220 */ /* 0x000fe20000410000 */
[----:B------:R-:W-:Y:S01]  /*1940*/  FFMA.FTZ R2, R21, R13, R2 ;  /* 0x0000000d15027223 */ /* 0x000fe20000010002 */
[----:B------:R-:W-:-:S02]  /*1950*/  HADD2.F32 R50, -RZ, R28.H1_H1 ;  /* 0x3000001cff327230 */ /* 0x000fc40000004100 */
[----:B------:R-:W-:Y:S01]  /*1960*/  FFMA.FTZ R27, R51, R3, R27 ;  /* 0x00000003331b7223 */ /* 0x000fe2000001001b */
[----:B------:R-:W-:Y:S02]  /*1970*/  HADD2.F32 R3, -RZ, R30.H1_H1 ;  /* 0x3000001eff037230 */ /* 0x000fe40000004100 */
[----:B------:R-:W-:Y:S01]  /*1980*/  FFMA.FTZ R30, R36, R12, R2 ;  /* 0x0000000c241e7223 */ /* 0x000fe20000010002 */
[----:B------:R-:W-:-:S03]  /*1990*/  FADD.FTZ R50, -R26, R50 ;  /* 0x000000321a327221 */ /* 0x000fc60000010100 */
[----:B------:R-:W-:Y:S01]  /*19a0*/  FFMA.FTZ R30, R25, R11, R30 ;  /* 0x0000000b191e7223 */ /* 0x000fe2000001001e */
[----:B------:R1:W-:Y:S01]  /*19b0*/  STL [R1], R32 ;  /* 0x0000002001007387 */ /* 0x0003e20000100800 */
[----:B------:R-:W-:Y:S02]  /*19c0*/  FMUL.FTZ R50, R37, R50 ;  /* 0x0000003225327220 */ /* 0x000fe40000410000 */
[----:B------:R-:W-:Y:S01]  /*19d0*/  FFMA.FTZ R30, R23, R10, R30 ;  /* 0x0000000a171e7223 */ /* 0x000fe2000001001e */
[----:B------:R-:W-:-:S03]  /*19e0*/  HADD2.F32 R49, -RZ, R29.H0_H0 ;  /* 0x2000001dff317230 */ /* 0x000fc60000004100 */
[----:B------:R-:W-:Y:S01]  /*19f0*/  FFMA.FTZ R30, R21, R9, R30 ;  /* 0x00000009151e7223 */ /* 0x000fe2000001001e */
[----:B-1----:R-:W-:-:S03]  /*1a00*/  FMUL.FTZ R32, R25, R3 ;  /* 0x0000000319207220 */ /* 0x002fc60000410000 */
[----:B------:R-:W-:Y:S01]  /*1a10*/  FFMA.FTZ R30, R36, R8, R30 ;  /* 0x00000008241e7223 */ /* 0x000fe2000001001e */
[----:B------:R-:W-:Y:S01]  /*1a20*/  FFMA.FTZ R27, R50, R32, R27 ;  /* 0x00000020321b7223 */ /* 0x000fe2000001001b */
[----:B------:R-:W-:Y:S01]  /*1a30*/  HADD2.F32 R32, -RZ, R29.H1_H1 ;  /* 0x3000001dff207230 */ /* 0x000fe20000004100 */
[----:B------:R-:W-:Y:S01]  /*1a40*/  HFMA2.MMA R28, -RZ, RZ, 0, 2.384185791015625e-06 ;  /* 0x00000028ff1c7435 */ /* 0x000fe200000001ff */
[----:B------:R-:W-:-:S03]  /*1a50*/  FADD.FTZ R49, -R26, R49 ;  /* 0x000000311a317221 */ /* 0x000fc60000010100 */
[----:B------:R-:W-:Y:S01]  /*1a60*/  FADD.FTZ R32, -R26, R32 ;  /* 0x000000201a207221 */ /* 0x000fe20000010100 */
[----:B------:R-:W-:Y:S01]  /*1a70*/  FFMA.FTZ R26, R25, R7, R30 ;  /* 0x00000007191a7223 */ /* 0x000fe2000001001e */
[----:B------:R-:W-:Y:S01]  /*1a80*/  SHF.L.U32 R30, R61, 0x1, RZ ;  /* 0x000000013d1e7819 */ /* 0x000fe200000006ff */
[----:B0-----:R-:W-:Y:S01]  /*1a90*/  ULEA UR9, UR17, UR16, 0x18 ;  /* 0x0000001011097291 */ /* 0x001fe2000f8ec03f */
[--C-:B------:R-:W-:Y:S02]  /*1aa0*/  HADD2.F32 R2, -RZ, R31.reuse.H0_H0 ;  /* 0x2000001fff027230 */ /* 0x100fe40000004100 */
[----:B------:R-:W-:Y:S01]  /*1ab0*/  HADD2.F32 R38, -RZ, R31.H1_H1 ;  /* 0x3000001fff267230 */ /* 0x000fe20000004100 */
[----:B------:R-:W-:Y:S01]  /*1ac0*/  LOP3.LUT R31, R30, 0x18, RZ, 0xc0, !PT ;  /* 0x000000181e1f7812 */ /* 0x000fe200078ec0ff */
[----:B------:R-:W-:Y:S01]  /*1ad0*/  STL [R1+0x9c], R57 ;  /* 0x00009c3901007387 */ /* 0x000fe20000100800 */
[----:B------:R-:W-:Y:S01]  /*1ae0*/  IMAD R28, R59, R28, UR8 ;  /* 0x000000083b1c7e24 */ /* 0x000fe2000f8e021c */
[----:B------:R-:W-:-:S02]  /*1af0*/  SHF.R.S32.HI R33, RZ, 0x1f, R61 ;  /* 0x0000001fff217819 */ /* 0x000fc4000001143d */
[----:B------:R-:W-:Y:S01]  /*1b00*/  STL [R1+0xa0], R56 ;  /* 0x0000a03801007387 */ /* 0x000fe20000100800 */
[----:B------:R-:W-:Y:S01]  /*1b10*/  LEA R35, R61, UR9, 0x5 ;  /* 0x000000093d237c11 */ /* 0x000fe2000f8e28ff */
[----:B------:R-:W-:Y:S01]  /*1b20*/  FMUL.FTZ R29, R23, R2 ;  /* 0x00000002171d7220 */ /* 0x000fe20000410000 */
[----:B------:R-:W-:Y:S01]  /*1b30*/  LOP3.LUT R34, R31, 0x10, RZ, 0x3c, !PT ;  /* 0x000000101f227812 */ /* 0x000fe200078e3cff */
[----:B------:R-:W-:Y:S01]  /*1b40*/  STL [R1+0xac], R40 ;  /* 0x0000ac2801007387 */ /* 0x000fe20000100800 */
[----:B------:R-:W-:-:S03]  /*1b50*/  FMUL.FTZ R49, R37, R49 ;  /* 0x0000003125317220 */ /* 0x000fc60000410000 */
[----:B------:R-:W-:Y:S01]  /*1b60*/  STL [R1+0xa4], R53 ;  /* 0x0000a43501007387 */ /* 0x000fe20000100800 */
[----:B------:R-:W-:-:S03]  /*1b70*/  LEA R28, R48, R28, 0x3 ;  /* 0x0000001c301c7211 */ /* 0x000fc600078e18ff */
[----:B------:R-:W-:Y:S01]  /*1b80*/  STL [R1+0xb0], R18 ;  /* 0x0000b01201007387 */ /* 0x000fe20000100800 */
[----:B------:R-:W-:-:S03]  /*1b90*/  FMUL.FTZ R48, R37, R32 ;  /* 0x0000002025307220 */ /* 0x000fc60000410000 */
[----:B------:R0:W-:Y:S01]  /*1ba0*/  STL [R1+0xa8], R17 ;  /* 0x0000a81101007387 */ /* 0x0001e20000100800 */
[----:B------:R-:W-:Y:S01]  /*1bb0*/  FFMA.FTZ R27, R49, R29, R27 ;  /* 0x0000001d311b7223 */ /* 0x000fe2000001001b */
[----:B------:R-:W-:Y:S02]  /*1bc0*/  FMUL.FTZ R29, R21, R38 ;  /* 0x00000026151d7220 */ /* 0x000fe40000410000 */
[----:B------:R1:W-:Y:S01]  /*1bd0*/  STL [R1+0x98], R37 ;  /* 0x0000982501007387 */ /* 0x0003e20000100800 */
[----:B0-----:R-:W-:Y:S01]  /*1be0*/  LEA.HI R17, R33, R61, RZ, 0x2 ;  /* 0x0000003d21117211 */ /* 0x001fe200078f10ff */
[----:B------:R-:W-:Y:S02]  /*1bf0*/  FFMA.FTZ R27, R48, R29, R27 ;  /* 0x0000001d301b7223 */ /* 0x000fe4000001001b */
[----:B------:R-:W2:Y:S01]  /*1c00*/  LDL R18, [R1+0x3c] ;  /* 0x00003c0001127983 */ /* 0x000ea20000100800 */
[----:B-1----:R-:W-:Y:S01]  /*1c10*/  IMAD.IADD R37, R35, 0x1, R34 ;  /* 0x0000000123257824 */ /* 0x002fe200078e0222 */
[----:B------:R-:W-:-:S02]  /*1c20*/  SHF.L.U32 R34, R61, 0x1, RZ ;  /* 0x000000013d227819 */ /* 0x000fc400000006ff */
[----:B------:R-:W3:Y:S01]  /*1c30*/  LDL R53, [R1+0x2c] ;  /* 0x00002c0001357983 */ /* 0x000ee20000100800 */
[----:B------:R-:W-:Y:S02]  /*1c40*/  SHF.R.S32.HI R30, RZ, 0x2, R17 ;  /* 0x00000002ff1e7819 */ /* 0x000fe40000011411 */
[C---:B------:R-:W-:Y:S01]  /*1c50*/  LOP3.LUT R33, R31.reuse, 0x8, RZ, 0x3c, !PT ;  /* 0x000000081f217812 */ /* 0x040fe200078e3cff */
[----:B------:R-:W4:Y:S01]  /*1c60*/  LDL R17, [R1+0x40] ;  /* 0x0000400001117983 */ /* 0x000f220000100800 */
[----:B------:R-:W-:Y:S02]  /*1c70*/  LOP3.LUT R34, R34, 0x18, RZ, 0xc0, !PT ;  /* 0x0000001822227812 */ /* 0x000fe400078ec0ff */
[----:B------:R-:W-:Y:S01]  /*1c80*/  LOP3.LUT R29, R31, 0x18, RZ, 0x3c, !PT ;  /* 0x000000181f1d7812 */ /* 0x000fe200078e3cff */
[----:B------:R-:W3:Y:S01]  /*1c90*/  LDL R40, [R1+0x28] ;  /* 0x0000280001287983 */ /* 0x000ee20000100800 */
[C---:B------:R-:W-:Y:S02]  /*1ca0*/  IADD3 R32, R30.reuse, 0x50, RZ ;  /* 0x000000501e207810 */ /* 0x040fe40007ffe0ff */
[----:B------:R-:W-:Y:S01]  /*1cb0*/  IADD3 R33, R35, R33, RZ ;  /* 0x0000002123217210 */ /* 0x000fe20007ffe0ff */
[----:B------:R-:W3:Y:S01]  /*1cc0*/  LDL R56, [R1+0x10] ;  /* 0x0000100001387983 */ /* 0x000ee20000100800 */
[----:B------:R-:W-:-:S02]  /*1cd0*/  IADD3 R31, R30, 0xa0, RZ ;  /* 0x000000a01e1f7810 */ /* 0x000fc40007ffe0ff */
[C---:B------:R-:W-:Y:S01]  /*1ce0*/  IADD3 R34, R35.reuse, R34, RZ ;  /* 0x0000002223227210 */ /* 0x040fe20007ffe0ff */
[----:B------:R-:W3:Y:S01]  /*1cf0*/  LDL R57, [R1+0x8] ;  /* 0x0000080001397983 */ /* 0x000ee20000100800 */
[----:B------:R-:W-:Y:S02]  /*1d00*/  SHF.R.S32.HI R59, RZ, 0x1f, R32 ;  /* 0x0000001fff3b7819 */ /* 0x000fe40000011420 */
[----:B------:R-:W-:Y:S02]  /*1d10*/  IADD3 R35, R35, R29, RZ ;  /* 0x0000001d23237210 */ /* 0x000fe40007ffe0ff */
[----:B------:R-:W-:Y:S01]  /*1d20*/  SHF.R.S32.HI R61, RZ, 0x1f, R31 ;  /* 0x0000001fff3d7819 */ /* 0x000fe2000001141f */
[----:B------:R-:W2:Y:S01]  /*1d30*/  LDL R29, [R1+0x24] ;  /* 0x00002400011d7983 */ /* 0x000ea20000100800 */
[----:B------:R-:W-:-:S03]  /*1d40*/  LEA.HI R32, R59, R32, RZ, 0x2 ;  /* 0x000000203b207211 */ /* 0x000fc600078f10ff */
[----:B------:R0:W-:Y:S01]  /*1d50*/  STL [R1+0xc], R35 ;  /* 0x00000c2301007387 */ /* 0x0001e20000100800 */
[----:B------:R-:W-:-:S03]  /*1d60*/  LEA.HI R31, R61, R31, RZ, 0x2 ;  /* 0x0000001f3d1f7211 */ /* 0x000fc600078f10ff */
[----:B------:R-:W4:Y:S04]  /*1d70*/  LDL R59, [R1+0x34] ;  /* 0x00003400013b7983 */ /* 0x000f280000100800 */
[----:B------:R-:W3:Y:S04]  /*1d80*/  LDL R61, [R1+0x50] ;  /* 0x00005000013d7983 */ /* 0x000ee80000100800 */
[----:B0-----:R-:W3:Y:S01]  /*1d90*/  LDL R35, [R1+0x4c] ;  /* 0x00004c0001237983 */ /* 0x001ee20000100800 */
[----:B------:R-:W-:-:S04]  /*1da0*/  FFMA.FTZ R26, R23, R6, R26 ;  /* 0x00000006171a7223 */ /* 0x000fc8000001001a */
[----:B------:R-:W-:-:S04]  /*1db0*/  FFMA.FTZ R26, R21, R5, R26 ;  /* 0x00000005151a7223 */ /* 0x000fc8000001001a */
[----:B------:R-:W-:-:S04]  /*1dc0*/  FFMA.FTZ R26, R36, R4, R26 ;  /* 0x00000004241a7223 */ /* 0x000fc8000001001a */
[----:B------:R-:W-:-:S04]  /*1dd0*/  FFMA.FTZ R26, R25, R3, R26 ;  /* 0x00000003191a7223 */ /* 0x000fc8000001001a */
[----:B------:R-:W-:-:S04]  /*1de0*/  FFMA.FTZ R26, R23, R2, R26 ;  /* 0x00000002171a7223 */ /* 0x000fc8000001001a */
[----:B------:R-:W-:-:S05]  /*1df0*/  FFMA.FTZ R26, R21, R38, R26 ;  /* 0x00000026151a7223 */ /* 0x000fca000001001a */
[----:B------:R0:W-:Y:S02]  /*1e00*/  STS.64 [R28], R26 ;  /* 0x0000001a1c007388 */ /* 0x0001e40000000a00 */
[----:B0-----:R-:W-:-:S04]  /*1e10*/  FADD.FTZ R27, RZ, R0 ;  /* 0x00000000ff1b7221 */ /* 0x001fc80000010000 */
[----:B------:R-:W-:-:S04]  /*1e20*/  FADD.FTZ R27, R27, R47 ;  /* 0x0000002f1b1b7221 */ /* 0x000fc80000010000 */
[----:B------:R-:W-:-:S04]  /*1e30*/  FADD.FTZ R27, R27, R43 ;  /* 0x0000002b1b1b7221 */ /* 0x000fc80000010000 */
[----:B------:R-:W-:-:S04]  /*1e40*/  FADD.FTZ R27, R27, R39 ;  /* 0x000000271b1b7221 */ /* 0x000fc80000010000 */
[----:B------:R-:W-:-:S04]  /*1e50*/  FADD.FTZ R27, R27, R16 ;  /* 0x000000101b1b7221 */ /* 0x000fc80000010000 */
[----:B------:R-:W-:-:S04]  /*1e60*/  FADD.FTZ R27, R27, R12 ;  /* 0x0000000c1b1b7221 */ /* 0x000fc80000010000 */
[----:B------:R-:W-:-:S04]  /*1e70*/  FADD.FTZ R27, R27, R8 ;  /* 0x000000081b1b7221 */ /* 0x000fc80000010000 */
[----:B------:R-:W-:Y:S01]  /*1e80*/  FADD.FTZ R27, R27, R4 ;  /* 0x000000041b1b7221 */ /* 0x000fe20000010000 */
[----:B------:R-:W-:Y:S01]  /*1e90*/  BAR.SYNC.DEFER_BLOCKING 0x0 ;  /* 0x0000000000007b1d */ /* 0x000fe20000010000 */
[----:B--2---:R-:W-:Y:S01]  /*1ea0*/  FFMA.FTZ R26, R29, R0, RZ ;  /* 0x000000001d1a7223 */ /* 0x004fe200000100ff */
[----:B------:R-:W-:Y:S01]  /*1eb0*/  FADD.FTZ R29, RZ, R24 ;  /* 0x00000018ff1d7221 */ /* 0x000fe20000010000 */
[----:B----4-:R-:W-:-:S03]  /*1ec0*/  FFMA.FTZ R28, R59, R24, RZ ;  /* 0x000000183b1c7223 */ /* 0x010fc600000100ff */
[----:B------:R-:W-:Y:S01]  /*1ed0*/  FADD.FTZ R29, R29, R46 ;  /* 0x0000002e1d1d7221 */ /* 0x000fe20000010000 */
[----:B------:R-:W2:Y:S01]  /*1ee0*/  LDL R59, [R1+0x48] ;  /* 0x00004800013b7983 */ /* 0x000ea20000100800 */
[----:B---3--:R-:W-:Y:S01]  /*1ef0*/  FFMA.FTZ R26, R61, R47, R26 ;  /* 0x0000002f3d1a7223 */ /* 0x008fe2000001001a */
[----:B------:R-:W-:-:S03]  /*1f00*/  FFMA.FTZ R28, R35, R46, R28 ;  /* 0x0000002e231c7223 */ /* 0x000fc6000001001c */
[----:B------:R-:W-:Y:S01]  /*1f10*/  FFMA.FTZ R26, R17, R43, R26 ;  /* 0x0000002b111a7223 */ /* 0x000fe2000001001a */
[----:B------:R-:W-:Y:S01]  /*1f20*/  FADD.FTZ R29, R29, R42 ;  /* 0x0000002a1d1d7221 */ /* 0x000fe20000010000 */
[----:B------:R-:W0:Y:S01]  /*1f30*/  S2R R35, SR_TID.X ;  /* 0x0000000000237919 */ /* 0x000e220000002100 */
[----:B------:R-:W-:Y:S01]  /*1f40*/  FFMA.FTZ R28, R18, R42, R28 ;  /* 0x0000002a121c7223 */ /* 0x000fe2000001001c */
[----:B------:R-:W-:Y:S01]  /*1f50*/  FFMA.FTZ R26, R53, R39, R26 ;  /* 0x00000027351a7223 */ /* 0x000fe2000001001a */
[----:B------:R-:W-:Y:S01]  /*1f60*/  FADD.FTZ R29, R29, R19 ;  /* 0x000000131d1d7221 */ /* 0x000fe20000010000 */
[----:B------:R-:W3:Y:S01]  /*1f70*/  LDL R18, [R1+0x44] ;  /* 0x0000440001127983 */ /* 0x000ee20000100800 */
[----:B------:R-:W-:Y:S01]  /*1f80*/  FFMA.FTZ R28, R40, R19, R28 ;  /* 0x00000013281c7223 */ /* 0x000fe2000001001c */
[----:B------:R-:W-:Y:S01]  /*1f90*/  FFMA.FTZ R26, R56, R16, R26 ;  /* 0x00000010381a7223 */ /* 0x000fe2000001001a */
[----:B------:R-:W-:Y:S01]  /*1fa0*/  FADD.FTZ R29, R29, R15 ;  /* 0x0000000f1d1d7221 */ /* 0x000fe20000010000 */
[----:B------:R-:W4:Y:S01]  /*1fb0*/  LDL R40, [R1+0x38] ;  /* 0x0000380001287983 */ /* 0x000f220000100800 */
[----:B------:R-:W-:Y:S01]  /*1fc0*/  FFMA.FTZ R28, R57, R15, R28 ;  /* 0x0000000f391c7223 */ /* 0x000fe2000001001c */
[----:B------:R-:W-:Y:S01]  /*1fd0*/  FFMA.FTZ R26, R60, R12, R26 ;  /* 0x0000000c3c1a7223 */ /* 0x000fe2000001001a */
[----:B------:R-:W-:Y:S01]  /*1fe0*/  FADD.FTZ R29, R29, R11 ;  /* 0x0000000b1d1d7221 */ /* 0x000fe20000010000 */
[----:B------:R-:W1:Y:S01]  /*1ff0*/  S2R R61, SR_TID.X ;  /* 0x00000000003d7919 */ /* 0x000e620000002100 */
[----:B------:R-:W-:Y:S01]  /*2000*/  FFMA.FTZ R28, R58, R11, R28 ;  /* 0x0000000b3a1c7223 */ /* 0x000fe2000001001c */
[----:B------:R-:W-:Y:S01]  /*2010*/  FFMA.FTZ R26, R55, R8, R26 ;  /* 0x00000008371a7223 */ /* 0x000fe2000001001a */
[----:B------:R-:W-:Y:S01]  /*2020*/  FADD.FTZ R29, R29, R7 ;  /* 0x000000071d1d7221 */ /* 0x000fe20000010000 */
[----:B------:R-:W4:Y:S01]  /*2030*/  LDL R17, [R1+0x30] ;  /* 0x0000300001117983 */ /* 0x000f220000100800 */
[----:B------:R-:W-:Y:S01]  /*2040*/  FFMA.FTZ R28, R54, R7, R28 ;  /* 0x00000007361c7223 */ /* 0x000fe2000001001c */
[----:B------:R-:W-:Y:S01]  /*2050*/  FFMA.FTZ R26, R51, R4, R26 ;  /* 0x00000004331a7223 */ /* 0x000fe2000001001a */
[----:B------:R-:W-:Y:S01]  /*2060*/  FADD.FTZ R29, R29, R3 ;  /* 0x000000031d1d7221 */ /* 0x000fe20000010000 */
[----:B------:R-:W4:Y:S01]  /*2070*/  LDL R53, [R1+0x1c] ;  /* 0x00001c0001357983 */ /* 0x000f220000100800 */
[----:B------:R-:W-:-:S03]  /*2080*/  FFMA.FTZ R28, R50, R3, R28 ;  /* 0x00000003321c7223 */ /* 0x000fc6000001001c */
[----:B------:R-:W-:Y:S04]  /*2090*/  STS.64 [R34], R26 ;  /* 0x0000001a22007388 */ /* 0x000fe80000000a00 */
[----:B------:R1:W-:Y:S01]  /*20a0*/  STS.64 [R33], R28 ;  /* 0x0000001c21007388 */ /* 0x0003e20000000a00 */
[----:B0-----:R-:W-:-:S03]  /*20b0*/  SHF.R.S32.HI R35, RZ, 0x1f, R35 ;  /* 0x0000001fff237819 */ /* 0x001fc60000011423 */
[----:B------:R-:W4:Y:S04]  /*20c0*/  LDL R56, [R1+0x18] ;  /* 0x0000180001387983 */ /* 0x000f280000100800 */
[----:B------:R-:W4:Y:S04]  /*20d0*/  LDL R57, [R1+0x4] ;  /* 0x0000040001397983 */ /* 0x000f280000100800 */
[----:B-1----:R-:W2:Y:S04]  /*20e0*/  LDL R29, [R1+0x20] ;  /* 0x00002000011d7983 */ /* 0x002ea80000100800 */
[----:B------:R-:W3:Y:S01]  /*20f0*/  LDL R28, [R1+0x14] ;  /* 0x00001400011c7983 */ /* 0x000ee20000100800 */
[----:B------:R-:W0:Y:S01]  /*2100*/  S2R R27, SR_TID.X ;  /* 0x00000000001b7919 */ /* 0x000e220000002100 */
[----:B------:R-:W-:-:S04]  /*2110*/  LEA.HI R35, R35, R61, RZ, 0x4 ;  /* 0x0000003d23237211 */ /* 0x000fc800078f20ff */
[----:B------:R-:W-:Y:S02]  /*2120*/  SHF.R.U32.HI R33, RZ, 0x4, R35 ;  /* 0x00000004ff217819 */ /* 0x000fe40000011623 */
[----:B0-----:R-:W-:-:S04]  /*2130*/  SHF.R.S32.HI R34, RZ, 0x1f, R27 ;  /* 0x0000001fff227819 */ /* 0x001fc8000001141b */
[----:B------:R-:W-:Y:S02]  /*2140*/  LEA.HI R27, R34, R27, RZ, 0x2 ;  /* 0x0000001b221b7211 */ /* 0x000fe400078f10ff */
[----:B------:R-:W4:Y:S02]  /*2150*/  LDL R34, [R1] ;  /* 0x0000000001227983 */ /* 0x000f240000100800 */
[----:B------:R-:W-:-:S04]  /*2160*/  LOP3.LUT R26, R27, 0xfffffffc, RZ, 0xc0, !PT ;  /* 0xfffffffc1b1a7812 */ /* 0x000fc800078ec0ff */
[----:B------:R-:W-:Y:S01]  /*2170*/  IADD3 R35, -R26, R61, RZ ;  /* 0x0000003d1a237210 */ /* 0x000fe20007ffe1ff */
[----:B--2---:R-:W-:Y:S01]  /*2180*/  FFMA.FTZ R26, R29, R22, RZ ;  /* 0x000000161d1a7223 */ /* 0x004fe200000100ff */
[----:B---3--:R-:W-:-:S03]  /*2190*/  FFMA.FTZ R28, R28, R20, RZ ;  /* 0x000000141c1c7223 */ /* 0x008fc600000100ff */
[----:B------:R-:W-:Y:S02]  /*21a0*/  FFMA.FTZ R26, R59, R45, R26 ;  /* 0x0000002d3b1a7223 */ /* 0x000fe4000001001a */
[----:B------:R-:W2:Y:S01]  /*21b0*/  LDL.LU R59, [R1+0xc] ;  /* 0x00000c00013b7983 */ /* 0x000ea20000300800 */
[----:B------:R-:W-:Y:S01]  /*21c0*/  FFMA.FTZ R28, R18, R44, R28 ;  /* 0x0000002c121c7223 */ /* 0x000fe2000001001c */
[----:B----4-:R-:W-:Y:S02]  /*21d0*/  FFMA.FTZ R26, R40, R41, R26 ;  /* 0x00000029281a7223 */ /* 0x010fe4000001001a */
[----:B------:R-:W3:Y:S04]  /*21e0*/  LDL.LU R18, [R1+0xb0] ;  /* 0x0000b00001127983 */ /* 0x000ee80000300800 */
[----:B------:R-:W4:Y:S02]  /*21f0*/  LDL.LU R40, [R1+0xac] ;  /* 0x0000ac0001287983 */ /* 0x000f240000300800 */
[----:B----4-:R-:W-:-:S02]  /*2200*/  FFMA.FTZ R28, R17, R40, R28 ;  /* 0x00000028111c7223 */ /* 0x010fc4000001001c */
[----:B------:R-:W4:Y:S01]  /*2210*/  LDL.LU R17, [R1+0xa8] ;  /* 0x0000a80001117983 */ /* 0x000f220000300800 */
[----:B---3--:R-:W-:-:S03]  /*2220*/  FFMA.FTZ R26, R53, R18, R26 ;  /* 0x00000012351a7223 */ /* 0x008fc6000001001a */
[----:B------:R-:W3:Y:S01]  /*2230*/  LDL.LU R53, [R1+0xa4] ;  /* 0x0000a40001357983 */ /* 0x000ee20000300800 */
[----:B------:R-:W-:Y:S01]  /*2240*/  FFMA.FTZ R26, R57, R14, R26 ;  /* 0x0000000e391a7223 */ /* 0x000fe2000001001a */
[----:B------:R-:W-:-:S04]  /*2250*/  FADD.FTZ R27, RZ, R22 ;  /* 0x00000016ff1b7221 */ /* 0x000fc80000010000 */
[----:B------:R-:W-:Y:S01]  /*2260*/  FADD.FTZ R27, R27, R45 ;  /* 0x0000002d1b1b7221 */ /* 0x000fe20000010000 */
[----:B----4-:R-:W-:Y:S02]  /*2270*/  FFMA.FTZ R28, R56, R17, R28 ;  /* 0x00000011381c7223 */ /* 0x010fe4000001001c */
[----:B------:R-:W4:Y:S04]  /*2280*/  LDL.LU R56, [R1+0xa0] ;  /* 0x0000a00001387983 */ /* 0x000f280000300800 */
[----:B------:R-:W2:Y:S01]  /*2290*/  LDL.LU R57, [R1+0x9c] ;  /* 0x00009c0001397983 */ /* 0x000ea20000300800 */
[----:B------:R-:W-:-:S04]  /*22a0*/  FADD.FTZ R27, R27, R41 ;  /* 0x000000291b1b7221 */ /* 0x000fc80000010000 */
[----:B------:R-:W-:-:S04]  /*22b0*/  FADD.FTZ R27, R27, R18 ;  /* 0x000000121b1b7221 */ /* 0x000fc80000010000 */
[----:B------:R-:W-:-:S04]  /*22c0*/  FADD.FTZ R27, R27, R14 ;  /* 0x0000000e1b1b7221 */ /* 0x000fc80000010000 */
[----:B------:R-:W-:-:S04]  /*22d0*/  FADD.FTZ R27, R27, R10 ;  /* 0x0000000a1b1b7221 */ /* 0x000fc80000010000 */
[----:B------:R-:W-:-:S04]  /*22e0*/  FADD.FTZ R27, R27, R6 ;  /* 0x000000061b1b7221 */ /* 0x000fc80000010000 */
[----:B------:R-:W-:Y:S01]  /*22f0*/  FADD.FTZ R27, R27, R2 ;  /* 0x000000021b1b7221 */ /* 0x000fe20000010000 */
[----:B------:R-:W-:-:S04]  /*2300*/  FADD.FTZ R29, RZ, R20 ;  /* 0x00000014ff1d7221 */ /* 0x000fc80000010000 */
[----:B------:R-:W-:-:S04]  /*2310*/  FADD.FTZ R29, R29, R44 ;  /* 0x0000002c1d1d7221 */ /* 0x000fc80000010000 */
[----:B------:R-:W-:-:S04]  /*2320*/  FADD.FTZ R29, R29, R40 ;  /* 0x000000281d1d7221 */ /* 0x000fc80000010000 */
[----:B------:R-:W-:Y:S01]  /*2330*/  FADD.FTZ R29, R29, R17 ;  /* 0x000000111d1d7221 */ /* 0x000fe20000010000 */
[----:B------:R-:W-:-:S03]  /*2340*/  FFMA.FTZ R28, R34, R13, R28 ;  /* 0x0000000d221c7223 */ /* 0x000fc6000001001c */
[----:B------:R-:W-:-:S04]  /*2350*/  FADD.FTZ R29, R29, R13 ;  /* 0x0000000d1d1d7221 */ /* 0x000fc80000010000 */
[----:B------:R-:W-:-:S04]  /*2360*/  FADD.FTZ R29, R29, R9 ;  /* 0x000000091d1d7221 */ /* 0x000fc80000010000 */
[----:B------:R-:W-:-:S04]  /*2370*/  FADD.FTZ R29, R29, R5 ;  /* 0x000000051d1d7221 */ /* 0x000fc80000010000 */
[----:B------:R-:W-:Y:S01]  /*2380*/  FADD.FTZ R29, R29, R38 ;  /* 0x000000261d1d7221 */ /* 0x000fe20000010000 */
[----:B------:R-:W-:Y:S02]  /*2390*/  SHF.R.U32.HI R31, RZ, 0x2, R31 ;  /* 0x00000002ff1f7819 */ /* 0x000fe4000001161f */
[----:B------:R-:W-:Y:S01]  /*23a0*/  LEA R34, R30, UR9, 0x5 ;  /* 0x000000091e227c11 */ /* 0x000fe2000f8e28ff */
[----:B--2---:R-:W-:-:S04]  /*23b0*/  FFMA.FTZ R26, R57, R10, R26 ;  /* 0x0000000a391a7223 */ /* 0x004fc8000001001a */
[----:B---3--:R-:W-:-:S04]  /*23c0*/  FFMA.FTZ R26, R53, R6, R26 ;  /* 0x00000006351a7223 */ /* 0x008fc8000001001a */
[----:B------:R-:W-:-:S05]  /*23d0*/  FFMA.FTZ R26, R49, R2, R26 ;  /* 0x00000002311a7223 */ /* 0x000fca000001001a */
[----:B------:R0:W-:Y:S04]  /*23e0*/  STS.64 [R37], R26 ;  /* 0x0000001a25007388 */ /* 0x0001e80000000a00 */
[----:B0-----:R0:W5:Y:S01]  /*23f0*/  LDL.LU R37, [R1+0x98] ;  /* 0x0000980001257983 */ /* 0x0011620000300800 */
[----:B----4-:R-:W-:-:S04]  /*2400*/  FFMA.FTZ R28, R56, R9, R28 ;  /* 0x00000009381c7223 */ /* 0x010fc8000001001c */
[----:B------:R-:W-:-:S04]  /*2410*/  FFMA.FTZ R28, R52, R5, R28 ;  /* 0x00000005341c7223 */ /* 0x000fc8000001001c */
[----:B------:R-:W-:-:S05]  /*2420*/  FFMA.FTZ R28, R48, R38, R28 ;  /* 0x00000026301c7223 */ /* 0x000fca000001001c */
[----:B------:R1:W-:Y:S01]  /*2430*/  STS.64 [R59], R28 ;  /* 0x0000001c3b007388 */ /* 0x0003e20000000a00 */
[C---:B------:R-:W-:Y:S01]  /*2440*/  LOP3.LUT R31, R35.reuse, 0x3, R31, 0x78, !PT ;  /* 0x00000003231f7812 */ /* 0x040fe200078e781f */
[----:B------:R-:W-:Y:S01]  /*2450*/  USHF.L.U32 UR9, UR10, 0x7, URZ ;  /* 0x000000070a097899 */ /* 0x000fe2000800063f */
[----:B------:R-:W-:Y:S02]  /*2460*/  LOP3.LUT R33, R35, 0x3, R33, 0x78, !PT ;  /* 0x0000000323217812 */ /* 0x000fe400078e7821 */
[----:B------:R-:W-:Y:S01]  /*2470*/  SHF.R.U32.HI R32, RZ, 0x2, R32 ;  /* 0x00000002ff207819 */ /* 0x000fe20000011620 */
[----:B------:R-:W-:Y:S01]  /*2480*/  ULOP3.LUT UR9, UR9, 0x7f, UR21, 0xf8, !UPT ;  /* 0x0000007f09097892 */ /* 0x000fe2000f8ef815 */
[----:B-1----:R-:W-:Y:S02]  /*2490*/  IADD3 R59, R30, 0xf0, RZ ;  /* 0x000000f01e3b7810 */ /* 0x002fe40007ffe0ff */
[----:B------:R-:W-:Y:S01]  /*24a0*/  LEA R28, R31, R34, 0x3 ;  /* 0x000000221f1c7211 */ /* 0x000fe200078e18ff */
[----:B------:R-:W-:Y:S01]  /*24b0*/  BAR.SYNC.DEFER_BLOCKING 0x0 ;  /* 0x0000000000007b1d */ /* 0x000fe20000010000 */
[----:B------:R-:W-:-:S02]  /*24c0*/  SHF.R.S32.HI R31, RZ, 0x1f, R59 ;  /* 0x0000001fff1f7819 */ /* 0x000fc4000001143b */
[----:B------:R-:W-:Y:S02]  /*24d0*/  IADD3 R30, P0, R61, UR13, RZ ;  /* 0x0000000d3d1e7c10 */ /* 0x000fe4000ff1e0ff */
[----:B------:R-:W-:Y:S02]  /*24e0*/  LEA R33, R33, R34, 0x3 ;  /* 0x0000002221217211 */ /* 0x000fe400078e18ff */
[----:B------:R-:W-:Y:S02]  /*24f0*/  LOP3.LUT R26, R35, 0x3, R32, 0x78, !PT ;  /* 0x00000003231a7812 */ /* 0x000fe400078e7820 */
[----:B------:R-:W-:Y:S02]  /*2500*/  LEA.HI R59, R31, R59, RZ, 0x2 ;  /* 0x0000003b1f3b7211 */ /* 0x000fe400078f10ff */
[----:B------:R-:W-:Y:S02]  /*2510*/  LEA.HI.X.SX32 R31, R61, RZ, 0x1, P0 ;  /* 0x000000ff3d1f7211 */ /* 0x000fe400000f0eff */
[----:B------:R-:W-:-:S02]  /*2520*/  MOV R61, UR9 ;  /* 0x00000009003d7c02 */ /* 0x000fc40008000f00 */
[----:B------:R-:W-:-:S03]  /*2530*/  LEA R26, R26, R34, 0x3 ;  /* 0x000000221a1a7211 */ /* 0x000fc600078e18ff */
[----:B------:R-:W-:Y:S02]  /*2540*/  IMAD.WIDE.U32 R30, R61, 0x280, R30 ;  /* 0x000002803d1e7825 */ /* 0x000fe400078e001e */
[----:B------:R-:W1:Y:S01]  /*2550*/  S2R R61, SR_TID.X ;  /* 0x00000000003d7919 */ /* 0x000e620000002100 */
[----:B------:R-:W2:Y:S04]  /*2560*/  LDS.64 R32, [R33] ;  /* 0x0000000021207984 */ /* 0x000ea80000000a00 */
[----:B------:R-:W3:Y:S04]  /*2570*/  LDS.64 R26, [R26+0xa00] ;  /* 0x000a00001a1a7984 */ /* 0x000ee80000000a00 */
[----:B------:R-:W4:Y:S01]  /*2580*/  LDS.64 R28, [R28+0x1400] ;  /* 0x001400001c1c7984 */ /* 0x000f220000000a00 */
[----:B------:R-:W-:Y:S01]  /*2590*/  USHF.L.U64.HI UR10, UR10, 0x7, UR11 ;  /* 0x000000070a0a7899 */ /* 0x000fe2000801020b */
[----:B------:R-:W-:-:S03]  /*25a0*/  SHF.R.U32.HI R59, RZ, 0x2, R59 ;  /* 0x00000002ff3b7819 */ /* 0x000fc6000001163b */
[----:B------:R-:W-:Y:S01]  /*25b0*/  UIMAD UR10, UR10, 0x280, URZ ;  /* 0x000002800a0a78a4 */ /* 0x000fe2000f8e023f */
[----:B------:R-:W-:Y:S01]  /*25c0*/  LOP3.LUT R35, R35, 0x3, R59, 0x78, !PT ;  /* 0x0000000323237812 */ /* 0x000fe200078e783b */
[----:B------:R-:W-:Y:S04]  /*25d0*/  BSSY B0, `(.L_x_1211) ;  /* 0x0000046000007945 */ /* 0x000fe80003800000 */
[----:B------:R-:W-:Y:S02]  /*25e0*/  IADD3 R31, R31, UR10, RZ ;  /* 0x0000000a1f1f7c10 */ /* 0x000fe4000fffe0ff */
[----:B-1----:R-:W-:Y:S02]  /*25f0*/  ISETP.GT.U32.AND P0, PT, R61, 0x3f, PT ;  /* 0x0000003f3d00780c */ /* 0x002fe40003f04070 */
[----:B------:R-:W-:Y:S01]  /*2600*/  LEA R34, R35, R34, 0x3 ;  /* 0x0000002223227211 */ /* 0x000fe200078e18ff */
[----:B--2---:R-:W-:Y:S01]  /*2610*/  FADD.FTZ R59, RZ, R32 ;  /* 0x00000020ff3b7221 */ /* 0x004fe20000010000 */
[----:B------:R-:W-:Y:S01]  /*2620*/  FADD.FTZ R33, RZ, R33 ;  /* 0x00000021ff217221 */ /* 0x000fe20000010000 */
[----:B------:R-:W-:-:S02]  /*2630*/  LEA R32, P1, R30, UR18, 0x3 ;  /* 0x000000121e207c11 */ /* 0x000fc4000f8218ff */
[----:B---3--:R-:W-:Y:S01]  /*2640*/  FADD.FTZ R26, R59, R26 ;  /* 0x0000001a3b1a7221 */ /* 0x008fe20000010000 */
[----:B------:R-:W-:Y:S01]  /*2650*/  FADD.FTZ R27, R33, R27 ;  /* 0x0000001b211b7221 */ /* 0x000fe20000010000 */
[----:B------:R-:W-:Y:S02]  /*2660*/  LEA.HI.X R33, R30, UR19, R31, 0x3, P1 ;  /* 0x000000131e217c11 */ /* 0x000fe400088f1c1f */
[----:B----4-:R-:W-:Y:S01]  /*2670*/  FADD.FTZ R30, R26, R28 ;  /* 0x0000001c1a1e7221 */ /* 0x010fe20000010000 */
[----:B------:R-:W-:Y:S01]  /*2680*/  FADD.FTZ R31, R27, R29 ;  /* 0x0000001d1b1f7221 */ /* 0x000fe20000010000 */
[----:B------:R-:W-:Y:S01]  /*2690*/  CS2R R28, SRZ ;  /* 0x00000000001c7805 */ /* 0x000fe2000001ff00 */
[----:B0-----:R-:W-:Y:S06]  /*26a0*/  @P0 BRA `(.L_x_1212) ;  /* 0x0000000000e00947 */ /* 0x001fec0003800000 */
[----:B------:R-:W-:Y:S01]  /*26b0*/  USHF.L.U32 UR9, UR12, 0x4, URZ ;  /* 0x000000040c097899 */ /* 0x000fe2000800063f */
[----:B------:R-:W-:Y:S02]  /*26c0*/  MOV R26, 0x14 ;  /* 0x00000014001a7802 */ /* 0x000fe40000000f00 */
[----:B------:R-:W-:Y:S01]  /*26d0*/  MOV R27, 0x28 ;  /* 0x00000028001b7802 */ /* 0x000fe20000000f00 */
[----:B------:R-:W-:Y:S01]  /*26e0*/  ULOP3.LUT UR9, UR9, 0x10, URZ, 0xc0, !UPT ;  /* 0x0000001009097892 */ /* 0x000fe2000f8ec03f */
[----:B------:R-:W-:-:S04]  /*26f0*/  SHF.L.U32 R59, R61, 0x3, RZ ;  /* 0x000000033d3b7819 */ /* 0x000fc800000006ff */
[----:B------:R-:W-:Y:S02]  /*2700*/  LOP3.LUT R59, R59, 0x18, RZ, 0xc0, !PT ;  /* 0x000000183b3b7812 */ /* 0x000fe400078ec0ff */
[----:B------:R-:W-:Y:S01]  /*2710*/  LEA.HI R35, R61, UR9, RZ, 0x1e ;  /* 0x000000093d237c11 */ /* 0x000fe2000f8ff0ff */
[----:B------:R-:W-:-:S04]  /*2720*/  IMAD.MOV.U32 R61, RZ, RZ, 0x28 ;  /* 0x00000028ff3d7424 */ /* 0x000fc800078e00ff */
        /* <DEDUP_REMOVED lines=48> */
.L_x_1212:
[----:B------:R-:W-:Y:S05]  /*2a30*/  BSYNC B0 ;  /* 0x0000000000007941 */ /* 0x000fea0003800000 */
.L_x_1211:
[----:B------:R-:W0:Y:S01]  /*2a40*/  SHFL.BFLY PT, R59, R28, 0x2, 0x1f ;  /* 0x0c401f001c3b7f89 */ /* 0x000e2200000e0000 */
[----:B------:R-:W-:Y:S03]  /*2a50*/  BSSY B0, `(.L_x_1213) ;  /* 0x000001b000007945 */ /* 0x000fe60003800000 */
[----:B------:R-:W1:Y:S01]  /*2a60*/  SHFL.BFLY PT, R35, R29, 0x2, 0x1f ;  /* 0x0c401f001d237f89 */ /* 0x000e6200000e0000 */
[----:B------:R-:W2:Y:S03]  /*2a70*/  S2R R61, SR_TID.X ;  /* 0x00000000003d7919 */ /* 0x000ea60000002100 */
[----:B------:R0:W3:Y:S02]  /*2a80*/  LDS.64 R26, [R34+0x1e00] ;  /* 0x001e0000221a7984 */ /* 0x0000e40000000a00 */
[----:B0-----:R-:W-:Y:S01]  /*2a90*/  FADD.FTZ R34, R59, R28 ;  /* 0x0000001c3b227221 */ /* 0x001fe20000010000 */
[----:B-1----:R-:W-:-:S04]  /*2aa0*/  FADD.FTZ R28, R35, R29 ;  /* 0x0000001d231c7221 */ /* 0x002fc80000010000 */
[----:B------:R-:W0:Y:S04]  /*2ab0*/  SHFL.BFLY PT, R35, R34, 0x1, 0x1f ;  /* 0x0c201f0022237f89 */ /* 0x000e2800000e0000 */
[----:B------:R-:W1:Y:S01]  /*2ac0*/  SHFL.BFLY PT, R29, R28, 0x1, 0x1f ;  /* 0x0c201f001c1d7f89 */ /* 0x000e6200000e0000 */
[----:B--2---:R-:W-:Y:S01]  /*2ad0*/  LOP3.LUT P0, RZ, R61, 0xffffffc3, RZ, 0xc0, !PT ;  /* 0xffffffc33dff7812 */ /* 0x004fe2000780c0ff */
[----:B---3--:R-:W-:Y:S01]  /*2ae0*/  FADD.FTZ R27, R31, R27 ;  /* 0x0000001b1f1b7221 */ /* 0x008fe20000010000 */
[----:B------:R-:W-:-:S05]  /*2af0*/  FADD.FTZ R26, R30, R26 ;  /* 0x0000001a1e1a7221 */ /* 0x000fca0000010000 */
[----:B------:R0:W-:Y:S02]  /*2b00*/  STG.E.64 desc[UR14][R32.64+0x18000], R26 ;  /* 0x0180001a20007986 */ /* 0x0001e4000c101b0e */
[----:B0-----:R-:W-:Y:S01]  /*2b10*/  FADD.FTZ R26, R34, R35 ;  /* 0x00000023221a7221 */ /* 0x001fe20000010000 */
[----:B-1----:R-:W-:-:S03]  /*2b20*/  FADD.FTZ R27, R28, R29 ;  /* 0x0000001d1c1b7221 */ /* 0x002fc60000010000 */
[----:B------:R-:W-:Y:S05]  /*2b30*/  @P0 BRA `(.L_x_1214) ;  /* 0x0000000000300947 */ /* 0x000fea0003800000 */
        /* <DEDUP_REMOVED lines=12> */
.L_x_1214:
[----:B------:R-:W-:Y:S05]  /*2c00*/  BSYNC B0 ;  /* 0x0000000000007941 */ /* 0x000fea0003800000 */
.L_x_1213:
[----:B------:R-:W-:-:S04]  /*2c10*/  UIADD3 UR9, UP0, UR12, 0x3, URZ ;  /* 0x000000030c097890 */ /* 0x000fc8000ff1e03f */
[----:B------:R-:W-:Y:S02]  /*2c20*/  UIADD3.X UR10, URZ, UR5, URZ, UP0, !UPT ;  /* 0x000000053f0a7290 */ /* 0x000fe400087fe43f */
        /* <DEDUP_REMOVED lines=17> */
.L_x_1217:
[----:B------:R-:W2:Y:S04]  /*2d40*/  LD.E.STRONG.GPU R29, desc[UR14][R26.64] ;  /* 0x0000000e1a1d7980 */ /* 0x000ea8000c10f900 */
[----:B--2---:R-:W-:Y:S01]  /*2d50*/  CCTL.IVALL ;  /* 0x00000000ff00798f */ /* 0x004fe20002000000 */
[----:B------:R-:W-:Y:S05]  /*2d60*/  YIELD ;  /* 0x0000000000007946 */ /* 0x000fea0003800000 */
[----:B-----5:R-:W-:-:S04]  /*2d70*/  LOP3.LUT R29, R29, R28, RZ, 0x3c, !PT ;  /* 0x0000001c1d1d7212 */ /* 0x020fc800078e3cff */
[----:B------:R-:W-:-:S13]  /*2d80*/  ISETP.GT.AND P0, PT, R29, -0x1, PT ;  /* 0xffffffff1d00780c */ /* 0x000fda0003f04270 */
[----:B------:R-:W-:Y:S05]  /*2d90*/  @P0 BRA `(.L_x_1217) ;  /* 0xfffffffc00e80947 */ /* 0x000fea000383ffff */
.L_x_1216:
[----:B------:R-:W-:Y:S05]  /*2da0*/  WARPSYNC.ALL ;  /* 0x0000000000007948 */ /* 0x000fea0003800000 */
[----:B------:R-:W-:Y:S06]  /*2db0*/  BAR.SYNC.DEFER_BLOCKING 0x0 ;  /* 0x0000000000007b1d */ /* 0x000fec0000010000 */
[----:B------:R-:W-:Y:S05]  /*2dc0*/  BRA `(.L_x_1218) ;  /* 0x0000000000647947 */ /* 0x000fea0003800000 */
.L_x_1215:
[----:B0-----:R-:W0:Y:S01]  /*2dd0*/  S2R R26, SR_TID.X ;  /* 0x00000000001a7919 */ /* 0x001e220000002100 */
        /* <DEDUP_REMOVED lines=16> */
.L_x_1220:
[----:B------:R-:W2:Y:S04]  /*2ee0*/  LD.E.STRONG.GPU R29, desc[UR14][R26.64] ;  /* 0x0000000e1a1d7980 */ /* 0x000ea8000c10f900 */
[----:B--2---:R-:W-:Y:S01]  /*2ef0*/  CCTL.IVALL ;  /* 0x00000000ff00798f */ /* 0x004fe20002000000 */
[----:B------:R-:W-:Y:S05]  /*2f00*/  YIELD ;  /* 0x0000000000007946 */ /* 0x000fea0003800000 */
[----:B-----5:R-:W-:-:S04]  /*2f10*/  LOP3.LUT R29, R29, R28, RZ, 0x3c, !PT ;  /* 0x0000001c1d1d7212 */ /* 0x020fc800078e3cff */
[----:B------:R-:W-:-:S13]  /*2f20*/  ISETP.GT.AND P0, PT, R29, -0x1, PT ;  /* 0xffffffff1d00780c */ /* 0x000fda0003f04270 */
[----:B------:R-:W-:Y:S05]  /*2f30*/  @P0 BRA `(.L_x_1220) ;  /* 0xfffffffc00e80947 */ /* 0x000fea000383ffff */
.L_x_1219:
[----:B------:R-:W-:Y:S05]  /*2f40*/  WARPSYNC.ALL ;  /* 0x0000000000007948 */ /* 0x000fea0003800000 */
[----:B------:R-:W-:Y:S06]  /*2f50*/  BAR.SYNC.DEFER_BLOCKING 0x0 ;  /* 0x0000000000007b1d */ /* 0x000fec0000010000 */
.L_x_1218:
        /* <DEDUP_REMOVED lines=10> */
[----:B------:R-:W-:Y:S01]  /*3000*/  LOP3.LUT R27, R27, 0x7fffff80, RZ, 0xc0, !PT ;  /* 0x7fffff801b1b7812 */ /* 0x000fe200078ec0ff */
[----:B------:R-:W-:Y:S01]  /*3010*/  IMAD.U32 R26, RZ, RZ, UR5 ;  /* 0x00000005ff1a7e24 */ /* 0x000fe2000f8e00ff */
[----:B0-----:R-:W0:Y:S04]  /*3020*/  LDC.64 R2, c[0x0][0x260] ;  /* 0x00009800ff027b82 */ /* 0x001e280000000a00 */
[----:B------:R-:W-:-:S04]  /*3030*/  LEA R26, R26, R27, 0xb ;  /* 0x0000001b1a1a7211 */ /* 0x000fc800078e58ff */
[----:B------:R-:W-:-:S04]  /*3040*/  IADD3 R26, R26, R28, RZ ;  /* 0x0000001c1a1a7210 */ /* 0x000fc80007ffe0ff */
[----:B------:R-:W-:-:S04]  /*3050*/  SHF.L.U32 R34, R26, 0x1, RZ ;  /* 0x000000011a227819 */ /* 0x000fc800000006ff */
[C---:B------:R-:W-:Y:S02]  /*3060*/  IADD3 R30, R34.reuse, 0x20, RZ ;  /* 0x00000020221e7810 */ /* 0x040fe40007ffe0ff */
[C---:B------:R-:W-:Y:S02]  /*3070*/  IADD3 R32, R34.reuse, 0x40, RZ ;  /* 0x0000004022207810 */ /* 0x040fe40007ffe0ff */
        /* <DEDUP_REMOVED lines=12> */
[----:B------:R-:W-:Y:S01]  /*3140*/  FADD.FTZ R29, R31, R29 ;  /* 0x0000001d1f1d7221 */ /* 0x000fe20000010000 */
[----:B------:R-:W-:Y:S02]  /*3150*/  IADD3 R30, R34, 0xa0, RZ ;  /* 0x000000a0221e7810 */ /* 0x000fe40007ffe0ff */
[----:B----4-:R-:W-:Y:S01]  /*3160*/  FADD.FTZ R28, R32, R28 ;  /* 0x0000001c201c7221 */ /* 0x010fe20000010000 */
[----:B------:R-:W-:Y:S01]  /*3170*/  FADD.FTZ R59, R33, R29 ;  /* 0x0000001d213b7221 */ /* 0x000fe20000010000 */
[----:B------:R-:W-:Y:S01]  /*3180*/  IADD3 R32, R34, 0xc0, RZ ;  /* 0x000000c022207810 */ /* 0x000fe20007ffe0ff */
[----:B------:R-:W-:-:S04]  /*3190*/  IMAD.WIDE.U32 R30, R30, 0x4, R2 ;  /* 0x000000041e1e7825 */ /* 0x000fc800078e0002 */
[----:B------:R-:W-:Y:S01]  /*31a0*/  FADD.FTZ R26, R26, R28 ;  /* 0x0000001c1a1a7221 */ /* 0x000fe20000010000 */
[----:B------:R-:W-:Y:S01]  /*31b0*/  IADD3 R28, R34, 0x80, RZ ;  /* 0x00000080221c7810 */ /* 0x000fe20007ffe0ff */
[--C-:B------:R-:W-:Y:S01]  /*31c0*/  IMAD.WIDE.U32 R32, R32, 0x4, R2.reuse ;  /* 0x0000000420207825 */ /* 0x100fe200078e0002 */
[----:B------:R-:W2:Y:S03]  /*31d0*/  LDG.E.64 R30, desc[UR14][R30.64] ;  /* 0x0000000e1e1e7981 */ /* 0x000ea6000c1e1b00 */
[--C-:B------:R-:W-:Y:S01]  /*31e0*/  IMAD.WIDE.U32 R28, R28, 0x4, R2.reuse ;  /* 0x000000041c1c7825 */ /* 0x100fe200078e0002 */
[----:B------:R-:W-:Y:S01]  /*31f0*/  IADD3 R34, R34, 0xe0, RZ ;  /* 0x000000e022227810 */ /* 0x000fe20007ffe0ff */
[----:B------:R-:W3:Y:S04]  /*3200*/  LDG.E.64 R32, desc[UR14][R32.64] ;  /* 0x0000000e20207981 */ /* 0x000ee8000c1e1b00 */
[----:B------:R-:W4:Y:S01]  /*3210*/  LDG.E.64 R28, desc[UR14][R28.64] ;  /* 0x0000000e1c1c7981 */ /* 0x000f22000c1e1b00 */
[----:B------:R-:W-:-:S03]  /*3220*/  IMAD.WIDE.U32 R34, R34, 0x4, R2 ;  /* 0x0000000422227825 */ /* 0x000fc600078e0002 */
[----:B------:R0:W5:Y:S04]  /*3230*/  LDL.LU.64 R2, [R1+0x98] ;  /* 0x0000980001027983 */ /* 0x0001680000300a00 */
[----:B------:R-:W3:Y:S01]  /*3240*/  LDG.E.64 R34, desc[UR14][R34.64] ;  /* 0x0000000e22227981 */ /* 0x000ee2000c1e1b00 */
[----:B------:R-:W-:Y:S01]  /*3250*/  FADD.FTZ R27, R27, R59 ;  /* 0x0000003b1b1b7221 */ /* 0x000fe20000010000 */
[----:B----4-:R-:W-:-:S03]  /*3260*/  FADD.FTZ R26, R28, R26 ;  /* 0x0000001a1c1a7221 */ /* 0x010fc60000010000 */
[----:B------:R-:W-:Y:S01]  /*3270*/  FADD.FTZ R27, R29, R27 ;  /* 0x0000001b1d1b7221 */ /* 0x000fe20000010000 */
[----:B--2---:R-:W-:-:S03]  /*3280*/  FADD.FTZ R26, R30, R26 ;  /* 0x0000001a1e1a7221 */ /* 0x004fc60000010000 */
[----:B------:R-:W-:Y:S01]  /*3290*/  FADD.FTZ R27, R31, R27 ;  /* 0x0000001b1f1b7221 */ /* 0x000fe20000010000 */
[----:B---3--:R-:W-:-:S03]  /*32a0*/  FADD.FTZ R26, R32, R26 ;  /* 0x0000001a201a7221 */ /* 0x008fc60000010000 */
[----:B------:R-:W-:Y:S01]  /*32b0*/  FADD.FTZ R27, R33, R27 ;  /* 0x0000001b211b7221 */ /* 0x000fe20000010000 */
[----:B------:R-:W-:-:S03]  /*32c0*/  FADD.FTZ R26, R34, R26 ;  /* 0x0000001a221a7221 */ /* 0x000fc60000010000 */
[----:B0-----:R-:W-:-:S07]  /*32d0*/  FADD.FTZ R27, R35, R27 ;  /* 0x0000001b231b7221 */ /* 0x001fce0000010000 */
.L_x_1222:
[----:B------:R-:W-:Y:S05]  /*32e0*/  BSYNC B0 ;  /* 0x0000000000007941 */ /* 0x000fea0003800000 */
.L_x_1221:
[----:B------:R-:W2:Y:S04]  /*32f0*/  LDL.LU R29, [R1+0x94] ;  /* 0x00009400011d7983 */ /* 0x000ea80000300800 */
[----:B------:R-:W3:Y:S01]  /*3300*/  LDL.LU R30, [R1+0x24] ;  /* 0x00002400011e7983 */ /* 0x000ee20000300800 */
[----:B------:R-:W-:Y:S01]  /*3310*/  LOP3.LUT P0, RZ, R61, 0xffffff0f, RZ, 0xc0, !PT ;  /* 0xffffff0f3dff7812 */ /* 0x000fe2000780c0ff */
[----:B------:R-:W-:Y:S02]  /*3320*/  UIADD3 UR5, UR16, 0x3480, URZ ;  /* 0x0000348010057890 */ /* 0x000fe4000fffe03f */
[----:B------:R-:W0:Y:S01]  /*3330*/  SHFL.BFLY PT, R28, R26, 0x8, 0x1f ;  /* 0x0d001f001a1c7f89 */ /* 0x000e2200000e0000 */
[----:B------:R-:W-:Y:S02]  /*3340*/  USHF.L.U32 UR11, UR12, 0x4, URZ ;  /* 0x000000040c0b7899 */ /* 0x000fe4000800063f */
[----:B------:R-:W-:Y:S01]  /*3350*/  ULEA UR5, UR17, UR5, 0x18 ;  /* 0x0000000511057291 */ /* 0x000fe2000f8ec03f */
[----:B------:R-:W-:Y:S01]  /*3360*/  STL [R1+0x98], R48 ;  /* 0x0000983001007387 */ /* 0x000fe20000100800 */
[----:B------:R-:W-:Y:S01]  /*3370*/  ULOP3.LUT UR11, UR11, 0x10, URZ, 0xc0, !UPT ;  /* 0x000000100b0b7892 */ /* 0x000fe2000f8ec03f */
[----:B------:R-:W-:-:S02]  /*3380*/  ULDC.64 UR12, c[0x0][0x210] ;  /* 0x00008400000c7ab9 */ /* 0x000fc40000000a00 */
        /* <DEDUP_REMOVED lines=21> */
[----:B--2---:R-:W-:-:S04]  /*34e0*/  IADD3 R26, R29, -UR11, RZ ;  /* 0x8000000b1d1a7c10 */ /* 0x004fc8000fffe0ff */
[----:B------:R-:W-:Y:S01]  /*34f0*/  LEA R26, R26, UR5, 0x3 ;  /* 0x000000051a1a7c11 */ /* 0x000fe2000f8e18ff */
[----:B------:R-:W-:Y:S06]  /*3500*/  BAR.SYNC.DEFER_BLOCKING 0x0 ;  /* 0x0000000000007b1d */ /* 0x000fec0000010000 */
[----:B------:R0:W1:Y:S04]  /*3510*/  LDS.64 R28, [R26] ;  /* 0x000000001a1c7984 */ /* 0x0000680000000a00 */
[----:B0-----:R-:W2:Y:S01]  /*3520*/  LDL.LU R26, [R1+0x20] ;  /* 0x00002000011a7983 */ /* 0x001ea20000300800 */
[----:B-1----:R-:W-:-:S04]  /*3530*/  FFMA.FTZ R0, R0, R36, -R28 ;  /* 0x0000002400007223 */ /* 0x002fc8000001081c */
[----:B---3--:R-:W-:Y:S02]  /*3540*/  FFMA.FTZ R0, R30, -R29, R0 ;  /* 0x8000001d1e007223 */ /* 0x008fe40000010000 */
[----:B------:R-:W3:Y:S04]  /*3550*/  LDL.LU R30, [R1+0x14] ;  /* 0x00001400011e7983 */ /* 0x000ee80000300800 */
[----:B------:R-:W3:Y:S04]  /*3560*/  LDL.LU R27, [R1+0x50] ;  /* 0x00005000011b7983 */ /* 0x000ee80000300800 */
[----:B------:R-:W3:Y:S01]  /*3570*/  LDL.LU R48, [R1+0x4c] ;  /* 0x00004c0001307983 */ /* 0x000ee20000300800 */
[--C-:B------:R-:W-:Y:S01]  /*3580*/  FFMA.FTZ R22, R22, R23, -R28.reuse ;  /* 0x0000001716167223 */ /* 0x100fe2000001081c */
[----:B------:R-:W-:-:S02]  /*3590*/  FFMA.FTZ R45, R23, R45, -R28 ;  /* 0x0000002d172d7223 */ /* 0x000fc4000001081c */
[----:B------:R-:W3:Y:S01]  /*35a0*/  LDL.LU R61, [R1+0x48] ;  /* 0x00004800013d7983 */ /* 0x000ee20000300800 */
[C-C-:B------:R-:W-:Y:S01]  /*35b0*/  FFMA.FTZ R41, R23.reuse, R41, -R28.reuse ;  /* 0x0000002917297223 */ /* 0x140fe2000001081c */
[C-C-:B------:R-:W-:Y:S01]  /*35c0*/  FFMA.FTZ R18, R23.reuse, R18, -R28.reuse ;  /* 0x0000001217127223 */ /* 0x140fe2000001081c */
[C-C-:B------:R-:W-:Y:S01]  /*35d0*/  FFMA.FTZ R14, R23.reuse, R14, -R28.reuse ;  /* 0x0000000e170e7223 */ /* 0x140fe2000001081c */
[C-C-:B------:R-:W-:Y:S01]  /*35e0*/  FFMA.FTZ R10, R23.reuse, R10, -R28.reuse ;  /* 0x0000000a170a7223 */ /* 0x140fe2000001081c */
[C-C-:B------:R-:W-:Y:S01]  /*35f0*/  FFMA.FTZ R6, R23.reuse, R6, -R28.reuse ;  /* 0x0000000617067223 */ /* 0x140fe2000001081c */
[--C-:B-----5:R-:W-:Y:S01]  /*3600*/  FFMA.FTZ R2, R23, R2, -R28.reuse ;  /* 0x0000000217027223 */ /* 0x120fe2000001081c */
        /* <DEDUP_REMOVED lines=17> */
[----:B------:R-:W-:-:S02]  /*3720*/  FFMA.FTZ R42, R25, R42, -R28 ;  /* 0x0000002a192a7223 */ /* 0x000fc4000001081c */
[----:B----4-:R-:W-:Y:S01]  /*3730*/  FFMA.FTZ R24, R31, -R29, R24 ;  /* 0x8000001d1f187223 */ /* 0x010fe20000010018 */
[C-C-:B------:R-:W-:Y:S01]  /*3740*/  FFMA.FTZ R19, R25.reuse, R19, -R28.reuse ;  /* 0x0000001319137223 */ /* 0x140fe2000001081c */
[C-C-:B------:R-:W-:Y:S01]  /*3750*/  FFMA.FTZ R15, R25.reuse, R15, -R28.reuse ;  /* 0x0000000f190f7223 */ /* 0x140fe2000001081c */
[C-C-:B------:R-:W-:Y:S01]  /*3760*/  FFMA.FTZ R11, R25.reuse, R11, -R28.reuse ;  /* 0x0000000b190b7223 */ /* 0x140fe2000001081c */
[C-C-:B------:R-:W-:Y:S01]  /*3770*/  FFMA.FTZ R7, R25.reuse, R7, -R28.reuse ;  /* 0x0000000719077223 */ /* 0x140fe2000001081c */
[----:B------:R-:W-:Y:S01]  /*3780*/  FFMA.FTZ R3, R25, R3, -R28 ;  /* 0x0000000319037223 */ /* 0x000fe2000001081c */
[-C--:B--2---:R-:W-:Y:S02]  /*3790*/  FFMA.FTZ R22, R26, -R29.reuse, R22 ;  /* 0x8000001d1a167223 */ /* 0x084fe40000010016 */
[----:B------:R-:W2:Y:S04]  /*37a0*/  LDL.LU R26, [R1+0x44] ;  /* 0x00004400011a7983 */ /* 0x000ea80000300800 */
        /* <DEDUP_REMOVED lines=8> */
[----:B---3--:R-:W-:-:S03]  /*3830*/  FFMA.FTZ R20, R30, -R29, R20 ;  /* 0x8000001d1e147223 */ /* 0x008fc60000010014 */
[----:B------:R-:W3:Y:S01]  /*3840*/  LDL.LU R31, [R1+0x10] ;  /* 0x00001000011f7983 */ /* 0x000ee20000300800 */
[----:B------:R-:W-:-:S03]  /*3850*/  FFMA.FTZ R47, R27, -R29, R47 ;  /* 0x8000001d1b2f7223 */ /* 0x000fc6000001002f */
[----:B------:R-:W3:Y:S01]  /*3860*/  LDL.LU R30, [R1+0x8] ;  /* 0x00000800011e7983 */ /* 0x000ee20000300800 */
[----:B------:R-:W-:-:S03]  /*3870*/  FFMA.FTZ R46, R48, -R29, R46 ;  /* 0x8000001d302e7223 */ /* 0x000fc6000001002e */
[----:B------:R-:W3:Y:S04]  /*3880*/  LDL.LU R28, [R1+0x4] ;  /* 0x00000400011c7983 */ /* 0x000ee80000300800 */
[----:B------:R-:W3:Y:S04]  /*3890*/  LDL.LU R27, [R1] ;  /* 0x00000000011b7983 */ /* 0x000ee80000300800 */
[----:B------:R-:W3:Y:S01]  /*38a0*/  LDL.LU R48, [R1+0x98] ;  /* 0x0000980001307983 */ /* 0x000ee20000300800 */
[-C--:B------:R-:W-:Y:S01]  /*38b0*/  FFMA.FTZ R54, R54, -R29.reuse, R7 ;  /* 0x8000001d36367223 */ /* 0x080fe20000010007 */
[----:B------:R-:W-:Y:S01]  /*38c0*/  FMUL.FTZ R7, R37, R0 ;  /* 0x0000000025077220 */ /* 0x000fe20000410000 */
        /* <DEDUP_REMOVED lines=11> */
[----:B--2---:R-:W-:-:S02]  /*3980*/  FFMA.FTZ R44, R26, -R29, R44 ;  /* 0x8000001d1a2c7223 */ /* 0x004fc4000001002c */
[----:B------:R-:W2:Y:S01]  /*3990*/  LDL.LU R26, [R1+0x80] ;  /* 0x00008000011a7983 */ /* 0x000ea20000300800 */
[-C--:B----4-:R-:W-:Y:S01]  /*39a0*/  FFMA.FTZ R43, R59, -R29.reuse, R43 ;  /* 0x8000001d3b2b7223 */ /* 0x090fe2000001002b */
[-C--:B------:R-:W-:Y:S02]  /*39b0*/  FFMA.FTZ R42, R23, -R29.reuse, R42 ;  /* 0x8000001d172a7223 */ /* 0x080fe4000001002a */
[----:B------:R-:W4:Y:S01]  /*39c0*/  LDL.LU R23, [R1+0x90] ;  /* 0x0000900001177983 */ /* 0x000f220000300800 */
[-C--:B------:R-:W-:Y:S01]  /*39d0*/  FFMA.FTZ R41, R38, -R29.reuse, R41 ;  /* 0x8000001d26297223 */ /* 0x080fe20000010029 */
[-C--:B------:R-:W-:Y:S01]  /*39e0*/  FFMA.FTZ R40, R36, -R29.reuse, R40 ;  /* 0x8000001d24287223 */ /* 0x080fe20000010028 */
[-C--:B------:R-:W-:Y:S01]  /*39f0*/  FFMA.FTZ R39, R35, -R29.reuse, R39 ;  /* 0x8000001d23277223 */ /* 0x080fe20000010027 */
[-C--:B------:R-:W-:Y:S01]  /*3a00*/  FFMA.FTZ R19, R34, -R29.reuse, R19 ;  /* 0x8000001d22137223 */ /* 0x080fe20000010013 */
[-C--:B------:R-:W-:Y:S01]  /*3a10*/  FFMA.FTZ R18, R33, -R29.reuse, R18 ;  /* 0x8000001d21127223 */ /* 0x080fe20000010012 */
[-C--:B------:R-:W-:Y:S01]  /*3a20*/  FFMA.FTZ R17, R32, -R29.reuse, R17 ;  /* 0x8000001d20117223 */ /* 0x080fe20000010011 */
[-C--:B---3--:R-:W-:Y:S01]  /*3a30*/  FFMA.FTZ R16, R31, -R29.reuse, R16 ;  /* 0x8000001d1f107223 */ /* 0x088fe20000010010 */
[-C--:B------:R-:W-:Y:S01]  /*3a40*/  FFMA.FTZ R15, R30, -R29.reuse, R15 ;  /* 0x8000001d1e0f7223 */ /* 0x080fe2000001000f */
[-C--:B------:R-:W-:Y:S01]  /*3a50*/  FFMA.FTZ R14, R28, -R29.reuse, R14 ;  /* 0x8000001d1c0e7223 */ /* 0x080fe2000001000e */
[-C--:B------:R-:W-:Y:S01]  /*3a60*/  FFMA.FTZ R13, R27, -R29.reuse, R13 ;  /* 0x8000001d1b0d7223 */ /* 0x080fe2000001000d */
[----:B------:R-:W-:-:S02]  /*3a70*/  FFMA.FTZ R48, R48, -R29, R21 ;  /* 0x8000001d30307223 */ /* 0x000fc40000010015 */
[----:B------:R-:W3:Y:S04]  /*3a80*/  LDL.LU R29, [R1+0x88] ;  /* 0x00008800011d7983 */ /* 0x000ee80000300800 */
[----:B------:R-:W3:Y:S04]  /*3a90*/  LDL.LU R28, [R1+0x8c] ;  /* 0x00008c00011c7983 */ /* 0x000ee80000300800 */
[----:B------:R-:W3:Y:S01]  /*3aa0*/  LDL.LU R27, [R1+0x7c] ;  /* 0x00007c00011b7983 */ /* 0x000ee20000300800 */
[----:B--2---:R-:W-:-:S03]  /*3ab0*/  IADD3 R2, P0, R26, UR12, RZ ;  /* 0x0000000c1a027c10 */ /* 0x004fc6000ff1e0ff */
[----:B------:R-:W2:Y:S04]  /*3ac0*/  LDL.LU R26, [R1+0x84] ;  /* 0x00008400011a7983 */ /* 0x000ea80000300800 */
[----:B------:R-:W2:Y:S01]  /*3ad0*/  LDL.LU R30, [R1+0x74] ;  /* 0x00007400011e7983 */ /* 0x000ea20000300800 */
[----:B----4-:R-:W-:Y:S01]  /*3ae0*/  IADD3.X R3, R23, UR13, RZ, P0, !PT ;  /* 0x0000000d17037c10 */ /* 0x010fe200087fe4ff */
[----:B------:R-:W-:Y:S01]  /*3af0*/  FMUL.FTZ R23, R37, R4 ;  /* 0x0000000425177220 */ /* 0x000fe20000410000 */
[----:B---3--:R-:W-:Y:S02]  /*3b00*/  IADD3 R4, P0, R29, UR12, RZ ;  /* 0x0000000c1d047c10 */ /* 0x008fe4000ff1e0ff */
[----:B------:R-:W3:Y:S01]  /*3b10*/  LDL.LU R29, [R1+0x78] ;  /* 0x00007800011d7983 */ /* 0x000ee20000300800 */
[C---:B------:R-:W-:Y:S01]  /*3b20*/  FMUL.FTZ R24, R37.reuse, R24 ;  /* 0x0000001825187220 */ /* 0x040fe20000410000 */
[C---:B------:R-:W-:Y:S01]  /*3b30*/  FMUL.FTZ R5, R37.reuse, R22 ;  /* 0x0000001625057220 */ /* 0x040fe20000410000 */
[----:B------:R-:W-:-:S03]  /*3b40*/  FMUL.FTZ R20, R37, R20 ;  /* 0x0000001425147220 */ /* 0x000fc60000410000 */
[----:B------:R-:W-:Y:S01]  /*3b50*/  F2FP.F16.F32.PACK_AB R7, R24, R7 ;  /* 0x000000071807723e */ /* 0x000fe200000000ff */
[C---:B------:R-:W-:Y:S01]  /*3b60*/  FMUL.FTZ R47, R37.reuse, R47 ;  /* 0x0000002f252f7220 */ /* 0x040fe20000410000 */
[----:B------:R-:W-:Y:S01]  /*3b70*/  F2FP.F16.F32.PACK_AB R5, R20, R5 ;  /* 0x000000051405723e */ /* 0x000fe200000000ff */
[C---:B------:R-:W-:Y:S01]  /*3b80*/  FMUL.FTZ R46, R37.reuse, R46 ;  /* 0x0000002e252e7220 */ /* 0x040fe20000410000 */
[C---:B------:R-:W-:Y:S01]  /*3b90*/  FMUL.FTZ R45, R37.reuse, R45 ;  /* 0x0000002d252d7220 */ /* 0x040fe20000410000 */
[C---:B------:R-:W-:Y:S01]  /*3ba0*/  FMUL.FTZ R44, R37.reuse, R44 ;  /* 0x0000002c252c7220 */ /* 0x040fe20000410000 */
[----:B------:R-:W-:Y:S01]  /*3bb0*/  FMUL.FTZ R21, R37, R6 ;  /* 0x0000000625157220 */ /* 0x000fe20000410000 */
[----:B------:R-:W-:Y:S01]  /*3bc0*/  PRMT R6, R7, 0x7632, R6 ;  /* 0x0000763207067816 */ /* 0x000fe20000000006 */
[----:B------:R0:W-:Y:S01]  /*3bd0*/  STG.E.U16 desc[UR14][R2.64+0x4], R5 ;  /* 0x0000040502007986 */ /* 0x0001e2000c10150e */
[----:B------:R-:W-:Y:S01]  /*3be0*/  PRMT R22, R5, 0x7632, R22 ;  /* 0x0000763205167816 */ /* 0x000fe20000000016 */
[C---:B------:R-:W-:Y:S01]  /*3bf0*/  FMUL.FTZ R43, R37.reuse, R43 ;  /* 0x0000002b252b7220 */ /* 0x040fe20000410000 */
[----:B------:R-:W-:Y:S01]  /*3c00*/  F2FP.F16.F32.PACK_AB R46, R46, R47 ;  /* 0x0000002f2e2e723e */ /* 0x000fe200000000ff */
[C---:B------:R-:W-:Y:S01]  /*3c10*/  FMUL.FTZ R42, R37.reuse, R42 ;  /* 0x0000002a252a7220 */ /* 0x040fe20000410000 */
[----:B------:R-:W-:Y:S01]  /*3c20*/  F2FP.F16.F32.PACK_AB R44, R44, R45 ;  /* 0x0000002d2c2c723e */ /* 0x000fe200000000ff */
[C---:B------:R-:W-:Y:S01]  /*3c30*/  FMUL.FTZ R41, R37.reuse, R41 ;  /* 0x0000002925297220 */ /* 0x040fe20000410000 */
[C---:B------:R-:W-:Y:S01]  /*3c40*/  FMUL.FTZ R40, R37.reuse, R40 ;  /* 0x0000002825287220 */ /* 0x040fe20000410000 */
[----:B------:R1:W-:Y:S01]  /*3c50*/  STG.E.U16 desc[UR14][R2.64+0x2], R6 ;  /* 0x0000020602007986 */ /* 0x0003e2000c10150e */
[C---:B------:R-:W-:Y:S01]  /*3c60*/  FMUL.FTZ R39, R37.reuse, R39 ;  /* 0x0000002725277220 */ /* 0x040fe20000410000 */
[----:B------:R-:W-:Y:S01]  /*3c70*/  FMUL.FTZ R20, R37, R19 ;  /* 0x0000001325147220 */ /* 0x000fe20000410000 */
[----:B0-----:R-:W-:-:S02]  /*3c80*/  IADD3.X R5, R28, UR13, RZ, P0, !PT ;  /* 0x0000000d1c057c10 */ /* 0x001fc400087fe4ff */
[----:B------:R-:W4:Y:S01]  /*3c90*/  LDL.LU R28, [R1+0x6c] ;  /* 0x00006c00011c7983 */ /* 0x000f220000300800 */
[----:B------:R-:W-:Y:S01]  /*3ca0*/  PRMT R24, R46, 0x7632, R24 ;  /* 0x000076322e187816 */ /* 0x000fe20000000018 */
[----:B------:R-:W-:Y:S02]  /*3cb0*/  FMUL.FTZ R18, R37, R18 ;  /* 0x0000001225127220 */ /* 0x000fe40000410000 */
[----:B------:R-:W-:Y:S01]  /*3cc0*/  STG.E.U16 desc[UR14][R2.64], R7 ;  /* 0x0000000702007986 */ /* 0x000fe2000c10150e */
[----:B-1----:R-:W-:-:S03]  /*3cd0*/  IADD3 R6, P0, R27, UR12, RZ ;  /* 0x0000000c1b067c10 */ /* 0x002fc6000ff1e0ff */
[----:B------:R0:W-:Y:S01]  /*3ce0*/  STG.E.U16 desc[UR14][R2.64+0x6], R22 ;  /* 0x0000061602007986 */ /* 0x0001e2000c10150e */
[----:B------:R-:W-:Y:S01]  /*3cf0*/  FMUL.FTZ R17, R37, R17 ;  /* 0x0000001125117220 */ /* 0x000fe20000410000 */
[----:B------:R-:W-:Y:S02]  /*3d00*/  F2FP.F16.F32.PACK_AB R42, R42, R43 ;  /* 0x0000002b2a2a723e */ /* 0x000fe400000000ff */
[----:B------:R-:W4:Y:S01]  /*3d10*/  LDL.LU R27, [R1+0x70] ;  /* 0x00007000011b7983 */ /* 0x000f220000300800 */
[----:B------:R-:W-:Y:S02]  /*3d20*/  F2FP.F16.F32.PACK_AB R40, R40, R41 ;  /* 0x000000292828723e */ /* 0x000fe400000000ff */
[----:B------:R-:W-:Y:S02]  /*3d30*/  F2FP.F16.F32.PACK_AB R20, R20, R39 ;  /* 0x000000271414723e */ /* 0x000fe400000000ff */
[----:B0-----:R-:W-:Y:S01]  /*3d40*/  PRMT R3, R44, 0x7632, R3 ;  /* 0x000076322c037816 */ /* 0x001fe20000000003 */
[----:B------:R-:W-:Y:S01]  /*3d50*/  STG.E.U16 desc[UR14][R4.64], R46 ;  /* 0x0000002e04007986 */ /* 0x000fe2000c10150e */
[----:B------:R-:W-:-:S02]  /*3d60*/  PRMT R25, R42, 0x7632, R25 ;  /* 0x000076322a197816 */ /* 0x000fc40000000019 */
[----:B------:R-:W-:Y:S01]  /*3d70*/  F2FP.F16.F32.PACK_AB R17, R17, R18 ;  /* 0x000000121111723e */ /* 0x000fe200000000ff */
[----:B------:R-:W-:Y:S01]  /*3d80*/  STG.E.U16 desc[UR14][R4.64+0x2], R24 ;  /* 0x0000021804007986 */ /* 0x000fe2000c10150e */
[----:B------:R-:W-:-:S03]  /*3d90*/  PRMT R18, R20, 0x7632, R18 ;  /* 0x0000763214127816 */ /* 0x000fc60000000012 */
[----:B------:R-:W-:Y:S04]  /*3da0*/  STG.E.U16 desc[UR14][R4.64+0x4], R44 ;  /* 0x0000042c04007986 */ /* 0x000fe8000c10150e */
[----:B------:R0:W-:Y:S01]  /*3db0*/  STG.E.U16 desc[UR14][R4.64+0x6], R3 ;  /* 0x0000060304007986 */ /* 0x0001e2000c10150e */
[C---:B------:R-:W-:Y:S01]  /*3dc0*/  FMUL.FTZ R16, R37.reuse, R16 ;  /* 0x0000001025107220 */ /* 0x040fe20000410000 */
[----:B------:R-:W-:Y:S01]  /*3dd0*/  FMUL.FTZ R15, R37, R15 ;  /* 0x0000000f250f7220 */ /* 0x000fe20000410000 */
[----:B0-----:R-:W-:-:S04]  /*3de0*/  PRMT R5, R40, 0x7632, R5 ;  /* 0x0000763228057816 */ /* 0x001fc80000000005 */
[----:B------:R-:W-:Y:S02]  /*3df0*/  F2FP.F16.F32.PACK_AB R15, R15, R16 ;  /* 0x000000100f0f723e */ /* 0x000fe400000000ff */
[----:B--2---:R-:W-:Y:S02]  /*3e00*/  IADD3.X R7, R26, UR13, RZ, P0, !PT ;  /* 0x0000000d1a077c10 */ /* 0x004fe400087fe4ff */
[----:B------:R-:W2:Y:S01]  /*3e10*/  LDL.LU R26, [R1+0x64] ;  /* 0x00006400011a7983 */ /* 0x000ea20000300800 */
[----:B------:R-:W-:-:S03]  /*3e20*/  IADD3 R2, P0, R30, UR12, RZ ;  /* 0x0000000c1e027c10 */ /* 0x000fc6000ff1e0ff */
[----:B------:R-:W2:Y:S04]  /*3e30*/  LDL.LU R24, [R1+0x68] ;  /* 0x0000680001187983 */ /* 0x000ea80000300800 */
[----:B------:R-:W2:Y:S04]  /*3e40*/  LDL.LU R22, [R1+0x5c] ;  /* 0x00005c0001167983 */ /* 0x000ea80000300800 */
[----:B------:R-:W-:Y:S04]  /*3e50*/  STG.E.U16 desc[UR14][R6.64], R42 ;  /* 0x0000002a06007986 */ /* 0x000fe8000c10150e */
[----:B------:R-:W-:Y:S04]  /*3e60*/  STG.E.U16 desc[UR14][R6.64+0x2], R25 ;  /* 0x0000021906007986 */ /* 0x000fe8000c10150e */
[----:B------:R-:W-:Y:S04]  /*3e70*/  STG.E.U16 desc[UR14][R6.64+0x4], R40 ;  /* 0x0000042806007986 */ /* 0x000fe8000c10150e */
[----:B------:R0:W-:Y:S02]  /*3e80*/  STG.E.U16 desc[UR14][R6.64+0x6], R5 ;  /* 0x0000060506007986 */ /* 0x0001e4000c10150e */
[----:B0-----:R-:W-:-:S02]  /*3e90*/  PRMT R7, R17, 0x7632, R7 ;  /* 0x0000763211077816 */ /* 0x001fc40000000007 */
[----:B---3--:R-:W-:-:S05]  /*3ea0*/  IADD3.X R3, R29, UR13, RZ, P0, !PT ;  /* 0x0000000d1d037c10 */ /* 0x008fca00087fe4ff */
[----:B------:R0:W-:Y:S04]  /*3eb0*/  STG.E.U16 desc[UR14][R2.64+0x2], R18 ;  /* 0x0000021202007986 */ /* 0x0001e8000c10150e */
[----:B------:R1:W-:Y:S04]  /*3ec0*/  STG.E.U16 desc[UR14][R2.64+0x4], R17 ;  /* 0x0000041102007986 */ /* 0x0003e8000c10150e */
[----:B0-----:R-:W3:Y:S04]  /*3ed0*/  LDL.LU R18, [R1+0x60] ;  /* 0x0000600001127983 */ /* 0x001ee80000300800 */
[----:B-1----:R-:W3:Y:S04]  /*3ee0*/  LDL.LU R17, [R1+0x54] ;  /* 0x0000540001117983 */ /* 0x002ee80000300800 */
[----:B------:R-:W3:Y:S01]  /*3ef0*/  LDL.LU R16, [R1+0x58] ;  /* 0x0000580001107983 */ /* 0x000ee20000300800 */
[C---:B------:R-:W-:Y:S01]  /*3f00*/  FMUL.FTZ R14, R37.reuse, R14 ;  /* 0x0000000e250e7220 */ /* 0x040fe20000410000 */
[C---:B------:R-:W-:Y:S01]  /*3f10*/  FMUL.FTZ R13, R37.reuse, R13 ;  /* 0x0000000d250d7220 */ /* 0x040fe20000410000 */
[----:B----4-:R-:W-:Y:S01]  /*3f20*/  IADD3 R4, P0, R28, UR12, RZ ;  /* 0x0000000c1c047c10 */ /* 0x010fe2000ff1e0ff */
[C---:B------:R-:W-:Y:S01]  /*3f30*/  FMUL.FTZ R12, R37.reuse, R12 ;  /* 0x0000000c250c7220 */ /* 0x040fe20000410000 */
[C---:B------:R-:W-:Y:S01]  /*3f40*/  FMUL.FTZ R11, R37.reuse, R11 ;  /* 0x0000000b250b7220 */ /* 0x040fe20000410000 */
[----:B------:R-:W-:Y:S01]  /*3f50*/  FMUL.FTZ R10, R37, R10 ;  /* 0x0000000a250a7220 */ /* 0x000fe20000410000 */
[----:B------:R-:W-:Y:S01]  /*3f60*/  F2FP.F16.F32.PACK_AB R13, R13, R14 ;  /* 0x0000000e0d0d723e */ /* 0x000fe200000000ff */
[----:B------:R-:W-:Y:S01]  /*3f70*/  FMUL.FTZ R9, R37, R56 ;  /* 0x0000003825097220 */ /* 0x000fe20000410000 */
[----:B------:R-:W-:Y:S01]  /*3f80*/  STG.E.U16 desc[UR14][R2.64], R20 ;  /* 0x0000001402007986 */ /* 0x000fe2000c10150e */
[----:B------:R-:W-:-:S03]  /*3f90*/  PRMT R14, R15, 0x7632, R14 ;  /* 0x000076320f0e7816 */ /* 0x000fc6000000000e */
[----:B------:R0:W-:Y:S01]  /*3fa0*/  STG.E.U16 desc[UR14][R2.64+0x6], R7 ;  /* 0x0000060702007986 */ /* 0x0001e2000c10150e */
[----:B------:R-:W-:Y:S01]  /*3fb0*/  IADD3.X R5, R27, UR13, RZ, P0, !PT ;  /* 0x0000000d1b057c10 */ /* 0x000fe200087fe4ff */
[----:B------:R-:W-:Y:S01]  /*3fc0*/  FMUL.FTZ R8, R37, R8 ;  /* 0x0000000825087220 */ /* 0x000fe20000410000 */
[----:B------:R-:W-:Y:S01]  /*3fd0*/  F2FP.F16.F32.PACK_AB R11, R11, R12 ;  /* 0x0000000c0b0b723e */ /* 0x000fe200000000ff */
[----:B------:R-:W-:Y:S01]  /*3fe0*/  FMUL.FTZ R19, R37, R54 ;  /* 0x0000003625137220 */ /* 0x000fe20000410000 */
[----:B------:R-:W-:Y:S01]  /*3ff0*/  F2FP.F16.F32.PACK_AB R9, R9, R10 ;  /* 0x0000000a0909723e */ /* 0x000fe200000000ff */
[----:B------:R-:W-:Y:S01]  /*4000*/  FMUL.FTZ R52, R37, R52 ;  /* 0x0000003425347220 */ /* 0x000fe20000410000 */
[----:B0-----:R-:W-:Y:S01]  /*4010*/  PRMT R3, R13, 0x7632, R3 ;  /* 0x000076320d037816 */ /* 0x001fe20000000003 */
[----:B------:R-:W-:Y:S01]  /*4020*/  STG.E.U16 desc[UR14][R4.64], R15 ;  /* 0x0000000f04007986 */ /* 0x000fe2000c10150e */
[----:B------:R-:W-:-:S03]  /*4030*/  PRMT R10, R11, 0x7632, R10 ;  /* 0x000076320b0a7816 */ /* 0x000fc6000000000a */
[----:B------:R-:W-:Y:S01]  /*4040*/  STG.E.U16 desc[UR14][R4.64+0x2], R14 ;  /* 0x0000020e04007986 */ /* 0x000fe2000c10150e */
[----:B------:R-:W-:-:S03]  /*4050*/  FMUL.FTZ R50, R37, R50 ;  /* 0x0000003225327220 */ /* 0x000fc60000410000 */
[----:B------:R-:W-:Y:S01]  /*4060*/  STG.E.U16 desc[UR14][R4.64+0x4], R13 ;  /* 0x0000040d04007986 */ /* 0x000fe2000c10150e */
[----:B------:R-:W-:-:S03]  /*4070*/  FMUL.FTZ R0, R37, R0 ;  /* 0x0000000025007220 */ /* 0x000fc60000410000 */
[----:B------:R0:W-:Y:S01]  /*4080*/  STG.E.U16 desc[UR14][R4.64+0x6], R3 ;  /* 0x0000060304007986 */ /* 0x0001e2000c10150e */
[----:B------:R-:W-:Y:S01]  /*4090*/  F2FP.F16.F32.PACK_AB R8, R19, R8 ;  /* 0x000000081308723e */ /* 0x000fe200000000ff */
[----:B------:R-:W-:Y:S01]  /*40a0*/  FMUL.FTZ R37, R37, R48 ;  /* 0x0000003025257220 */ /* 0x000fe20000410000 */
[----:B------:R-:W-:Y:S02]  /*40b0*/  F2FP.F16.F32.PACK_AB R21, R52, R21 ;  /* 0x000000153415723e */ /* 0x000fe400000000ff */
[----:B0-----:R-:W-:Y:S02]  /*40c0*/  PRMT R5, R9, 0x7632, R5 ;  /* 0x0000763209057816 */ /* 0x001fe40000000005 */
[----:B------:R-:W-:Y:S02]  /*40d0*/  F2FP.F16.F32.PACK_AB R23, R50, R23 ;  /* 0x000000173217723e */ /* 0x000fe400000000ff */
[----:B------:R-:W-:Y:S01]  /*40e0*/  F2FP.F16.F32.PACK_AB R0, R37, R0 ;  /* 0x000000002500723e */ /* 0x000fe200000000ff */
[----:B------:R-:W-:-:S04]  /*40f0*/  UISETP.GE.U32.AND UP0, UPT, UR9, UR20, UPT ;  /* 0x000000140900728c */ /* 0x000fc8000bf06070 */
[----:B------:R-:W-:Y:S02]  /*4100*/  UISETP.GE.AND.EX UP0, UPT, UR10, UR7, UPT, UP0 ;  /* 0x000000070a00728c */ /* 0x000fe4000bf06300 */
[----:B------:R-:W-:Y:S01]  /*4110*/  ULOP3.LUT UR4, UR4, 0x1, URZ, 0x3c, !UPT ;  /* 0x0000000104047892 */ /* 0x000fe2000f8e3c3f */
[----:B------:R-:W-:Y:S01]  /*4120*/  UMOV UR5, UR10 ;  /* 0x0000000a00057c82 */ /* 0x000fe20008000000 */
[----:B--2---:R-:W-:-:S04]  /*4130*/  IADD3 R6, P0, R26, UR12, RZ ;  /* 0x0000000c1a067c10 */ /* 0x004fc8000ff1e0ff */
[----:B------:R-:W-:Y:S02]  /*4140*/  IADD3.X R7, R24, UR13, RZ, P0, !PT ;  /* 0x0000000d18077c10 */ /* 0x000fe400087fe4ff */
[----:B------:R-:W-:-:S03]  /*4150*/  IADD3 R2, P0, R22, UR12, RZ ;  /* 0x0000000c16027c10 */ /* 0x000fc6000ff1e0ff */
[----:B------:R-:W-:Y:S04]  /*4160*/  STG.E.U16 desc[UR14][R6.64], R11 ;  /* 0x0000000b06007986 */ /* 0x000fe8000c10150e */
[----:B------:R0:W-:Y:S04]  /*4170*/  STG.E.U16 desc[UR14][R6.64+0x2], R10 ;  /* 0x0000020a06007986 */ /* 0x0001e8000c10150e */
[----:B------:R-:W-:Y:S04]  /*4180*/  STG.E.U16 desc[UR14][R6.64+0x4], R9 ;  /* 0x0000040906007986 */ /* 0x000fe8000c10150e */
[----:B------:R1:W-:Y:S01]  /*4190*/  STG.E.U16 desc[UR14][R6.64+0x6], R5 ;  /* 0x0000060506007986 */ /* 0x0003e2000c10150e */
[----:B0-----:R-:W-:-:S02]  /*41a0*/  PRMT R10, R21, 0x7632, R10 ;  /* 0x00007632150a7816 */ /* 0x001fc4000000000a */
[----:B-1----:R-:W-:Y:S02]  /*41b0*/  PRMT R7, R8, 0x7632, R7 ;  /* 0x0000763208077816 */ /* 0x002fe40000000007 */
[----:B------:R-:W-:Y:S02]  /*41c0*/  PRMT R6, R0, 0x7632, R6 ;  /* 0x0000763200067816 */ /* 0x000fe40000000006 */
[----:B---3--:R-:W-:Y:S02]  /*41d0*/  IADD3.X R3, R18, UR13, RZ, P0, !PT ;  /* 0x0000000d12037c10 */ /* 0x008fe400087fe4ff */
[----:B------:R-:W-:-:S03]  /*41e0*/  IADD3 R4, P0, R17, UR12, RZ ;  /* 0x0000000c11047c10 */ /* 0x000fc6000ff1e0ff */
[----:B------:R-:W-:Y:S01]  /*41f0*/  STG.E.U16 desc[UR14][R2.64], R8 ;  /* 0x0000000802007986 */ /* 0x000fe2000c10150e */
[----:B------:R-:W-:-:S03]  /*4200*/  IADD3.X R5, R16, UR13, RZ, P0, !PT ;  /* 0x0000000d10057c10 */ /* 0x000fc600087fe4ff */
[----:B------:R-:W-:Y:S04]  /*4210*/  STG.E.U16 desc[UR14][R2.64+0x2], R7 ;  /* 0x0000020702007986 */ /* 0x000fe8000c10150e */
[----:B------:R-:W-:Y:S04]  /*4220*/  STG.E.U16 desc[UR14][R2.64+0x4], R21 ;  /* 0x0000041502007986 */ /* 0x000fe8000c10150e */
[----:B------:R0:W-:Y:S04]  /*4230*/  STG.E.U16 desc[UR14][R2.64+0x6], R10 ;  /* 0x0000060a02007986 */ /* 0x0001e8000c10150e */
[----:B------:R1:W-:Y:S01]  /*4240*/  STG.E.U16 desc[UR14][R4.64], R23 ;  /* 0x0000001704007986 */ /* 0x0003e2000c10150e */
[----:B0-----:R-:W-:-:S03]  /*4250*/  PRMT R3, R23, 0x7632, R3 ;  /* 0x0000763217037816 */ /* 0x001fc60000000003 */
[----:B------:R1:W-:Y:S04]  /*4260*/  STG.E.U16 desc[UR14][R4.64+0x4], R0 ;  /* 0x0000040004007986 */ /* 0x0003e8000c10150e */
[----:B------:R1:W-:Y:S04]  /*4270*/  STG.E.U16 desc[UR14][R4.64+0x2], R3 ;  /* 0x0000020304007986 */ /* 0x0003e8000c10150e */
[----:B------:R1:W-:Y:S01]  /*4280*/  STG.E.U16 desc[UR14][R4.64+0x6], R6 ;  /* 0x0000060604007986 */ /* 0x0003e2000c10150e */
[----:B------:R-:W-:Y:S01]  /*4290*/  PLOP3.LUT P0, PT, PT, PT, UP0, 0x80, 0x0 ;  /* 0x000000000000781c */ /* 0x000fe20003f0f008 */
[----:B------:R-:W-:-:S12]  /*42a0*/  UMOV UR12, UR9 ;  /* 0x00000009000c7c82 */ /* 0x000fd80008000000 */
[----:B-1----:R-:W-:Y:S05]  /*42b0*/  @!P0 BRA `(.L_x_1223) ;  /* 0xffffffc000048947 */ /* 0x002fea000383ffff */
.L_x_1210:
        /* <DEDUP_REMOVED lines=39> */
.L_x_1240:
        /* <DEDUP_REMOVED lines=42> */
.L_x_1227:
[----:B------:R-:W-:Y:S05]  /*47d0*/  BSYNC B1 ;  /* 0x0000000000017941 */ /* 0x000fea0003800000 */
.L_x_1226:
        /* <DEDUP_REMOVED lines=21> */
.L_x_1230:
        /* <DEDUP_REMOVED lines=55> */
.L_x_1229:
[----:B------:R-:W-:Y:S05]  /*4ca0*/  BSYNC B1 ;  /* 0x0000000000017941 */ /* 0x000fea0003800000 */
.L_x_1228:
        /* <DEDUP_REMOVED lines=35> */
.L_x_1232:
[----:B------:R-:W-:Y:S05]  /*4ee0*/  BSYNC B1 ;  /* 0x0000000000017941 */ /* 0x000fea0003800000 */
.L_x_1231:
        /* <DEDUP_REMOVED lines=15> */
.L_x_1225:
[----:B------:R-:W-:Y:S05]  /*4fe0*/  BSYNC B0 ;  /* 0x0000000000007941 */ /* 0x000fea0003800000 */
.L_x_1224:
        /* <DEDUP_REMOVED lines=50> */
.L_x_1249:
        /* <DEDUP_REMOVED lines=46> */
.L_x_1259:
        /* <DEDUP_REMOVED lines=41> */
.L_x_1269:
[----:B--2---:R-:W-:Y:S01]  /*5880*/  FADD.FTZ R15, R14, R30 ;  /* 0x0000001e0e0f7221 */ /* 0x004fe20000010000 */
[----:B------:R-:W-:-:S04]  /*5890*/  @!P1 F2FP.F16.F32.PACK_AB R14, RZ, R24 ;  /* 0x00000018ff0e923e */ /* 0x000fc800000000ff */
[----:B------:R-:W-:Y:S01]  /*58a0*/  @!P1 F2FP.F16.F32.PACK_AB R15, RZ, R15 ;  /* 0x0000000fff0f923e */ /* 0x000fe200000000ff */
[----:B------:R3:W-:Y:S03]  /*58b0*/  @!P1 STG.E.U16 desc[UR14][R16.64+0x50], R14 ;  /* 0x0000500e10009986 */ /* 0x0007e6000c10150e */
[----:B------:R-:W-:Y:S02]  /*58c0*/  PRMT R20, R15, 0x7610, R20 ;  /* 0x000076100f147816 */ /* 0x000fe40000000014 */
[----:B------:R-:W-:-:S03]  /*58d0*/  LEA.HI R15, R56, 0x3c, RZ, 0x1c ;  /* 0x0000003c380f7811 */ /* 0x000fc600078fe0ff */
[----:B------:R3:W-:Y:S04]  /*58e0*/  @!P1 STG.E.U16 desc[UR14][R18.64+0x50], R20 ;  /* 0x0000501412009986 */ /* 0x0007e8000c10150e */
.L_x_1235:
[----:B------:R-:W-:Y:S05]  /*58f0*/  BSYNC B0 ;  /* 0x0000000000007941 */ /* 0x000fea0003800000 */
.L_x_1234:
        /* <DEDUP_REMOVED lines=13> */
[C---:B------:R-:W-:Y:S01]  /*59d0*/  @!P0 SHF.L.U32 R19, R10.reuse, 0x1, RZ ;  /* 0x000000010a138819 */ /* 0x040fe200000006ff */
[C---:B------:R-:W-:Y:S01]  /*59e0*/  @!P0 IMAD.SHL.U32 R22, R10.reuse, 0x2, RZ ;  /* 0x000000020a168824 */ /* 0x040fe200078e00ff */
[C---:B------:R-:W-:Y:S02]  /*59f0*/  @!P0 IADD3 R18, R15.reuse, 0x14, RZ ;  /* 0x000000140f128810 */ /* 0x040fe40007ffe0ff */
[----:B------:R-:W-:Y:S02]  /*5a00*/  @!P0 LEA R23, R10, UR4, 0x7 ;  /* 0x000000040a178c11 */ /* 0x000fe4000f8e38ff */
[----:B------:R-:W-:Y:S02]  /*5a10*/  @!P0 LOP3.LUT R18, R18, R19, RZ, 0x3c, !PT ;  /* 0x0000001312128212 */ /* 0x000fe400078e3cff */
[----:B------:R-:W-:Y:S02]  /*5a20*/  @!P0 IADD3 R21, R15, 0x28, RZ ;  /* 0x000000280f158810 */ /* 0x000fe40007ffe0ff */
[----:B------:R-:W-:-:S02]  /*5a30*/  @!P0 LEA R18, R18, R23, 0x2 ;  /* 0x0000001712128211 */ /* 0x000fc400078e10ff */
[----:B------:R-:W-:Y:S02]  /*5a40*/  @!P0 LOP3.LUT R21, R21, R22, RZ, 0x3c, !PT ;  /* 0x0000001615158212 */ /* 0x000fe400078e3cff */
[C---:B------:R-:W-:Y:S01]  /*5a50*/  @!P0 LEA R24, R10.reuse, UR4, 0x7 ;  /* 0x000000040a188c11 */ /* 0x040fe2000f8e38ff */
[----:B------:R-:W3:Y:S01]  /*5a60*/  @!P0 LDS R20, [R18] ;  /* 0x0000000012148984 */ /* 0x000ee20000000800 */
[----:B0-----:R-:W-:Y:S02]  /*5a70*/  MOV R17, 0xffff ;  /* 0x0000ffff00117802 */ /* 0x001fe40000000f00 */
[----:B------:R-:W-:Y:S02]  /*5a80*/  @!P0 LEA R22, R21, R24, 0x2 ;  /* 0x0000001815168211 */ /* 0x000fe400078e10ff */
[----:B------:R0:W-:Y:S01]  /*5a90*/  @!P0 LDS R21, [R18+0x500] ;  /* 0x0005000012158984 */ /* 0x0001e20000000800 */
[----:B------:R-:W-:Y:S02]  /*5aa0*/  @!P0 IADD3 R23, R15, 0x3c, RZ ;  /* 0x0000003c0f178810 */ /* 0x000fe40007ffe0ff */
[C---:B------:R-:W-:Y:S01]  /*5ab0*/  @!P0 SHF.L.U32 R24, R10.reuse, 0x1, RZ ;  /* 0x000000010a188819 */ /* 0x040fe200000006ff */
[----:B------:R-:W-:Y:S01]  /*5ac0*/  @!P0 LDS R38, [R22+0x500] ;  /* 0x0005000016268984 */ /* 0x000fe20000000800 */
[----:B------:R-:W-:-:S02]  /*5ad0*/  @!P0 LEA R30, R10, UR4, 0x7 ;  /* 0x000000040a1e8c11 */ /* 0x000fc4000f8e38ff */
[----:B------:R-:W-:Y:S01]  /*5ae0*/  @!P0 LOP3.LUT R23, R23, R24, RZ, 0x3c, !PT ;  /* 0x0000001817178212 */ /* 0x000fe200078e3cff */
[----:B------:R-:W-:Y:S01]  /*5af0*/  @!P0 LDS R37, [R22] ;  /* 0x0000000016258984 */ /* 0x000fe20000000800 */
[----:B------:R-:W-:Y:S02]  /*5b00*/  MOV R27, 0xffff ;  /* 0x0000ffff001b7802 */ /* 0x000fe40000000f00 */
[----:B------:R-:W-:Y:S01]  /*5b10*/  @!P0 LEA R39, R23, R30, 0x2 ;  /* 0x0000001e17278211 */ /* 0x000fe200078e10ff */
[----:B-1----:R-:W1:Y:S01]  /*5b20*/  SHFL.BFLY PT, R17, R16, 0x8, 0x101f ;  /* 0x0d101f0010117f89 */ /* 0x002e6200000e0000 */
[----:B------:R-:W-:Y:S02]  /*5b30*/  MOV R32, RZ ;  /* 0x000000ff00207202 */ /* 0x000fe40000000f00 */
[----:B------:R-:W-:Y:S01]  /*5b40*/  MOV R23, RZ ;  /* 0x000000ff00177202 */ /* 0x000fe20000000f00 */
[----:B--2---:R-:W2:Y:S01]  /*5b50*/  SHFL.BFLY PT, R30, R14, 0x8, 0x101f ;  /* 0x0d101f000e1e7f89 */ /* 0x004ea200000e0000 */
[----:B------:R-:W-:-:S02]  /*5b60*/  MOV R29, 0xffff ;  /* 0x0000ffff001d7802 */ /* 0x000fc40000000f00 */
[----:B------:R-:W-:Y:S01]  /*5b70*/  MOV R24, RZ ;  /* 0x000000ff00187202 */ /* 0x000fe20000000f00 */
[----:B------:R-:W4:Y:S01]  /*5b80*/  @!P0 LDS R22, [R39] ;  /* 0x0000000027168984 */ /* 0x000f220000000800 */
[----:B------:R-:W-:Y:S02]  /*5b90*/  MOV R34, RZ ;  /* 0x000000ff00227202 */ /* 0x000fe40000000f00 */
[----:B------:R-:W-:Y:S02]  /*5ba0*/  MOV R35, 0xffff ;  /* 0x0000ffff00237802 */ /* 0x000fe40000000f00 */
[----:B0-----:R-:W-:Y:S02]  /*5bb0*/  MOV R18, RZ ;  /* 0x000000ff00127202 */ /* 0x001fe40000000f00 */
[----:B------:R-:W-:Y:S02]  /*5bc0*/  MOV R28, 0xffff ;  /* 0x0000ffff001c7802 */ /* 0x000fe40000000f00 */
[----:B------:R-:W-:-:S02]  /*5bd0*/  MOV R26, 0xffff ;  /* 0x0000ffff001a7802 */ /* 0x000fc40000000f00 */
[----:B------:R-:W-:Y:S02]  /*5be0*/  MOV R41, 0xffff ;  /* 0x0000ffff00297802 */ /* 0x000fe40000000f00 */
[----:B------:R-:W-:Y:S02]  /*5bf0*/  MOV R40, 0xffff ;  /* 0x0000ffff00287802 */ /* 0x000fe40000000f00 */
[----:B---3--:R-:W-:Y:S01]  /*5c00*/  @!P0 MOV R32, R20 ;  /* 0x0000001400208202 */ /* 0x008fe20000000f00 */
[----:B-1----:R-:W-:Y:S01]  /*5c10*/  FADD.FTZ R25, R17, R16 ;  /* 0x0000001011197221 */ /* 0x002fe20000010000 */
[----:B------:R0:W-:Y:S01]  /*5c20*/  @!P0 LDS R20, [R39+0x500] ;  /* 0x0005000027148984 */ /* 0x0001e20000000800 */
[----:B------:R-:W-:Y:S02]  /*5c30*/  MOV R16, 0xffff ;  /* 0x0000ffff00107802 */ /* 0x000fe40000000f00 */
[----:B------:R-:W-:Y:S01]  /*5c40*/  @!P0 MOV R34, R21 ;  /* 0x0000001500228202 */ /* 0x000fe20000000f00 */
[----:B------:R-:W1:Y:S01]  /*5c50*/  SHFL.BFLY PT, R31, R32, 0x8, 0x101f ;  /* 0x0d101f00201f7f89 */ /* 0x000e6200000e0000 */
[----:B--2---:R-:W-:Y:S01]  /*5c60*/  FADD.FTZ R17, R30, R14 ;  /* 0x0000000e1e117221 */ /* 0x004fe20000010000 */
[----:B------:R-:W-:-:S02]  /*5c70*/  MOV R30, 0xffff ;  /* 0x0000ffff001e7802 */ /* 0x000fc40000000f00 */
[----:B------:R-:W-:Y:S01]  /*5c80*/  @!P0 MOV R23, R38 ;  /* 0x0000002600178202 */ /* 0x000fe20000000f00 */
[----:B------:R-:W2:Y:S01]  /*5c90*/  SHFL.BFLY PT, R16, R25, 0x4, 0x101f ;  /* 0x0c901f0019107f89 */ /* 0x000ea200000e0000 */
[----:B------:R-:W-:Y:S02]  /*5ca0*/  MOV R38, 0xffff ;  /* 0x0000ffff00267802 */ /* 0x000fe40000000f00 */
[----:B------:R-:W-:Y:S01]  /*5cb0*/  @!P0 MOV R24, R37 ;  /* 0x0000002500188202 */ /* 0x000fe20000000f00 */
[----:B------:R-:W-:Y:S01]  /*5cc0*/  IMAD.MOV.U32 R37, RZ, RZ, 0xffff ;  /* 0x0000ffffff257424 */ /* 0x000fe200078e00ff */
[----:B------:R-:W3:Y:S01]  /*5cd0*/  SHFL.BFLY PT, R33, R34, 0x8, 0x101f ;  /* 0x0d101f0022217f89 */ /* 0x000ee200000e0000 */
[----:B------:R-:W-:Y:S02]  /*5ce0*/  MOV R21, RZ ;  /* 0x000000ff00157202 */ /* 0x000fe40000000f00 */
[----:B0-----:R-:W-:Y:S01]  /*5cf0*/  MOV R39, 0xffff ;  /* 0x0000ffff00277802 */ /* 0x001fe20000000f00 */
[----:B------:R-:W0:Y:S01]  /*5d00*/  SHFL.BFLY PT, R38, R23, 0x8, 0x101f ;  /* 0x0d101f0017267f89 */ /* 0x000e2200000e0000 */
[----:B------:R-:W-:-:S03]  /*5d10*/  MOV R43, 0xffff ;  /* 0x0000ffff002b7802 */ /* 0x000fc60000000f00 */
[----:B------:R-:W5:Y:S01]  /*5d20*/  SHFL.BFLY PT, R37, R24, 0x8, 0x101f ;  /* 0x0d101f0018257f89 */ /* 0x000f6200000e0000 */
[----:B----4-:R-:W-:Y:S02]  /*5d30*/  @!P0 MOV R21, R22 ;  /* 0x0000001600158202 */ /* 0x010fe40000000f00 */
[----:B------:R-:W-:Y:S01]  /*5d40*/  MOV R22, 0xffff ;  /* 0x0000ffff00167802 */ /* 0x000fe20000000f00 */
[----:B------:R-:W4:Y:S01]  /*5d50*/  SHFL.BFLY PT, R30, R17, 0x4, 0x101f ;  /* 0x0c901f00111e7f89 */ /* 0x000f2200000e0000 */
[----:B-1----:R-:W-:-:S03]  /*5d60*/  FADD.FTZ R31, R31, R32 ;  /* 0x000000201f1f7221 */ /* 0x002fc60000010000 */
[----:B------:R-:W1:Y:S01]  /*5d70*/  SHFL.BFLY PT, R42, R21, 0x8, 0x101f ;  /* 0x0d101f00152a7f89 */ /* 0x000e6200000e0000 */
[----:B--2---:R-:W-:Y:S01]  /*5d80*/  FADD.FTZ R19, R25, R16 ;  /* 0x0000001019137221 */ /* 0x004fe20000010000 */
[----:B---3--:R-:W-:-:S04]  /*5d90*/  FADD.FTZ R33, R33, R34 ;  /* 0x0000002221217221 */ /* 0x008fc80000010000 */
[----:B------:R-:W2:Y:S01]  /*5da0*/  SHFL.BFLY PT, R16, R19, 0x2, 0x101f ;  /* 0x0c501f0013107f89 */ /* 0x000ea200000e0000 */
[----:B------:R-:W-:Y:S01]  /*5db0*/  @!P0 MOV R18, R20 ;  /* 0x0000001400128202 */ /* 0x000fe20000000f00 */
[----:B0-----:R-:W-:Y:S01]  /*5dc0*/  FADD.FTZ R32, R38, R23 ;  /* 0x0000001726207221 */ /* 0x001fe20000010000 */
[----:B------:R-:W-:Y:S02]  /*5dd0*/  MOV R20, 0xffff ;  /* 0x0000ffff00147802 */ /* 0x000fe40000000f00 */
[----:B------:R-:W-:Y:S01]  /*5de0*/  MOV R23, 0xffff ;  /* 0x0000ffff00177802 */ /* 0x000fe20000000f00 */
[----:B-----5:R-:W-:Y:S01]  /*5df0*/  FADD.FTZ R25, R37, R24 ;  /* 0x0000001825197221 */ /* 0x020fe20000010000 */
[----:B------:R-:W-:Y:S01]  /*5e00*/  MOV R24, 0xffff ;  /* 0x0000ffff00187802 */ /* 0x000fe20000000f00 */
[----:B------:R-:W0:Y:S01]  /*5e10*/  SHFL.BFLY PT, R37, R32, 0x4, 0x101f ;  /* 0x0c901f0020257f89 */ /* 0x000e2200000e0000 */
[----:B------:R-:W-:Y:S01]  /*5e20*/  ISETP.NE.AND P0, PT, R10, RZ, PT ;  /* 0x000000ff0a00720c */ /* 0x000fe20003f05270 */
[----:B----4-:R-:W-:Y:S01]  /*5e30*/  FADD.FTZ R14, R17, R30 ;  /* 0x0000001e110e7221 */ /* 0x010fe20000010000 */
[----:B------:R-:W-:Y:S01]  /*5e40*/  MOV R17, 0xffff ;  /* 0x0000ffff00117802 */ /* 0x000fe20000000f00 */
[----:B------:R-:W3:Y:S01]  /*5e50*/  SHFL.BFLY PT, R20, R31, 0x4, 0x101f ;  /* 0x0c901f001f147f89 */ /* 0x000ee200000e0000 */
[----:B------:R-:W-:Y:S01]  /*5e60*/  MOV R34, 0xffff ;  /* 0x0000ffff00227802 */ /* 0x000fe20000000f00 */
[----:B-1----:R-:W-:Y:S01]  /*5e70*/  FADD.FTZ R42, R42, R21 ;  /* 0x000000152a2a7221 */ /* 0x002fe20000010000 */
[----:B------:R-:W-:Y:S01]  /*5e80*/  MOV R21, 0xffff ;  /* 0x0000ffff00157802 */ /* 0x000fe20000000f00 */
[----:B------:R-:W1:Y:S04]  /*5e90*/  SHFL.BFLY PT, R23, R18, 0x8, 0x101f ;  /* 0x0d101f0012177f89 */ /* 0x000e6800000e0000 */
[----:B------:R-:W4:Y:S01]  /*5ea0*/  SHFL.BFLY PT, R36, R33, 0x4, 0x101f ;  /* 0x0c901f0021247f89 */ /* 0x000f2200000e0000 */
[----:B--2---:R-:W-:-:S03]  /*5eb0*/  FADD.FTZ R16, R19, R16 ;  /* 0x0000001013107221 */ /* 0x004fc60000010000 */
[----:B------:R-:W2:Y:S01]  /*5ec0*/  SHFL.BFLY PT, R38, R25, 0x4, 0x101f ;  /* 0x0c901f0019267f89 */ /* 0x000ea200000e0000 */
[----:B------:R-:W-:-:S03]  /*5ed0*/  MOV R19, 0xffff ;  /* 0x0000ffff00137802 */ /* 0x000fc60000000f00 */
[----:B------:R-:W5:Y:S01]  /*5ee0*/  SHFL.BFLY PT, R30, R14, 0x2, 0x101f ;  /* 0x0c501f000e1e7f89 */ /* 0x000f6200000e0000 */
[----:B0-----:R-:W-:-:S03]  /*5ef0*/  FADD.FTZ R37, R32, R37 ;  /* 0x0000002520257221 */ /* 0x001fc60000010000 */
[----:B------:R-:W0:Y:S01]  /*5f00*/  SHFL.BFLY PT, R41, R42, 0x4, 0x101f ;  /* 0x0c901f002a297f89 */ /* 0x000e2200000e0000 */
[----:B------:R-:W-:Y:S01]  /*5f10*/  MOV R32, 0xffff ;  /* 0x0000ffff00207802 */ /* 0x000fe20000000f00 */
[----:B---3--:R-:W-:Y:S01]  /*5f20*/  FADD.FTZ R35, R31, R20 ;  /* 0x000000141f237221 */ /* 0x008fe20000010000 */
[----:B------:R-:W-:Y:S01]  /*5f30*/  MOV R20, 0xffff ;  /* 0x0000ffff00147802 */ /* 0x000fe20000000f00 */
[----:B------:R-:W3:Y:S01]  /*5f40*/  SHFL.BFLY PT, R24, R37, 0x2, 0x101f ;  /* 0x0c501f0025187f89 */ /* 0x000ee200000e0000 */
[----:B-1----:R-:W-:Y:S01]  /*5f50*/  FADD.FTZ R31, R23, R18 ;  /* 0x00000012171f7221 */ /* 0x002fe20000010000 */
[----:B------:R-:W-:Y:S02]  /*5f60*/  MOV R18, 0xffff ;  /* 0x0000ffff00127802 */ /* 0x000fe40000000f00 */
[----:B------:R-:W1:Y:S01]  /*5f70*/  SHFL.BFLY PT, R19, R16, 0x1, 0x101f ;  /* 0x0c301f0010137f89 */ /* 0x000e6200000e0000 */
[----:B------:R-:W-:Y:S01]  /*5f80*/  MOV R23, 0xffff ;  /* 0x0000ffff00177802 */ /* 0x000fe20000000f00 */
[----:B----4-:R-:W-:Y:S01]  /*5f90*/  FADD.FTZ R36, R33, R36 ;  /* 0x0000002421247221 */ /* 0x010fe20000010000 */
[----:B------:R-:W-:Y:S01]  /*5fa0*/  MOV R33, 0xffff ;  /* 0x0000ffff00217802 */ /* 0x000fe20000000f00 */
[----:B------:R-:W4:Y:S01]  /*5fb0*/  SHFL.BFLY PT, R20, R31, 0x4, 0x101f ;  /* 0x0c901f001f147f89 */ /* 0x000f2200000e0000 */
[----:B--2---:R-:W-:-:S03]  /*5fc0*/  FADD.FTZ R38, R25, R38 ;  /* 0x0000002619267221 */ /* 0x004fc60000010000 */
[----:B------:R-:W2:Y:S01]  /*5fd0*/  SHFL.BFLY PT, R18, R35, 0x2, 0x101f ;  /* 0x0c501f0023127f89 */ /* 0x000ea200000e0000 */
[----:B-----5:R-:W-:Y:S01]  /*5fe0*/  FADD.FTZ R17, R14, R30 ;  /* 0x0000001e0e117221 */ /* 0x020fe20000010000 */
[----:B------:R-:W-:Y:S02]  /*5ff0*/  IMAD.MOV.U32 R14, RZ, RZ, 0xffff ;  /* 0x0000ffffff0e7424 */ /* 0x000fe400078e00ff */
[----:B------:R-:W5:Y:S01]  /*6000*/  SHFL.BFLY PT, R21, R36, 0x2, 0x101f ;  /* 0x0c501f0024157f89 */ /* 0x000f6200000e0000 */
[----:B0-----:R-:W-:-:S03]  /*6010*/  FADD.FTZ R42, R42, R41 ;  /* 0x000000292a2a7221 */ /* 0x001fc60000010000 */
[----:B------:R-:W0:Y:S01]  /*6020*/  SHFL.BFLY PT, R23, R38, 0x2, 0x101f ;  /* 0x0c501f0026177f89 */ /* 0x000e2200000e0000 */
[----:B------:R-:W-:-:S03]  /*6030*/  IADD3 R41, R15, R8, RZ ;  /* 0x000000080f297210 */ /* 0x000fc60007ffe0ff */
[----:B------:R-:W0:Y:S01]  /*6040*/  SHFL.BFLY PT, R14, R17, 0x1, 0x101f ;  /* 0x0c301f00110e7f89 */ /* 0x000e2200000e0000 */
[----:B---3--:R-:W-:Y:S02]  /*6050*/  FADD.FTZ R37, R37, R24 ;  /* 0x0000001825257221 */ /* 0x008fe40000010000 */
[----:B------:R-:W3:Y:S01]  /*6060*/  @!P0 LDC.64 R24, c[0x0][0x218] ;  /* 0x00008600ff188b82 */ /* 0x000ee20000000a00 */
[----:B-1----:R-:W-:Y:S01]  /*6070*/  FADD.FTZ R16, R16, R19 ;  /* 0x0000001310107221 */ /* 0x002fe20000010000 */
[----:B------:R-:W1:Y:S01]  /*6080*/  SHFL.BFLY PT, R43, R42, 0x2, 0x101f ;  /* 0x0c501f002a2b7f89 */ /* 0x000e6200000e0000 */
[----:B----4-:R-:W-:-:S03]  /*6090*/  FADD.FTZ R31, R31, R20 ;  /* 0x000000141f1f7221 */ /* 0x010fc60000010000 */
[----:B------:R-:W4:Y:S01]  /*60a0*/  SHFL.BFLY PT, R40, R37, 0x1, 0x101f ;  /* 0x0c301f0025287f89 */ /* 0x000f2200000e0000 */
[----:B------:R-:W-:Y:S01]  /*60b0*/  @!P0 F2FP.F16.F32.PACK_AB R30, RZ, R16 ;  /* 0x00000010ff1e823e */ /* 0x000fe200000000ff */
[----:B--2---:R-:W-:Y:S02]  /*60c0*/  FADD.FTZ R35, R35, R18 ;  /* 0x0000001223237221 */ /* 0x004fe40000010000 */
[----:B------:R-:W2:Y:S01]  /*60d0*/  SHFL.BFLY PT, R32, R31, 0x2, 0x101f ;  /* 0x0c501f001f207f89 */ /* 0x000ea200000e0000 */
[----:B------:R-:W2:Y:S01]  /*60e0*/  @!P0 LDC.64 R18, c[0x0][0x220] ;  /* 0x00008800ff128b82 */ /* 0x000ea20000000a00 */
[----:B-----5:R-:W-:Y:S02]  /*60f0*/  FADD.FTZ R36, R36, R21 ;  /* 0x0000001524247221 */ /* 0x020fe40000010000 */
[----:B------:R-:W5:Y:S01]  /*6100*/  SHFL.BFLY PT, R34, R35, 0x1, 0x101f ;  /* 0x0c301f0023227f89 */ /* 0x000f6200000e0000 */
[----:B0-----:R-:W-:-:S03]  /*6110*/  FADD.FTZ R38, R38, R23 ;  /* 0x0000001726267221 */ /* 0x001fc60000010000 */
[----:B------:R-:W0:Y:S01]  /*6120*/  SHFL.BFLY PT, R33, R36, 0x1, 0x101f ;  /* 0x0c301f0024217f89 */ /* 0x000e2200000e0000 */
[----:B------:R-:W0:Y:S01]  /*6130*/  @!P0 LDC.64 R22, c[0x0][0x220] ;  /* 0x00008800ff168b82 */ /* 0x000e220000000a00 */
[----:B------:R-:W-:Y:S02]  /*6140*/  FADD.FTZ R44, R17, R14 ;  /* 0x0000000e112c7221 */ /* 0x000fe40000010000 */
[----:B------:R-:W0:Y:S01]  /*6150*/  SHFL.BFLY PT, R39, R38, 0x1, 0x101f ;  /* 0x0c301f0026277f89 */ /* 0x000e2200000e0000 */
[----:B---3--:R-:W-:Y:S02]  /*6160*/  @!P0 IMAD.WIDE R24, R41, 0x2, R24 ;  /* 0x0000000229188825 */ /* 0x008fe400078e0218 */
[----:B------:R-:W-:Y:S02]  /*6170*/  @!P0 F2FP.F16.F32.PACK_AB R44, RZ, R44 ;  /* 0x0000002cff2c823e */ /* 0x000fe400000000ff */
[----:B------:R-:W3:Y:S01]  /*6180*/  @!P0 LDC.64 R20, c[0x0][0x218] ;  /* 0x00008600ff148b82 */ /* 0x000ee20000000a00 */
[----:B-1----:R-:W-:Y:S01]  /*6190*/  FADD.FTZ R42, R42, R43 ;  /* 0x0000002b2a2a7221 */ /* 0x002fe20000010000 */
[----:B------:R1:W-:Y:S01]  /*61a0*/  @!P0 STG.E.U16 desc[UR14][R24.64], R30 ;  /* 0x0000001e18008986 */ /* 0x0003e2000c10150e */
[----:B----4-:R-:W-:Y:S01]  /*61b0*/  FADD.FTZ R37, R37, R40 ;  /* 0x0000002825257221 */ /* 0x010fe20000010000 */
[----:B--2---:R-:W-:-:S04]  /*61c0*/  FADD.FTZ R31, R31, R32 ;  /* 0x000000201f1f7221 */ /* 0x004fc80000010000 */
[----:B------:R-:W2:Y:S01]  /*61d0*/  @!P0 LDC.64 R16, c[0x0][0x218] ;  /* 0x00008600ff108b82 */ /* 0x000ea20000000a00 */
[----:B------:R-:W-:-:S04]  /*61e0*/  @!P0 IMAD.WIDE R18, R41, 0x2, R18 ;  /* 0x0000000229128825 */ /* 0x000fc800078e0212 */
[----:B-----5:R-:W-:Y:S01]  /*61f0*/  FADD.FTZ R34, R35, R34 ;  /* 0x0000002223227221 */ /* 0x020fe20000010000 */
[----:B------:R-:W-:Y:S02]  /*6200*/  MOV R35, 0xffff ;  /* 0x0000ffff00237802 */ /* 0x000fe40000000f00 */
[----:B-1----:R-:W-:Y:S01]  /*6210*/  MOV R30, 0xffff ;  /* 0x0000ffff001e7802 */ /* 0x002fe20000000f00 */
[----:B0-----:R-:W-:Y:S01]  /*6220*/  FADD.FTZ R33, R36, R33 ;  /* 0x0000002124217221 */ /* 0x001fe20000010000 */
[----:B------:R-:W0:Y:S01]  /*6230*/  @!P0 LDC.64 R14, c[0x0][0x220] ;  /* 0x00008800ff0e8b82 */ /* 0x000e220000000a00 */
[C---:B------:R-:W-:Y:S01]  /*6240*/  @!P0 IMAD.WIDE R22, R41.reuse, 0x2, R22 ;  /* 0x0000000229168825 */ /* 0x040fe200078e0216 */
[----:B------:R-:W1:Y:S03]  /*6250*/  SHFL.BFLY PT, R35, R42, 0x1, 0x101f ;  /* 0x0c301f002a237f89 */ /* 0x000e6600000e0000 */
[----:B------:R-:W-:Y:S01]  /*6260*/  FADD.FTZ R38, R38, R39 ;  /* 0x0000002726267221 */ /* 0x000fe20000010000 */
[----:B------:R-:W-:Y:S01]  /*6270*/  @!P0 F2FP.F16.F32.PACK_AB R25, RZ, R33 ;  /* 0x00000021ff19823e */ /* 0x000fe200000000ff */
[----:B------:R4:W-:Y:S01]  /*6280*/  @!P0 STG.E.U16 desc[UR14][R22.64], R44 ;  /* 0x0000002c16008986 */ /* 0x0009e2000c10150e */
[----:B------:R-:W-:Y:S01]  /*6290*/  @!P0 F2FP.F16.F32.PACK_AB R33, RZ, R37 ;  /* 0x00000025ff21823e */ /* 0x000fe200000000ff */
[C---:B---3--:R-:W-:Y:S01]  /*62a0*/  @!P0 IMAD.WIDE R20, R41.reuse, 0x2, R20 ;  /* 0x0000000229148825 */ /* 0x048fe200078e0214 */
[----:B------:R-:W-:Y:S01]  /*62b0*/  @!P0 F2FP.F16.F32.PACK_AB R26, RZ, R38 ;  /* 0x00000026ff1a823e */ /* 0x000fe200000000ff */
[----:B------:R3:W3:Y:S02]  /*62c0*/  SHFL.BFLY PT, R30, R31, 0x1, 0x101f ;  /* 0x0c301f001f1e7f89 */ /* 0x0006e400000e0000 */
[----:B--2---:R-:W-:Y:S01]  /*62d0*/  @!P0 IMAD.WIDE R16, R41, 0x2, R16 ;  /* 0x0000000229108825 */ /* 0x004fe200078e0210 */
[----:B----4-:R-:W-:-:S05]  /*62e0*/  @!P0 F2FP.F16.F32.PACK_AB R23, RZ, R34 ;  /* 0x00000022ff17823e */ /* 0x010fca00000000ff */
[----:B------:R2:W-:Y:S01]  /*62f0*/  @!P0 STG.E.U16 desc[UR14][R20.64+0x28], R23 ;  /* 0x0000281714008986 */ /* 0x0005e2000c10150e */
[----:B0-----:R-:W-:-:S04]  /*6300*/  @!P0 IMAD.WIDE R14, R41, 0x2, R14 ;  /* 0x00000002290e8825 */ /* 0x001fc800078e020e */
[----:B-1----:R-:W-:Y:S01]  /*6310*/  FADD.FTZ R35, R42, R35 ;  /* 0x000000232a237221 */ /* 0x002fe20000010000 */
[----:B------:R2:W-:Y:S04]  /*6320*/  @!P0 STG.E.U16 desc[UR14][R18.64+0x28], R25 ;  /* 0x0000281912008986 */ /* 0x0005e8000c10150e */
[----:B------:R2:W-:Y:S04]  /*6330*/  @!P0 STG.E.U16 desc[UR14][R16.64+0x50], R26 ;  /* 0x0000501a10008986 */ /* 0x0005e8000c10150e */
[----:B---3--:R2:W-:Y:S02]  /*6340*/  @!P0 STG.E.U16 desc[UR14][R14.64+0x50], R33 ;  /* 0x000050210e008986 */ /* 0x0085e4000c10150e */
.L_x_1303:
[----:B--2---:R-:W0:Y:S01]  /*6350*/  @!P0 LDC.64 R14, c[0x0][0x218] ;  /* 0x00008600ff0e8b82 */ /* 0x004e220000000a00 */
[----:B------:R-:W-:Y:S01]  /*6360*/  FADD.FTZ R19, R31, R30 ;  /* 0x0000001e1f137221 */ /* 0x000fe20000010000 */
[----:B------:R-:W-:-:S04]  /*6370*/  @!P0 F2FP.F16.F32.PACK_AB R18, RZ, R35 ;  /* 0x00000023ff12823e */ /* 0x000fc800000000ff */
[----:B------:R-:W-:Y:S02]  /*6380*/  @!P0 F2FP.F16.F32.PACK_AB R19, RZ, R19 ;  /* 0x00000013ff13823e */ /* 0x000fe400000000ff */
[----:B------:R-:W1:Y:S01]  /*6390*/  @!P0 LDC.64 R16, c[0x0][0x220] ;  /* 0x00008800ff108b82 */ /* 0x000e620000000a00 */
[----:B0-----:R-:W-:-:S05]  /*63a0*/  @!P0 IMAD.WIDE R14, R41, 0x2, R14 ;  /* 0x00000002290e8825 */ /* 0x001fca00078e020e */
[----:B------:R4:W-:Y:S01]  /*63b0*/  @!P0 STG.E.U16 desc[UR14][R14.64+0x78], R18 ;  /* 0x000078120e008986 */ /* 0x0009e2000c10150e */
[----:B-1----:R-:W-:-:S05]  /*63c0*/  @!P0 IMAD.WIDE R16, R41, 0x2, R16 ;  /* 0x0000000229108825 */ /* 0x002fca00078e0210 */
[----:B------:R4:W-:Y:S02]  /*63d0*/  @!P0 STG.E.U16 desc[UR14][R16.64+0x78], R19 ;  /* 0x0000781310008986 */ /* 0x0009e4000c10150e */
.L_x_1233:
[----:B------:R-:W-:Y:S05]  /*63e0*/  WARPSYNC.ALL ;  /* 0x0000000000007948 */ /* 0x000fea0003800000 */
[----:B------:R-:W-:Y:S01]  /*63f0*/  BAR.SYNC.DEFER_BLOCKING 0x0 ;  /* 0x0000000000007b1d */ /* 0x000fe20000010000 */
[C---:B------:R-:W-:Y:S02]  /*6400*/  ISETP.GE.AND P0, PT, R8.reuse, -0x2d80, PT ;  /* 0xffffd2800800780c */ /* 0x040fe40003f06270 */
[----:B------:R-:W-:-:S11]  /*6410*/  IADD3 R8, R8, 0x3000, RZ ;  /* 0x0000300008087810 */ /* 0x000fd60007ffe0ff */
[----:B------:R-:W-:Y:S05]  /*6420*/  @!P0 BRA `(.L_x_1240) ;  /* 0xffffffe000408947 */ /* 0x000fea000383ffff */
[----:B------:R-:W-:Y:S05]  /*6430*/  EXIT ;  /* 0x000000000000794d */ /* 0x000fea0003800000 */
.L_x_1236:
[----:B------:R-:W-:Y:S01]  /*6440*/  HFMA2.MMA R28, -RZ, RZ, 0, 4.76837158203125e-07 ;  /* 0x00000008ff1c7435 */ /* 0x000fe200000001ff */
[----:B-1----:R-:W-:Y:S02]  /*6450*/  MOV R29, R14 ;  /* 0x0000000e001d7202 */ /* 0x002fe40000000f00 */
[----:B------:R-:W-:Y:S02]  /*6460*/  MOV R27, 0x101f ;  /* 0x0000101f001b7802 */ /* 0x000fe40000000f00 */
[----:B------:R-:W-:-:S07]  /*6470*/  MOV R26, 0xffff ;  /* 0x0000ffff001a7802 */ /* 0x000fce0000000f00 */
[----:B0-2---:R-:W-:Y:S05]  /*6480*/  WARPSYNC.COLLECTIVE R26, `(.L_x_1241) ;  /* 0x000000001a087348 */ /* 0x005fea0003c00000 */
[----:B------:R1:W3:Y:S02]  /*6490*/  SHFL.BFLY P2, R30, R29, R28, R27 ;  /* 0x0c00001c1d1e7389 */ /* 0x0002e4000004001b */
[----:B0123--:R-:W-:Y:S01]  /*64a0*/  ENDCOLLECTIVE ;  /* 0x000000000000791b */ /* 0x00ffe20003800000 */
.L_x_1241:
[----:B------:R-:W-:Y:S02]  /*64b0*/  MOV R29, R15 ;  /* 0x0000000f001d7202 */ /* 0x000fe40000000f00 */
[----:B------:R-:W-:-:S07]  /*64c0*/  MOV R17, R30 ;  /* 0x0000001e00117202 */ /* 0x000fce0000000f00 */
[----:B------:R-:W-:Y:S05]  /*64d0*/  WARPSYNC.COLLECTIVE R26, `(.L_x_1242) ;  /* 0x000000001a087348 */ /* 0x000fea0003c00000 */
[----:B------:R0:W1:Y:S02]  /*64e0*/  SHFL.BFLY P2, R30, R29, R28, R27 ;  /* 0x0c00001c1d1e7389 */ /* 0x000064000004001b */
[----:B01----:R-:W-:Y:S01]  /*64f0*/  ENDCOLLECTIVE ;  /* 0x000000000000791b */ /* 0x003fe20003800000 */
.L_x_1242:
[----:B------:R-:W-:Y:S01]  /*6500*/  FADD.FTZ R17, R17, R14 ;  /* 0x0000000e11117221 */ /* 0x000fe20000010000 */
[----:B------:R-:W-:-:S04]  /*6510*/  HFMA2.MMA R28, -RZ, RZ, 0, 2.384185791015625e-07 ;  /* 0x00000004ff1c7435 */ /* 0x000fc800000001ff */
[----:B------:R-:W-:Y:S02]  /*6520*/  MOV R29, R17 ;  /* 0x00000011001d7202 */ /* 0x000fe40000000f00 */
[----:B------:R-:W-:-:S07]  /*6530*/  MOV R16, R30 ;  /* 0x0000001e00107202 */ /* 0x000fce0000000f00 */
[----:B------:R-:W-:Y:S05]  /*6540*/  WARPSYNC.COLLECTIVE R26, `(.L_x_1243) ;  /* 0x000000001a087348 */ /* 0x000fea0003c00000 */
[----:B------:R0:W1:Y:S02]  /*6550*/  SHFL.BFLY P2, R30, R29, R28, R27 ;  /* 0x0c00001c1d1e7389 */ /* 0x000064000004001b */
[----:B01----:R-:W-:Y:S01]  /*6560*/  ENDCOLLECTIVE ;  /* 0x000000000000791b */ /* 0x003fe20003800000 */
.L_x_1243:
[----:B------:R-:W-:-:S05]  /*6570*/  FADD.FTZ R16, R16, R15 ;  /* 0x0000000f10107221 */ /* 0x000fca0000010000 */
[----:B------:R-:W-:Y:S01]  /*6580*/  MOV R29, R16 ;  /* 0x00000010001d7202 */ /* 0x000fe20000000f00 */
[----:B------:R-:W-:-:S07]  /*6590*/  IMAD.MOV.U32 R18, RZ, RZ, R30 ;  /* 0x000000ffff127224 */ /* 0x000fce00078e001e */
[----:B------:R-:W-:Y:S05]  /*65a0*/  WARPSYNC.COLLECTIVE R26, `(.L_x_1244) ;  /* 0x000000001a087348 */ /* 0x000fea0003c00000 */
[----:B------:R0:W1:Y:S02]  /*65b0*/  SHFL.BFLY P2, R30, R29, R28, R27 ;  /* 0x0c00001c1d1e7389 */ /* 0x000064000004001b */
[----:B01----:R-:W-:Y:S01]  /*65c0*/  ENDCOLLECTIVE ;  /* 0x000000000000791b */ /* 0x003fe20003800000 */
.L_x_1244:
[----:B------:R-:W-:Y:S01]  /*65d0*/  FADD.FTZ R18, R17, R18 ;  /* 0x0000001211127221 */ /* 0x000fe20000010000 */
[----:B------:R-:W-:-:S04]  /*65e0*/  HFMA2.MMA R28, -RZ, RZ, 0, 1.1920928955078125e-07 ;  /* 0x00000002ff1c7435 */ /* 0x000fc800000001ff */
[----:B------:R-:W-:Y:S02]  /*65f0*/  MOV R29, R18 ;  /* 0x00000012001d7202 */ /* 0x000fe40000000f00 */
[----:B------:R-:W-:-:S07]  /*6600*/  MOV R19, R30 ;  /* 0x0000001e00137202 */ /* 0x000fce0000000f00 */
[----:B------:R-:W-:Y:S05]  /*6610*/  WARPSYNC.COLLECTIVE R26, `(.L_x_1245) ;  /* 0x000000001a087348 */ /* 0x000fea0003c00000 */
[----:B------:R0:W1:Y:S02]  /*6620*/  SHFL.BFLY P2, R30, R29, R28, R27 ;  /* 0x0c00001c1d1e7389 */ /* 0x000064000004001b */
[----:B01----:R-:W-:Y:S01]  /*6630*/  ENDCOLLECTIVE ;  /* 0x000000000000791b */ /* 0x003fe20003800000 */
.L_x_1245:
[----:B------:R-:W-:-:S05]  /*6640*/  FADD.FTZ R19, R16, R19 ;  /* 0x0000001310137221 */ /* 0x000fca0000010000 */
[----:B------:R-:W-:Y:S02]  /*6650*/  MOV R29, R19 ;  /* 0x00000013001d7202 */ /* 0x000fe40000000f00 */
[----:B------:R-:W-:-:S07]  /*6660*/  MOV R21, R30 ;  /* 0x0000001e00157202 */ /* 0x000fce0000000f00 */
[----:B------:R-:W-:Y:S05]  /*6670*/  WARPSYNC.COLLECTIVE R26, `(.L_x_1246) ;  /* 0x000000001a087348 */ /* 0x000fea0003c00000 */
[----:B------:R0:W1:Y:S02]  /*6680*/  SHFL.BFLY P2, R30, R29, R28, R27 ;  /* 0x0c00001c1d1e7389 */ /* 0x000064000004001b */
[----:B01----:R-:W-:Y:S01]  /*6690*/  ENDCOLLECTIVE ;  /* 0x000000000000791b */ /* 0x003fe20003800000 */
.L_x_1246:
[----:B------:R-:W-:Y:S01]  /*66a0*/  FADD.FTZ R21, R18, R21 ;  /* 0x0000001512157221 */ /* 0x000fe20000010000 */
[----:B------:R-:W-:-:S04]  /*66b0*/  HFMA2.MMA R28, -RZ, RZ, 0, 5.9604644775390625e-08 ;  /* 0x00000001ff1c7435 */ /* 0x000fc800000001ff */
[----:B------:R-:W-:Y:S02]  /*66c0*/  MOV R29, R21 ;  /* 0x00000015001d7202 */ /* 0x000fe40000000f00 */
[----:B------:R-:W-:-:S07]  /*66d0*/  MOV R14, R30 ;  /* 0x0000001e000e7202 */ /* 0x000fce0000000f00 */
[----:B------:R-:W-:Y:S05]  /*66e0*/  WARPSYNC.COLLECTIVE R26, `(.L_x_1247) ;  /* 0x000000001a087348 */ /* 0x000fea0003c00000 */
[----:B------:R0:W1:Y:S02]  /*66f0*/  SHFL.BFLY P2, R30, R29, R28, R27 ;  /* 0x0c00001c1d1e7389 */ /* 0x000064000004001b */
[----:B01----:R-:W-:Y:S01]  /*6700*/  ENDCOLLECTIVE ;  /* 0x000000000000791b */ /* 0x003fe20003800000 */
.L_x_1247:
[----:B------:R-:W-:-:S05]  /*6710*/  FADD.FTZ R14, R19, R14 ;  /* 0x0000000e130e7221 */ /* 0x000fca0000010000 */
[----:B------:R-:W-:Y:S02]  /*6720*/  MOV R29, R14 ;  /* 0x0000000e001d7202 */ /* 0x000fe40000000f00 */
[----:B------:R-:W-:-:S07]  /*6730*/  MOV R20, R30 ;  /* 0x0000001e00147202 */ /* 0x000fce0000000f00 */
[----:B------:R-:W-:Y:S05]  /*6740*/  WARPSYNC.COLLECTIVE R26, `(.L_x_1248) ;  /* 0x000000001a087348 */ /* 0x000fea0003c00000 */
[----:B------:R0:W1:Y:S02]  /*6750*/  SHFL.BFLY P2, R30, R29, R28, R27 ;  /* 0x0c00001c1d1e7389 */ /* 0x000064000004001b */
[----:B01----:R-:W-:Y:S01]  /*6760*/  ENDCOLLECTIVE ;  /* 0x000000000000791b */ /* 0x003fe20003800000 */
.L_x_1248:
[----:B------:R-:W-:Y:S01]  /*6770*/  FADD.FTZ R20, R21, R20 ;  /* 0x0000001415147221 */ /* 0x000fe20000010000 */
[----:B------:R-:W-:Y:S06]  /*6780*/  BRA `(.L_x_1249) ;  /* 0xffffffe800e07947 */ /* 0x000fec000383ffff */
.L_x_1237:
        /* <DEDUP_REMOVED lines=8> */
.L_x_1251:
[----:B------:R-:W-:Y:S05]  /*6810*/  BSYNC B1 ;  /* 0x0000000000017941 */ /* 0x000fea0003800000 */
.L_x_1250:
        /* <DEDUP_REMOVED lines=8> */
.L_x_1252:
[----:B------:R-:W-:Y:S01]  /*68a0*/  FADD.FTZ R21, R21, R14 ;  /* 0x0000000e15157221 */ /* 0x000fe20000010000 */
[----:B------:R-:W-:-:S04]  /*68b0*/  HFMA2.MMA R28, -RZ, RZ, 0, 2.384185791015625e-07 ;  /* 0x00000004ff1c7435 */ /* 0x000fc800000001ff */
[----:B------:R-:W-:Y:S02]  /*68c0*/  MOV R29, R21 ;  /* 0x00000015001d7202 */ /* 0x000fe40000000f00 */
[----:B------:R-:W-:-:S07]  /*68d0*/  MOV R20, R30 ;  /* 0x0000001e00147202 */ /* 0x000fce0000000f00 */
[----:B------:R-:W-:Y:S05]  /*68e0*/  WARPSYNC.COLLECTIVE R26, `(.L_x_1253) ;  /* 0x000000001a087348 */ /* 0x000fea0003c00000 */
[----:B------:R0:W1:Y:S02]  /*68f0*/  SHFL.BFLY P2, R30, R29, R28, R27 ;  /* 0x0c00001c1d1e7389 */ /* 0x000064000004001b */
[----:B01----:R-:W-:Y:S01]  /*6900*/  ENDCOLLECTIVE ;  /* 0x000000000000791b */ /* 0x003fe20003800000 */
.L_x_1253:
[----:B------:R-:W-:-:S05]  /*6910*/  FADD.FTZ R20, R20, R15 ;  /* 0x0000000f14147221 */ /* 0x000fca0000010000 */
[----:B------:R-:W-:Y:S02]  /*6920*/  MOV R29, R20 ;  /* 0x00000014001d7202 */ /* 0x000fe40000000f00 */
[----:B------:R-:W-:-:S07]  /*6930*/  MOV R22, R30 ;  /* 0x0000001e00167202 */ /* 0x000fce0000000f00 */
[----:B------:R-:W-:Y:S05]  /*6940*/  WARPSYNC.COLLECTIVE R26, `(.L_x_1254) ;  /* 0x000000001a087348 */ /* 0x000fea0003c00000 */
[----:B------:R0:W1:Y:S02]  /*6950*/  SHFL.BFLY P2, R30, R29, R28, R27 ;  /* 0x0c00001c1d1e7389 */ /* 0x000064000004001b */
[----:B01----:R-:W-:Y:S01]  /*6960*/  ENDCOLLECTIVE ;  /* 0x000000000000791b */ /* 0x003fe20003800000 */
.L_x_1254:
[----:B------:R-:W-:Y:S01]  /*6970*/  FADD.FTZ R22, R21, R22 ;  /* 0x0000001615167221 */ /* 0x000fe20000010000 */
[----:B------:R-:W-:-:S04]  /*6980*/  HFMA2.MMA R28, -RZ, RZ, 0, 1.1920928955078125e-07 ;  /* 0x00000002ff1c7435 */ /* 0x000fc800000001ff */
[----:B------:R-:W-:Y:S02]  /*6990*/  MOV R29, R22 ;  /* 0x00000016001d7202 */ /* 0x000fe40000000f00 */
[----:B------:R-:W-:-:S07]  /*69a0*/  MOV R23, R30 ;  /* 0x0000001e00177202 */ /* 0x000fce0000000f00 */
[----:B------:R-:W-:Y:S05]  /*69b0*/  WARPSYNC.COLLECTIVE R26, `(.L_x_1255) ;  /* 0x000000001a087348 */ /* 0x000fea0003c00000 */
[----:B------:R0:W1:Y:S02]  /*69c0*/  SHFL.BFLY P2, R30, R29, R28, R27 ;  /* 0x0c00001c1d1e7389 */ /* 0x000064000004001b */
[----:B01----:R-:W-:Y:S01]  /*69d0*/  ENDCOLLECTIVE ;  /* 0x000000000000791b */ /* 0x003fe20003800000 */
.L_x_1255:
[----:B------:R-:W-:-:S05]  /*69e0*/  FADD.FTZ R23, R20, R23 ;  /* 0x0000001714177221 */ /* 0x000fca0000010000 */
[----:B------:R-:W-:Y:S02]  /*69f0*/  MOV R29, R23 ;  /* 0x00000017001d7202 */ /* 0x000fe40000000f00 */
[----:B------:R-:W-:-:S07]  /*6a00*/  MOV R25, R30 ;  /* 0x0000001e00197202 */ /* 0x000fce0000000f00 */
[----:B------:R-:W-:Y:S05]  /*6a10*/  WARPSYNC.COLLECTIVE R26, `(.L_x_1256) ;  /* 0x000000001a087348 */ /* 0x000fea0003c00000 */
[----:B------:R0:W1:Y:S02]  /*6a20*/  SHFL.BFLY P2, R30, R29, R28, R27 ;  /* 0x0c00001c1d1e7389 */ /* 0x000064000004001b */
[----:B01----:R-:W-:Y:S01]  /*6a30*/  ENDCOLLECTIVE ;  /* 0x000000000000791b */ /* 0x003fe20003800000 */
.L_x_1256:
[----:B------:R-:W-:Y:S01]  /*6a40*/  FADD.FTZ R25, R22, R25 ;  /* 0x0000001916197221 */ /* 0x000fe20000010000 */
[----:B------:R-:W-:-:S04]  /*6a50*/  HFMA2.MMA R28, -RZ, RZ, 0, 5.9604644775390625e-08 ;  /* 0x00000001ff1c7435 */ /* 0x000fc800000001ff */
[----:B------:R-:W-:Y:S02]  /*6a60*/  MOV R29, R25 ;  /* 0x00000019001d7202 */ /* 0x000fe40000000f00 */
[----:B------:R-:W-:-:S07]  /*6a70*/  MOV R14, R30 ;  /* 0x0000001e000e7202 */ /* 0x000fce0000000f00 */
[----:B------:R-:W-:Y:S05]  /*6a80*/  WARPSYNC.COLLECTIVE R26, `(.L_x_1257) ;  /* 0x000000001a087348 */ /* 0x000fea0003c00000 */
[----:B------:R0:W1:Y:S02]  /*6a90*/  SHFL.BFLY P2, R30, R29, R28, R27 ;  /* 0x0c00001c1d1e7389 */ /* 0x000064000004001b */
[----:B01----:R-:W-:Y:S01]  /*6aa0*/  ENDCOLLECTIVE ;  /* 0x000000000000791b */ /* 0x003fe20003800000 */
.L_x_1257:
[----:B------:R-:W-:-:S05]  /*6ab0*/  FADD.FTZ R14, R23, R14 ;  /* 0x0000000e170e7221 */ /* 0x000fca0000010000 */
[----:B------:R-:W-:Y:S02]  /*6ac0*/  MOV R29, R14 ;  /* 0x0000000e001d7202 */ /* 0x000fe40000000f00 */
[----:B------:R-:W-:-:S07]  /*6ad0*/  MOV R24, R30 ;  /* 0x0000001e00187202 */ /* 0x000fce0000000f00 */
[----:B------:R-:W-:Y:S05]  /*6ae0*/  WARPSYNC.COLLECTIVE R26, `(.L_x_1258) ;  /* 0x000000001a087348 */ /* 0x000fea0003c00000 */
[----:B------:R0:W1:Y:S02]  /*6af0*/  SHFL.BFLY P2, R30, R29, R28, R27 ;  /* 0x0c00001c1d1e7389 */ /* 0x000064000004001b */
[----:B01----:R-:W-:Y:S01]  /*6b00*/  ENDCOLLECTIVE ;  /* 0x000000000000791b */ /* 0x003fe20003800000 */
.L_x_1258:
[----:B------:R-:W-:Y:S01]  /*6b10*/  FADD.FTZ R24, R25, R24 ;  /* 0x0000001819187221 */ /* 0x000fe20000010000 */
[----:B------:R-:W-:Y:S06]  /*6b20*/  BRA `(.L_x_1259) ;  /* 0xffffffe800b07947 */ /* 0x000fec000383ffff */
.L_x_1238:
        /* <DEDUP_REMOVED lines=8> */
.L_x_1261:
[----:B------:R-:W-:Y:S05]  /*6bb0*/  BSYNC B1 ;  /* 0x0000000000017941 */ /* 0x000fea0003800000 */
.L_x_1260:
[----:B------:R-:W-:Y:S01]  /*6bc0*/  HFMA2.MMA R28, -RZ, RZ, 0, 4.76837158203125e-07 ;  /* 0x00000008ff1c7435 */ /* 0x000fe200000001ff */
[----:B------:R-:W-:Y:S01]  /*6bd0*/  MOV R29, R15 ;  /* 0x0000000f001d7202 */ /* 0x000fe20000000f00 */
[----:B------:R-:W-:Y:S01]  /*6be0*/  IMAD.MOV.U32 R21, RZ, RZ, R30 ;  /* 0x000000ffff157224 */ /* 0x000fe200078e001e */
[----:B------:R-:W-:Y:S02]  /*6bf0*/  MOV R27, 0x101f ;  /* 0x0000101f001b7802 */ /* 0x000fe40000000f00 */
[----:B------:R-:W-:Y:S01]  /*6c00*/  MOV R26, 0xffff ;  /* 0x0000ffff001a7802 */ /* 0x000fe20000000f00 */
[----:B------:R-:W-:-:S07]  /*6c10*/  FADD.FTZ R21, R21, R14 ;  /* 0x0000000e15157221 */ /* 0x000fce0000010000 */
[----:B------:R-:W-:Y:S05]  /*6c20*/  WARPSYNC.COLLECTIVE R26, `(.L_x_1262) ;  /* 0x000000001a087348 */ /* 0x000fea0003c00000 */
[----:B------:R0:W1:Y:S02]  /*6c30*/  SHFL.BFLY P2, R30, R29, R28, R27 ;  /* 0x0c00001c1d1e7389 */ /* 0x000064000004001b */
[----:B01----:R-:W-:Y:S01]  /*6c40*/  ENDCOLLECTIVE ;  /* 0x000000000000791b */ /* 0x003fe20003800000 */
.L_x_1262:
[----:B------:R-:W-:Y:S01]  /*6c50*/  HFMA2.MMA R28, -RZ, RZ, 0, 2.384185791015625e-07 ;  /* 0x00000004ff1c7435 */ /* 0x000fe200000001ff */
[----:B------:R-:W-:Y:S02]  /*6c60*/  MOV R29, R21 ;  /* 0x00000015001d7202 */ /* 0x000fe40000000f00 */
[----:B------:R-:W-:-:S08]  /*6c70*/  MOV R20, R30 ;  /* 0x0000001e00147202 */ /* 0x000fd00000000f00 */
[----:B------:R-:W-:Y:S05]  /*6c80*/  WARPSYNC.COLLECTIVE R26, `(.L_x_1263) ;  /* 0x000000001a087348 */ /* 0x000fea0003c00000 */
[----:B------:R0:W1:Y:S02]  /*6c90*/  SHFL.BFLY P2, R30, R29, R28, R27 ;  /* 0x0c00001c1d1e7389 */ /* 0x000064000004001b */
[----:B01----:R-:W-:Y:S01]  /*6ca0*/  ENDCOLLECTIVE ;  /* 0x000000000000791b */ /* 0x003fe20003800000 */
.L_x_1263:
[----:B------:R-:W-:-:S05]  /*6cb0*/  FADD.FTZ R20, R20, R15 ;  /* 0x0000000f14147221 */ /* 0x000fca0000010000 */
[----:B------:R-:W-:Y:S02]  /*6cc0*/  MOV R29, R20 ;  /* 0x00000014001d7202 */ /* 0x000fe40000000f00 */
[----:B------:R-:W-:-:S07]  /*6cd0*/  MOV R22, R30 ;  /* 0x0000001e00167202 */ /* 0x000fce0000000f00 */
[----:B------:R-:W-:Y:S05]  /*6ce0*/  WARPSYNC.COLLECTIVE R26, `(.L_x_1264) ;  /* 0x000000001a087348 */ /* 0x000fea0003c00000 */
[----:B------:R0:W1:Y:S02]  /*6cf0*/  SHFL.BFLY P2, R30, R29, R28, R27 ;  /* 0x0c00001c1d1e7389 */ /* 0x000064000004001b */
[----:B01----:R-:W-:Y:S01]  /*6d00*/  ENDCOLLECTIVE ;  /* 0x000000000000791b */ /* 0x003fe20003800000 */
.L_x_1264:
[----:B------:R-:W-:Y:S01]  /*6d10*/  FADD.FTZ R22, R21, R22 ;  /* 0x0000001615167221 */ /* 0x000fe20000010000 */
[----:B------:R-:W-:-:S04]  /*6d20*/  HFMA2.MMA R28, -RZ, RZ, 0, 1.1920928955078125e-07 ;  /* 0x00000002ff1c7435 */ /* 0x000fc800000001ff */
[----:B------:R-:W-:Y:S02]  /*6d30*/  MOV R29, R22 ;  /* 0x00000016001d7202 */ /* 0x000fe40000000f00 */
[----:B------:R-:W-:-:S07]  /*6d40*/  MOV R23, R30 ;  /* 0x0000001e00177202 */ /* 0x000fce0000000f00 */
[----:B------:R-:W-:Y:S05]  /*6d50*/  WARPSYNC.COLLECTIVE R26, `(.L_x_1265) ;  /* 0x000000001a087348 */ /* 0x000fea0003c00000 */
[----:B------:R0:W1:Y:S02]  /*6d60*/  SHFL.BFLY P2, R30, R29, R28, R27 ;  /* 0x0c00001c1d1e7389 */ /* 0x000064000004001b */
[----:B01----:R-:W-:Y:S01]  /*6d70*/  ENDCOLLECTIVE ;  /* 0x000000000000791b */ /* 0x003fe20003800000 */
.L_x_1265:
[----:B------:R-:W-:-:S05]  /*6d80*/  FADD.FTZ R23, R20, R23 ;  /* 0x0000001714177221 */ /* 0x000fca0000010000 */
[----:B------:R-:W-:Y:S02]  /*6d90*/  MOV R29, R23 ;  /* 0x00000017001d7202 */ /* 0x000fe40000000f00 */
[----:B------:R-:W-:-:S07]  /*6da0*/  MOV R25, R30 ;  /* 0x0000001e00197202 */ /* 0x000fce0000000f00 */
[----:B------:R-:W-:Y:S05]  /*6db0*/  WARPSYNC.COLLECTIVE R26, `(.L_x_1266) ;  /* 0x000000001a087348 */ /* 0x000fea0003c00000 */
[----:B------:R0:W1:Y:S02]  /*6dc0*/  SHFL.BFLY P2, R30, R29, R28, R27 ;  /* 0x0c00001c1d1e7389 */ /* 0x000064000004001b */
[----:B01----:R-:W-:Y:S01]  /*6dd0*/  ENDCOLLECTIVE ;  /* 0x000000000000791b */ /* 0x003fe20003800000 */
.L_x_1266:
[----:B------:R-:W-:Y:S01]  /*6de0*/  FADD.FTZ R25, R22, R25 ;  /* 0x0000001916197221 */ /* 0x000fe20000010000 */
[----:B------:R-:W-:-:S04]  /*6df0*/  HFMA2.MMA R28, -RZ, RZ, 0, 5.9604644775390625e-08 ;  /* 0x00000001ff1c7435 */ /* 0x000fc800000001ff */
[----:B------:R-:W-:Y:S02]  /*6e00*/  MOV R29, R25 ;  /* 0x00000019001d7202 */ /* 0x000fe40000000f00 */
[----:B------:R-:W-:-:S07]  /*6e10*/  MOV R14, R30 ;  /* 0x0000001e000e7202 */ /* 0x000fce0000000f00 */
[----:B------:R-:W-:Y:S05]  /*6e20*/  WARPSYNC.COLLECTIVE R26, `(.L_x_1267) ;  /* 0x000000001a087348 */ /* 0x000fea0003c00000 */
[----:B------:R0:W1:Y:S02]  /*6e30*/  SHFL.BFLY P2, R30, R29, R28, R27 ;  /* 0x0c00001c1d1e7389 */ /* 0x000064000004001b */
[----:B01----:R-:W-:Y:S01]  /*6e40*/  ENDCOLLECTIVE ;  /* 0x000000000000791b */ /* 0x003fe20003800000 */
.L_x_1267:
[----:B------:R-:W-:-:S05]  /*6e50*/  FADD.FTZ R14, R23, R14 ;  /* 0x0000000e170e7221 */ /* 0x000fca0000010000 */
[----:B------:R-:W-:Y:S02]  /*6e60*/  MOV R29, R14 ;  /* 0x0000000e001d7202 */ /* 0x000fe40000000f00 */
[----:B------:R-:W-:-:S07]  /*6e70*/  MOV R24, R30 ;  /* 0x0000001e00187202 */ /* 0x000fce0000000f00 */
[----:B------:R-:W-:Y:S05]  /*6e80*/  WARPSYNC.COLLECTIVE R26, `(.L_x_1268) ;  /* 0x000000001a087348 */ /* 0x000fea0003c00000 */
[----:B------:R0:W1:Y:S02]  /*6e90*/  SHFL.BFLY P2, R30, R29, R28, R27 ;  /* 0x0c00001c1d1e7389 */ /* 0x000064000004001b */
[----:B01----:R-:W-:Y:S01]  /*6ea0*/  ENDCOLLECTIVE ;  /* 0x000000000000791b */ /* 0x003fe20003800000 */
.L_x_1268:
[----:B------:R-:W-:Y:S01]  /*6eb0*/  FADD.FTZ R24, R25, R24 ;  /* 0x0000001819187221 */ /* 0x000fe20000010000 */
[----:B------:R-:W-:Y:S06]  /*6ec0*/  BRA `(.L_x_1269) ;  /* 0xffffffe8006c7947 */ /* 0x000fec000383ffff */
.L_x_1239:
        /* <DEDUP_REMOVED lines=8> */
.L_x_1271:
[----:B------:R-:W-:Y:S05]  /*6f50*/  BSYNC B0 ;  /* 0x0000000000007941 */ /* 0x000fea0003800000 */
.L_x_1270:
[----:B------:R-:W-:Y:S01]  /*6f60*/  HFMA2.MMA R28, -RZ, RZ, 0, 4.76837158203125e-07 ;  /* 0x00000008ff1c7435 */ /* 0x000fe200000001ff */
[----:B------:R-:W-:Y:S01]  /*6f70*/  MOV R29, R14 ;  /* 0x0000000e001d7202 */ /* 0x000fe20000000f00 */
[----:B------:R-:W-:Y:S01]  /*6f80*/  IMAD.MOV.U32 R32, RZ, RZ, RZ ;  /* 0x000000ffff207224 */ /* 0x000fe200078e00ff */
[----:B------:R-:W-:Y:S01]  /*6f90*/  MOV R27, 0x101f ;  /* 0x0000101f001b7802 */ /* 0x000fe20000000f00 */
[----:B------:R-:W-:Y:S01]  /*6fa0*/  HFMA2.MMA R34, -RZ, RZ, 0, 0 ;  /* 0x00000000ff227435 */ /* 0x000fe200000001ff */
[----:B------:R-:W-:Y:S02]  /*6fb0*/  MOV R26, 0xffff ;  /* 0x0000ffff001a7802 */ /* 0x000fe40000000f00 */
[----:B------:R-:W-:Y:S02]  /*6fc0*/  MOV R17, R30 ;  /* 0x0000001e00117202 */ /* 0x000fe40000000f00 */
[----:B------:R-:W-:-:S07]  /*6fd0*/  @!P0 SHF.L.U32 R19, R10, 0x1, RZ ;  /* 0x000000010a138819 */ /* 0x000fce00000006ff */
[----:B------:R-:W-:Y:S05]  /*6fe0*/  WARPSYNC.COLLECTIVE R26, `(.L_x_1272) ;  /* 0x000000001a087348 */ /* 0x000fea0003c00000 */
[----:B------:R0:W1:Y:S02]  /*6ff0*/  SHFL.BFLY P2, R30, R29, R28, R27 ;  /* 0x0c00001c1d1e7389 */ /* 0x000064000004001b */
[----:B01----:R-:W-:Y:S01]  /*7000*/  ENDCOLLECTIVE ;  /* 0x000000000000791b */ /* 0x003fe20003800000 */
.L_x_1272:
[----:B------:R-:W-:Y:S01]  /*7010*/  @!P0 IADD3 R18, R15, 0x14, RZ ;  /* 0x000000140f128810 */ /* 0x000fe20007ffe0ff */
[----:B------:R-:W-:Y:S01]  /*7020*/  FADD.FTZ R25, R17, R16 ;  /* 0x0000001011197221 */ /* 0x000fe20000010000 */
[----:B------:R-:W-:Y:S02]  /*7030*/  @!P0 LEA R23, R10, UR4, 0x7 ;  /* 0x000000040a178c11 */ /* 0x000fe4000f8e38ff */
[----:B------:R-:W-:Y:S02]  /*7040*/  @!P0 LOP3.LUT R18, R18, R19, RZ, 0x3c, !PT ;  /* 0x0000001312128212 */ /* 0x000fe400078e3cff */
[----:B------:R-:W-:Y:S02]  /*7050*/  @!P0 SHF.L.U32 R22, R10, 0x1, RZ ;  /* 0x000000010a168819 */ /* 0x000fe400000006ff */
[----:B------:R-:W-:Y:S02]  /*7060*/  @!P0 LEA R18, R18, R23, 0x2 ;  /* 0x0000001712128211 */ /* 0x000fe400078e10ff */
[----:B------:R-:W-:-:S02]  /*7070*/  @!P0 LEA R24, R10, UR4, 0x7 ;  /* 0x000000040a188c11 */ /* 0x000fc4000f8e38ff */
[----:B------:R-:W-:Y:S01]  /*7080*/  MOV R23, RZ ;  /* 0x000000ff00177202 */ /* 0x000fe20000000f00 */
[----:B------:R-:W-:Y:S01]  /*7090*/  HFMA2.MMA R28, -RZ, RZ, 0, 2.384185791015625e-07 ;  /* 0x00000004ff1c7435 */ /* 0x000fe200000001ff */
[----:B------:R-:W-:Y:S01]  /*70a0*/  MOV R29, R25 ;  /* 0x00000019001d7202 */ /* 0x000fe20000000f00 */
[----:B------:R0:W1:Y:S04]  /*70b0*/  @!P0 LDS R20, [R18] ;  /* 0x0000000012148984 */ /* 0x0000680000000800 */
[----:B------:R0:W2:Y:S01]  /*70c0*/  @!P0 LDS R21, [R18+0x500] ;  /* 0x0005000012158984 */ /* 0x0000a20000000800 */
[----:B------:R-:W-:-:S07]  /*70d0*/  FADD.FTZ R17, R30, R14 ;  /* 0x0000000e1e117221 */ /* 0x000fce0000010000 */
[----:B012---:R-:W-:Y:S05]  /*70e0*/  WARPSYNC.COLLECTIVE R26, `(.L_x_1273) ;  /* 0x000000001a087348 */ /* 0x007fea0003c00000 */
[----:B------:R3:W4:Y:S02]  /*70f0*/  SHFL.BFLY P2, R30, R29, R28, R27 ;  /* 0x0c00001c1d1e7389 */ /* 0x000724000004001b */
[----:B01234-:R-:W-:Y:S01]  /*7100*/  ENDCOLLECTIVE ;  /* 0x000000000000791b */ /* 0x01ffe20003800000 */
.L_x_1273:
[----:B------:R-:W-:Y:S02]  /*7110*/  MOV R29, R17 ;  /* 0x00000011001d7202 */ /* 0x000fe40000000f00 */
[----:B------:R-:W-:-:S07]  /*7120*/  MOV R16, R30 ;  /* 0x0000001e00107202 */ /* 0x000fce0000000f00 */
[----:B------:R-:W-:Y:S05]  /*7130*/  WARPSYNC.COLLECTIVE R26, `(.L_x_1274) ;  /* 0x000000001a087348 */ /* 0x000fea0003c00000 */
[----:B------:R0:W1:Y:S02]  /*7140*/  SHFL.BFLY P2, R30, R29, R28, R27 ;  /* 0x0c00001c1d1e7389 */ /* 0x000064000004001b */
[----:B01----:R-:W-:Y:S01]  /*7150*/  ENDCOLLECTIVE ;  /* 0x000000000000791b */ /* 0x003fe20003800000 */
.L_x_1274:
[----:B------:R-:W-:Y:S01]  /*7160*/  FADD.FTZ R19, R25, R16 ;  /* 0x0000001019137221 */ /* 0x000fe20000010000 */
[----:B------:R-:W-:Y:S02]  /*7170*/  @!P0 MOV R32, R20 ;  /* 0x0000001400208202 */ /* 0x000fe40000000f00 */
[----:B------:R-:W-:Y:S02]  /*7180*/  @!P0 MOV R34, R21 ;  /* 0x0000001500228202 */ /* 0x000fe40000000f00 */
[----:B------:R-:W-:Y:S01]  /*7190*/  @!P0 IADD3 R21, R15, 0x28, RZ ;  /* 0x000000280f158810 */ /* 0x000fe20007ffe0ff */
[----:B------:R-:W-:Y:S01]  /*71a0*/  HFMA2.MMA R28, -RZ, RZ, 0, 1.1920928955078125e-07 ;  /* 0x00000002ff1c7435 */ /* 0x000fe200000001ff */
[----:B------:R-:W-:Y:S02]  /*71b0*/  MOV R29, R19 ;  /* 0x00000013001d7202 */ /* 0x000fe40000000f00 */
[----:B------:R-:W-:-:S05]  /*71c0*/  @!P0 LOP3.LUT R21, R21, R22, RZ, 0x3c, !PT ;  /* 0x0000001615158212 */ /* 0x000fca00078e3cff */
[----:B------:R-:W-:Y:S01]  /*71d0*/  @!P0 IMAD R22, R21, 0x4, R24 ;  /* 0x0000000415168824 */ /* 0x000fe200078e0218 */
[----:B------:R-:W-:Y:S01]  /*71e0*/  HFMA2.MMA R24, -RZ, RZ, 0, 0 ;  /* 0x00000000ff187435 */ /* 0x000fe200000001ff */
[----:B------:R-:W-:-:S10]  /*71f0*/  FADD.FTZ R14, R17, R30 ;  /* 0x0000001e110e7221 */ /* 0x000fd40000010000 */
[----:B------:R-:W-:Y:S05]  /*7200*/  WARPSYNC.COLLECTIVE R26, `(.L_x_1275) ;  /* 0x000000001a087348 */ /* 0x000fea0003c00000 */
[----:B------:R0:W1:Y:S02]  /*7210*/  SHFL.BFLY P2, R30, R29, R28, R27 ;  /* 0x0c00001c1d1e7389 */ /* 0x000064000004001b */
[----:B01----:R-:W-:Y:S01]  /*7220*/  ENDCOLLECTIVE ;  /* 0x000000000000791b */ /* 0x003fe20003800000 */
.L_x_1275:
[----:B------:R0:W1:Y:S04]  /*7230*/  @!P0 LDS R37, [R22] ;  /* 0x0000000016258984 */ /* 0x0000680000000800 */
[----:B------:R0:W2:Y:S01]  /*7240*/  @!P0 LDS R38, [R22+0x500] ;  /* 0x0005000016268984 */ /* 0x0000a20000000800 */
[----:B------:R-:W-:Y:S02]  /*7250*/  MOV R29, R14 ;  /* 0x0000000e001d7202 */ /* 0x000fe40000000f00 */
[----:B------:R-:W-:-:S07]  /*7260*/  MOV R16, R30 ;  /* 0x0000001e00107202 */ /* 0x000fce0000000f00 */
[----:B012---:R-:W-:Y:S05]  /*7270*/  WARPSYNC.COLLECTIVE R26, `(.L_x_1276) ;  /* 0x000000001a087348 */ /* 0x007fea0003c00000 */
[----:B------:R3:W4:Y:S02]  /*7280*/  SHFL.BFLY P2, R30, R29, R28, R27 ;  /* 0x0c00001c1d1e7389 */ /* 0x000724000004001b */
[----:B01234-:R-:W-:Y:S01]  /*7290*/  ENDCOLLECTIVE ;  /* 0x000000000000791b */ /* 0x01ffe20003800000 */
.L_x_1276:
        /* <DEDUP_REMOVED lines=9> */
.L_x_1277:
[----:B------:R-:W-:Y:S02]  /*7330*/  MOV R29, R17 ;  /* 0x00000011001d7202 */ /* 0x000fe40000000f00 */
[----:B------:R-:W-:-:S07]  /*7340*/  MOV R19, R30 ;  /* 0x0000001e00137202 */ /* 0x000fce0000000f00 */
[----:B------:R-:W-:Y:S05]  /*7350*/  WARPSYNC.COLLECTIVE R26, `(.L_x_1278) ;  /* 0x000000001a087348 */ /* 0x000fea0003c00000 */
[----:B------:R0:W1:Y:S02]  /*7360*/  SHFL.BFLY P2, R30, R29, R28, R27 ;  /* 0x0c00001c1d1e7389 */ /* 0x000064000004001b */
[----:B01----:R-:W-:Y:S01]  /*7370*/  ENDCOLLECTIVE ;  /* 0x000000000000791b */ /* 0x003fe20003800000 */
.L_x_1278:
[----:B------:R-:W-:Y:S01]  /*7380*/  FADD.FTZ R16, R16, R19 ;  /* 0x0000001310107221 */ /* 0x000fe20000010000 */
[----:B------:R-:W-:Y:S01]  /*7390*/  HFMA2.MMA R28, -RZ, RZ, 0, 4.76837158203125e-07 ;  /* 0x00000008ff1c7435 */ /* 0x000fe200000001ff */
[----:B------:R-:W-:Y:S02]  /*73a0*/  MOV R29, R32 ;  /* 0x00000020001d7202 */ /* 0x000fe40000000f00 */
[----:B------:R-:W-:-:S08]  /*73b0*/  MOV R14, R30 ;  /* 0x0000001e000e7202 */ /* 0x000fd00000000f00 */
[----:B------:R-:W-:Y:S05]  /*73c0*/  WARPSYNC.COLLECTIVE R26, `(.L_x_1279) ;  /* 0x000000001a087348 */ /* 0x000fea0003c00000 */
[----:B------:R0:W1:Y:S02]  /*73d0*/  SHFL.BFLY P2, R30, R29, R28, R27 ;  /* 0x0c00001c1d1e7389 */ /* 0x000064000004001b */
[----:B01----:R-:W-:Y:S01]  /*73e0*/  ENDCOLLECTIVE ;  /* 0x000000000000791b */ /* 0x003fe20003800000 */
.L_x_1279:
[----:B------:R-:W-:Y:S01]  /*73f0*/  FADD.FTZ R44, R17, R14 ;  /* 0x0000000e112c7221 */ /* 0x000fe20000010000 */
[----:B------:R-:W-:Y:S02]  /*7400*/  MOV R29, R34 ;  /* 0x00000022001d7202 */ /* 0x000fe40000000f00 */
[----:B------:R-:W-:-:S07]  /*7410*/  MOV R31, R30 ;  /* 0x0000001e001f7202 */ /* 0x000fce0000000f00 */
[----:B------:R-:W-:Y:S05]  /*7420*/  WARPSYNC.COLLECTIVE R26, `(.L_x_1280) ;  /* 0x000000001a087348 */ /* 0x000fea0003c00000 */
[----:B------:R0:W1:Y:S02]  /*7430*/  SHFL.BFLY P2, R30, R29, R28, R27 ;  /* 0x0c00001c1d1e7389 */ /* 0x000064000004001b */
[----:B01----:R-:W-:Y:S01]  /*7440*/  ENDCOLLECTIVE ;  /* 0x000000000000791b */ /* 0x003fe20003800000 */
.L_x_1280:
[----:B------:R-:W-:Y:S01]  /*7450*/  FADD.FTZ R31, R31, R32 ;  /* 0x000000201f1f7221 */ /* 0x000fe20000010000 */
[----:B------:R-:W-:-:S04]  /*7460*/  HFMA2.MMA R28, -RZ, RZ, 0, 2.384185791015625e-07 ;  /* 0x00000004ff1c7435 */ /* 0x000fc800000001ff */
[----:B------:R-:W-:Y:S02]  /*7470*/  MOV R29, R31 ;  /* 0x0000001f001d7202 */ /* 0x000fe40000000f00 */
[----:B------:R-:W-:-:S07]  /*7480*/  MOV R33, R30 ;  /* 0x0000001e00217202 */ /* 0x000fce0000000f00 */
[----:B------:R-:W-:Y:S05]  /*7490*/  WARPSYNC.COLLECTIVE R26, `(.L_x_1281) ;  /* 0x000000001a087348 */ /* 0x000fea0003c00000 */
[----:B------:R0:W1:Y:S02]  /*74a0*/  SHFL.BFLY P2, R30, R29, R28, R27 ;  /* 0x0c00001c1d1e7389 */ /* 0x000064000004001b */
[----:B01----:R-:W-:Y:S01]  /*74b0*/  ENDCOLLECTIVE ;  /* 0x000000000000791b */ /* 0x003fe20003800000 */
.L_x_1281:
[----:B------:R-:W-:-:S05]  /*74c0*/  FADD.FTZ R33, R33, R34 ;  /* 0x0000002221217221 */ /* 0x000fca0000010000 */
[----:B------:R-:W-:Y:S02]  /*74d0*/  MOV R29, R33 ;  /* 0x00000021001d7202 */ /* 0x000fe40000000f00 */
[----:B------:R-:W-:-:S07]  /*74e0*/  MOV R20, R30 ;  /* 0x0000001e00147202 */ /* 0x000fce0000000f00 */
[----:B------:R-:W-:Y:S05]  /*74f0*/  WARPSYNC.COLLECTIVE R26, `(.L_x_1282) ;  /* 0x000000001a087348 */ /* 0x000fea0003c00000 */
[----:B------:R0:W1:Y:S02]  /*7500*/  SHFL.BFLY P2, R30, R29, R28, R27 ;  /* 0x0c00001c1d1e7389 */ /* 0x000064000004001b */
[----:B01----:R-:W-:Y:S01]  /*7510*/  ENDCOLLECTIVE ;  /* 0x000000000000791b */ /* 0x003fe20003800000 */
.L_x_1282:
[----:B------:R-:W-:Y:S01]  /*7520*/  FADD.FTZ R35, R31, R20 ;  /* 0x000000141f237221 */ /* 0x000fe20000010000 */
[----:B------:R-:W-:-:S04]  /*7530*/  HFMA2.MMA R28, -RZ, RZ, 0, 1.1920928955078125e-07 ;  /* 0x00000002ff1c7435 */ /* 0x000fc800000001ff */
[----:B------:R-:W-:Y:S02]  /*7540*/  MOV R29, R35 ;  /* 0x00000023001d7202 */ /* 0x000fe40000000f00 */
[----:B------:R-:W-:-:S07]  /*7550*/  MOV R36, R30 ;  /* 0x0000001e00247202 */ /* 0x000fce0000000f00 */
[----:B------:R-:W-:Y:S05]  /*7560*/  WARPSYNC.COLLECTIVE R26, `(.L_x_1283) ;  /* 0x000000001a087348 */ /* 0x000fea0003c00000 */
[----:B------:R0:W1:Y:S02]  /*7570*/  SHFL.BFLY P2, R30, R29, R28, R27 ;  /* 0x0c00001c1d1e7389 */ /* 0x000064000004001b */
[----:B01----:R-:W-:Y:S01]  /*7580*/  ENDCOLLECTIVE ;  /* 0x000000000000791b */ /* 0x003fe20003800000 */
.L_x_1283:
[----:B------:R-:W-:-:S05]  /*7590*/  FADD.FTZ R36, R33, R36 ;  /* 0x0000002421247221 */ /* 0x000fca0000010000 */
[----:B------:R-:W-:Y:S02]  /*75a0*/  MOV R29, R36 ;  /* 0x00000024001d7202 */ /* 0x000fe40000000f00 */
[----:B------:R-:W-:-:S07]  /*75b0*/  MOV R18, R30 ;  /* 0x0000001e00127202 */ /* 0x000fce0000000f00 */
[----:B------:R-:W-:Y:S05]  /*75c0*/  WARPSYNC.COLLECTIVE R26, `(.L_x_1284) ;  /* 0x000000001a087348 */ /* 0x000fea0003c00000 */
[----:B------:R0:W1:Y:S02]  /*75d0*/  SHFL.BFLY P2, R30, R29, R28, R27 ;  /* 0x0c00001c1d1e7389 */ /* 0x000064000004001b */
[----:B01----:R-:W-:Y:S01]  /*75e0*/  ENDCOLLECTIVE ;  /* 0x000000000000791b */ /* 0x003fe20003800000 */
.L_x_1284:
        /* <DEDUP_REMOVED lines=8> */
.L_x_1285:
[----:B------:R-:W-:Y:S01]  /*7670*/  FADD.FTZ R36, R36, R21 ;  /* 0x0000001524247221 */ /* 0x000fe20000010000 */
[----:B------:R-:W-:-:S04]  /*7680*/  HFMA2.MMA R21, -RZ, RZ, 0, 0 ;  /* 0x00000000ff157435 */ /* 0x000fc800000001ff */
[----:B------:R-:W-:Y:S02]  /*7690*/  MOV R29, R36 ;  /* 0x00000024001d7202 */ /* 0x000fe40000000f00 */
[----:B------:R-:W-:-:S07]  /*76a0*/  MOV R34, R30 ;  /* 0x0000001e00227202 */ /* 0x000fce0000000f00 */
[----:B------:R-:W-:Y:S05]  /*76b0*/  WARPSYNC.COLLECTIVE R26, `(.L_x_1286) ;  /* 0x000000001a087348 */ /* 0x000fea0003c00000 */
[----:B------:R0:W1:Y:S02]  /*76c0*/  SHFL.BFLY P2, R30, R29, R28, R27 ;  /* 0x0c00001c1d1e7389 */ /* 0x000064000004001b */
[----:B01----:R-:W-:Y:S01]  /*76d0*/  ENDCOLLECTIVE ;  /* 0x000000000000791b */ /* 0x003fe20003800000 */
.L_x_1286:
[----:B------:R-:W-:Y:S01]  /*76e0*/  FADD.FTZ R34, R35, R34 ;  /* 0x0000002223227221 */ /* 0x000fe20000010000 */
[----:B------:R-:W-:Y:S01]  /*76f0*/  HFMA2.MMA R28, -RZ, RZ, 0, 4.76837158203125e-07 ;  /* 0x00000008ff1c7435 */ /* 0x000fe200000001ff */
[----:B------:R-:W-:Y:S02]  /*7700*/  MOV R29, R24 ;  /* 0x00000018001d7202 */ /* 0x000fe40000000f00 */
[----:B------:R-:W-:-:S08]  /*7710*/  MOV R33, R30 ;  /* 0x0000001e00217202 */ /* 0x000fd00000000f00 */
[----:B------:R-:W-:Y:S05]  /*7720*/  WARPSYNC.COLLECTIVE R26, `(.L_x_1287) ;  /* 0x000000001a087348 */ /* 0x000fea0003c00000 */
[----:B------:R0:W1:Y:S02]  /*7730*/  SHFL.BFLY P2, R30, R29, R28, R27 ;  /* 0x0c00001c1d1e7389 */ /* 0x000064000004001b */
[----:B01----:R-:W-:Y:S01]  /*7740*/  ENDCOLLECTIVE ;  /* 0x000000000000791b */ /* 0x003fe20003800000 */
.L_x_1287:
[----:B------:R-:W-:Y:S01]  /*7750*/  FADD.FTZ R33, R36, R33 ;  /* 0x0000002124217221 */ /* 0x000fe20000010000 */
[----:B------:R-:W-:Y:S02]  /*7760*/  MOV R29, R23 ;  /* 0x00000017001d7202 */ /* 0x000fe40000000f00 */
[----:B------:R-:W-:-:S07]  /*7770*/  MOV R37, R30 ;  /* 0x0000001e00257202 */ /* 0x000fce0000000f00 */
[----:B------:R-:W-:Y:S05]  /*7780*/  WARPSYNC.COLLECTIVE R26, `(.L_x_1288) ;  /* 0x000000001a087348 */ /* 0x000fea0003c00000 */
[----:B------:R0:W1:Y:S02]  /*7790*/  SHFL.BFLY P2, R30, R29, R28, R27 ;  /* 0x0c00001c1d1e7389 */ /* 0x000064000004001b */
[----:B01----:R-:W-:Y:S01]  /*77a0*/  ENDCOLLECTIVE ;  /* 0x000000000000791b */ /* 0x003fe20003800000 */
.L_x_1288:
[----:B------:R-:W-:Y:S01]  /*77b0*/  FADD.FTZ R25, R37, R24 ;  /* 0x0000001825197221 */ /* 0x000fe20000010000 */
[----:B------:R-:W-:Y:S01]  /*77c0*/  @!P0 SHF.L.U32 R24, R10, 0x1, RZ ;  /* 0x000000010a188819 */ /* 0x000fe200000006ff */
[----:B------:R-:W-:Y:S02]  /*77d0*/  HFMA2.MMA R28, -RZ, RZ, 0, 2.384185791015625e-07 ;  /* 0x00000004ff1c7435 */ /* 0x000fe400000001ff */
[----:B------:R-:W-:Y:S01]  /*77e0*/  IMAD.MOV.U32 R29, RZ, RZ, R25 ;  /* 0x000000ffff1d7224 */ /* 0x000fe200078e0019 */
[----:B------:R-:W-:-:S08]  /*77f0*/  MOV R38, R30 ;  /* 0x0000001e00267202 */ /* 0x000fd00000000f00 */
[----:B------:R-:W-:Y:S05]  /*7800*/  WARPSYNC.COLLECTIVE R26, `(.L_x_1289) ;  /* 0x000000001a087348 */ /* 0x000fea0003c00000 */
[----:B------:R0:W1:Y:S02]  /*7810*/  SHFL.BFLY P2, R30, R29, R28, R27 ;  /* 0x0c00001c1d1e7389 */ /* 0x000064000004001b */
[----:B01----:R-:W-:Y:S01]  /*7820*/  ENDCOLLECTIVE ;  /* 0x000000000000791b */ /* 0x003fe20003800000 */
.L_x_1289:
        /* <DEDUP_REMOVED lines=8> */
.L_x_1290:
        /* <DEDUP_REMOVED lines=10> */
.L_x_1291:
[----:B------:R0:W1:Y:S04]  /*7950*/  @!P0 LDS R22, [R39] ;  /* 0x0000000027168984 */ /* 0x0000680000000800 */
[----:B------:R0:W2:Y:S01]  /*7960*/  @!P0 LDS R20, [R39+0x500] ;  /* 0x0005000027148984 */ /* 0x0000a20000000800 */
[----:B------:R-:W-:Y:S02]  /*7970*/  MOV R29, R37 ;  /* 0x00000025001d7202 */ /* 0x000fe40000000f00 */
[----:B------:R-:W-:-:S07]  /*7980*/  MOV R23, R30 ;  /* 0x0000001e00177202 */ /* 0x000fce0000000f00 */
[----:B012---:R-:W-:Y:S05]  /*7990*/  WARPSYNC.COLLECTIVE R26, `(.L_x_1292) ;  /* 0x000000001a087348 */ /* 0x007fea0003c00000 */
[----:B------:R3:W4:Y:S02]  /*79a0*/  SHFL.BFLY P2, R30, R29, R28, R27 ;  /* 0x0c00001c1d1e7389 */ /* 0x000724000004001b */
[----:B01234-:R-:W-:Y:S01]  /*79b0*/  ENDCOLLECTIVE ;  /* 0x000000000000791b */ /* 0x01ffe20003800000 */
.L_x_1292:
        /* <DEDUP_REMOVED lines=9> */
.L_x_1293:
        /* <DEDUP_REMOVED lines=9> */
.L_x_1294:
[----:B------:R-:W-:Y:S01]  /*7ae0*/  FADD.FTZ R38, R38, R39 ;  /* 0x0000002726267221 */ /* 0x000fe20000010000 */
[----:B------:R-:W-:Y:S01]  /*7af0*/  MOV R29, R21 ;  /* 0x00000015001d7202 */ /* 0x000fe20000000f00 */
[----:B------:R-:W-:Y:S01]  /*7b00*/  IMAD.MOV.U32 R28, RZ, RZ, 0x8 ;  /* 0x00000008ff1c7424 */ /* 0x000fe200078e00ff */
[----:B------:R-:W-:-:S07]  /*7b10*/  MOV R40, R30 ;  /* 0x0000001e00287202 */ /* 0x000fce0000000f00 */
[----:B------:R-:W-:Y:S05]  /*7b20*/  WARPSYNC.COLLECTIVE R26, `(.L_x_1295) ;  /* 0x000000001a087348 */ /* 0x000fea0003c00000 */
[----:B------:R0:W1:Y:S02]  /*7b30*/  SHFL.BFLY P2, R30, R29, R28, R27 ;  /* 0x0c00001c1d1e7389 */ /* 0x000064000004001b */
[----:B01----:R-:W-:Y:S01]  /*7b40*/  ENDCOLLECTIVE ;  /* 0x000000000000791b */ /* 0x003fe20003800000 */
.L_x_1295:
[----:B------:R-:W-:Y:S01]  /*7b50*/  FADD.FTZ R37, R37, R40 ;  /* 0x0000002825257221 */ /* 0x000fe20000010000 */
[----:B------:R-:W-:Y:S02]  /*7b60*/  MOV R29, R18 ;  /* 0x00000012001d7202 */ /* 0x000fe40000000f00 */
[----:B------:R-:W-:-:S07]  /*7b70*/  MOV R42, R30 ;  /* 0x0000001e002a7202 */ /* 0x000fce0000000f00 */
[----:B------:R-:W-:Y:S05]  /*7b80*/  WARPSYNC.COLLECTIVE R26, `(.L_x_1296) ;  /* 0x000000001a087348 */ /* 0x000fea0003c00000 */
[----:B------:R0:W1:Y:S02]  /*7b90*/  SHFL.BFLY P2, R30, R29, R28, R27 ;  /* 0x0c00001c1d1e7389 */ /* 0x000064000004001b */
[----:B01----:R-:W-:Y:S01]  /*7ba0*/  ENDCOLLECTIVE ;  /* 0x000000000000791b */ /* 0x003fe20003800000 */
.L_x_1296:
[----:B------:R-:W-:Y:S01]  /*7bb0*/  FADD.FTZ R42, R42, R21 ;  /* 0x000000152a2a7221 */ /* 0x000fe20000010000 */
[----:B------:R-:W-:-:S04]  /*7bc0*/  HFMA2.MMA R28, -RZ, RZ, 0, 2.384185791015625e-07 ;  /* 0x00000004ff1c7435 */ /* 0x000fc800000001ff */
[----:B------:R-:W-:Y:S02]  /*7bd0*/  MOV R29, R42 ;  /* 0x0000002a001d7202 */ /* 0x000fe40000000f00 */
[----:B------:R-:W-:-:S07]  /*7be0*/  MOV R23, R30 ;  /* 0x0000001e00177202 */ /* 0x000fce0000000f00 */
[----:B------:R-:W-:Y:S05]  /*7bf0*/  WARPSYNC.COLLECTIVE R26, `(.L_x_1297) ;  /* 0x000000001a087348 */ /* 0x000fea0003c00000 */
[----:B------:R0:W1:Y:S02]  /*7c00*/  SHFL.BFLY P2, R30, R29, R28, R27 ;  /* 0x0c00001c1d1e7389 */ /* 0x000064000004001b */
[----:B01----:R-:W-:Y:S01]  /*7c10*/  ENDCOLLECTIVE ;  /* 0x000000000000791b */ /* 0x003fe20003800000 */
.L_x_1297:
        /* <DEDUP_REMOVED lines=8> */
.L_x_1298:
        /* <DEDUP_REMOVED lines=12> */
.L_x_1299:
        /* <DEDUP_REMOVED lines=13> */
.L_x_1300:
        /* <DEDUP_REMOVED lines=14> */
.L_x_1301:
        /* <DEDUP_REMOVED lines=11> */
.L_x_1302:
[----:B------:R-:W-:Y:S01]  /*7fc0*/  FADD.FTZ R35, R42, R35 ;  /* 0x000000232a237221 */ /* 0x000fe20000010000 */
[----:B------:R-:W-:Y:S06]  /*7fd0*/  BRA `(.L_x_1303) ;  /* 0xffffffe000dc7947 */ /* 0x000fec000383ffff */
.L_x_1304:
        /* <DEDUP_REMOVED lines=10> */
.L_x_1835:


//--------------------- .text._ZN13group_norm_v218gn_bwd_cuda_kernelI6__halfLi320ELi1ELi16ELi40ELi4096ELb1ELb1ELi64ELi320ELi320ELi4ELb1ELi2ELb0ELb0ELNS_15WgradSyncMethodE3ENS_16CompileConditionILi900EEEEEvPT_S6_S6_PKS5_S8_S8_S8_PKfflPfPj --------------------------
	.section	.text._ZN13group_norm_v218gn_bwd_cuda_kernelI6__halfLi320ELi1ELi16ELi40ELi4096ELb1ELb1ELi64ELi320ELi320ELi4ELb1ELi2ELb0ELb0ELNS_15WgradSyncMethodE3ENS_16CompileConditionILi900EEEEEvPT_S6_S6_PKS5_S8_S8_S8_PKfflPfPj,"ax",@progbits
	.align	128
        .global         _ZN13group_norm_v218gn_bwd_cuda_kernelI6__halfLi320ELi1ELi16ELi40ELi4096ELb1ELb1ELi64ELi320ELi320ELi4ELb1ELi2ELb0ELb0ELNS_15WgradSyncMethodE3ENS_16CompileConditionILi900EEEEEvPT_S6_S6_PKS5_S8_S8_S8_PKfflPfPj
        .type           _ZN13group_norm_v218gn_bwd_cuda_kernelI6__halfLi320ELi1ELi16ELi40ELi4096ELb1ELb1ELi64ELi320ELi320ELi4ELb1ELi2ELb0ELb0ELNS_15WgradSyncMethodE3ENS_16CompileConditionILi900EEEEEvPT_S6_S6_PKS5_S8_S8_S8_PKfflPfPj,@function
        .size           _ZN13group_norm_v218gn_bwd_cuda_kernelI6__halfLi320ELi1ELi16ELi40ELi4096ELb1ELb1ELi64ELi320ELi320ELi4ELb1ELi2ELb0ELb0ELNS_15WgradSyncMethodE3ENS_16CompileConditionILi900EEEEEvPT_S6_S6_PKS5_S8_S8_S8_PKfflPfPj,(.L_x_1836 - _ZN13group_norm_v218gn_bwd_cuda_kernelI6__halfLi320ELi1ELi16ELi40ELi4096ELb1ELb1ELi64ELi320ELi320ELi4ELb1ELi2ELb0ELb0ELNS_15WgradSyncMethodE3ENS_16CompileConditionILi900EEEEEvPT_S6_S6_PKS5_S8_S8_S8_PKfflPfPj)
        .other          _ZN13group_norm_v218gn_bwd_cuda_kernelI6__halfLi320ELi1ELi16ELi40ELi4096ELb1ELb1ELi64ELi320ELi320ELi4ELb1ELi2ELb0ELb0ELNS_15WgradSyncMethodE3ENS_16CompileConditionILi900EEEEEvPT_S6_S6_PKS5_S8_S8_S8_PKfflPfPj,@"STO_CUDA_ENTRY STV_DEFAULT"
_ZN13group_norm_v218gn_bwd_cuda_kernelI6__halfLi320ELi1ELi16ELi40ELi4096ELb1ELb1ELi64ELi320ELi320ELi4ELb1ELi2ELb0ELb0ELNS_15WgradSyncMethodE3ENS_16CompileConditionILi900EEEEEvPT_S6_S6_PKS5_S8_S8_S8_PKfflPfPj:
.text._ZN13group_norm_v218gn_bwd_cuda_kernelI6__halfLi320ELi1ELi16ELi40ELi4096ELb1ELb1ELi64ELi320ELi320ELi4ELb1ELi2ELb0ELb0ELNS_15WgradSyncMethodE3ENS_16CompileConditionILi900EEEEEvPT_S6_S6_PKS5_S8_S8_S8_PKfflPfPj:
        /* <DEDUP_REMOVED lines=31> */
.L_x_1307:
[----:B------:R-:W2:Y:S04]  /*01f0*/  LD.E.STRONG.GPU R0, desc[UR18][R2.64] ;  /* 0x0000001202007980 */ /* 0x000ea8000c10f900 */
[----:B--2---:R-:W-:Y:S01]  /*0200*/  CCTL.IVALL ;  /* 0x00000000ff00798f */ /* 0x004fe20002000000 */
[----:B------:R-:W-:Y:S05]  /*0210*/  YIELD ;  /* 0x0000000000007946 */ /* 0x000fea0003800000 */
[----:B-----5:R-:W-:-:S04]  /*0220*/  LOP3.LUT R0, R0, R5, RZ, 0x3c, !PT ;  /* 0x0000000500007212 */ /* 0x020fc800078e3cff */
[----:B------:R-:W-:-:S13]  /*0230*/  ISETP.GT.AND P0, PT, R0, -0x1, PT ;  /* 0xffffffff0000780c */ /* 0x000fda0003f04270 */
[----:B------:R-:W-:Y:S05]  /*0240*/  @P0 BRA `(.L_x_1307) ;  /* 0xfffffffc00e80947 */ /* 0x000fea000383ffff */
.L_x_1306:
[----:B------:R-:W-:Y:S05]  /*0250*/  WARPSYNC.ALL ;  /* 0x0000000000007948 */ /* 0x000fea0003800000 */
[----:B------:R-:W-:Y:S06]  /*0260*/  BAR.SYNC.DEFER_BLOCKING 0x0 ;  /* 0x0000000000007b1d */ /* 0x000fec0000010000 */
[----:B------:R-:W-:Y:S05]  /*0270*/  BRA `(.L_x_1308) ;  /* 0x0000008400947947 */ /* 0x000fea0003800000 */
.L_x_1305:
        /* <DEDUP_REMOVED lines=73> */
.L_x_1318:
[----:B0-2---:R-:W0:Y:S01]  /*0710*/  S2R R0, SR_TID.X ;  /* 0x0000000000007919 */ /* 0x005e220000002100 */
        /* <DEDUP_REMOVED lines=8> */
[----:B------:R-:W-:Y:S01]  /*07a0*/  MOV R5, UR16 ;  /* 0x0000001000057c02 */ /* 0x000fe20008000f00 */
[----:B------:R-:W-:Y:S01]  /*07b0*/  ULOP3.LUT UR15, UR15, 0xfc0, URZ, 0xc0, !UPT ;  /* 0x00000fc00f0f7892 */ /* 0x000fe2000f8ec03f */
[----:B------:R-:W-:Y:S01]  /*07c0*/  STL [R1+0x70], R71 ;  /* 0x0000704701007387 */ /* 0x000fe20000100800 */
[----:B------:R-:W-:Y:S01]  /*07d0*/  UIMAD UR16, UR24, 0x280000, URZ ;  /* 0x00280000181078a4 */ /* 0x000fe2000f8e023f */
[----:B------:R-:W-:-:S02]  /*07e0*/  ULDC.64 UR26, c[0x0][0x248] ;  /* 0x00009200001a7ab9 */ /* 0x000fc40000000a00 */
[----:B------:R-:W-:Y:S04]  /*07f0*/  STL [R1+0x6c], R72 ;  /* 0x00006c4801007387 */ /* 0x000fe80000100800 */
[----:B------:R-:W-:Y:S01]  /*0800*/  STL [R1+0x68], R73 ;  /* 0x0000684901007387 */ /* 0x000fe20000100800 */
        /* <DEDUP_REMOVED lines=15> */
[----:B------:R2:W-:Y:S02]  /*0900*/  STL [R1+0x3c], R4 ;  /* 0x00003c0401007387 */ /* 0x0005e40000100800 */
[----:B--2---:R-:W-:-:S04]  /*0910*/  LEA R4, P0, R5, R4, 0x4 ;  /* 0x0000000405047211 */ /* 0x004fc800078020ff */
[----:B------:R-:W-:Y:S02]  /*0920*/  LEA.HI.X R5, R5, RZ, R0, 0x4, P0 ;  /* 0x000000ff05057211 */ /* 0x000fe400000f2400 */
[C---:B------:R-:W-:Y:S02]  /*0930*/  LEA R82, P0, R4.reuse, UR26, 0x3 ;  /* 0x0000001a04527c11 */ /* 0x040fe4000f8018ff */
[----:B------:R-:W-:Y:S02]  /*0940*/  IADD3 R0, P1, R79, R146, RZ ;  /* 0x000000924f007210 */ /* 0x000fe40007f3e0ff */
[----:B------:R-:W-:Y:S01]  /*0950*/  LEA.HI.X R83, R4, UR27, R5, 0x3, P0 ;  /* 0x0000001b04537c11 */ /* 0x000fe200080f1c05 */
[----:B-1----:R-:W-:Y:S01]  /*0960*/  IMAD.WIDE R66, R16, 0x2, R66 ;  /* 0x0000000210427825 */ /* 0x002fe200078e0242 */
[----:B------:R-:W-:Y:S01]  /*0970*/  IADD3.X R5, RZ, R121, RZ, P1, !PT ;  /* 0x00000079ff057210 */ /* 0x000fe20000ffe4ff */
[----:B------:R-:W-:Y:S01]  /*0980*/  ULDC.64 UR26, c[0x0][0x228] ;  /* 0x00008a00001a7ab9 */ /* 0x000fe20000000a00 */
[----:B------:R-:W-:-:S02]  /*0990*/  SHF.L.U32 R20, R0, 0x1, RZ ;  /* 0x0000000100147819 */ /* 0x000fc400000006ff */
[----:B------:R-:W-:Y:S01]  /*09a0*/  SHF.L.U64.HI R19, R0, 0x1, R5 ;  /* 0x0000000100137819 */ /* 0x000fe20000010205 */
[----:B0-----:R-:W-:Y:S01]  /*09b0*/  IMAD.WIDE R16, R16, 0x2, R2 ;  /* 0x0000000210107825 */ /* 0x001fe200078e0202 */
[----:B------:R-:W-:Y:S01]  /*09c0*/  IADD3 R14, P0, R20, UR24, RZ ;  /* 0x00000018140e7c10 */ /* 0x000fe2000ff1e0ff */
[----:B------:R-:W2:Y:S03]  /*09d0*/  LDG.E.64.CONSTANT R82, desc[UR18][R82.64] ;  /* 0x0000001252527981 */ /* 0x000ea6000c1e9b00 */
[----:B------:R-:W-:Y:S01]  /*09e0*/  IADD3.X R15, R19, UR25, RZ, P0, !PT ;  /* 0x00000019130f7c10 */ /* 0x000fe200087fe4ff */
[----:B------:R-:W3:Y:S01]  /*09f0*/  LDG.E.64.CONSTANT R66, desc[UR18][R66.64] ;  /* 0x0000001242427981 */ /* 0x000ee2000c1e9b00 */
[----:B------:R-:W-:-:S03]  /*0a00*/  IADD3 R3, R79, 0xa00, RZ ;  /* 0x00000a004f037810 */ /* 0x000fc60007ffe0ff */
[----:B------:R-:W4:Y:S04]  /*0a10*/  LDG.E.64.CONSTANT R16, desc[UR18][R16.64] ;  /* 0x0000001210107981 */ /* 0x000f28000c1e9b00 */
[----:B------:R-:W5:Y:S01]  /*0a20*/  LDG.E.64.CONSTANT R14, desc[UR18][R14.64] ;  /* 0x000000120e0e7981 */ /* 0x000f62000c1e9b00 */
[----:B------:R-:W-:-:S03]  /*0a30*/  IADD3 R3, P0, R3, R146, RZ ;  /* 0x0000009203037210 */ /* 0x000fc60007f1e0ff */
[----:B------:R0:W-:Y:S01]  /*0a40*/  STL [R1+0x34], R20 ;  /* 0x0000341401007387 */ /* 0x0001e20000100800 */
[----:B------:R-:W-:Y:S02]  /*0a50*/  IADD3.X R0, RZ, R121, RZ, P0, !PT ;  /* 0x00000079ff007210 */ /* 0x000fe400007fe4ff */
[C---:B------:R-:W-:Y:S01]  /*0a60*/  SHF.L.U32 R18, R3.reuse, 0x1, RZ ;  /* 0x0000000103127819 */ /* 0x040fe200000006ff */
[----:B------:R-:W-:Y:S01]  /*0a70*/  STL [R1+0x38], R19 ;  /* 0x0000381301007387 */ /* 0x000fe20000100800 */
[----:B------:R-:W-:Y:S02]  /*0a80*/  SHF.L.U64.HI R31, R3, 0x1, R0 ;  /* 0x00000001031f7819 */ /* 0x000fe40000010200 */
        /* <DEDUP_REMOVED lines=17> */
[----:B------:R-:W-:Y:S02]  /*0ba0*/  IADD3.X R9, R28, UR25, RZ, P0, !PT ;  /* 0x000000191c097c10 */ /* 0x000fe400087fe4ff */
[----:B------:R-:W-:-:S04]  /*0bb0*/  IADD3 R3, R79, 0x2800, RZ ;  /* 0x000028004f037810 */ /* 0x000fc80007ffe0ff */
[----:B------:R-:W4:Y:S01]  /*0bc0*/  LDG.E.64.CONSTANT R8, desc[UR18][R8.64] ;  /* 0x0000001208087981 */ /* 0x000f22000c1e9b00 */
        /* <DEDUP_REMOVED lines=16> */
[----:B------:R-:W4:Y:S01]  /*0cd0*/  LDG.E.64.CONSTANT R6, desc[UR18][R6.64] ;  /* 0x0000001206067981 */ /* 0x000f22000c1e9b00 */
[----:B------:R-:W-:Y:S02]  /*0ce0*/  IADD3.X R0, RZ, R121, RZ, P0, !PT ;  /* 0x00000079ff007210 */ /* 0x000fe400007fe4ff */
[C---:B------:R-:W-:Y:S02]  /*0cf0*/  SHF.L.U32 R106, R3.reuse, 0x1, RZ ;  /* 0x00000001036a7819 */ /* 0x040fe400000006ff */
[----:B------:R-:W-:Y:S02]  /*0d00*/  SHF.L.U64.HI R72, R3, 0x1, R0 ;  /* 0x0000000103487819 */ /* 0x000fe40000010200 */
[----:B------:R-:W-:-:S04]  /*0d10*/  IADD3 R22, P0, R106, UR24, RZ ;  /* 0x000000186a167c10 */ /* 0x000fc8000ff1e0ff */
[----:B------:R-:W-:-:S06]  /*0d20*/  IADD3.X R23, R72, UR25, RZ, P0, !PT ;  /* 0x0000001948177c10 */ /* 0x000fcc00087fe4ff */
[----:B------:R-:W4:Y:S01]  /*0d30*/  LDG.E.64.CONSTANT R22, desc[UR18][R22.64] ;  /* 0x0000001216167981 */ /* 0x000f22000c1e9b00 */
[----:B0-----:R-:W-:-:S04]  /*0d40*/  IADD3 R20, P0, R20, UR26, RZ ;  /* 0x0000001a14147c10 */ /* 0x001fc8000ff1e0ff */
        /* <DEDUP_REMOVED lines=8> */
[----:B------:R-:W-:Y:S01]  /*0dd0*/  IADD3.X R25, R71, UR25, RZ, P0, !PT ;  /* 0x0000001947197c10 */ /* 0x000fe200087fe4ff */
[----:B------:R0:W-:Y:S02]  /*0de0*/  STL [R1+0x2c], R18 ;  /* 0x00002c1201007387 */ /* 0x0001e40000100800 */
[----:B0-----:R-:W-:Y:S01]  /*0df0*/  IADD3 R18, P0, R18, UR26, RZ ;  /* 0x0000001a12127c10 */ /* 0x001fe2000ff1e0ff */
[----:B--2---:R-:W-:Y:S01]  /*0e00*/  FADD.FTZ R99, R83, UR15 ;  /* 0x0000000f53637e21 */ /* 0x004fe20008010000 */
[--C-:B-----5:R-:W-:Y:S02]  /*0e10*/  HADD2.F32 R3, -RZ, R14.reuse.H0_H0 ;  /* 0x2000000eff037230 */ /* 0x120fe40000004100 */
[----:B------:R-:W-:Y:S02]  /*0e20*/  HADD2.F32 R19, -RZ, R14.H1_H1 ;  /* 0x3000000eff137230 */ /* 0x000fe40000004100 */
[--C-:B------:R-:W-:Y:S02]  /*0e30*/  HADD2.F32 R27, -RZ, R15.reuse.H1_H1 ;  /* 0x3000000fff1b7230 */ /* 0x100fe40000004100 */
[----:B------:R-:W-:Y:S01]  /*0e40*/  FADD.FTZ R0, -R82, R3 ;  /* 0x0000000352007221 */ /* 0x000fe20000010100 */
[----:B------:R-:W-:-:S02]  /*0e50*/  HADD2.F32 R3, -RZ, R15.H0_H0 ;  /* 0x2000000fff037230 */ /* 0x000fc40000004100 */
[----:B------:R0:W2:Y:S01]  /*0e60*/  LDG.E.64.CONSTANT R14, desc[UR18][R24.64] ;  /* 0x00000012180e7981 */ /* 0x0000a2000c1e9b00 */
[----:B------:R-:W1:Y:S01]  /*0e70*/  MUFU.RSQ R99, R99 ;  /* 0x0000006300637308 */ /* 0x000e620000001400 */
[--C-:B---3--:R-:W-:Y:S02]  /*0e80*/  HADD2.F32 R2, -RZ, R66.reuse.H0_H0 ;  /* 0x20000042ff027230 */ /* 0x108fe40000004100 */
[----:B------:R-:W-:Y:S02]  /*0e90*/  HADD2.F32 R98, -RZ, R66.H1_H1 ;  /* 0x30000042ff627230 */ /* 0x000fe40000004100 */
[----:B------:R-:W-:Y:S01]  /*0ea0*/  FADD.FTZ R66, -R82, R19 ;  /* 0x0000001352427221 */ /* 0x000fe20000010100 */
[----:B------:R-:W-:Y:S01]  /*0eb0*/  IADD3.X R19, R31, UR27, RZ, P0, !PT ;  /* 0x0000001b1f137c10 */ /* 0x000fe200087fe4ff */
[--C-:B----4-:R-:W-:Y:S02]  /*0ec0*/  HADD2.F32 R141, -RZ, R16.reuse.H0_H0 ;  /* 0x20000010ff8d7230 */ /* 0x110fe40000004100 */
[----:B------:R-:W-:-:S02]  /*0ed0*/  HADD2.F32 R143, -RZ, R16.H1_H1 ;  /* 0x30000010ff8f7230 */ /* 0x000fc40000004100 */
[----:B------:R-:W-:Y:S01]  /*0ee0*/  FADD.FTZ R16, -R82, R3 ;  /* 0x0000000352107221 */ /* 0x000fe20000010100 */
[----:B------:R-:W3:Y:S01]  /*0ef0*/  LDG.E.64.CONSTANT R18, desc[UR18][R18.64] ;  /* 0x0000001212127981 */ /* 0x000ee2000c1e9b00 */
[----:B------:R-:W-:Y:S02]  /*0f00*/  HADD2.F32 R3, -RZ, R12.H0_H0 ;  /* 0x2000000cff037230 */ /* 0x000fe40000004100 */
[----:B-1----:R-:W-:-:S03]  /*0f10*/  FMUL.FTZ R65, R99, R16 ;  /* 0x0000001063417220 */ /* 0x002fc60000410000 */
[----:B------:R-:W-:-:S04]  /*0f20*/  FADD.FTZ R16, -R82, R3 ;  /* 0x0000000352107221 */ /* 0x000fc80000010100 */
[----:B------:R-:W-:Y:S01]  /*0f30*/  FMUL.FTZ R63, R99, R16 ;  /* 0x00000010633f7220 */ /* 0x000fe20000410000 */
[----:B------:R-:W-:Y:S01]  /*0f40*/  IADD3 R16, P0, R30, UR26, RZ ;  /* 0x0000001a1e107c10 */ /* 0x000fe2000ff1e0ff */
[--C-:B------:R-:W-:Y:S02]  /*0f50*/  HADD2.F32 R70, -RZ, R17.reuse.H0_H0 ;  /* 0x20000011ff467230 */ /* 0x100fe40000004100 */
[----:B------:R-:W-:Y:S01]  /*0f60*/  HADD2.F32 R69, -RZ, R17.H1_H1 ;  /* 0x30000011ff457230 */ /* 0x000fe20000004100 */
[----:B------:R-:W-:Y:S01]  /*0f70*/  IADD3.X R17, R26, UR27, RZ, P0, !PT ;  /* 0x0000001b1a117c10 */ /* 0x000fe200087fe4ff */
[----:B------:R-:W-:-:S05]  /*0f80*/  HADD2.F32 R3, -RZ, R12.H1_H1 ;  /* 0x3000000cff037230 */ /* 0x000fca0000004100 */
[----:B------:R-:W4:Y:S01]  /*0f90*/  LDG.E.64.CONSTANT R16, desc[UR18][R16.64] ;  /* 0x0000001210107981 */ /* 0x000f22000c1e9b00 */
[----:B------:R-:W-:Y:S01]  /*0fa0*/  FADD.FTZ R62, -R82, R3 ;  /* 0x00000003523e7221 */ /* 0x000fe20000010100 */
[--C-:B------:R-:W-:Y:S02]  /*0fb0*/  HADD2.F32 R3, -RZ, R13.reuse.H0_H0 ;  /* 0x2000000dff037230 */ /* 0x100fe40000004100 */
[----:B------:R-:W-:-:S03]  /*0fc0*/  HADD2.F32 R13, -RZ, R13.H1_H1 ;  /* 0x3000000dff0d7230 */ /* 0x000fc60000004100 */
[C---:B------:R-:W-:Y:S01]  /*0fd0*/  FADD.FTZ R12, -R82.reuse, R3 ;  /* 0x00000003520c7221 */ /* 0x040fe20000010100 */
[----:B------:R-:W-:Y:S01]  /*0fe0*/  IADD3 R3, R79, 0x5000, RZ ;  /* 0x000050004f037810 */ /* 0x000fe20007ffe0ff */
[C---:B------:R-:W-:Y:S01]  /*0ff0*/  FADD.FTZ R60, -R82.reuse, R13 ;  /* 0x0000000d523c7221 */ /* 0x040fe20000010100 */
[--C-:B------:R-:W-:Y:S02]  /*1000*/  HADD2.F32 R13, -RZ, R10.reuse.H0_H0 ;  /* 0x2000000aff0d7230 */ /* 0x100fe40000004100 */
[----:B------:R-:W-:Y:S01]  /*1010*/  IADD3 R161, P0, R3, R146, RZ ;  /* 0x0000009203a17210 */ /* 0x000fe20007f1e0ff */
[----:B------:R-:W-:Y:S02]  /*1020*/  HADD2.F32 R3, -RZ, R10.H1_H1 ;  /* 0x3000000aff037230 */ /* 0x000fe40000004100 */
[----:B------:R-:W-:Y:S01]  /*1030*/  FADD.FTZ R10, -R82, R13 ;  /* 0x0000000d520a7221 */ /* 0x000fe20000010100 */
[----:B------:R-:W-:Y:S02]  /*1040*/  HADD2.F32 R13, -RZ, R11.H0_H0 ;  /* 0x2000000bff0d7230 */ /* 0x000fe40000004100 */
[----:B------:R-:W-:Y:S01]  /*1050*/  FMUL.FTZ R61, R99, R12 ;  /* 0x0000000c633d7220 */ /* 0x000fe20000410000 */
[----:B------:R-:W-:-:S02]  /*1060*/  IADD3.X R162, RZ, R121, RZ, P0, !PT ;  /* 0x00000079ffa27210 */ /* 0x000fc400007fe4ff */
[----:B------:R-:W-:Y:S01]  /*1070*/  IADD3 R12, P0, R29, UR26, RZ ;  /* 0x0000001a1d0c7c10 */ /* 0x000fe2000ff1e0ff */
[----:B0-----:R-:W-:-:S03]  /*1080*/  FADD.FTZ R24, -R82, R13 ;  /* 0x0000000d52187221 */ /* 0x001fc60000010100 */
[----:B------:R-:W-:-:S06]  /*1090*/  IADD3.X R13, R28, UR27, RZ, P0, !PT ;  /* 0x0000001b1c0d7c10 */ /* 0x000fcc00087fe4ff */
[----:B------:R-:W5:Y:S01]  /*10a0*/  LDG.E.64.CONSTANT R12, desc[UR18][R12.64] ;  /* 0x000000120c0c7981 */ /* 0x000f62000c1e9b00 */
[----:B------:R-:W-:Y:S01]  /*10b0*/  HADD2.F32 R25, -RZ, R11.H1_H1 ;  /* 0x3000000bff197230 */ /* 0x000fe20000004100 */
[C---:B------:R-:W-:Y:S02]  /*10c0*/  SHF.L.U64.HI R162, R161.reuse, 0x1, R162 ;  /* 0x00000001a1a27819 */ /* 0x040fe400000102a2 */
[----:B------:R-:W-:Y:S02]  /*10d0*/  SHF.L.U32 R161, R161, 0x1, RZ ;  /* 0x00000001a1a17819 */ /* 0x000fe400000006ff */
[----:B------:R-:W-:Y:S01]  /*10e0*/  FADD.FTZ R56, -R82, R25 ;  /* 0x0000001952387221 */ /* 0x000fe20000010100 */
[----:B------:R-:W-:Y:S02]  /*10f0*/  HADD2.F32 R25, -RZ, R8.H1_H1 ;  /* 0x30000008ff197230 */ /* 0x000fe40000004100 */
[----:B------:R-:W-:Y:S01]  /*1100*/  FMUL.FTZ R59, R99, R10 ;  /* 0x0000000a633b7220 */ /* 0x000fe20000410000 */
[----:B------:R-:W-:-:S02]  /*1110*/  IADD3 R10, P1, R161, UR24, RZ ;  /* 0x00000018a10a7c10 */ /* 0x000fc4000ff3e0ff */
[----:B------:R-:W-:Y:S01]  /*1120*/  FADD.FTZ R54, -R82, R25 ;  /* 0x0000001952367221 */ /* 0x000fe20000010100 */
[--C-:B------:R-:W-:Y:S01]  /*1130*/  HADD2.F32 R25, -RZ, R9.reuse.H0_H0 ;  /* 0x20000009ff197230 */ /* 0x100fe20000004100 */
[----:B------:R-:W-:Y:S01]  /*1140*/  IADD3.X R11, R162, UR25, RZ, P1, !PT ;  /* 0x00000019a20b7c10 */ /* 0x000fe20008ffe4ff */
[C---:B------:R-:W-:Y:S01]  /*1150*/  FADD.FTZ R58, -R82.reuse, R3 ;  /* 0x00000003523a7221 */ /* 0x040fe20000010100 */
[----:B------:R-:W-:Y:S02]  /*1160*/  HADD2.F32 R3, -RZ, R8.H0_H0 ;  /* 0x20000008ff037230 */ /* 0x000fe40000004100 */
[----:B------:R-:W-:Y:S01]  /*1170*/  FADD.FTZ R8, -R82, R25 ;  /* 0x0000001952087221 */ /* 0x000fe20000010100 */
[----:B------:R-:W-:Y:S01]  /*1180*/  HADD2.F32 R25, -RZ, R9.H1_H1 ;  /* 0x30000009ff197230 */ /* 0x000fe20000004100 */
[----:B------:R-:W5:Y:S01]  /*1190*/  LDG.E.64.CONSTANT R10, desc[UR18][R10.64] ;  /* 0x000000120a0a7981 */ /* 0x000f62000c1e9b00 */
[----:B------:R-:W-:-:S04]  /*11a0*/  IADD3 R9, R79, 0x5a00, RZ ;  /* 0x00005a004f097810 */ /* 0x000fc80007ffe0ff */
[----:B------:R-:W-:Y:S01]  /*11b0*/  IADD3 R159, P0, R9, R146, RZ ;  /* 0x00000092099f7210 */ /* 0x000fe20007f1e0ff */
[C---:B------:R-:W-:Y:S01]  /*11c0*/  FADD.FTZ R52, -R82.reuse, R25 ;  /* 0x0000001952347221 */ /* 0x040fe20000010100 */
[--C-:B------:R-:W-:Y:S02]  /*11d0*/  HADD2.F32 R25, -RZ, R4.reuse.H0_H0 ;  /* 0x20000004ff197230 */ /* 0x100fe40000004100 */
[----:B------:R-:W-:Y:S01]  /*11e0*/  IADD3.X R160, RZ, R121, RZ, P0, !PT ;  /* 0x00000079ffa07210 */ /* 0x000fe200007fe4ff */
[----:B------:R-:W-:Y:S02]  /*11f0*/  HADD2.F32 R9, -RZ, R4.H1_H1 ;  /* 0x30000004ff097230 */ /* 0x000fe40000004100 */
[----:B------:R-:W-:Y:S01]  /*1200*/  FADD.FTZ R4, -R82, R25 ;  /* 0x0000001952047221 */ /* 0x000fe20000010100 */
[C---:B------:R-:W-:Y:S02]  /*1210*/  SHF.L.U64.HI R160, R159.reuse, 0x1, R160 ;  /* 0x000000019fa07819 */ /* 0x040fe400000102a0 */
[----:B------:R-:W-:Y:S01]  /*1220*/  SHF.L.U32 R159, R159, 0x1, RZ ;  /* 0x000000019f9f7819 */ /* 0x000fe200000006ff */
[C---:B------:R-:W-:Y:S01]  /*1230*/  FMUL.FTZ R51, R99.reuse, R4 ;  /* 0x0000000463337220 */ /* 0x040fe20000410000 */
[----:B------:R-:W-:-:S02]  /*1240*/  FMUL.FTZ R53, R99, R8 ;  /* 0x0000000863357220 */ /* 0x000fc40000410000 */
[----:B------:R-:W-:Y:S01]  /*1250*/  IADD3 R4, P1, R159, UR24, RZ ;  /* 0x000000189f047c10 */ /* 0x000fe2000ff3e0ff */
[--C-:B------:R-:W-:Y:S01]  /*1260*/  HADD2.F32 R41, -RZ, R5.reuse.H0_H0 ;  /* 0x20000005ff297230 */ /* 0x100fe20000004100 */
[----:B------:R-:W-:Y:S01]  /*1270*/  IADD3 R8, P0, R46, UR26, RZ ;  /* 0x0000001a2e087c10 */ /* 0x000fe2000ff1e0ff */
[----:B------:R-:W-:Y:S01]  /*1280*/  HADD2.F32 R43, -RZ, R5.H1_H1 ;  /* 0x30000005ff2b7230 */ /* 0x000fe20000004100 */
[----:B------:R-:W-:Y:S01]  /*1290*/  IADD3.X R5, R160, UR25, RZ, P1, !PT ;  /* 0x00000019a0057c10 */ /* 0x000fe20008ffe4ff */
[----:B------:R-:W-:Y:S01]  /*12a0*/  FADD.FTZ R50, -R82, R9 ;  /* 0x0000000952327221 */ /* 0x000fe20000010100 */
[----:B------:R-:W-:-:S04]  /*12b0*/  IADD3.X R9, R42, UR27, RZ, P0, !PT ;  /* 0x0000001b2a097c10 */ /* 0x000fc800087fe4ff */
[----:B------:R-:W5:Y:S04]  /*12c0*/  LDG.E.64.CONSTANT R4, desc[UR18][R4.64] ;  /* 0x0000001204047981 */ /* 0x000f68000c1e9b00 */
[----:B------:R-:W5:Y:S01]  /*12d0*/  LDG.E.64.CONSTANT R8, desc[UR18][R8.64] ;  /* 0x0000001208087981 */ /* 0x000f62000c1e9b00 */
[C---:B------:R-:W-:Y:S01]  /*12e0*/  FMUL.FTZ R57, R99.reuse, R24 ;  /* 0x0000001863397220 */ /* 0x040fe20000410000 */
[C---:B------:R-:W-:Y:S02]  /*12f0*/  FADD.FTZ R24, -R82.reuse, R3 ;  /* 0x0000000352187221 */ /* 0x040fe40000010100 */
[----:B------:R-:W-:Y:S02]  /*1300*/  STL [R1+0x30], R31 ;  /* 0x0000301f01007387 */ /* 0x000fe40000100800 */
[----:B------:R-:W-:Y:S01]  /*1310*/  FMUL.FTZ R55, R99, R24 ;  /* 0x0000001863377220 */ /* 0x000fe20000410000 */
[----:B------:R-:W-:Y:S01]  /*1320*/  FADD.FTZ R24, -R82, R41 ;  /* 0x0000002952187221 */ /* 0x000fe20000010100 */
[----:B------:R-:W-:Y:S01]  /*1330*/  STL [R1+0x24], R30 ;  /* 0x0000241e01007387 */ /* 0x000fe20000100800 */
[----:B------:R-:W-:-:S03]  /*1340*/  HADD2.F32 R41, -RZ, R6.H0_H0 ;  /* 0x20000006ff297230 */ /* 0x000fc60000004100 */
[----:B------:R-:W-:Y:S04]  /*1350*/  STL [R1+0x28], R26 ;  /* 0x0000281a01007387 */ /* 0x000fe80000100800 */
[----:B------:R-:W-:Y:S04]  /*1360*/  STL [R1+0x1c], R29 ;  /* 0x00001c1d01007387 */ /* 0x000fe80000100800 */
[----:B------:R-:W-:Y:S04]  /*1370*/  STL [R1+0x20], R28 ;  /* 0x0000201c01007387 */ /* 0x000fe80000100800 */
[----:B------:R-:W-:Y:S04]  /*1380*/  STL [R1+0x14], R46 ;  /* 0x0000142e01007387 */ /* 0x000fe80000100800 */
[----:B------:R0:W-:Y:S02]  /*1390*/  STL [R1+0x18], R42 ;  /* 0x0000182a01007387 */ /* 0x0001e40000100800 */
[----:B0-----:R-:W-:Y:S01]  /*13a0*/  FADD.FTZ R42, -R82, R41 ;  /* 0x00000029522a7221 */ /* 0x001fe20000010100 */
[----:B------:R-:W-:Y:S01]  /*13b0*/  HADD2.F32 R41, -RZ, R6.H1_H1 ;  /* 0x30000006ff297230 */ /* 0x000fe20000004100 */
[----:B------:R-:W-:-:S04]  /*13c0*/  IADD3 R6, P0, R45, UR26, RZ ;  /* 0x0000001a2d067c10 */ /* 0x000fc8000ff1e0ff */
[C---:B------:R-:W-:Y:S01]  /*13d0*/  FADD.FTZ R46, -R82.reuse, R41 ;  /* 0x00000029522e7221 */ /* 0x040fe20000010100 */
[--C-:B------:R-:W-:Y:S02]  /*13e0*/  HADD2.F32 R41, -RZ, R7.reuse.H0_H0 ;  /* 0x20000007ff297230 */ /* 0x100fe40000004100 */
[C---:B------:R-:W-:Y:S01]  /*13f0*/  FMUL.FTZ R47, R99.reuse, R42 ;  /* 0x0000002a632f7220 */ /* 0x040fe20000410000 */
[C---:B------:R-:W-:Y:S01]  /*1400*/  FMUL.FTZ R66, R99.reuse, R66 ;  /* 0x0000004263427220 */ /* 0x040fe20000410000 */
[C---:B------:R-:W-:Y:S01]  /*1410*/  FADD.FTZ R48, -R82.reuse, R43 ;  /* 0x0000002b52307221 */ /* 0x040fe20000010100 */
[----:B------:R-:W-:Y:S01]  /*1420*/  FMUL.FTZ R0, R99, R0 ;  /* 0x0000000063007220 */ /* 0x000fe20000410000 */
[----:B------:R-:W-:Y:S01]  /*1430*/  FADD.FTZ R42, -R82, R41 ;  /* 0x00000029522a7221 */ /* 0x000fe20000010100 */
[----:B------:R-:W-:Y:S01]  /*1440*/  HADD2.F32 R43, -RZ, R7.H1_H1 ;  /* 0x30000007ff2b7230 */ /* 0x000fe20000004100 */
[----:B------:R-:W-:Y:S01]  /*1450*/  IADD3.X R7, R44, UR27, RZ, P0, !PT ;  /* 0x0000001b2c077c10 */ /* 0x000fe200087fe4ff */
[----:B------:R-:W-:-:S02]  /*1460*/  HADD2.F32 R41, -RZ, R22.H0_H0 ;  /* 0x20000016ff297230 */ /* 0x000fc40000004100 */
[----:B------:R-:W-:Y:S02]  /*1470*/  HADD2.F32 R83, -RZ, R67.H0_H0 ;  /* 0x20000043ff537230 */ /* 0x000fe40000004100 */
[----:B------:R-:W-:Y:S01]  /*1480*/  FFMA.FTZ R77, R66, R98, R143 ;  /* 0x00000062424d7223 */ /* 0x000fe2000001008f */
[----:B------:R-:W-:Y:S01]  /*1490*/  FFMA.FTZ R38, R0, R2, R141 ;  /* 0x0000000200267223 */ /* 0x000fe2000001008d */
[----:B------:R-:W-:Y:S02]  /*14a0*/  HADD2.F32 R115, -RZ, R22.H1_H1 ;  /* 0x30000016ff737230 */ /* 0x000fe40000004100 */
[----:B------:R-:W-:Y:S01]  /*14b0*/  FADD.FTZ R22, -R82, R41 ;  /* 0x0000002952167221 */ /* 0x000fe20000010100 */
[----:B------:R-:W-:Y:S01]  /*14c0*/  FFMA.FTZ R39, R65, R83, R70 ;  /* 0x0000005341277223 */ /* 0x000fe20000010046 */
[----:B------:R-:W-:Y:S01]  /*14d0*/  HADD2.F32 R41, -RZ, R23.H0_H0 ;  /* 0x20000017ff297230 */ /* 0x000fe20000004100 */
[----:B------:R-:W-:Y:S01]  /*14e0*/  STL [R1+0xc], R45 ;  /* 0x00000c2d01007387 */ /* 0x000fe20000100800 */
[----:B------:R-:W-:Y:S01]  /*14f0*/  FMUL.FTZ R90, R77, -1.4426950216293334961 ;  /* 0xbfb8aa3b4d5a7820 */ /* 0x000fe20000410000 */
[----:B------:R-:W-:-:S02]  /*1500*/  FMUL.FTZ R103, R38, -1.4426950216293334961 ;  /* 0xbfb8aa3b26677820 */ /* 0x000fc40000410000 */
[----:B------:R-:W5:Y:S01]  /*1510*/  LDG.E.64.CONSTANT R6, desc[UR18][R6.64] ;  /* 0x0000001206067981 */ /* 0x000f62000c1e9b00 */
[----:B------:R-:W-:-:S03]  /*1520*/  FMUL.FTZ R40, R39, -1.4426950216293334961 ;  /* 0xbfb8aa3b27287820 */ /* 0x000fc60000410000 */
[----:B------:R0:W-:Y:S01]  /*1530*/  STL [R1+0x10], R44 ;  /* 0x0000102c01007387 */ /* 0x0001e20000100800 */
[----:B------:R-:W1:Y:S01]  /*1540*/  MUFU.EX2 R90, R90 ;  /* 0x0000005a005a7308 */ /* 0x000e620000000800 */
[----:B------:R-:W-:Y:S01]  /*1550*/  IADD3 R157, R79, 0x6400, RZ ;  /* 0x000064004f9d7810 */ /* 0x000fe20007ffe0ff */
[C---:B0-----:R-:W-:Y:S01]  /*1560*/  FADD.FTZ R44, -R82.reuse, R43 ;  /* 0x0000002b522c7221 */ /* 0x041fe20000010100 */
[----:B------:R-:W-:Y:S01]  /*1570*/  FMUL.FTZ R43, R99, R22 ;  /* 0x00000016632b7220 */ /* 0x000fe20000410000 */
[----:B------:R-:W-:-:S04]  /*1580*/  FADD.FTZ R22, -R82, R41 ;  /* 0x0000002952167221 */ /* 0x000fc80000010100 */
[----:B------:R-:W0:Y:S01]  /*1590*/  MUFU.EX2 R103, R103 ;  /* 0x0000006700677308 */ /* 0x000e220000000800 */
[----:B------:R-:W-:Y:S01]  /*15a0*/  FMUL.FTZ R41, R99, R22 ;  /* 0x0000001663297220 */ /* 0x000fe20000410000 */
[----:B------:R-:W-:Y:S01]  /*15b0*/  HFMA2.MMA R22, -RZ, RZ, 0, 2.384185791015625e-06 ;  /* 0x00000028ff167435 */ /* 0x000fe200000001ff */
[----:B------:R-:W-:-:S05]  /*15c0*/  IADD3 R157, P0, R157, R146, RZ ;  /* 0x000000929d9d7210 */ /* 0x000fca0007f1e0ff */
[----:B------:R-:W0:Y:S01]  /*15d0*/  MUFU.EX2 R40, R40 ;  /* 0x0000002800287308 */ /* 0x000e220000000800 */
[----:B------:R-:W-:Y:S01]  /*15e0*/  FADD.FTZ R64, -R82, R27 ;  /* 0x0000001b52407221 */ /* 0x000fe20000010100 */
[----:B------:R-:W-:Y:S01]  /*15f0*/  HADD2.F32 R67, -RZ, R67.H1_H1 ;  /* 0x30000043ff437230 */ /* 0x000fe20000004100 */
[----:B------:R-:W-:Y:S02]  /*1600*/  IADD3.X R158, RZ, R121, RZ, P0, !PT ;  /* 0x00000079ff9e7210 */ /* 0x000fe400007fe4ff */
[----:B------:R-:W-:Y:S01]  /*1610*/  FMUL.FTZ R64, R99, R64 ;  /* 0x0000004063407220 */ /* 0x000fe20000410000 */
[----:B------:R-:W-:Y:S01]  /*1620*/  IMAD R91, R91, R22, UR14 ;  /* 0x0000000e5b5b7e24 */ /* 0x000fe2000f8e0216 */
[C---:B------:R-:W-:Y:S01]  /*1630*/  SHF.L.U64.HI R158, R157.reuse, 0x1, R158 ;  /* 0x000000019d9e7819 */ /* 0x040fe2000001029e */
[----:B------:R-:W-:Y:S02]  /*1640*/  HADD2.F32 R22, -RZ, R23.H1_H1 ;  /* 0x30000017ff167230 */ /* 0x000fe40000004100 */
[----:B------:R-:W-:Y:S01]  /*1650*/  FFMA.FTZ R84, R64, R67, R69 ;  /* 0x0000004340547223 */ /* 0x000fe20000010045 */
[----:B------:R-:W-:Y:S01]  /*1660*/  SHF.L.U32 R157, R157, 0x1, RZ ;  /* 0x000000019d9d7819 */ /* 0x000fe200000006ff */
[----:B-1----:R-:W-:Y:S01]  /*1670*/  FADD.FTZ R23, R90, 1 ;  /* 0x3f8000005a177421 */ /* 0x002fe20000010000 */
[----:B0-----:R-:W-:Y:S01]  /*1680*/  FADD.FTZ R103, R103, 1 ;  /* 0x3f80000067677421 */ /* 0x001fe20000010000 */
[----:B------:R-:W-:Y:S01]  /*1690*/  LEA R73, R78, R91, 0x3 ;  /* 0x0000005b4e497211 */ /* 0x000fe200078e18ff */
[----:B------:R-:W-:Y:S01]  /*16a0*/  FMUL.FTZ R97, R84, -1.4426950216293334961 ;  /* 0xbfb8aa3b54617820 */ /* 0x000fe20000410000 */
[----:B------:R-:W-:-:S02]  /*16b0*/  IADD3 R90, P0, R106, UR26, RZ ;  /* 0x0000001a6a5a7c10 */ /* 0x000fc4000ff1e0ff */
[----:B------:R-:W-:Y:S01]  /*16c0*/  IADD3 R78, P1, R157, UR24, RZ ;  /* 0x000000189d4e7c10 */ /* 0x000fe2000ff3e0ff */
[----:B------:R-:W-:Y:S01]  /*16d0*/  FADD.FTZ R104, R40, 1 ;  /* 0x3f80000028687421 */ /* 0x000fe20000010000 */
[----:B------:R-:W-:Y:S01]  /*16e0*/  FMUL.FTZ R62, R99, R62 ;  /* 0x0000003e633e7220 */ /* 0x000fe20000410000 */
[----:B------:R-:W-:Y:S01]  /*16f0*/  FADD.FTZ R40, -R82, R22 ;  /* 0x0000001652287221 */ /* 0x000fe20000010100 */
[C---:B------:R-:W-:Y:S02]  /*1700*/  IADD3 R155, R79.reuse, 0x6e00, RZ ;  /* 0x00006e004f9b7810 */ /* 0x040fe40007ffe0ff */
[C---:B------:R-:W-:Y:S02]  /*1710*/  IADD3 R153, R79.reuse, 0x7800, RZ ;  /* 0x000078004f997810 */ /* 0x040fe40007ffe0ff */
[C---:B------:R-:W-:Y:S02]  /*1720*/  IADD3 R150, R79.reuse, 0x8200, RZ ;  /* 0x000082004f967810 */ /* 0x040fe40007ffe0ff */
[----:B------:R-:W-:-:S02]  /*1730*/  IADD3 R148, R79, 0x8c00, RZ ;  /* 0x00008c004f947810 */ /* 0x000fc40007ffe0ff */
[----:B------:R-:W-:Y:S02]  /*1740*/  IADD3.X R91, R72, UR27, RZ, P0, !PT ;  /* 0x0000001b485b7c10 */ /* 0x000fe400087fe4ff */
[----:B------:R-:W-:Y:S01]  /*1750*/  IADD3 R22, R79, 0x9600, RZ ;  /* 0x000096004f167810 */ /* 0x000fe20007ffe0ff */
[----:B------:R-:W0:Y:S01]  /*1760*/  MUFU.RCP R103, R103 ;  /* 0x0000006700677308 */ /* 0x000e220000001000 */
[----:B------:R-:W-:Y:S01]  /*1770*/  IADD3.X R79, R158, UR25, RZ, P1, !PT ;  /* 0x000000199e4f7c10 */ /* 0x000fe20008ffe4ff */
[----:B------:R-:W-:Y:S01]  /*1780*/  FFMA.FTZ R74, R98, R62, R143 ;  /* 0x0000003e624a7223 */ /* 0x000fe2000001008f */
[----:B------:R-:W-:Y:S01]  /*1790*/  FMUL.FTZ R60, R99, R60 ;  /* 0x0000003c633c7220 */ /* 0x000fe20000410000 */
[----:B------:R-:W-:Y:S01]  /*17a0*/  FFMA.FTZ R32, R83, R61, R70 ;  /* 0x0000003d53207223 */ /* 0x000fe20000010046 */
[----:B------:R-:W5:Y:S03]  /*17b0*/  LDG.E.64.CONSTANT R90, desc[UR18][R90.64] ;  /* 0x000000125a5a7981 */ /* 0x000f66000c1e9b00 */
[----:B------:R-:W1:Y:S01]  /*17c0*/  MUFU.EX2 R97, R97 ;  /* 0x0000006100617308 */ /* 0x000e620000000800 */
[----:B------:R-:W-:Y:S01]  /*17d0*/  FMUL.FTZ R85, R74, -1.4426950216293334961 ;  /* 0xbfb8aa3b4a557820 */ /* 0x000fe20000410000 */
[----:B------:R-:W-:Y:S01]  /*17e0*/  FFMA.FTZ R33, R67, R60, R69 ;  /* 0x0000003c43217223 */ /* 0x000fe20000010045 */
[----:B------:R-:W5:Y:S01]  /*17f0*/  LDG.E.64.CONSTANT R78, desc[UR18][R78.64] ;  /* 0x000000124e4e7981 */ /* 0x000f62000c1e9b00 */
[----:B------:R-:W-:-:S04]  /*1800*/  FMUL.FTZ R100, R32, -1.4426950216293334961 ;  /* 0xbfb8aa3b20647820 */ /* 0x000fc80000410000 */
[----:B------:R-:W1:Y:S01]  /*1810*/  MUFU.RCP R23, R23 ;  /* 0x0000001700177308 */ /* 0x000e620000001000 */
[----:B------:R-:W-:Y:S01]  /*1820*/  FFMA.FTZ R35, R2, R63, R141 ;  /* 0x0000003f02237223 */ /* 0x000fe2000001008d */
[----:B------:R-:W-:Y:S01]  /*1830*/  FMUL.FTZ R37, R33, -1.4426950216293334961 ;  /* 0xbfb8aa3b21257820 */ /* 0x000fe20000410000 */
[----:B------:R-:W-:Y:S02]  /*1840*/  FMUL.FTZ R45, R99, R42 ;  /* 0x0000002a632d7220 */ /* 0x000fe40000410000 */
[----:B------:R-:W-:-:S03]  /*1850*/  FMUL.FTZ R101, R35, -1.4426950216293334961 ;  /* 0xbfb8aa3b23657820 */ /* 0x000fc60000410000 */
[----:B------:R-:W2:Y:S01]  /*1860*/  MUFU.EX2 R85, R85 ;  /* 0x0000005500557308 */ /* 0x000ea20000000800 */
[----:B------:R-:W-:Y:S01]  /*1870*/  FADD.FTZ R42, -R82, R115 ;  /* 0x00000073522a7221 */ /* 0x000fe20000010100 */
[----:B------:R1:W-:Y:S01]  /*1880*/  STL [R1+0x4], R106 ;  /* 0x0000046a01007387 */ /* 0x0003e20000100800 */
[----:B0-----:R-:W-:-:S05]  /*1890*/  FADD.FTZ R115, -R103, 1 ;  /* 0x3f80000067737421 */ /* 0x001fca0000010100 */
[----:B------:R-:W0:Y:S01]  /*18a0*/  MUFU.EX2 R100, R100 ;  /* 0x0000006400647308 */ /* 0x000e220000000800 */
[----:B------:R-:W-:Y:S01]  /*18b0*/  FFMA.FTZ R115, R38, R115, 1 ;  /* 0x3f80000026737423 */ /* 0x000fe20000010073 */
[----:B-1----:R-:W-:-:S06]  /*18c0*/  FADD.FTZ R106, R97, 1 ;  /* 0x3f800000616a7421 */ /* 0x002fcc0000010000 */
[----:B------:R-:W1:Y:S01]  /*18d0*/  MUFU.EX2 R37, R37 ;  /* 0x0000002500257308 */ /* 0x000e620000000800 */
[----:B------:R-:W-:Y:S01]  /*18e0*/  FADD.FTZ R38, -R23, 1 ;  /* 0x3f80000017267421 */ /* 0x000fe20000010100 */
[----:B------:R-:W-:-:S06]  /*18f0*/  FMUL.FTZ R58, R99, R58 ;  /* 0x0000003a633a7220 */ /* 0x000fcc0000410000 */
[----:B------:R-:W3:Y:S01]  /*1900*/  MUFU.EX2 R101, R101 ;  /* 0x0000006500657308 */ /* 0x000ee20000000800 */
[----:B------:R-:W-:-:S07]  /*1910*/  FFMA.FTZ R26, R2, R59, R141 ;  /* 0x0000003b021a7223 */ /* 0x000fce000001008d */
[----:B------:R-:W3:Y:S01]  /*1920*/  MUFU.RCP R104, R104 ;  /* 0x0000006800687308 */ /* 0x000ee20000001000 */
[----:B------:R-:W-:Y:S01]  /*1930*/  FFMA.FTZ R38, R77, R38, 1 ;  /* 0x3f8000004d267423 */ /* 0x000fe20000010026 */
[----:B------:R-:W-:Y:S01]  /*1940*/  FFMA.FTZ R27, R98, R58, R143 ;  /* 0x0000003a621b7223 */ /* 0x000fe2000001008f */
[----:B--2---:R-:W-:-:S05]  /*1950*/  FADD.FTZ R77, R85, 1 ;  /* 0x3f800000554d7421 */ /* 0x004fca0000010000 */
[----:B------:R-:W2:Y:S01]  /*1960*/  MUFU.RCP R106, R106 ;  /* 0x0000006a006a7308 */ /* 0x000ea20000001000 */
[----:B------:R-:W-:Y:S01]  /*1970*/  FMUL.FTZ R36, R26, -1.4426950216293334961 ;  /* 0xbfb8aa3b1a247820 */ /* 0x000fe20000410000 */
[----:B------:R-:W-:Y:S01]  /*1980*/  FMUL.FTZ R38, R23, R38 ;  /* 0x0000002617267220 */ /* 0x000fe20000410000 */
[----:B------:R-:W-:Y:S01]  /*1990*/  FMUL.FTZ R75, R27, -1.4426950216293334961 ;  /* 0xbfb8aa3b1b4b7820 */ /* 0x000fe20000410000 */
[----:B0-----:R-:W-:Y:S01]  /*19a0*/  FADD.FTZ R23, R100, 1 ;  /* 0x3f80000064177421 */ /* 0x001fe20000010000 */
[----:B-1----:R-:W-:Y:S01]  /*19b0*/  FADD.FTZ R100, R37, 1 ;  /* 0x3f80000025647421 */ /* 0x002fe20000010000 */
[----:B---3--:R-:W-:Y:S02]  /*19c0*/  FADD.FTZ R101, R101, 1 ;  /* 0x3f80000065657421 */ /* 0x008fe40000010000 */
[----:B------:R-:W0:Y:S01]  /*19d0*/  MUFU.RCP R77, R77 ;  /* 0x0000004d004d7308 */ /* 0x000e220000001000 */
[----:B------:R-:W-:Y:S01]  /*19e0*/  FADD.FTZ R119, -R104, 1 ;  /* 0x3f80000068777421 */ /* 0x000fe20000010100 */
[----:B------:R-:W-:-:S02]  /*19f0*/  IADD3 R155, P4, R155, R146, RZ ;  /* 0x000000929b9b7210 */ /* 0x000fc40007f9e0ff */
[----:B------:R-:W-:-:S04]  /*1a00*/  IADD3 R153, P3, R153, R146, RZ ;  /* 0x0000009299997210 */ /* 0x000fc80007f7e0ff */
[----:B------:R-:W1:Y:S01]  /*1a10*/  MUFU.EX2 R36, R36 ;  /* 0x0000002400247308 */ /* 0x000e620000000800 */
[-C--:B------:R-:W-:Y:S02]  /*1a20*/  IADD3 R150, P2, R150, R146.reuse, RZ ;  /* 0x0000009296967210 */ /* 0x080fe40007f5e0ff */
[-C--:B------:R-:W-:Y:S01]  /*1a30*/  IADD3 R148, P1, R148, R146.reuse, RZ ;  /* 0x0000009294947210 */ /* 0x080fe20007f3e0ff */
[----:B------:R-:W-:Y:S01]  /*1a40*/  FFMA.FTZ R85, R39, R119, 1 ;  /* 0x3f80000027557423 */ /* 0x000fe20000010077 */
[----:B------:R-:W-:-:S03]  /*1a50*/  IADD3 R146, P0, R22, R146, RZ ;  /* 0x0000009216927210 */ /* 0x000fc60007f1e0ff */
[----:B------:R-:W3:Y:S01]  /*1a60*/  MUFU.EX2 R75, R75 ;  /* 0x0000004b004b7308 */ /* 0x000ee20000000800 */
[----:B------:R-:W-:Y:S01]  /*1a70*/  IADD3.X R156, RZ, R121, RZ, P4, !PT ;  /* 0x00000079ff9c7210 */ /* 0x000fe200027fe4ff */
[----:B------:R-:W-:-:S06]  /*1a80*/  FMUL.FTZ R104, R104, R85 ;  /* 0x0000005568687220 */ /* 0x000fcc0000410000 */
[----:B------:R-:W4:Y:S01]  /*1a90*/  MUFU.RCP R100, R100 ;  /* 0x0000006400647308 */ /* 0x000f220000001000 */
[----:B------:R-:W-:Y:S01]  /*1aa0*/  HADD2.F32 R85, -RZ, R20.H0_H0 ;  /* 0x20000014ff557230 */ /* 0x000fe20000004100 */
[----:B------:R-:W-:-:S06]  /*1ab0*/  SHF.L.U64.HI R156, R155, 0x1, R156 ;  /* 0x000000019b9c7819 */ /* 0x000fcc000001029c */
[----:B------:R2:W4:Y:S01]  /*1ac0*/  MUFU.RCP R22, R101 ;  /* 0x0000006500167308 */ /* 0x0005220000001000 */
[----:B------:R-:W-:Y:S01]  /*1ad0*/  HADD2.F32 R20, -RZ, R20.H1_H1 ;  /* 0x30000014ff147230 */ /* 0x000fe20000004100 */
[----:B------:R-:W-:Y:S01]  /*1ae0*/  SHF.L.U32 R155, R155, 0x1, RZ ;  /* 0x000000019b9b7819 */ /* 0x000fe200000006ff */
[--C-:B------:R-:W-:Y:S02]  /*1af0*/  HADD2.F32 R37, -RZ, R21.reuse.H0_H0 ;  /* 0x20000015ff257230 */ /* 0x100fe40000004100 */
[----:B--2---:R-:W-:Y:S01]  /*1b00*/  FADD.FTZ R101, -R106, 1 ;  /* 0x3f8000006a657421 */ /* 0x004fe20000010100 */
[----:B------:R-:W-:-:S03]  /*1b10*/  HADD2.F32 R21, -RZ, R21.H1_H1 ;  /* 0x30000015ff157230 */ /* 0x000fc60000004100 */
[----:B------:R-:W-:Y:S01]  /*1b20*/  FFMA.FTZ R84, R84, R101, 1 ;  /* 0x3f80000054547423 */ /* 0x000fe20000010065 */
[----:B------:R-:W-:Y:S01]  /*1b30*/  FMUL.FTZ R39, R103, R115 ;  /* 0x0000007367277220 */ /* 0x000fe20000410000 */
[----:B------:R-:W-:Y:S02]  /*1b40*/  FMUL.FTZ R38, R20, R38 ;  /* 0x0000002614267220 */ /* 0x000fe40000410000 */
[----:B------:R-:W-:Y:S01]  /*1b50*/  FMUL.FTZ R106, R106, R84 ;  /* 0x000000546a6a7220 */ /* 0x000fe20000410000 */
[----:B------:R-:W-:Y:S01]  /*1b60*/  IADD3 R84, P4, R155, UR24, RZ ;  /* 0x000000189b547c10 */ /* 0x000fe2000ff9e0ff */
[----:B0-----:R-:W-:Y:S01]  /*1b70*/  FADD.FTZ R103, -R77, 1 ;  /* 0x3f8000004d677421 */ /* 0x001fe20000010100 */
[----:B------:R-:W-:Y:S01]  /*1b80*/  FMUL.FTZ R56, R99, R56 ;  /* 0x0000003863387220 */ /* 0x000fe20000410000 */
[----:B-1----:R-:W-:Y:S01]  /*1b90*/  FADD.FTZ R20, R36, 1 ;  /* 0x3f80000024147421 */ /* 0x002fe20000010000 */
[--C-:B------:R-:W-:Y:S01]  /*1ba0*/  FFMA.FTZ R28, R83, R57, R70.reuse ;  /* 0x00000039531c7223 */ /* 0x100fe20000010046 */
[----:B------:R-:W-:Y:S01]  /*1bb0*/  FMUL.FTZ R36, R21, R106 ;  /* 0x0000006a15247220 */ /* 0x000fe20000410000 */
[----:B------:R-:W-:Y:S01]  /*1bc0*/  FMUL.FTZ R39, R85, R39 ;  /* 0x0000002755277220 */ /* 0x000fe20000410000 */
[----:B---3--:R-:W-:Y:S01]  /*1bd0*/  FADD.FTZ R21, R75, 1 ;  /* 0x3f8000004b157421 */ /* 0x008fe20000010000 */
[----:B------:R-:W-:Y:S01]  /*1be0*/  IADD3.X R85, R156, UR25, RZ, P4, !PT ;  /* 0x000000199c557c10 */ /* 0x000fe2000a7fe4ff */
[----:B------:R-:W-:Y:S01]  /*1bf0*/  FFMA.FTZ R103, R74, R103, 1 ;  /* 0x3f8000004a677423 */ /* 0x000fe20000010067 */
[----:B----4-:R-:W-:Y:S01]  /*1c00*/  FADD.FTZ R75, -R100, 1 ;  /* 0x3f800000644b7421 */ /* 0x010fe20000010100 */
[----:B------:R-:W-:Y:S01]  /*1c10*/  FFMA.FTZ R29, R67, R56, R69 ;  /* 0x00000038431d7223 */ /* 0x000fe20000010045 */
[----:B------:R-:W-:Y:S01]  /*1c20*/  IADD3 R74, P4, R163, UR26, RZ ;  /* 0x0000001aa34a7c10 */ /* 0x000fe2000ff9e0ff */
[----:B------:R-:W-:Y:S01]  /*1c30*/  FMUL.FTZ R34, R28, -1.4426950216293334961 ;  /* 0xbfb8aa3b1c227820 */ /* 0x000fe20000410000 */
[----:B------:R-:W-:Y:S01]  /*1c40*/  FFMA.FTZ R33, R33, R75, 1 ;  /* 0x3f80000021217423 */ /* 0x000fe2000001004b */
[----:B------:R-:W-:Y:S01]  /*1c50*/  FMUL.FTZ R3, R29, -1.4426950216293334961 ;  /* 0xbfb8aa3b1d037820 */ /* 0x000fe20000410000 */
[----:B------:R-:W-:Y:S01]  /*1c60*/  IADD3.X R75, R71, UR27, RZ, P4, !PT ;  /* 0x0000001b474b7c10 */ /* 0x000fe2000a7fe4ff */
[----:B------:R-:W0:Y:S01]  /*1c70*/  MUFU.RCP R23, R23 ;  /* 0x0000001700177308 */ /* 0x000e220000001000 */
[----:B------:R-:W-:Y:S01]  /*1c80*/  FADD.FTZ R101, -R22, 1 ;  /* 0x3f80000016657421 */ /* 0x000fe20000010100 */
[----:B------:R-:W-:Y:S01]  /*1c90*/  FFMA.FTZ R80, R2, R55, R141 ;  /* 0x0000003702507223 */ /* 0x000fe2000001008d */
[----:B------:R-:W-:Y:S01]  /*1ca0*/  FMUL.FTZ R54, R99, R54 ;  /* 0x0000003663367220 */ /* 0x000fe20000410000 */
[----:B------:R-:W-:Y:S01]  /*1cb0*/  FMUL.FTZ R37, R37, R104 ;  /* 0x0000006825257220 */ /* 0x000fe20000410000 */
[----:B------:R-:W2:Y:S03]  /*1cc0*/  LDG.E.64.CONSTANT R74, desc[UR18][R74.64] ;  /* 0x000000124a4a7981 */ /* 0x000ea6000c1e9b00 */
[----:B------:R-:W1:Y:S01]  /*1cd0*/  MUFU.EX2 R34, R34 ;  /* 0x0000002200227308 */ /* 0x000e620000000800 */
[----:B------:R-:W-:Y:S01]  /*1ce0*/  FFMA.FTZ R107, R83, R53, R70 ;  /* 0x00000035536b7223 */ /* 0x000fe20000010046 */
[C---:B------:R-:W-:Y:S01]  /*1cf0*/  FMUL.FTZ R52, R99.reuse, R52 ;  /* 0x0000003463347220 */ /* 0x040fe20000410000 */
[----:B------:R-:W-:Y:S01]  /*1d00*/  FMUL.FTZ R49, R99, R24 ;  /* 0x0000001863317220 */ /* 0x000fe20000410000 */
[----:B------:R-:W3:Y:S04]  /*1d10*/  LDG.E.64.CONSTANT R84, desc[UR18][R84.64] ;  /* 0x0000001254547981 */ /* 0x000ee8000c1e9b00 */
[----:B------:R-:W4:Y:S01]  /*1d20*/  MUFU.EX2 R3, R3 ;  /* 0x0000000300037308 */ /* 0x000f220000000800 */
[----:B------:R-:W-:Y:S01]  /*1d30*/  FFMA.FTZ R35, R35, R101, 1 ;  /* 0x3f80000023237423 */ /* 0x000fe20000010065 */
[----:B0-----:R-:W-:Y:S01]  /*1d40*/  FADD.FTZ R104, -R23, 1 ;  /* 0x3f80000017687421 */ /* 0x001fe20000010100 */
[----:B------:R-:W-:-:S02]  /*1d50*/  HADD2.F32 R101, -RZ, R14.H0_H0 ;  /* 0x2000000eff657230 */ /* 0x000fc40000004100 */
[----:B------:R-:W-:Y:S01]  /*1d60*/  FMUL.FTZ R31, R80, -1.4426950216293334961 ;  /* 0xbfb8aa3b501f7820 */ /* 0x000fe20000410000 */
[----:B------:R-:W-:Y:S01]  /*1d70*/  FFMA.FTZ R81, R98, R54, R143 ;  /* 0x0000003662517223 */ /* 0x000fe2000001008f */
[----:B------:R-:W-:Y:S01]  /*1d80*/  FFMA.FTZ R32, R32, R104, 1 ;  /* 0x3f80000020207423 */ /* 0x000fe20000010068 */
[----:B-1----:R-:W-:Y:S01]  /*1d90*/  FADD.FTZ R34, R34, 1 ;  /* 0x3f80000022227421 */ /* 0x002fe20000010000 */
[----:B------:R-:W0:Y:S01]  /*1da0*/  MUFU.RCP R20, R20 ;  /* 0x0000001400147308 */ /* 0x000e220000001000 */
[----:B------:R-:W-:Y:S01]  /*1db0*/  FMUL.FTZ R30, R81, -1.4426950216293334961 ;  /* 0xbfb8aa3b511e7820 */ /* 0x000fe20000410000 */
[----:B------:R-:W-:Y:S01]  /*1dc0*/  FADD.FTZ R104, -R82, R101 ;  /* 0x0000006552687221 */ /* 0x000fe20000010100 */
[----:B------:R-:W-:Y:S01]  /*1dd0*/  FMUL.FTZ R76, R107, -1.4426950216293334961 ;  /* 0xbfb8aa3b6b4c7820 */ /* 0x000fe20000410000 */
[----:B----4-:R-:W-:-:S04]  /*1de0*/  FADD.FTZ R3, R3, 1 ;  /* 0x3f80000003037421 */ /* 0x010fc80000010000 */
[----:B------:R1:W-:Y:S01]  /*1df0*/  MUFU.RCP R101, R34 ;  /* 0x0000002200657308 */ /* 0x0003e20000001000 */
[----:B------:R-:W-:-:S07]  /*1e00*/  FFMA.FTZ R110, R67, R52, R69 ;  /* 0x00000034436e7223 */ /* 0x000fce0000010045 */
[----:B------:R-:W-:Y:S01]  /*1e10*/  MUFU.EX2 R31, R31 ;  /* 0x0000001f001f7308 */ /* 0x000fe20000000800 */
[----:B-1----:R-:W-:Y:S01]  /*1e20*/  FMUL.FTZ R34, R22, R35 ;  /* 0x0000002316227220 */ /* 0x002fe20000410000 */
[----:B------:R-:W-:Y:S01]  /*1e30*/  FMUL.FTZ R22, R77, R103 ;  /* 0x000000674d167220 */ /* 0x000fe20000410000 */
[----:B------:R-:W-:-:S05]  /*1e40*/  FMUL.FTZ R35, R99, R104 ;  /* 0x0000006863237220 */ /* 0x000fca0000410000 */
[----:B------:R1:W-:Y:S01]  /*1e50*/  MUFU.RCP R77, R3 ;  /* 0x00000003004d7308 */ /* 0x0003e20000001000 */
[----:B------:R-:W-:Y:S01]  /*1e60*/  FMUL.FTZ R100, R100, R33 ;  /* 0x0000002164647220 */ /* 0x000fe20000410000 */
[----:B------:R-:W-:Y:S01]  /*1e70*/  FMUL.FTZ R25, R110, -1.4426950216293334961 ;  /* 0xbfb8aa3b6e197820 */ /* 0x000fe20000410000 */
[----:B------:R-:W-:-:S05]  /*1e80*/  FFMA.FTZ R106, R2, R35, R141 ;  /* 0x00000023026a7223 */ /* 0x000fca000001008d */
[----:B------:R-:W4:Y:S01]  /*1e90*/  MUFU.RCP R21, R21 ;  /* 0x0000001500157308 */ /* 0x000f220000001000 */
[----:B------:R-:W-:-:S07]  /*1ea0*/  HADD2.F32 R33, -RZ, R18.H1_H1 ;  /* 0x30000012ff217230 */ /* 0x000fce0000004100 */
[----:B------:R-:W4:Y:S01]  /*1eb0*/  MUFU.EX2 R30, R30 ;  /* 0x0000001e001e7308 */ /* 0x000f220000000800 */
[----:B-1----:R-:W-:Y:S02]  /*1ec0*/  HADD2.F32 R3, -RZ, R18.H0_H0 ;  /* 0x20000012ff037230 */ /* 0x002fe40000004100 */
[----:B------:R-:W-:-:S05]  /*1ed0*/  FMUL.FTZ R32, R23, R32 ;  /* 0x0000002017207220 */ /* 0x000fca0000410000 */
[----:B------:R-:W1:Y:S01]  /*1ee0*/  MUFU.EX2 R76, R76 ;  /* 0x0000004c004c7308 */ /* 0x000e620000000800 */
[----:B------:R-:W-:Y:S01]  /*1ef0*/  FMUL.FTZ R23, R106, -1.4426950216293334961 ;  /* 0xbfb8aa3b6a177820 */ /* 0x000fe20000410000 */
[--C-:B------:R-:W-:Y:S02]  /*1f00*/  HADD2.F32 R18, -RZ, R19.reuse.H0_H0 ;  /* 0x20000013ff127230 */ /* 0x100fe40000004100 */
[----:B------:R-:W-:Y:S01]  /*1f10*/  FMUL.FTZ R33, R33, R22 ;  /* 0x0000001621217220 */ /* 0x000fe20000410000 */
[----:B------:R-:W-:Y:S02]  /*1f20*/  HADD2.F32 R19, -RZ, R19.H1_H1 ;  /* 0x30000013ff137230 */ /* 0x000fe40000004100 */
[----:B0-----:R-:W-:Y:S01]  /*1f30*/  FADD.FTZ R22, -R20, 1 ;  /* 0x3f80000014167421 */ /* 0x001fe20000010100 */
[----:B------:R-:W-:Y:S01]  /*1f40*/  FMUL.FTZ R34, R3, R34 ;  /* 0x0000002203227220 */ /* 0x000fe20000410000 */
[----:B------:R-:W0:Y:S02]  /*1f50*/  MUFU.EX2 R25, R25 ;  /* 0x0000001900197308 */ /* 0x000e240000000800 */
[----:B------:R-:W-:Y:S01]  /*1f60*/  FFMA.FTZ R22, R26, R22, 1 ;  /* 0x3f8000001a167423 */ /* 0x000fe20000010016 */
[----:B----4-:R-:W-:Y:S01]  /*1f70*/  FADD.FTZ R26, -R21, 1 ;  /* 0x3f800000151a7421 */ /* 0x010fe20000010100 */
[----:B------:R-:W-:-:S04]  /*1f80*/  FADD.FTZ R30, R30, 1 ;  /* 0x3f8000001e1e7421 */ /* 0x000fc80000010000 */
[----:B------:R4:W-:Y:S01]  /*1f90*/  MUFU.EX2 R3, R23 ;  /* 0x0000001700037308 */ /* 0x0009e20000000800 */
[----:B------:R-:W-:Y:S02]  /*1fa0*/  HADD2.F32 R14, -RZ, R14.H1_H1 ;  /* 0x3000000eff0e7230 */ /* 0x000fe40000004100 */
[----:B------:R-:W-:Y:S01]  /*1fb0*/  FMUL.FTZ R20, R20, R22 ;  /* 0x0000001614147220 */ /* 0x000fe20000410000 */
[----:B-1----:R-:W-:Y:S01]  /*1fc0*/  FADD.FTZ R22, R76, 1 ;  /* 0x3f8000004c167421 */ /* 0x002fe20000010000 */
[----:B----4-:R-:W-:Y:S01]  /*1fd0*/  FADD.FTZ R23, R31, 1 ;  /* 0x3f8000001f177421 */ /* 0x010fe20000010000 */
[----:B------:R-:W-:Y:S01]  /*1fe0*/  FMUL.FTZ R31, R19, R100 ;  /* 0x00000064131f7220 */ /* 0x000fe20000410000 */
[----:B------:R-:W-:Y:S01]  /*1ff0*/  FADD.FTZ R19, -R77, 1 ;  /* 0x3f8000004d137421 */ /* 0x000fe20000010100 */
[----:B------:R-:W-:Y:S01]  /*2000*/  FFMA.FTZ R27, R27, R26, 1 ;  /* 0x3f8000001b1b7423 */ /* 0x000fe2000001001a */
[----:B------:R-:W-:Y:S02]  /*2010*/  IADD3 R76, P4, R161, UR26, RZ ;  /* 0x0000001aa14c7c10 */ /* 0x000fe4000ff9e0ff */
[----:B------:R-:W-:-:S02]  /*2020*/  FFMA.FTZ R29, R29, R19, 1 ;  /* 0x3f8000001d1d7423 */ /* 0x000fc40000010013 */
[----:B------:R1:W4:Y:S01]  /*2030*/  MUFU.RCP R19, R30 ;  /* 0x0000001e00137308 */ /* 0x0003220000001000 */
[----:B------:R-:W-:Y:S01]  /*2040*/  FMUL.FTZ R27, R21, R27 ;  /* 0x0000001b151b7220 */ /* 0x000fe20000410000 */
[----:B------:R-:W-:Y:S02]  /*2050*/  HADD2.F32 R21, -RZ, R16.H0_H0 ;  /* 0x20000010ff157230 */ /* 0x000fe40000004100 */
[----:B------:R-:W-:Y:S01]  /*2060*/  FMUL.FTZ R32, R18, R32 ;  /* 0x0000002012207220 */ /* 0x000fe20000410000 */
[----:B0-----:R-:W-:Y:S01]  /*2070*/  FADD.FTZ R25, R25, 1 ;  /* 0x3f80000019197421 */ /* 0x001fe20000010000 */
[----:B-1----:R-:W-:Y:S01]  /*2080*/  FADD.FTZ R30, -R82, R14 ;  /* 0x0000000e521e7221 */ /* 0x002fe20000010100 */
[----:B------:R-:W-:Y:S01]  /*2090*/  FMUL.FTZ R14, R77, R29 ;  /* 0x0000001d4d0e7220 */ /* 0x000fe20000410000 */
[----:B------:R-:W-:Y:S01]  /*20a0*/  IADD3.X R77, R162, UR27, RZ, P4, !PT ;  /* 0x0000001ba24d7c10 */ /* 0x000fe2000a7fe4ff */
[----:B------:R0:W-:Y:S01]  /*20b0*/  MUFU.RCP R18, R23 ;  /* 0x0000001700127308 */ /* 0x0001e20000001000 */
[----:B------:R-:W-:Y:S01]  /*20c0*/  FFMA.FTZ R86, R83, R49, R70 ;  /* 0x0000003153567223 */ /* 0x000fe20000010046 */
[----:B------:R-:W-:-:S03]  /*20d0*/  FMUL.FTZ R29, R21, R20 ;  /* 0x00000014151d7220 */ /* 0x000fc60000410000 */
[----:B------:R-:W3:Y:S03]  /*20e0*/  LDG.E.64.CONSTANT R76, desc[UR18][R76.64] ;  /* 0x000000124c4c7981 */ /* 0x000ee6000c1e9b00 */
[----:B------:R-:W1:Y:S01]  /*20f0*/  MUFU.RCP R22, R22 ;  /* 0x0000001600167308 */ /* 0x000e620000001000 */
[----:B0-----:R-:W-:Y:S01]  /*2100*/  FADD.FTZ R23, -R101, 1 ;  /* 0x3f80000065177421 */ /* 0x001fe20000010100 */
[----:B------:R-:W-:-:S03]  /*2110*/  FMUL.FTZ R24, R86, -1.4426950216293334961 ;  /* 0xbfb8aa3b56187820 */ /* 0x000fc60000410000 */
[----:B------:R-:W-:-:S03]  /*2120*/  FFMA.FTZ R23, R28, R23, 1 ;  /* 0x3f8000001c177423 */ /* 0x000fc60000010017 */
[----:B------:R0:W1:Y:S01]  /*2130*/  MUFU.RCP R20, R25 ;  /* 0x0000001900147308 */ /* 0x0000620000001000 */
[----:B------:R-:W-:Y:S01]  /*2140*/  FMUL.FTZ R26, R101, R23 ;  /* 0x00000017651a7220 */ /* 0x000fe20000410000 */
[----:B------:R-:W-:Y:S02]  /*2150*/  HADD2.F32 R23, -RZ, R15.H0_H0 ;  /* 0x2000000fff177230 */ /* 0x000fe40000004100 */
[----:B------:R-:W-:Y:S01]  /*2160*/  FMUL.FTZ R48, R99, R48 ;  /* 0x0000003063307220 */ /* 0x000fe20000410000 */
[----:B------:R-:W-:Y:S02]  /*2170*/  HADD2.F32 R21, -RZ, R16.H1_H1 ;  /* 0x30000010ff157230 */ /* 0x000fe40000004100 */
[--C-:B------:R-:W-:Y:S01]  /*2180*/  HADD2.F32 R16, -RZ, R17.reuse.H0_H0 ;  /* 0x20000011ff107230 */ /* 0x100fe20000004100 */
[----:B------:R-:W5:Y:S01]  /*2190*/  MUFU.EX2 R24, R24 ;  /* 0x0000001800187308 */ /* 0x000f620000000800 */
[----:B------:R-:W-:Y:S01]  /*21a0*/  FFMA.FTZ R88, R67, R48, R69 ;  /* 0x0000003043587223 */ /* 0x000fe20000010045 */
[----:B------:R-:W-:Y:S01]  /*21b0*/  FADD.FTZ R23, -R82, R23 ;  /* 0x0000001752177221 */ /* 0x000fe20000010100 */
[----:B------:R-:W-:Y:S01]  /*21c0*/  FMUL.FTZ R27, R21, R27 ;  /* 0x0000001b151b7220 */ /* 0x000fe20000410000 */
[----:B------:R-:W-:Y:S01]  /*21d0*/  FMUL.FTZ R26, R16, R26 ;  /* 0x0000001a101a7220 */ /* 0x000fe20000410000 */
[----:B----4-:R-:W-:Y:S01]  /*21e0*/  FADD.FTZ R21, -R19, 1 ;  /* 0x3f80000013157421 */ /* 0x010fe20000010100 */
[----:B0-----:R-:W-:-:S02]  /*21f0*/  HADD2.F32 R25, -RZ, R17.H1_H1 ;  /* 0x30000011ff197230 */ /* 0x001fc40000004100 */
[----:B-1----:R-:W-:Y:S01]  /*2200*/  FADD.FTZ R16, -R22, 1 ;  /* 0x3f80000016107421 */ /* 0x002fe20000010100 */
[----:B------:R-:W-:Y:S01]  /*2210*/  FMUL.FTZ R105, R88, -1.4426950216293334961 ;  /* 0xbfb8aa3b58697820 */ /* 0x000fe20000410000 */
[C---:B------:R-:W-:Y:S01]  /*2220*/  FMUL.FTZ R28, R99.reuse, R23 ;  /* 0x00000017631c7220 */ /* 0x040fe20000410000 */
[----:B------:R-:W-:Y:S01]  /*2230*/  FADD.FTZ R17, -R18, 1 ;  /* 0x3f80000012117421 */ /* 0x000fe20000010100 */
[----:B------:R-:W-:Y:S01]  /*2240*/  FADD.FTZ R23, -R20, 1 ;  /* 0x3f80000014177421 */ /* 0x000fe20000010100 */
[----:B------:R-:W-:Y:S01]  /*2250*/  FMUL.FTZ R50, R99, R50 ;  /* 0x0000003263327220 */ /* 0x000fe20000410000 */
[----:B------:R-:W-:Y:S01]  /*2260*/  FFMA.FTZ R21, R81, R21, 1 ;  /* 0x3f80000051157423 */ /* 0x000fe20000010015 */
[----:B------:R-:W-:Y:S01]  /*2270*/  FFMA.FTZ R16, R107, R16, 1 ;  /* 0x3f8000006b107423 */ /* 0x000fe20000010010 */
[----:B------:R-:W-:Y:S01]  /*2280*/  FFMA.FTZ R17, R80, R17, 1 ;  /* 0x3f80000050117423 */ /* 0x000fe20000010011 */
[----:B------:R-:W-:Y:S01]  /*2290*/  FFMA.FTZ R108, R2, R51, R141 ;  /* 0x00000033026c7223 */ /* 0x000fe2000001008d */
[----:B------:R-:W-:Y:S01]  /*22a0*/  FFMA.FTZ R110, R110, R23, 1 ;  /* 0x3f8000006e6e7423 */ /* 0x000fe20000010017 */
[----:B------:R-:W-:Y:S01]  /*22b0*/  FFMA.FTZ R113, R98, R50, R143 ;  /* 0x0000003262717223 */ /* 0x000fe2000001008f */
[----:B------:R-:W0:Y:S01]  /*22c0*/  MUFU.EX2 R105, R105 ;  /* 0x0000006900697308 */ /* 0x000e220000000800 */
[----:B------:R-:W-:Y:S01]  /*22d0*/  FMUL.FTZ R21, R19, R21 ;  /* 0x0000001513157220 */ /* 0x000fe20000410000 */
[----:B------:R-:W-:Y:S01]  /*22e0*/  FMUL.FTZ R19, R22, R16 ;  /* 0x0000001016137220 */ /* 0x000fe20000410000 */
[----:B------:R-:W-:Y:S01]  /*22f0*/  FMUL.FTZ R46, R99, R46 ;  /* 0x0000002e632e7220 */ /* 0x000fe20000410000 */
[----:B------:R-:W-:Y:S01]  /*2300*/  FMUL.FTZ R17, R18, R17 ;  /* 0x0000001112117220 */ /* 0x000fe20000410000 */
[----:B-----5:R-:W-:-:S02]  /*2310*/  HADD2.F32 R22, -RZ, R12.H0_H0 ;  /* 0x2000000cff167230 */ /* 0x020fc40000004100 */
[----:B------:R-:W-:Y:S01]  /*2320*/  FMUL.FTZ R111, R108, -1.4426950216293334961 ;  /* 0xbfb8aa3b6c6f7820 */ /* 0x000fe20000410000 */
[----:B------:R-:W-:Y:S01]  /*2330*/  FMUL.FTZ R18, R20, R110 ;  /* 0x0000006e14127220 */ /* 0x000fe20000410000 */
[----:B------:R-:W-:Y:S01]  /*2340*/  FMUL.FTZ R114, R113, -1.4426950216293334961 ;  /* 0xbfb8aa3b71727820 */ /* 0x000fe20000410000 */
[----:B------:R-:W-:Y:S01]  /*2350*/  IADD3 R80, P4, R159, UR26, RZ ;  /* 0x0000001a9f507c10 */ /* 0x000fe2000ff9e0ff */
[----:B------:R-:W-:Y:S01]  /*2360*/  FADD.FTZ R20, R24, 1 ;  /* 0x3f80000018147421 */ /* 0x000fe20000010000 */
[----:B------:R-:W-:Y:S01]  /*2370*/  FFMA.FTZ R122, R98, R46, R143 ;  /* 0x0000002e627a7223 */ /* 0x000fe2000001008f */
[----:B------:R-:W-:Y:S01]  /*2380*/  FMUL.FTZ R24, R22, R17 ;  /* 0x0000001116187220 */ /* 0x000fe20000410000 */
[----:B------:R-:W-:Y:S01]  /*2390*/  IADD3.X R81, R160, UR27, RZ, P4, !PT ;  /* 0x0000001ba0517c10 */ /* 0x000fe2000a7fe4ff */
[----:B------:R-:W1:Y:S01]  /*23a0*/  MUFU.RCP R17, R20 ;  /* 0x0000001400117308 */ /* 0x000e620000001000 */
[----:B------:R-:W-:-:S04]  /*23b0*/  FMUL.FTZ R87, R122, -1.4426950216293334961 ;  /* 0xbfb8aa3b7a577820 */ /* 0x000fc80000410000 */
[----:B------:R-:W4:Y:S03]  /*23c0*/  LDG.E.64.CONSTANT R80, desc[UR18][R80.64] ;  /* 0x0000001250507981 */ /* 0x000f26000c1e9b00 */
[----:B------:R-:W5:Y:S01]  /*23d0*/  MUFU.EX2 R111, R111 ;  /* 0x0000006f006f7308 */ /* 0x000f620000000800 */
[----:B0-----:R-:W-:-:S07]  /*23e0*/  FADD.FTZ R126, R105, 1 ;  /* 0x3f800000697e7421 */ /* 0x001fce0000010000 */
[----:B------:R-:W0:Y:S01]  /*23f0*/  MUFU.EX2 R114, R114 ;  /* 0x0000007200727308 */ /* 0x000e220000000800 */
[----:B------:R-:W-:-:S07]  /*2400*/  HADD2.F32 R12, -RZ, R12.H1_H1 ;  /* 0x3000000cff0c7230 */ /* 0x000fce0000004100 */
[----:B------:R-:W0:Y:S01]  /*2410*/  MUFU.EX2 R87, R87 ;  /* 0x0000005700577308 */ /* 0x000e220000000800 */
[----:B------:R-:W-:Y:S01]  /*2420*/  FMUL.FTZ R21, R12, R21 ;  /* 0x000000150c157220 */ /* 0x000fe20000410000 */
[----:B------:R-:W-:Y:S01]  /*2430*/  FFMA.FTZ R124, R2, R47, R141 ;  /* 0x0000002f027c7223 */ /* 0x000fe2000001008d */
[----:B------:R-:W-:Y:S01]  /*2440*/  FMUL.FTZ R25, R25, R14 ;  /* 0x0000000e19197220 */ /* 0x000fe20000410000 */
[----:B-1----:R-:W-:Y:S01]  /*2450*/  FADD.FTZ R12, -R17, 1 ;  /* 0x3f800000110c7421 */ /* 0x002fe20000010100 */
[----:B-----5:R-:W-:-:S03]  /*2460*/  FADD.FTZ R14, R111, 1 ;  /* 0x3f8000006f0e7421 */ /* 0x020fc60000010000 */
[----:B------:R-:W1:Y:S01]  /*2470*/  MUFU.RCP R126, R126 ;  /* 0x0000007e007e7308 */ /* 0x000e620000001000 */
[----:B0-----:R-:W-:Y:S01]  /*2480*/  FADD.FTZ R114, R114, 1 ;  /* 0x3f80000072727421 */ /* 0x001fe20000010000 */
[----:B------:R-:W-:Y:S01]  /*2490*/  FMUL.FTZ R89, R124, -1.4426950216293334961 ;  /* 0xbfb8aa3b7c597820 */ /* 0x000fe20000410000 */
[----:B------:R-:W-:Y:S01]  /*24a0*/  FFMA.FTZ R12, R86, R12, 1 ;  /* 0x3f800000560c7423 */ /* 0x000fe2000001000c */
[----:B------:R-:W-:Y:S02]  /*24b0*/  IADD3.X R154, RZ, R121, RZ, P3, !PT ;  /* 0x00000079ff9a7210 */ /* 0x000fe40001ffe4ff */
[----:B------:R-:W-:Y:S02]  /*24c0*/  IADD3 R86, P3, R157, UR26, RZ ;  /* 0x0000001a9d567c10 */ /* 0x000fe4000ff7e0ff */
[----:B------:R-:W0:Y:S01]  /*24d0*/  MUFU.RCP R16, R114 ;  /* 0x0000007200107308 */ /* 0x000e220000001000 */
[--C-:B------:R-:W-:Y:S02]  /*24e0*/  HADD2.F32 R22, -RZ, R10.reuse.H0_H0 ;  /* 0x2000000aff167230 */ /* 0x100fe40000004100 */
[----:B------:R-:W-:Y:S01]  /*24f0*/  FADD.FTZ R125, R87, 1 ;  /* 0x3f800000577d7421 */ /* 0x000fe20000010000 */
[----:B------:R-:W-:Y:S01]  /*2500*/  HADD2.F32 R20, -RZ, R10.H1_H1 ;  /* 0x3000000aff147230 */ /* 0x000fe20000004100 */
[----:B------:R-:W-:Y:S01]  /*2510*/  IADD3.X R87, R158, UR27, RZ, P3, !PT ;  /* 0x0000001b9e577c10 */ /* 0x000fe20009ffe4ff */
[----:B------:R-:W-:-:S02]  /*2520*/  HADD2.F32 R10, -RZ, R13.H0_H0 ;  /* 0x2000000dff0a7230 */ /* 0x000fc40000004100 */
[----:B------:R-:W5:Y:S01]  /*2530*/  MUFU.RCP R14, R14 ;  /* 0x0000000e000e7308 */ /* 0x000f620000001000 */
[----:B------:R-:W-:Y:S01]  /*2540*/  FMUL.FTZ R44, R99, R44 ;  /* 0x0000002c632c7220 */ /* 0x000fe20000410000 */
[----:B------:R-:W-:Y:S02]  /*2550*/  HADD2.F32 R15, -RZ, R15.H1_H1 ;  /* 0x3000000fff0f7230 */ /* 0x000fe40000004100 */
[----:B------:R-:W-:-:S04]  /*2560*/  FMUL.FTZ R19, R10, R19 ;  /* 0x000000130a137220 */ /* 0x000fc80000410000 */
[----:B------:R-:W5:Y:S01]  /*2570*/  MUFU.EX2 R89, R89 ;  /* 0x0000005900597308 */ /* 0x000f620000000800 */
[----:B------:R-:W-:Y:S01]  /*2580*/  FFMA.FTZ R95, R67, R44, R69 ;  /* 0x0000002c435f7223 */ /* 0x000fe20000010045 */
[----:B-1----:R-:W-:Y:S01]  /*2590*/  FADD.FTZ R10, -R126, 1 ;  /* 0x3f8000007e0a7421 */ /* 0x002fe20000010100 */
[----:B------:R-:W4:Y:S01]  /*25a0*/  LDG.E.64.CONSTANT R86, desc[UR18][R86.64] ;  /* 0x0000001256567981 */ /* 0x000f22000c1e9b00 */
[----:B------:R-:W-:Y:S02]  /*25b0*/  HADD2.F32 R13, -RZ, R13.H1_H1 ;  /* 0x3000000dff0d7230 */ /* 0x000fe40000004100 */
[----:B------:R-:W-:Y:S01]  /*25c0*/  FMUL.FTZ R109, R95, -1.4426950216293334961 ;  /* 0xbfb8aa3b5f6d7820 */ /* 0x000fe20000410000 */
[----:B------:R-:W-:Y:S01]  /*25d0*/  FADD.FTZ R15, -R82, R15 ;  /* 0x0000000f520f7221 */ /* 0x000fe20000010100 */
[----:B------:R-:W-:Y:S01]  /*25e0*/  FFMA.FTZ R88, R88, R10, 1 ;  /* 0x3f80000058587423 */ /* 0x000fe2000001000a */
[C---:B------:R-:W-:Y:S02]  /*25f0*/  SHF.L.U64.HI R154, R153.reuse, 0x1, R154 ;  /* 0x00000001999a7819 */ /* 0x040fe4000001029a */
[----:B------:R-:W-:Y:S01]  /*2600*/  SHF.L.U32 R153, R153, 0x1, RZ ;  /* 0x0000000199997819 */ /* 0x000fe200000006ff */
[----:B------:R-:W-:Y:S01]  /*2610*/  FMUL.FTZ R18, R13, R18 ;  /* 0x000000120d127220 */ /* 0x000fe20000410000 */
[----:B------:R-:W-:Y:S01]  /*2620*/  FMUL.FTZ R23, R99, R15 ;  /* 0x0000000f63177220 */ /* 0x000fe20000410000 */
[----:B0-----:R-:W-:Y:S01]  /*2630*/  FADD.FTZ R13, -R16, 1 ;  /* 0x3f800000100d7421 */ /* 0x001fe20000010100 */
[----:B------:R-:W-:Y:S01]  /*2640*/  FMUL.FTZ R126, R126, R88 ;  /* 0x000000587e7e7220 */ /* 0x000fe20000410000 */
[----:B------:R-:W0:Y:S01]  /*2650*/  MUFU.EX2 R109, R109 ;  /* 0x0000006d006d7308 */ /* 0x000e220000000800 */
[----:B-----5:R-:W-:Y:S01]  /*2660*/  FADD.FTZ R15, -R14, 1 ;  /* 0x3f8000000e0f7421 */ /* 0x020fe20000010100 */
[----:B------:R-:W-:Y:S01]  /*2670*/  IADD3 R88, P4, R153, UR24, RZ ;  /* 0x0000001899587c10 */ /* 0x000fe2000ff9e0ff */
[----:B------:R-:W-:Y:S01]  /*2680*/  FFMA.FTZ R113, R113, R13, 1 ;  /* 0x3f80000071717423 */ /* 0x000fe2000001000d */
[----:B------:R-:W-:Y:S01]  /*2690*/  FADD.FTZ R10, R89, 1 ;  /* 0x3f800000590a7421 */ /* 0x000fe20000010000 */
[----:B------:R-:W-:Y:S01]  /*26a0*/  FFMA.FTZ R15, R108, R15, 1 ;  /* 0x3f8000006c0f7423 */ /* 0x000fe2000001000f */
[--C-:B------:R-:W-:Y:S01]  /*26b0*/  HADD2.F32 R13, -RZ, R11.reuse.H0_H0 ;  /* 0x2000000bff0d7230 */ /* 0x100fe20000004100 */
[----:B------:R-:W-:Y:S01]  /*26c0*/  IADD3.X R89, R154, UR25, RZ, P4, !PT ;  /* 0x000000199a597c10 */ /* 0x000fe2000a7fe4ff */
[----:B------:R-:W-:-:S02]  /*26d0*/  HADD2.F32 R11, -RZ, R11.H1_H1 ;  /* 0x3000000bff0b7230 */ /* 0x000fc40000004100 */
[----:B------:R-:W-:Y:S01]  /*26e0*/  FFMA.FTZ R102, R2, R43, R141 ;  /* 0x0000002b02667223 */ /* 0x000fe2000001008d */
[----:B------:R-:W-:Y:S01]  /*26f0*/  FMUL.FTZ R15, R14, R15 ;  /* 0x0000000f0e0f7220 */ /* 0x000fe20000410000 */
[----:B------:R-:W-:Y:S01]  /*2700*/  FMUL.FTZ R14, R16, R113 ;  /* 0x00000071100e7220 */ /* 0x000fe20000410000 */
[C---:B------:R-:W-:Y:S01]  /*2710*/  FADD.FTZ R13, -R82.reuse, R13 ;  /* 0x0000000d520d7221 */ /* 0x040fe20000010100 */
[----:B------:R-:W5:Y:S01]  /*2720*/  LDG.E.64.CONSTANT R88, desc[UR18][R88.64] ;  /* 0x0000001258587981 */ /* 0x000f62000c1e9b00 */
[----:B------:R-:W-:Y:S01]  /*2730*/  FADD.FTZ R16, -R82, R11 ;  /* 0x0000000b52107221 */ /* 0x000fe20000010100 */
[----:B------:R-:W-:Y:S01]  /*2740*/  FMUL.FTZ R94, R102, -1.4426950216293334961 ;  /* 0xbfb8aa3b665e7820 */ /* 0x000fe20000410000 */
[----:B------:R-:W1:Y:S01]  /*2750*/  MUFU.RCP R125, R125 ;  /* 0x0000007d007d7308 */ /* 0x000e620000001000 */
[----:B------:R-:W-:Y:S02]  /*2760*/  HADD2.F32 R11, -RZ, R4.H0_H0 ;  /* 0x20000004ff0b7230 */ /* 0x000fe40000004100 */
[----:B------:R-:W-:Y:S01]  /*2770*/  FMUL.FTZ R12, R17, R12 ;  /* 0x0000000c110c7220 */ /* 0x000fe20000410000 */
[----:B------:R-:W-:Y:S01]  /*2780*/  FMUL.FTZ R17, R99, R13 ;  /* 0x0000000d63117220 */ /* 0x000fe20000410000 */
[----:B------:R-:W-:-:S02]  /*2790*/  HADD2.F32 R13, -RZ, R8.H0_H0 ;  /* 0x20000008ff0d7230 */ /* 0x000fc40000004100 */
[----:B0-----:R-:W-:Y:S01]  /*27a0*/  FADD.FTZ R109, R109, 1 ;  /* 0x3f8000006d6d7421 */ /* 0x001fe20000010000 */
[----:B------:R-:W-:Y:S01]  /*27b0*/  FADD.FTZ R11, -R82, R11 ;  /* 0x0000000b520b7221 */ /* 0x000fe20000010100 */
[----:B------:R-:W0:Y:S01]  /*27c0*/  MUFU.RCP R10, R10 ;  /* 0x0000000a000a7308 */ /* 0x000e220000001000 */
[----:B------:R-:W-:Y:S02]  /*27d0*/  FMUL.FTZ R15, R13, R15 ;  /* 0x0000000f0d0f7220 */ /* 0x000fe40000410000 */
[----:B------:R-:W-:Y:S01]  /*27e0*/  FMUL.FTZ R13, R99, R11 ;  /* 0x0000000b630d7220 */ /* 0x000fe20000410000 */
[----:B------:R-:W-:-:S04]  /*27f0*/  HADD2.F32 R11, -RZ, R9.H0_H0 ;  /* 0x20000009ff0b7230 */ /* 0x000fc80000004100 */
[----:B------:R-:W2:Y:S01]  /*2800*/  MUFU.EX2 R94, R94 ;  /* 0x0000005e005e7308 */ /* 0x000ea20000000800 */
[----:B------:R-:W-:Y:S01]  /*2810*/  FFMA.FTZ R123, R83, R45, R70 ;  /* 0x0000002d537b7223 */ /* 0x000fe20000010046 */
[----:B------:R-:W-:Y:S02]  /*2820*/  HADD2.F32 R9, -RZ, R9.H1_H1 ;  /* 0x30000009ff097230 */ /* 0x000fe40000004100 */
[----:B------:R-:W-:-:S04]  /*2830*/  FMUL.FTZ R12, R11, R12 ;  /* 0x0000000c0b0c7220 */ /* 0x000fc80000410000 */
[----:B------:R-:W2:Y:S01]  /*2840*/  MUFU.RCP R128, R109 ;  /* 0x0000006d00807308 */ /* 0x000ea20000001000 */
[----:B------:R-:W-:Y:S01]  /*2850*/  FMUL.FTZ R112, R123, -1.4426950216293334961 ;  /* 0xbfb8aa3b7b707820 */ /* 0x000fe20000410000 */
[----:B------:R-:W-:Y:S02]  /*2860*/  HADD2.F32 R8, -RZ, R8.H1_H1 ;  /* 0x30000008ff087230 */ /* 0x000fe40000004100 */
[----:B------:R-:W-:Y:S01]  /*2870*/  FMUL.FTZ R11, R9, R126 ;  /* 0x0000007e090b7220 */ /* 0x000fe20000410000 */
[----:B-1----:R-:W-:Y:S02]  /*2880*/  FADD.FTZ R126, -R125, 1 ;  /* 0x3f8000007d7e7421 */ /* 0x002fe40000010100 */
[----:B------:R-:W-:Y:S01]  /*2890*/  FMUL.FTZ R14, R8, R14 ;  /* 0x0000000e080e7220 */ /* 0x000fe20000410000 */
[----:B------:R-:W1:Y:S01]  /*28a0*/  MUFU.EX2 R112, R112 ;  /* 0x0000007000707308 */ /* 0x000e620000000800 */
[----:B------:R-:W-:Y:S01]  /*28b0*/  FFMA.FTZ R122, R122, R126, 1 ;  /* 0x3f8000007a7a7423 */ /* 0x000fe2000001007e */
[----:B0-----:R-:W-:Y:S01]  /*28c0*/  FADD.FTZ R8, -R10, 1 ;  /* 0x3f8000000a087421 */ /* 0x001fe20000010100 */
[----:B--2---:R-:W-:-:S02]  /*28d0*/  FADD.FTZ R94, R94, 1 ;  /* 0x3f8000005e5e7421 */ /* 0x004fc40000010000 */
[----:B------:R-:W-:Y:S01]  /*28e0*/  FMUL.FTZ R125, R125, R122 ;  /* 0x0000007a7d7d7220 */ /* 0x000fe20000410000 */
[----:B------:R-:W-:Y:S02]  /*28f0*/  FFMA.FTZ R124, R124, R8, 1 ;  /* 0x3f8000007c7c7423 */ /* 0x000fe40000010008 */
[----:B------:R0:W-:Y:S01]  /*2900*/  MUFU.RCP R122, R94 ;  /* 0x0000005e007a7308 */ /* 0x0001e20000001000 */
[----:B------:R-:W-:Y:S01]  /*2910*/  FADD.FTZ R8, -R128, 1 ;  /* 0x3f80000080087421 */ /* 0x000fe20000010100 */
[----:B------:R-:W-:-:S03]  /*2920*/  FMUL.FTZ R40, R99, R40 ;  /* 0x0000002863287220 */ /* 0x000fc60000410000 */
[----:B------:R-:W-:Y:S01]  /*2930*/  FFMA.FTZ R8, R95, R8, 1 ;  /* 0x3f8000005f087423 */ /* 0x000fe20000010008 */
[----:B0-----:R-:W-:Y:S01]  /*2940*/  IADD3 R94, P3, R155, UR26, RZ ;  /* 0x0000001a9b5e7c10 */ /* 0x001fe2000ff7e0ff */
[----:B------:R-:W-:-:S03]  /*2950*/  FFMA.FTZ R96, R83, R41, R70 ;  /* 0x0000002953607223 */ /* 0x000fc60000010046 */
[----:B------:R-:W-:Y:S01]  /*2960*/  IADD3.X R95, R156, UR27, RZ, P3, !PT ;  /* 0x0000001b9c5f7c10 */ /* 0x000fe20009ffe4ff */
[----:B------:R-:W-:Y:S01]  /*2970*/  FFMA.FTZ R97, R67, R40, R69 ;  /* 0x0000002843617223 */ /* 0x000fe20000010045 */
[----:B------:R-:W-:Y:S01]  /*2980*/  FMUL.FTZ R118, R96, -1.4426950216293334961 ;  /* 0xbfb8aa3b60767820 */ /* 0x000fe20000410000 */
[----:B-1----:R-:W-:Y:S01]  /*2990*/  FADD.FTZ R112, R112, 1 ;  /* 0x3f80000070707421 */ /* 0x002fe20000010000 */
[----:B------:R-:W-:Y:S02]  /*29a0*/  FMUL.FTZ R42, R99, R42 ;  /* 0x0000002a632a7220 */ /* 0x000fe40000410000 */
[----:B------:R-:W2:Y:S01]  /*29b0*/  LDG.E.64.CONSTANT R94, desc[UR18][R94.64] ;  /* 0x000000125e5e7981 */ /* 0x000ea2000c1e9b00 */
[----:B------:R-:W-:Y:S01]  /*29c0*/  FMUL.FTZ R116, R97, -1.4426950216293334961 ;  /* 0xbfb8aa3b61747820 */ /* 0x000fe20000410000 */
[----:B------:R-:W0:Y:S01]  /*29d0*/  MUFU.RCP R127, R112 ;  /* 0x00000070007f7308 */ /* 0x000e220000001000 */
[----:B------:R-:W-:-:S04]  /*29e0*/  FFMA.FTZ R117, R98, R42, R143 ;  /* 0x0000002a62757223 */ /* 0x000fc8000001008f */
[----:B------:R-:W-:-:S03]  /*29f0*/  FMUL.FTZ R120, R117, -1.4426950216293334961 ;  /* 0xbfb8aa3b75787820 */ /* 0x000fc60000410000 */
[----:B------:R-:W1:Y:S08]  /*2a00*/  MUFU.EX2 R118, R118 ;  /* 0x0000007600767308 */ /* 0x000e700000000800 */
[----:B------:R-:W1:Y:S01]  /*2a10*/  MUFU.EX2 R116, R116 ;  /* 0x0000007400747308 */ /* 0x000e620000000800 */
[----:B0-----:R-:W-:-:S07]  /*2a20*/  FADD.FTZ R9, -R127, 1 ;  /* 0x3f8000007f097421 */ /* 0x001fce0000010100 */
[----:B------:R-:W0:Y:S01]  /*2a30*/  MUFU.EX2 R120, R120 ;  /* 0x0000007800787308 */ /* 0x000e220000000800 */
[----:B-1----:R-:W-:Y:S01]  /*2a40*/  FADD.FTZ R118, R118, 1 ;  /* 0x3f80000076767421 */ /* 0x002fe20000010000 */
[----:B------:R-:W-:Y:S01]  /*2a50*/  FMUL.FTZ R10, R10, R124 ;  /* 0x0000007c0a0a7220 */ /* 0x000fe20000410000 */
[----:B------:R-:W-:Y:S01]  /*2a60*/  FFMA.FTZ R9, R123, R9, 1 ;  /* 0x3f8000007b097423 */ /* 0x000fe20000010009 */
[----:B------:R-:W-:-:S04]  /*2a70*/  FADD.FTZ R124, R116, 1 ;  /* 0x3f800000747c7421 */ /* 0x000fc80000010000 */
[----:B------:R-:W1:Y:S01]  /*2a80*/  MUFU.RCP R123, R118 ;  /* 0x00000076007b7308 */ /* 0x000e620000001000 */
[----:B------:R-:W-:Y:S01]  /*2a90*/  FMUL.FTZ R127, R127, R9 ;  /* 0x000000097f7f7220 */ /* 0x000fe20000410000 */
[--C-:B------:R-:W-:Y:S02]  /*2aa0*/  HADD2.F32 R9, -RZ, R6.reuse.H0_H0 ;  /* 0x20000006ff097230 */ /* 0x100fe40000004100 */
[----:B------:R-:W-:Y:S02]  /*2ab0*/  HADD2.F32 R6, -RZ, R6.H1_H1 ;  /* 0x30000006ff067230 */ /* 0x000fe40000004100 */
[----:B0-----:R-:W-:Y:S02]  /*2ac0*/  FADD.FTZ R120, R120, 1 ;  /* 0x3f80000078787421 */ /* 0x001fe40000010000 */
[----:B------:R-:W0:Y:S01]  /*2ad0*/  MUFU.RCP R124, R124 ;  /* 0x0000007c007c7308 */ /* 0x000e220000001000 */
[----:B------:R-:W-:Y:S01]  /*2ae0*/  FMUL.FTZ R10, R9, R10 ;  /* 0x0000000a090a7220 */ /* 0x000fe20000410000 */
[----:B------:R-:W-:Y:S01]  /*2af0*/  FMUL.FTZ R9, R6, R125 ;  /* 0x0000007d06097220 */ /* 0x000fe20000410000 */
[----:B------:R-:W-:Y:S01]  /*2b00*/  FFMA.FTZ R103, R83, R28, R70 ;  /* 0x0000001c53677223 */ /* 0x000fe20000010046 */
[----:B------:R-:W-:-:S02]  /*2b10*/  HADD2.F32 R125, -RZ, R7.H1_H1 ;  /* 0x30000007ff7d7230 */ /* 0x000fc40000004100 */
[----:B------:R-:W-:Y:S01]  /*2b20*/  FMUL.FTZ R128, R128, R8 ;  /* 0x0000000880807220 */ /* 0x000fe20000410000 */
[----:B------:R-:W-:Y:S01]  /*2b30*/  IADD3.X R152, RZ, R121, RZ, P2, !PT ;  /* 0x00000079ff987210 */ /* 0x000fe200017fe4ff */
[----:B------:R-:W0:Y:S01]  /*2b40*/  MUFU.RCP R120, R120 ;  /* 0x0000007800787308 */ /* 0x000e220000001000 */
[----:B------:R-:W-:Y:S01]  /*2b50*/  FMUL.FTZ R100, R103, -1.4426950216293334961 ;  /* 0xbfb8aa3b67647820 */ /* 0x000fe20000410000 */
[--C-:B------:R-:W-:Y:S02]  /*2b60*/  HADD2.F32 R6, -RZ, R5.reuse.H0_H0 ;  /* 0x20000005ff067230 */ /* 0x100fe40000004100 */
[----:B------:R-:W-:Y:S02]  /*2b70*/  HADD2.F32 R116, -RZ, R5.H1_H1 ;  /* 0x30000005ff747230 */ /* 0x000fe40000004100 */
[----:B------:R-:W-:Y:S01]  /*2b80*/  FMUL.FTZ R5, R125, R128 ;  /* 0x000000807d057220 */ /* 0x000fe20000410000 */
[----:B------:R-:W-:Y:S01]  /*2b90*/  FADD.FTZ R125, -R122, 1 ;  /* 0x3f8000007a7d7421 */ /* 0x000fe20000010100 */
[----:B-1----:R-:W-:Y:S01]  /*2ba0*/  FADD.FTZ R126, -R123, 1 ;  /* 0x3f8000007b7e7421 */ /* 0x002fe20000010100 */
[----:B------:R-:W-:-:S02]  /*2bb0*/  SHF.L.U64.HI R152, R150, 0x1, R152 ;  /* 0x0000000196987819 */ /* 0x000fc40000010298 */
[----:B------:R-:W-:Y:S01]  /*2bc0*/  SHF.L.U32 R150, R150, 0x1, RZ ;  /* 0x0000000196967819 */ /* 0x000fe200000006ff */
[----:B------:R-:W1:Y:S01]  /*2bd0*/  MUFU.EX2 R100, R100 ;  /* 0x0000006400647308 */ /* 0x000e620000000800 */
[----:B------:R-:W-:Y:S01]  /*2be0*/  FFMA.FTZ R102, R102, R125, 1 ;  /* 0x3f80000066667423 */ /* 0x000fe2000001007d */
[----:B0-----:R-:W-:Y:S01]  /*2bf0*/  FADD.FTZ R125, -R124, 1 ;  /* 0x3f8000007c7d7421 */ /* 0x001fe20000010100 */
[----:B------:R-:W-:Y:S01]  /*2c00*/  FFMA.FTZ R126, R96, R126, 1 ;  /* 0x3f800000607e7423 */ /* 0x000fe2000001007e */
[----:B------:R-:W-:Y:S02]  /*2c10*/  IADD3 R96, P2, R150, UR24, RZ ;  /* 0x0000001896607c10 */ /* 0x000fe4000ff5e0ff */
[----:B------:R-:W-:Y:S02]  /*2c20*/  FFMA.FTZ R125, R97, R125, 1 ;  /* 0x3f800000617d7423 */ /* 0x000fe4000001007d */
[----:B------:R-:W-:Y:S01]  /*2c30*/  IADD3.X R97, R152, UR25, RZ, P2, !PT ;  /* 0x0000001998617c10 */ /* 0x000fe200097fe4ff */
[----:B------:R-:W-:Y:S01]  /*2c40*/  FADD.FTZ R128, -R120, 1 ;  /* 0x3f80000078807421 */ /* 0x000fe20000010100 */
[----:B------:R-:W-:-:S03]  /*2c50*/  FADD.FTZ R136, R3, 1 ;  /* 0x3f80000003887421 */ /* 0x000fc60000010000 */
[----:B------:R-:W-:Y:S01]  /*2c60*/  FFMA.FTZ R128, R117, R128, 1 ;  /* 0x3f80000075807423 */ /* 0x000fe20000010080 */
[----:B------:R-:W2:Y:S01]  /*2c70*/  LDG.E.64.CONSTANT R96, desc[UR18][R96.64] ;  /* 0x0000001260607981 */ /* 0x000ea2000c1e9b00 */
[----:B------:R-:W-:Y:S01]  /*2c80*/  FMUL.FTZ R122, R122, R102 ;  /* 0x000000667a7a7220 */ /* 0x000fe20000410000 */
[----:B------:R-:W0:Y:S01]  /*2c90*/  MUFU.RCP R136, R136 ;  /* 0x0000008800887308 */ /* 0x000e220000001000 */
[----:B------:R-:W-:Y:S01]  /*2ca0*/  FMUL.FTZ R102, R120, R128 ;  /* 0x0000008078667220 */ /* 0x000fe20000410000 */
[----:B------:R-:W-:Y:S02]  /*2cb0*/  HADD2.F32 R3, -RZ, R90.H0_H0 ;  /* 0x2000005aff037230 */ /* 0x000fe40000004100 */
[----:B------:R-:W-:Y:S01]  /*2cc0*/  FMUL.FTZ R120, R124, R125 ;  /* 0x0000007d7c787220 */ /* 0x000fe20000410000 */
[----:B-1----:R-:W-:Y:S01]  /*2cd0*/  FADD.FTZ R100, R100, 1 ;  /* 0x3f80000064647421 */ /* 0x002fe20000010000 */
[--C-:B------:R-:W-:Y:S02]  /*2ce0*/  HADD2.F32 R124, -RZ, R78.reuse.H0_H0 ;  /* 0x2000004eff7c7230 */ /* 0x100fe40000004100 */
[----:B------:R-:W-:Y:S01]  /*2cf0*/  FFMA.FTZ R105, R67, R23, R69 ;  /* 0x0000001743697223 */ /* 0x000fe20000010045 */
[----:B------:R-:W-:Y:S01]  /*2d00*/  FMUL.FTZ R3, R3, R122 ;  /* 0x0000007a03037220 */ /* 0x000fe20000410000 */
[----:B------:R1:W3:Y:S01]  /*2d10*/  MUFU.RCP R125, R100 ;  /* 0x00000064007d7308 */ /* 0x0002e20000001000 */
[----:B------:R-:W-:Y:S01]  /*2d20*/  FMUL.FTZ R30, R99, R30 ;  /* 0x0000001e631e7220 */ /* 0x000fe20000410000 */
[----:B------:R-:W-:Y:S01]  /*2d30*/  FADD.FTZ R122, -R82, R124 ;  /* 0x0000007c527a7221 */ /* 0x000fe20000010100 */
[----:B------:R-:W-:-:S02]  /*2d40*/  HADD2.F32 R124, -RZ, R78.H1_H1 ;  /* 0x3000004eff7c7230 */ /* 0x000fc40000004100 */
[----:B------:R-:W-:Y:S02]  /*2d50*/  HADD2.F32 R90, -RZ, R90.H1_H1 ;  /* 0x3000005aff5a7230 */ /* 0x000fe40000004100 */
[----:B------:R-:W-:Y:S01]  /*2d60*/  FMUL.FTZ R119, R105, -1.4426950216293334961 ;  /* 0xbfb8aa3b69777820 */ /* 0x000fe20000410000 */
[--C-:B------:R-:W-:Y:S02]  /*2d70*/  HADD2.F32 R78, -RZ, R91.reuse.H0_H0 ;  /* 0x2000005bff4e7230 */ /* 0x100fe40000004100 */
[----:B------:R-:W-:Y:S01]  /*2d80*/  FMUL.FTZ R123, R123, R126 ;  /* 0x0000007e7b7b7220 */ /* 0x000fe20000410000 */
[----:B------:R-:W-:Y:S01]  /*2d90*/  FFMA.FTZ R104, R98, R30, R143 ;  /* 0x0000001e62687223 */ /* 0x000fe2000001008f */
[----:B-1----:R-:W-:Y:S01]  /*2da0*/  FMUL.FTZ R100, R90, R102 ;  /* 0x000000665a647220 */ /* 0x002fe20000410000 */
[----:B------:R-:W-:Y:S02]  /*2db0*/  HADD2.F32 R91, -RZ, R91.H1_H1 ;  /* 0x3000005bff5b7230 */ /* 0x000fe40000004100 */
[----:B------:R-:W-:Y:S01]  /*2dc0*/  FMUL.FTZ R102, R78, R123 ;  /* 0x0000007b4e667220 */ /* 0x000fe20000410000 */
[----:B------:R-:W-:Y:S01]  /*2dd0*/  FMUL.FTZ R101, R104, -1.4426950216293334961 ;  /* 0xbfb8aa3b68657820 */ /* 0x000fe20000410000 */
[----:B0-----:R-:W-:Y:S01]  /*2de0*/  FADD.FTZ R78, -R136, 1 ;  /* 0x3f800000884e7421 */ /* 0x001fe20000010100 */
[----:B------:R-:W0:Y:S01]  /*2df0*/  MUFU.EX2 R119, R119 ;  /* 0x0000007700777308 */ /* 0x000e220000000800 */
[----:B------:R-:W-:-:S02]  /*2e00*/  FMUL.FTZ R91, R91, R120 ;  /* 0x000000785b5b7220 */ /* 0x000fc40000410000 */
[----:B------:R-:W-:Y:S01]  /*2e10*/  FFMA.FTZ R78, R106, R78, 1 ;  /* 0x3f8000006a4e7423 */ /* 0x000fe2000001004e */
[--C-:B------:R-:W-:Y:S02]  /*2e20*/  HADD2.F32 R120, -RZ, R79.reuse.H0_H0 ;  /* 0x2000004fff787230 */ /* 0x100fe40000004100 */
[----:B---3--:R-:W-:Y:S01]  /*2e30*/  FADD.FTZ R138, -R125, 1 ;  /* 0x3f8000007d8a7421 */ /* 0x008fe20000010100 */
[----:B------:R-:W-:Y:S01]  /*2e40*/  HADD2.F32 R79, -RZ, R79.H1_H1 ;  /* 0x3000004fff4f7230 */ /* 0x000fe20000004100 */
[----:B------:R-:W1:Y:S01]  /*2e50*/  MUFU.EX2 R101, R101 ;  /* 0x0000006500657308 */ /* 0x000e620000000800 */
[----:B------:R-:W-:Y:S01]  /*2e60*/  FMUL.FTZ R136, R136, R78 ;  /* 0x0000004e88887220 */ /* 0x000fe20000410000 */
[C---:B------:R-:W-:Y:S01]  /*2e70*/  FADD.FTZ R22, -R82.reuse, R22 ;  /* 0x0000001652167221 */ /* 0x040fe20000010100 */
[----:B------:R-:W-:Y:S01]  /*2e80*/  IADD3 R78, P2, R153, UR26, RZ ;  /* 0x0000001a994e7c10 */ /* 0x000fe2000ff5e0ff */
[----:B------:R-:W-:Y:S01]  /*2e90*/  FFMA.FTZ R138, R103, R138, 1 ;  /* 0x3f800000678a7423 */ /* 0x000fe2000001008a */
[----:B------:R-:W-:Y:S01]  /*2ea0*/  FADD.FTZ R103, -R82, R79 ;  /* 0x0000004f52677221 */ /* 0x000fe20000010100 */
[----:B------:R-:W-:Y:S01]  /*2eb0*/  FMUL.FTZ R22, R99, R22 ;  /* 0x0000001663167220 */ /* 0x000fe20000410000 */
[----:B------:R-:W-:Y:S01]  /*2ec0*/  IADD3.X R79, R154, UR27, RZ, P2, !PT ;  /* 0x0000001b9a4f7c10 */ /* 0x000fe200097fe4ff */
[----:B------:R-:W-:Y:S01]  /*2ed0*/  FADD.FTZ R20, -R82, R20 ;  /* 0x0000001452147221 */ /* 0x000fe20000010100 */
[----:B0-----:R-:W-:Y:S01]  /*2ee0*/  FADD.FTZ R119, R119, 1 ;  /* 0x3f80000077777421 */ /* 0x001fe20000010000 */
[----:B------:R-:W-:-:S03]  /*2ef0*/  FFMA.FTZ R111, R2, R22, R141 ;  /* 0x00000016026f7223 */ /* 0x000fc6000001008d */
[----:B------:R-:W3:Y:S01]  /*2f00*/  LDG.E.64.CONSTANT R78, desc[UR18][R78.64] ;  /* 0x000000124e4e7981 */ /* 0x000ee2000c1e9b00 */
[----:B------:R-:W-:Y:S01]  /*2f10*/  FMUL.FTZ R107, R111, -1.4426950216293334961 ;  /* 0xbfb8aa3b6f6b7820 */ /* 0x000fe20000410000 */
[----:B------:R-:W0:Y:S01]  /*2f20*/  MUFU.RCP R137, R119 ;  /* 0x0000007700897308 */ /* 0x000e220000001000 */
[----:B------:R-:W-:Y:S01]  /*2f30*/  FMUL.FTZ R20, R99, R20 ;  /* 0x0000001463147220 */ /* 0x000fe20000410000 */
[----:B-1----:R-:W-:-:S03]  /*2f40*/  FADD.FTZ R101, R101, 1 ;  /* 0x3f80000065657421 */ /* 0x002fc60000010000 */
[----:B------:R-:W-:-:S03]  /*2f50*/  FFMA.FTZ R110, R98, R20, R143 ;  /* 0x00000014626e7223 */ /* 0x000fc6000001008f */
[----:B------:R-:W1:Y:S01]  /*2f60*/  MUFU.EX2 R107, R107 ;  /* 0x0000006b006b7308 */ /* 0x000e620000000800 */
[----:B------:R-:W-:Y:S01]  /*2f70*/  FMUL.FTZ R108, R110, -1.4426950216293334961 ;  /* 0xbfb8aa3b6e6c7820 */ /* 0x000fe20000410000 */
[----:B------:R-:W-:-:S06]  /*2f80*/  FFMA.FTZ R112, R83, R17, R70 ;  /* 0x0000001153707223 */ /* 0x000fcc0000010046 */
[----:B------:R-:W1:Y:S01]  /*2f90*/  MUFU.RCP R134, R101 ;  /* 0x0000006500867308 */ /* 0x000e620000001000 */
[----:B------:R-:W-:Y:S01]  /*2fa0*/  FMUL.FTZ R16, R99, R16 ;  /* 0x0000001063107220 */ /* 0x000fe20000410000 */
[----:B------:R-:W-:Y:S01]  /*2fb0*/  FMUL.FTZ R109, R112, -1.4426950216293334961 ;  /* 0xbfb8aa3b706d7820 */ /* 0x000fe20000410000 */
[----:B0-----:R-:W-:Y:S02]  /*2fc0*/  FADD.FTZ R133, -R137, 1 ;  /* 0x3f80000089857421 */ /* 0x001fe40000010100 */
[----:B------:R-:W-:-:S03]  /*2fd0*/  FFMA.FTZ R113, R67, R16, R69 ;  /* 0x0000001043717223 */ /* 0x000fc60000010045 */
[----:B------:R-:W0:Y:S01]  /*2fe0*/  MUFU.EX2 R108, R108 ;  /* 0x0000006c006c7308 */ /* 0x000e220000000800 */
[----:B------:R-:W-:Y:S01]  /*2ff0*/  FMUL.FTZ R114, R113, -1.4426950216293334961 ;  /* 0xbfb8aa3b71727820 */ /* 0x000fe20000410000 */
[----:B------:R-:W-:Y:S01]  /*3000*/  FFMA.FTZ R105, R105, R133, 1 ;  /* 0x3f80000069697423 */ /* 0x000fe20000010085 */
[----:B-1----:R-:W-:-:S05]  /*3010*/  FADD.FTZ R107, R107, 1 ;  /* 0x3f8000006b6b7421 */ /* 0x002fca0000010000 */
[----:B------:R-:W1:Y:S01]  /*3020*/  MUFU.EX2 R109, R109 ;  /* 0x0000006d006d7308 */ /* 0x000e620000000800 */
[----:B------:R-:W-:Y:S01]  /*3030*/  FADD.FTZ R106, -R134, 1 ;  /* 0x3f800000866a7421 */ /* 0x000fe20000010100 */
[----:B------:R-:W-:Y:S01]  /*3040*/  FMUL.FTZ R137, R137, R105 ;  /* 0x0000006989897220 */ /* 0x000fe20000410000 */
[----:B------:R-:W-:Y:S02]  /*3050*/  HADD2.F32 R105, -RZ, R74.H0_H0 ;  /* 0x2000004aff697230 */ /* 0x000fe40000004100 */
[----:B------:R-:W-:-:S03]  /*3060*/  FFMA.FTZ R106, R104, R106, 1 ;  /* 0x3f800000686a7423 */ /* 0x000fc6000001006a */
[----:B------:R-:W1:Y:S01]  /*3070*/  MUFU.RCP R135, R107 ;  /* 0x0000006b00877308 */ /* 0x000e620000001000 */
[----:B------:R-:W-:Y:S02]  /*3080*/  HADD2.F32 R8, -RZ, R4.H1_H1 ;  /* 0x30000004ff087230 */ /* 0x000fe40000004100 */
[----:B------:R-:W-:Y:S01]  /*3090*/  FMUL.FTZ R134, R134, R106 ;  /* 0x0000006a86867220 */ /* 0x000fe20000410000 */
[----:B------:R-:W-:Y:S02]  /*30a0*/  HADD2.F32 R4, -RZ, R7.H0_H0 ;  /* 0x20000007ff047230 */ /* 0x000fe40000004100 */
[----:B------:R-:W-:Y:S01]  /*30b0*/  FMUL.FTZ R105, R105, R136 ;  /* 0x0000008869697220 */ /* 0x000fe20000410000 */
[----:B------:R-:W-:Y:S01]  /*30c0*/  HADD2.F32 R74, -RZ, R74.H1_H1 ;  /* 0x3000004aff4a7230 */ /* 0x000fe20000004100 */
[----:B------:R-:W1:Y:S01]  /*30d0*/  MUFU.EX2 R114, R114 ;  /* 0x0000007200727308 */ /* 0x000e620000000800 */
[----:B0-----:R-:W-:Y:S01]  /*30e0*/  FADD.FTZ R136, R108, 1 ;  /* 0x3f8000006c887421 */ /* 0x001fe20000010000 */
[----:B------:R-:W-:-:S02]  /*30f0*/  FMUL.FTZ R7, R4, R127 ;  /* 0x0000007f04077220 */ /* 0x000fc40000410000 */
[----:B------:R-:W-:Y:S01]  /*3100*/  FMUL.FTZ R108, R74, R134 ;  /* 0x000000864a6c7220 */ /* 0x000fe20000410000 */
[----:B------:R-:W-:Y:S01]  /*3110*/  FFMA.FTZ R115, R2, R13, R141 ;  /* 0x0000000d02737223 */ /* 0x000fe2000001008d */
[C---:B------:R-:W-:Y:S01]  /*3120*/  FADD.FTZ R8, -R82.reuse, R8 ;  /* 0x0000000852087221 */ /* 0x040fe20000010100 */
[C---:B------:R-:W-:Y:S01]  /*3130*/  FADD.FTZ R4, -R82.reuse, R116 ;  /* 0x0000007452047221 */ /* 0x040fe20000010100 */
[----:B------:R1:W0:Y:S01]  /*3140*/  MUFU.RCP R134, R136 ;  /* 0x0000008800867308 */ /* 0x0002220000001000 */
[----:B------:R-:W-:Y:S01]  /*3150*/  FADD.FTZ R6, -R82, R6 ;  /* 0x0000000652067221 */ /* 0x000fe20000010100 */
[----:B------:R-:W-:Y:S01]  /*3160*/  IADD3.X R149, RZ, R121, RZ, P1, !PT ;  /* 0x00000079ff957210 */ /* 0x000fe20000ffe4ff */
[----:B------:R-:W-:Y:S01]  /*3170*/  FMUL.FTZ R132, R115, -1.4426950216293334961 ;  /* 0xbfb8aa3b73847820 */ /* 0x000fe20000410000 */
[C---:B------:R-:W-:Y:S01]  /*3180*/  FMUL.FTZ R8, R99.reuse, R8 ;  /* 0x0000000863087220 */ /* 0x040fe20000410000 */
[----:B------:R-:W-:Y:S01]  /*3190*/  FMUL.FTZ R4, R99, R4 ;  /* 0x0000000463047220 */ /* 0x000fe20000410000 */
[----:B-1----:R-:W-:Y:S01]  /*31a0*/  FADD.FTZ R136, R109, 1 ;  /* 0x3f8000006d887421 */ /* 0x002fe20000010000 */
[----:B------:R-:W-:-:S02]  /*31b0*/  HADD2.F32 R109, -RZ, R75.H1_H1 ;  /* 0x3000004bff6d7230 */ /* 0x000fc40000004100 */
[----:B------:R-:W-:Y:S01]  /*31c0*/  FMUL.FTZ R6, R99, R6 ;  /* 0x0000000663067220 */ /* 0x000fe20000410000 */
[----:B------:R-:W-:Y:S01]  /*31d0*/  HADD2.F32 R107, -RZ, R75.H0_H0 ;  /* 0x2000004bff6b7230 */ /* 0x000fe20000004100 */
[----:B------:R-:W-:Y:S01]  /*31e0*/  SHF.L.U64.HI R149, R148, 0x1, R149 ;  /* 0x0000000194957819 */ /* 0x000fe20000010295 */
[----:B------:R-:W-:Y:S01]  /*31f0*/  FADD.FTZ R75, -R135, 1 ;  /* 0x3f800000874b7421 */ /* 0x000fe20000010100 */
[----:B------:R-:W1:Y:S01]  /*3200*/  MUFU.RCP R136, R136 ;  /* 0x0000008800887308 */ /* 0x000e620000001000 */
[----:B------:R-:W-:Y:S01]  /*3210*/  FFMA.FTZ R118, R98, R8, R143 ;  /* 0x0000000862767223 */ /* 0x000fe2000001008f */
[----:B------:R-:W-:Y:S01]  /*3220*/  FFMA.FTZ R117, R67, R4, R69 ;  /* 0x0000000443757223 */ /* 0x000fe20000010045 */
[----:B------:R-:W-:Y:S01]  /*3230*/  SHF.L.U32 R148, R148, 0x1, RZ ;  /* 0x0000000194947819 */ /* 0x000fe200000006ff */
[----:B------:R-:W-:Y:S01]  /*3240*/  FADD.FTZ R114, R114, 1 ;  /* 0x3f80000072727421 */ /* 0x000fe20000010000 */
[----:B------:R-:W-:Y:S01]  /*3250*/  FMUL.FTZ R109, R109, R137 ;  /* 0x000000896d6d7220 */ /* 0x000fe20000410000 */
[----:B------:R-:W-:Y:S01]  /*3260*/  FFMA.FTZ R116, R83, R6, R70 ;  /* 0x0000000653747223 */ /* 0x000fe20000010046 */
[----:B------:R-:W-:Y:S01]  /*3270*/  FFMA.FTZ R137, R111, R75, 1 ;  /* 0x3f8000006f897423 */ /* 0x000fe2000001004b */
[----:B------:R-:W4:Y:S01]  /*3280*/  MUFU.EX2 R132, R132 ;  /* 0x0000008400847308 */ /* 0x000f220000000800 */
[----:B------:R-:W-:Y:S01]  /*3290*/  FMUL.FTZ R129, R118, -1.4426950216293334961 ;  /* 0xbfb8aa3b76817820 */ /* 0x000fe20000410000 */
[----:B------:R-:W-:Y:S01]  /*32a0*/  FMUL.FTZ R127, R117, -1.4426950216293334961 ;  /* 0xbfb8aa3b757f7820 */ /* 0x000fe20000410000 */
[----:B------:R-:W-:Y:S01]  /*32b0*/  IADD3 R74, P1, R148, UR24, RZ ;  /* 0x00000018944a7c10 */ /* 0x000fe2000ff3e0ff */
[----:B------:R-:W-:-:S04]  /*32c0*/  FMUL.FTZ R130, R116, -1.4426950216293334961 ;  /* 0xbfb8aa3b74827820 */ /* 0x000fc80000410000 */
[----:B------:R0:W5:Y:S01]  /*32d0*/  MUFU.RCP R111, R114 ;  /* 0x00000072006f7308 */ /* 0x0001620000001000 */
[----:B------:R-:W-:-:S06]  /*32e0*/  IADD3.X R75, R149, UR25, RZ, P1, !PT ;  /* 0x00000019954b7c10 */ /* 0x000fcc0008ffe4ff */
[----:B------:R-:W3:Y:S01]  /*32f0*/  LDG.E.64.CONSTANT R74, desc[UR18][R74.64] ;  /* 0x000000124a4a7981 */ /* 0x000ee2000c1e9b00 */
[----:B------:R-:W5:Y:S01]  /*3300*/  MUFU.EX2 R129, R129 ;  /* 0x0000008100817308 */ /* 0x000f620000000800 */
[----:B0-----:R-:W-:-:S07]  /*3310*/  FADD.FTZ R114, -R134, 1 ;  /* 0x3f80000086727421 */ /* 0x001fce0000010100 */
[----:B------:R-:W0:Y:S01]  /*3320*/  MUFU.EX2 R127, R127 ;  /* 0x0000007f007f7308 */ /* 0x000e220000000800 */
[----:B------:R-:W-:Y:S01]  /*3330*/  FFMA.FTZ R110, R110, R114, 1 ;  /* 0x3f8000006e6e7423 */ /* 0x000fe20000010072 */
[----:B-1----:R-:W-:-:S06]  /*3340*/  FADD.FTZ R114, -R136, 1 ;  /* 0x3f80000088727421 */ /* 0x002fcc0000010100 */
[----:B------:R-:W1:Y:S01]  /*3350*/  MUFU.EX2 R130, R130 ;  /* 0x0000008200827308 */ /* 0x000e620000000800 */
[----:B----4-:R-:W-:Y:S01]  /*3360*/  FADD.FTZ R132, R132, 1 ;  /* 0x3f80000084847421 */ /* 0x010fe20000010000 */
[----:B------:R-:W-:Y:S01]  /*3370*/  FFMA.FTZ R112, R112, R114, 1 ;  /* 0x3f80000070707423 */ /* 0x000fe20000010072 */
[----:B-----5:R-:W-:Y:S01]  /*3380*/  FADD.FTZ R114, -R111, 1 ;  /* 0x3f8000006f727421 */ /* 0x020fe20000010100 */
[----:B------:R-:W-:Y:S01]  /*3390*/  FADD.FTZ R120, -R82, R120 ;  /* 0x0000007852787221 */ /* 0x000fe20000010100 */
[----:B------:R-:W-:Y:S02]  /*33a0*/  FADD.FTZ R129, R129, 1 ;  /* 0x3f80000081817421 */ /* 0x000fe40000010000 */
[----:B------:R-:W-:Y:S01]  /*33b0*/  FFMA.FTZ R113, R113, R114, 1 ;  /* 0x3f80000071717423 */ /* 0x000fe20000010072 */
[----:B------:R-:W4:Y:S01]  /*33c0*/  MUFU.RCP R132, R132 ;  /* 0x0000008400847308 */ /* 0x000f220000001000 */
[----:B------:R-:W-:Y:S01]  /*33d0*/  FMUL.FTZ R114, R134, R110 ;  /* 0x0000006e86727220 */ /* 0x000fe20000410000 */
[----:B0-----:R-:W-:Y:S01]  /*33e0*/  FADD.FTZ R134, R127, 1 ;  /* 0x3f8000007f867421 */ /* 0x001fe20000010000 */
[----:B------:R-:W-:Y:S01]  /*33f0*/  FADD.FTZ R124, -R82, R124 ;  /* 0x0000007c527c7221 */ /* 0x000fe20000010100 */
[----:B------:R-:W-:Y:S01]  /*3400*/  FMUL.FTZ R104, R99, R120 ;  /* 0x0000007863687220 */ /* 0x000fe20000410000 */
[----:B-1----:R-:W-:-:S03]  /*3410*/  FADD.FTZ R130, R130, 1 ;  /* 0x3f80000082827421 */ /* 0x002fc60000010000 */
[----:B------:R-:W0:Y:S01]  /*3420*/  MUFU.RCP R129, R129 ;  /* 0x0000008100817308 */ /* 0x000e220000001000 */
[C---:B------:R-:W-:Y:S01]  /*3430*/  FMUL.FTZ R90, R99.reuse, R124 ;  /* 0x0000007c635a7220 */ /* 0x040fe20000410000 */
[----:B------:R-:W-:Y:S01]  /*3440*/  FMUL.FTZ R101, R99, R122 ;  /* 0x0000007a63657220 */ /* 0x000fe20000410000 */
[----:B------:R-:W-:Y:S01]  /*3450*/  FFMA.FTZ R124, R83, R104, R70 ;  /* 0x00000068537c7223 */ /* 0x000fe20000010046 */
[----:B------:R-:W-:-:S04]  /*3460*/  HADD2.F32 R127, -RZ, R76.H0_H0 ;  /* 0x2000004cff7f7230 */ /* 0x000fc80000004100 */
[----:B------:R-:W1:Y:S01]  /*3470*/  MUFU.RCP R134, R134 ;  /* 0x0000008600867308 */ /* 0x000e620000001000 */
[----:B------:R-:W-:Y:S02]  /*3480*/  HADD2.F32 R76, -RZ, R76.H1_H1 ;  /* 0x3000004cff4c7230 */ /* 0x000fe40000004100 */
[----:B------:R-:W-:Y:S01]  /*3490*/  FFMA.FTZ R122, R2, R101, R141 ;  /* 0x00000065027a7223 */ /* 0x000fe2000001008d */
[----:B------:R-:W-:Y:S01]  /*34a0*/  FMUL.FTZ R120, R124, -1.4426950216293334961 ;  /* 0xbfb8aa3b7c787820 */ /* 0x000fe20000410000 */
[----:B------:R-:W-:-:S03]  /*34b0*/  FMUL.FTZ R103, R99, R103 ;  /* 0x0000006763677220 */ /* 0x000fc60000410000 */
[----:B------:R-:W5:Y:S01]  /*34c0*/  MUFU.RCP R130, R130 ;  /* 0x0000008200827308 */ /* 0x000f620000001000 */
[----:B------:R-:W-:Y:S01]  /*34d0*/  FMUL.FTZ R112, R136, R112 ;  /* 0x0000007088707220 */ /* 0x000fe20000410000 */
[----:B------:R-:W-:Y:S01]  /*34e0*/  FMUL.FTZ R114, R76, R114 ;  /* 0x000000724c727220 */ /* 0x000fe20000410000 */
[----:B------:R-:W-:Y:S02]  /*34f0*/  HADD2.F32 R119, -RZ, R84.H0_H0 ;  /* 0x20000054ff777230 */ /* 0x000fe40000004100 */
[----:B------:R-:W-:Y:S01]  /*3500*/  FMUL.FTZ R136, R111, R113 ;  /* 0x000000716f887220 */ /* 0x000fe20000410000 */
[----:B----4-:R-:W-:Y:S01]  /*3510*/  FADD.FTZ R76, -R132, 1 ;  /* 0x3f800000844c7421 */ /* 0x010fe20000010100 */
[----:B------:R-:W-:Y:S01]  /*3520*/  FMUL.FTZ R128, R122, -1.4426950216293334961 ;  /* 0xbfb8aa3b7a807820 */ /* 0x000fe20000410000 */
[--C-:B------:R-:W-:Y:S02]  /*3530*/  HADD2.F32 R113, -RZ, R77.reuse.H0_H0 ;  /* 0x2000004dff717230 */ /* 0x100fe40000004100 */
[----:B------:R-:W-:Y:S01]  /*3540*/  FFMA.FTZ R123, R98, R90, R143 ;  /* 0x0000005a627b7223 */ /* 0x000fe2000001008f */
[----:B------:R-:W-:Y:S01]  /*3550*/  FFMA.FTZ R126, R67, R103, R69 ;  /* 0x00000067437e7223 */ /* 0x000fe20000010045 */
[----:B------:R-:W-:Y:S01]  /*3560*/  HADD2.F32 R77, -RZ, R77.H1_H1 ;  /* 0x3000004dff4d7230 */ /* 0x000fe20000004100 */
[----:B------:R-:W4:Y:S01]  /*3570*/  MUFU.EX2 R120, R120 ;  /* 0x0000007800787308 */ /* 0x000f220000000800 */
[----:B------:R-:W-:Y:S01]  /*3580*/  FMUL.FTZ R135, R135, R137 ;  /* 0x0000008987877220 */ /* 0x000fe20000410000 */
[----:B------:R-:W-:Y:S01]  /*3590*/  FFMA.FTZ R76, R115, R76, 1 ;  /* 0x3f800000734c7423 */ /* 0x000fe2000001004c */
[----:B------:R-:W-:Y:S01]  /*35a0*/  FADD.FTZ R106, -R82, R119 ;  /* 0x00000077526a7221 */ /* 0x000fe20000010100 */
[----:B------:R-:W-:Y:S01]  /*35b0*/  FMUL.FTZ R131, R123, -1.4426950216293334961 ;  /* 0xbfb8aa3b7b837820 */ /* 0x000fe20000410000 */
[----:B------:R-:W-:Y:S01]  /*35c0*/  FMUL.FTZ R119, R126, -1.4426950216293334961 ;  /* 0xbfb8aa3b7e777820 */ /* 0x000fe20000410000 */
[----:B------:R-:W-:Y:S01]  /*35d0*/  FMUL.FTZ R113, R113, R112 ;  /* 0x0000007071717220 */ /* 0x000fe20000410000 */
[----:B------:R-:W-:Y:S01]  /*35e0*/  FMUL.FTZ R111, R127, R135 ;  /* 0x000000877f6f7220 */ /* 0x000fe20000410000 */
[----:B------:R-:W4:Y:S01]  /*35f0*/  MUFU.EX2 R128, R128 ;  /* 0x0000008000807308 */ /* 0x000f220000000800 */
[----:B------:R-:W-:Y:S01]  /*3600*/  FMUL.FTZ R112, R77, R136 ;  /* 0x000000884d707220 */ /* 0x000fe20000410000 */
[----:B0-----:R-:W-:Y:S01]  /*3610*/  FADD.FTZ R135, -R129, 1 ;  /* 0x3f80000081877421 */ /* 0x001fe20000010100 */
[----:B-1----:R-:W-:Y:S01]  /*3620*/  FADD.FTZ R77, -R134, 1 ;  /* 0x3f800000864d7421 */ /* 0x002fe20000010100 */
[----:B------:R-:W-:Y:S01]  /*3630*/  FMUL.FTZ R136, R132, R76 ;  /* 0x0000004c84887220 */ /* 0x000fe20000410000 */
[----:B------:R-:W-:Y:S01]  /*3640*/  IADD3 R76, P1, R150, UR26, RZ ;  /* 0x0000001a964c7c10 */ /* 0x000fe2000ff3e0ff */
[----:B-----5:R-:W-:Y:S01]  /*3650*/  FADD.FTZ R115, -R130, 1 ;  /* 0x3f80000082737421 */ /* 0x020fe20000010100 */
[----:B------:R-:W-:Y:S01]  /*3660*/  FFMA.FTZ R118, R118, R135, 1 ;  /* 0x3f80000076767423 */ /* 0x000fe20000010087 */
[----:B------:R-:W0:Y:S01]  /*3670*/  MUFU.EX2 R131, R131 ;  /* 0x0000008300837308 */ /* 0x000e220000000800 */
[----:B------:R-:W-:Y:S01]  /*3680*/  FFMA.FTZ R117, R117, R77, 1 ;  /* 0x3f80000075757423 */ /* 0x000fe2000001004d */
[----:B------:R-:W-:Y:S01]  /*3690*/  IADD3.X R77, R152, UR27, RZ, P1, !PT ;  /* 0x0000001b984d7c10 */ /* 0x000fe20008ffe4ff */
[----:B------:R-:W-:Y:S01]  /*36a0*/  FFMA.FTZ R115, R116, R115, 1 ;  /* 0x3f80000074737423 */ /* 0x000fe20000010073 */
[----:B------:R-:W-:-:S04]  /*36b0*/  FMUL.FTZ R106, R99, R106 ;  /* 0x0000006a636a7220 */ /* 0x000fc80000410000 */
[----:B------:R-:W1:Y:S01]  /*36c0*/  MUFU.EX2 R119, R119 ;  /* 0x0000007700777308 */ /* 0x000e620000000800 */
[----:B------:R-:W-:Y:S01]  /*36d0*/  FMUL.FTZ R116, R129, R118 ;  /* 0x0000007681747220 */ /* 0x000fe20000410000 */
[----:B------:R-:W-:Y:S02]  /*36e0*/  HADD2.F32 R129, -RZ, R85.H0_H0 ;  /* 0x20000055ff817230 */ /* 0x000fe40000004100 */
[----:B------:R-:W-:Y:S01]  /*36f0*/  FMUL.FTZ R138, R125, R138 ;  /* 0x0000008a7d8a7220 */ /* 0x000fe20000410000 */
[----:B------:R-:W5:Y:S01]  /*3700*/  LDG.E.64.CONSTANT R76, desc[UR18][R76.64] ;  /* 0x000000124c4c7981 */ /* 0x000f62000c1e9b00 */
[----:B------:R-:W-:Y:S01]  /*3710*/  FFMA.FTZ R125, R2, R106, R141 ;  /* 0x0000006a027d7223 */ /* 0x000fe2000001008d */
[----:B----4-:R-:W-:Y:S01]  /*3720*/  FADD.FTZ R132, R120, 1 ;  /* 0x3f80000078847421 */ /* 0x010fe20000010000 */
[----:B------:R-:W-:Y:S01]  /*3730*/  FMUL.FTZ R120, R130, R115 ;  /* 0x0000007382787220 */ /* 0x000fe20000410000 */
[----:B------:R-:W-:Y:S01]  /*3740*/  FADD.FTZ R115, -R82, R129 ;  /* 0x0000008152737221 */ /* 0x000fe20000010100 */
[----:B------:R-:W-:-:S02]  /*3750*/  HADD2.F32 R84, -RZ, R84.H1_H1 ;  /* 0x30000054ff547230 */ /* 0x000fc40000004100 */
[----:B------:R-:W-:Y:S01]  /*3760*/  FMUL.FTZ R133, R125, -1.4426950216293334961 ;  /* 0xbfb8aa3b7d857820 */ /* 0x000fe20000410000 */
[----:B------:R-:W-:Y:S02]  /*3770*/  HADD2.F32 R118, -RZ, R85.H1_H1 ;  /* 0x30000055ff767230 */ /* 0x000fe40000004100 */
[----:B------:R-:W-:Y:S01]  /*3780*/  FADD.FTZ R128, R128, 1 ;  /* 0x3f80000080807421 */ /* 0x000fe20000010000 */
[----:B------:R-:W-:Y:S01]  /*3790*/  FMUL.FTZ R115, R99, R115 ;  /* 0x0000007363737220 */ /* 0x000fe20000410000 */
[C---:B------:R-:W-:Y:S01]  /*37a0*/  FADD.FTZ R84, -R82.reuse, R84 ;  /* 0x0000005452547221 */ /* 0x040fe20000010100 */
[----:B0-----:R-:W-:Y:S01]  /*37b0*/  FADD.FTZ R131, R131, 1 ;  /* 0x3f80000083837421 */ /* 0x001fe20000010000 */
[----:B------:R-:W-:Y:S01]  /*37c0*/  FADD.FTZ R118, -R82, R118 ;  /* 0x0000007652767221 */ /* 0x000fe20000010100 */
[----:B-1----:R-:W-:Y:S01]  /*37d0*/  FADD.FTZ R119, R119, 1 ;  /* 0x3f80000077777421 */ /* 0x002fe20000010000 */
[----:B------:R-:W-:Y:S01]  /*37e0*/  MUFU.EX2 R133, R133 ;  /* 0x0000008500857308 */ /* 0x000fe20000000800 */
[----:B------:R-:W-:-:S02]  /*37f0*/  HADD2.F32 R129, -RZ, R80.H0_H0 ;  /* 0x20000050ff817230 */ /* 0x000fc40000004100 */
[----:B------:R-:W-:Y:S01]  /*3800*/  FFMA.FTZ R85, R83, R115, R70 ;  /* 0x0000007353557223 */ /* 0x000fe20000010046 */
[C---:B------:R-:W-:Y:S01]  /*3810*/  FMUL.FTZ R110, R99.reuse, R84 ;  /* 0x00000054636e7220 */ /* 0x040fe20000410000 */
[----:B------:R-:W-:Y:S01]  /*3820*/  FMUL.FTZ R118, R99, R118 ;  /* 0x0000007663767220 */ /* 0x000fe20000410000 */
[----:B------:R-:W-:Y:S02]  /*3830*/  HADD2.F32 R130, -RZ, R80.H1_H1 ;  /* 0x30000050ff827230 */ /* 0x000fe40000004100 */
[----:B------:R-:W0:Y:S01]  /*3840*/  MUFU.RCP R128, R128 ;  /* 0x0000008000807308 */ /* 0x000e220000001000 */
[----:B------:R-:W-:Y:S01]  /*3850*/  FMUL.FTZ R80, R85, -1.4426950216293334961 ;  /* 0xbfb8aa3b55507820 */ /* 0x000fe20000410000 */
[----:B------:R-:W-:-:S06]  /*3860*/  FFMA.FTZ R84, R98, R110, R143 ;  /* 0x0000006e62547223 */ /* 0x000fcc000001008f */
[----:B------:R-:W1:Y:S01]  /*3870*/  MUFU.RCP R132, R132 ;  /* 0x0000008400847308 */ /* 0x000e620000001000 */
[----:B------:R-:W-:-:S07]  /*3880*/  FMUL.FTZ R116, R130, R116 ;  /* 0x0000007482747220 */ /* 0x000fce0000410000 */
[----:B------:R4:W2:Y:S01]  /*3890*/  MUFU.RCP R135, R119 ;  /* 0x0000007700877308 */ /* 0x0008a20000001000 */
[----:B------:R-:W-:-:S07]  /*38a0*/  FMUL.FTZ R127, R84, -1.4426950216293334961 ;  /* 0xbfb8aa3b547f7820 */ /* 0x000fce0000410000 */
[----:B------:R-:W2:Y:S01]  /*38b0*/  MUFU.RCP R131, R131 ;  /* 0x0000008300837308 */ /* 0x000ea20000001000 */
[----:B----4-:R-:W-:Y:S01]  /*38c0*/  FMUL.FTZ R119, R134, R117 ;  /* 0x0000007586777220 */ /* 0x010fe20000410000 */
[----:B------:R-:W-:Y:S01]  /*38d0*/  FMUL.FTZ R117, R129, R136 ;  /* 0x0000008881757220 */ /* 0x000fe20000410000 */
[----:B------:R-:W-:Y:S01]  /*38e0*/  FFMA.FTZ R129, R67, R118, R69 ;  /* 0x0000007643817223 */ /* 0x000fe20000010045 */
[----:B------:R-:W-:-:S03]  /*38f0*/  HADD2.F32 R134, -RZ, R81.H0_H0 ;  /* 0x20000051ff867230 */ /* 0x000fc60000004100 */
[----:B------:R-:W-:Y:S01]  /*3900*/  FMUL.FTZ R130, R129, -1.4426950216293334961 ;  /* 0xbfb8aa3b81827820 */ /* 0x000fe20000410000 */
[----:B------:R-:W4:Y:S01]  /*3910*/  MUFU.EX2 R80, R80 ;  /* 0x0000005000507308 */ /* 0x000f220000000800 */
[----:B------:R-:W-:Y:S01]  /*3920*/  FMUL.FTZ R120, R134, R120 ;  /* 0x0000007886787220 */ /* 0x000fe20000410000 */
[----:B------:R-:W-:Y:S02]  /*3930*/  HADD2.F32 R81, -RZ, R81.H1_H1 ;  /* 0x30000051ff517230 */ /* 0x000fe40000004100 */
[----:B0-----:R-:W-:-:S04]  /*3940*/  FADD.FTZ R136, -R128, 1 ;  /* 0x3f80000080887421 */ /* 0x001fc80000010100 */
[----:B------:R0:W4:Y:S01]  /*3950*/  MUFU.EX2 R134, R130 ;  /* 0x0000008200867308 */ /* 0x0001220000000800 */
[----:B------:R-:W-:Y:S01]  /*3960*/  IADD3.X R147, RZ, R121, RZ, P0, !PT ;  /* 0x00000079ff937210 */ /* 0x000fe200007fe4ff */
[----:B------:R-:W-:Y:S01]  /*3970*/  FMUL.FTZ R119, R81, R119 ;  /* 0x0000007751777220 */ /* 0x000fe20000410000 */
[----:B------:R-:W-:-:S05]  /*3980*/  FFMA.FTZ R122, R122, R136, 1 ;  /* 0x3f8000007a7a7423 */ /* 0x000fca0000010088 */
[----:B------:R-:W4:Y:S01]  /*3990*/  MUFU.EX2 R127, R127 ;  /* 0x0000007f007f7308 */ /* 0x000f220000000800 */
[----:B0-----:R-:W-:Y:S01]  /*39a0*/  FADD.FTZ R130, R133, 1 ;  /* 0x3f80000085827421 */ /* 0x001fe20000010000 */
[----:B-1----:R-:W-:Y:S01]  /*39b0*/  FADD.FTZ R133, -R132, 1 ;  /* 0x3f80000084857421 */ /* 0x002fe20000010100 */
[----:B--2---:R-:W-:Y:S01]  /*39c0*/  FADD.FTZ R81, -R135, 1 ;  /* 0x3f80000087517421 */ /* 0x004fe20000010100 */
[----:B------:R-:W-:Y:S01]  /*39d0*/  FADD.FTZ R136, -R131, 1 ;  /* 0x3f80000083887421 */ /* 0x000fe20000010100 */
[----:B------:R-:W-:Y:S01]  /*39e0*/  SHF.L.U64.HI R147, R146, 0x1, R147 ;  /* 0x0000000192937819 */ /* 0x000fe20000010293 */
[----:B------:R-:W-:Y:S01]  /*39f0*/  FFMA.FTZ R124, R124, R133, 1 ;  /* 0x3f8000007c7c7423 */ /* 0x000fe20000010085 */
[----:B------:R-:W-:Y:S01]  /*3a00*/  SHF.L.U32 R146, R146, 0x1, RZ ;  /* 0x0000000192927819 */ /* 0x000fe200000006ff */
[----:B------:R-:W-:Y:S01]  /*3a10*/  FFMA.FTZ R126, R126, R81, 1 ;  /* 0x3f8000007e7e7423 */ /* 0x000fe20000010051 */
[----:B------:R-:W-:Y:S01]  /*3a20*/  FFMA.FTZ R123, R123, R136, 1 ;  /* 0x3f8000007b7b7423 */ /* 0x000fe20000010088 */
[----:B------:R-:W-:Y:S01]  /*3a30*/  FMUL.FTZ R124, R132, R124 ;  /* 0x0000007c847c7220 */ /* 0x000fe20000410000 */
[----:B------:R-:W-:-:S02]  /*3a40*/  HADD2.F32 R81, -RZ, R86.H0_H0 ;  /* 0x20000056ff517230 */ /* 0x000fc40000004100 */
[----:B------:R-:W-:Y:S01]  /*3a50*/  FMUL.FTZ R122, R128, R122 ;  /* 0x0000007a807a7220 */ /* 0x000fe20000410000 */
[----:B----4-:R-:W-:Y:S01]  /*3a60*/  FADD.FTZ R132, R80, 1 ;  /* 0x3f80000050847421 */ /* 0x010fe20000010000 */
[----:B------:R-:W-:Y:S01]  /*3a70*/  IADD3 R80, P0, R146, UR24, RZ ;  /* 0x0000001892507c10 */ /* 0x000fe2000ff1e0ff */
[----:B------:R-:W-:Y:S01]  /*3a80*/  FMUL.FTZ R121, R131, R123 ;  /* 0x0000007b83797220 */ /* 0x000fe20000410000 */
[----:B------:R-:W-:Y:S01]  /*3a90*/  FMUL.FTZ R122, R81, R122 ;  /* 0x0000007a517a7220 */ /* 0x000fe20000410000 */
[----:B------:R-:W-:Y:S01]  /*3aa0*/  FADD.FTZ R131, R134, 1 ;  /* 0x3f80000086837421 */ /* 0x000fe20000010000 */
[----:B------:R-:W-:Y:S01]  /*3ab0*/  IADD3.X R81, R147, UR25, RZ, P0, !PT ;  /* 0x0000001993517c10 */ /* 0x000fe200087fe4ff */
[----:B------:R-:W0:Y:S01]  /*3ac0*/  MUFU.RCP R130, R130 ;  /* 0x0000008200827308 */ /* 0x000e220000001000 */
[----:B------:R-:W-:Y:S01]  /*3ad0*/  FADD.FTZ R127, R127, 1 ;  /* 0x3f8000007f7f7421 */ /* 0x000fe20000010000 */
[----:B------:R-:W-:-:S03]  /*3ae0*/  HADD2.F32 R86, -RZ, R86.H1_H1 ;  /* 0x30000056ff567230 */ /* 0x000fc60000004100 */
[----:B------:R-:W2:Y:S03]  /*3af0*/  LDG.E.64.CONSTANT R80, desc[UR18][R80.64] ;  /* 0x0000001250507981 */ /* 0x000ea6000c1e9b00 */
[----:B------:R-:W1:Y:S01]  /*3b00*/  MUFU.RCP R128, R127 ;  /* 0x0000007f00807308 */ /* 0x000e620000001000 */
[----:B------:R-:W-:-:S07]  /*3b10*/  FMUL.FTZ R123, R135, R126 ;  /* 0x0000007e877b7220 */ /* 0x000fce0000410000 */
[----:B------:R-:W4:Y:S01]  /*3b20*/  MUFU.RCP R131, R131 ;  /* 0x0000008300837308 */ /* 0x000f220000001000 */
[--C-:B------:R-:W-:Y:S02]  /*3b30*/  HADD2.F32 R126, -RZ, R88.reuse.H0_H0 ;  /* 0x20000058ff7e7230 */ /* 0x100fe40000004100 */
[----:B------:R-:W-:Y:S01]  /*3b40*/  FMUL.FTZ R121, R86, R121 ;  /* 0x0000007956797220 */ /* 0x000fe20000410000 */
[----:B------:R-:W-:-:S04]  /*3b50*/  HADD2.F32 R88, -RZ, R88.H1_H1 ;  /* 0x30000058ff587230 */ /* 0x000fc80000004100 */
[----:B------:R-:W4:Y:S01]  /*3b60*/  MUFU.RCP R132, R132 ;  /* 0x0000008400847308 */ /* 0x000f220000001000 */
[--C-:B------:R-:W-:Y:S02]  /*3b70*/  HADD2.F32 R86, -RZ, R87.reuse.H0_H0 ;  /* 0x20000057ff567230 */ /* 0x100fe40000004100 */
[----:B------:R-:W-:Y:S02]  /*3b80*/  HADD2.F32 R87, -RZ, R87.H1_H1 ;  /* 0x30000057ff577230 */ /* 0x000fe40000004100 */
[----:B0-----:R-:W-:Y:S01]  /*3b90*/  FADD.FTZ R136, -R130, 1 ;  /* 0x3f80000082887421 */ /* 0x001fe20000010100 */
[C---:B------:R-:W-:Y:S01]  /*3ba0*/  FADD.FTZ R126, -R82.reuse, R126 ;  /* 0x0000007e527e7221 */ /* 0x040fe20000010100 */
[----:B------:R-:W-:Y:S01]  /*3bb0*/  FADD.FTZ R88, -R82, R88 ;  /* 0x0000005852587221 */ /* 0x000fe20000010100 */
[----:B------:R-:W-:Y:S01]  /*3bc0*/  FMUL.FTZ R124, R86, R124 ;  /* 0x0000007c567c7220 */ /* 0x000fe20000410000 */
[----:B------:R-:W-:Y:S01]  /*3bd0*/  FMUL.FTZ R123, R87, R123 ;  /* 0x0000007b577b7220 */ /* 0x000fe20000410000 */
[----:B-1----:R-:W-:Y:S01]  /*3be0*/  FADD.FTZ R86, -R128, 1 ;  /* 0x3f80000080567421 */ /* 0x002fe20000010100 */
[----:B------:R-:W-:Y:S01]  /*3bf0*/  FFMA.FTZ R136, R125, R136, 1 ;  /* 0x3f8000007d887423 */ /* 0x000fe20000010088 */
[----:B----4-:R-:W-:Y:S01]  /*3c00*/  FADD.FTZ R87, -R131, 1 ;  /* 0x3f80000083577421 */ /* 0x010fe20000010100 */
[C---:B------:R-:W-:Y:S01]  /*3c10*/  FMUL.FTZ R125, R99.reuse, R126 ;  /* 0x0000007e637d7220 */ /* 0x040fe20000410000 */
[----:B------:R-:W-:Y:S01]  /*3c20*/  FMUL.FTZ R88, R99, R88 ;  /* 0x0000005863587220 */ /* 0x000fe20000410000 */
[----:B------:R-:W-:Y:S01]  /*3c30*/  FFMA.FTZ R84, R84, R86, 1 ;  /* 0x3f80000054547423 */ /* 0x000fe20000010056 */
[----:B------:R-:W-:Y:S01]  /*3c40*/  FFMA.FTZ R129, R129, R87, 1 ;  /* 0x3f80000081817423 */ /* 0x000fe20000010057 */
[----:B------:R-:W-:Y:S01]  /*3c50*/  FFMA.FTZ R86, R2, R125, R141 ;  /* 0x0000007d02567223 */ /* 0x000fe2000001008d */
[----:B------:R-:W-:Y:S01]  /*3c60*/  FADD.FTZ R135, -R132, 1 ;  /* 0x3f80000084877421 */ /* 0x000fe20000010100 */
[----:B------:R-:W-:Y:S01]  /*3c70*/  FFMA.FTZ R87, R98, R88, R143 ;  /* 0x0000005862577223 */ /* 0x000fe2000001008f */
[----:B------:R-:W-:-:S02]  /*3c80*/  HADD2.F32 R126, -RZ, R89.H0_H0 ;  /* 0x20000059ff7e7230 */ /* 0x000fc40000004100 */
[----:B------:R-:W-:Y:S01]  /*3c90*/  FMUL.FTZ R127, R86, -1.4426950216293334961 ;  /* 0xbfb8aa3b567f7820 */ /* 0x000fe20000410000 */
[----:B------:R-:W-:Y:S01]  /*3ca0*/  FFMA.FTZ R135, R85, R135, 1 ;  /* 0x3f80000055877423 */ /* 0x000fe20000010087 */
[----:B------:R-:W-:Y:S01]  /*3cb0*/  FMUL.FTZ R85, R87, -1.4426950216293334961 ;  /* 0xbfb8aa3b57557820 */ /* 0x000fe20000410000 */
[----:B------:R-:W-:Y:S01]  /*3cc0*/  FMUL.FTZ R128, R128, R84 ;  /* 0x0000005480807220 */ /* 0x000fe20000410000 */
[----:B------:R-:W-:Y:S01]  /*3cd0*/  FADD.FTZ R126, -R82, R126 ;  /* 0x0000007e527e7221 */ /* 0x000fe20000010100 */
[----:B------:R-:W-:Y:S01]  /*3ce0*/  FMUL.FTZ R135, R132, R135 ;  /* 0x0000008784877220 */ /* 0x000fe20000410000 */
[----:B------:R-:W-:Y:S01]  /*3cf0*/  IADD3 R84, P0, R148, UR26, RZ ;  /* 0x0000001a94547c10 */ /* 0x000fe2000ff1e0ff */
[----:B------:R0:W1:Y:S01]  /*3d00*/  MUFU.EX2 R132, R85 ;  /* 0x0000005500847308 */ /* 0x0000620000000800 */
[----:B------:R-:W-:Y:S01]  /*3d10*/  FMUL.FTZ R126, R99, R126 ;  /* 0x0000007e637e7220 */ /* 0x000fe20000410000 */
[----:B------:R-:W-:-:S06]  /*3d20*/  FMUL.FTZ R136, R130, R136 ;  /* 0x0000008882887220 */ /* 0x000fcc0000410000 */
[----:B------:R-:W4:Y:S01]  /*3d30*/  MUFU.EX2 R127, R127 ;  /* 0x0000007f007f7308 */ /* 0x000f220000000800 */
[----:B0-----:R-:W-:Y:S01]  /*3d40*/  IADD3.X R85, R149, UR27, RZ, P0, !PT ;  /* 0x0000001b95557c10 */ /* 0x001fe200087fe4ff */
[----:B------:R-:W-:-:S05]  /*3d50*/  FFMA.FTZ R130, R83, R126, R70 ;  /* 0x0000007e53827223 */ /* 0x000fca0000010046 */
[----:B------:R-:W2:Y:S01]  /*3d60*/  LDG.E.64.CONSTANT R84, desc[UR18][R84.64] ;  /* 0x0000001254547981 */ /* 0x000ea2000c1e9b00 */
[----:B------:R-:W-:Y:S01]  /*3d70*/  FMUL.FTZ R133, R130, -1.4426950216293334961 ;  /* 0xbfb8aa3b82857820 */ /* 0x000fe20000410000 */
[----:B------:R-:W-:Y:S02]  /*3d80*/  HADD2.F32 R137, -RZ, R94.H0_H0 ;  /* 0x2000005eff897230 */ /* 0x000fe40000004100 */
[----:B-1----:R-:W-:Y:S01]  /*3d90*/  FADD.FTZ R132, R132, 1 ;  /* 0x3f80000084847421 */ /* 0x002fe20000010000 */
[----:B------:R-:W-:Y:S01]  /*3da0*/  FMUL.FTZ R107, R107, R138 ;  /* 0x0000008a6b6b7220 */ /* 0x000fe20000410000 */
[----:B------:R-:W-:Y:S01]  /*3db0*/  HADD2.F32 R89, -RZ, R89.H1_H1 ;  /* 0x30000059ff597230 */ /* 0x000fe20000004100 */
[----:B------:R-:W0:Y:S01]  /*3dc0*/  MUFU.EX2 R133, R133 ;  /* 0x0000008500857308 */ /* 0x000e220000000800 */
[----:B----4-:R-:W-:Y:S01]  /*3dd0*/  FADD.FTZ R138, R127, 1 ;  /* 0x3f8000007f8a7421 */ /* 0x010fe20000010000 */
[----:B------:R-:W-:Y:S02]  /*3de0*/  FMUL.FTZ R127, R137, R136 ;  /* 0x00000088897f7220 */ /* 0x000fe40000410000 */
[----:B------:R-:W-:-:S04]  /*3df0*/  FADD.FTZ R89, -R82, R89 ;  /* 0x0000005952597221 */ /* 0x000fc80000010100 */
[----:B------:R-:W1:Y:S01]  /*3e00*/  MUFU.RCP R136, R138 ;  /* 0x0000008a00887308 */ /* 0x000e620000001000 */
[----:B------:R-:W-:Y:S02]  /*3e10*/  HADD2.F32 R94, -RZ, R94.H1_H1 ;  /* 0x3000005eff5e7230 */ /* 0x000fe40000004100 */
[----:B------:R-:W-:-:S05]  /*3e20*/  FMUL.FTZ R89, R99, R89 ;  /* 0x0000005963597220 */ /* 0x000fca0000410000 */
[----:B------:R-:W4:Y:S01]  /*3e30*/  MUFU.RCP R132, R132 ;  /* 0x0000008400847308 */ /* 0x000f220000001000 */
[----:B------:R-:W-:Y:S01]  /*3e40*/  FMUL.FTZ R131, R131, R129 ;  /* 0x0000008183837220 */ /* 0x000fe20000410000 */
[----:B------:R-:W-:Y:S01]  /*3e50*/  FMUL.FTZ R128, R94, R128 ;  /* 0x000000805e807220 */ /* 0x000fe20000410000 */
[----:B------:R-:W-:Y:S01]  /*3e60*/  FFMA.FTZ R129, R67, R89, R69 ;  /* 0x0000005943817223 */ /* 0x000fe20000010045 */
[--C-:B------:R-:W-:Y:S02]  /*3e70*/  HADD2.F32 R94, -RZ, R95.reuse.H0_H0 ;  /* 0x2000005fff5e7230 */ /* 0x100fe40000004100 */
[----:B0-----:R-:W-:Y:S01]  /*3e80*/  FADD.FTZ R133, R133, 1 ;  /* 0x3f80000085857421 */ /* 0x001fe20000010000 */
[----:B------:R-:W-:Y:S02]  /*3e90*/  HADD2.F32 R95, -RZ, R95.H1_H1 ;  /* 0x3000005fff5f7230 */ /* 0x000fe40000004100 */
[----:B------:R-:W-:Y:S01]  /*3ea0*/  FMUL.FTZ R134, R129, -1.4426950216293334961 ;  /* 0xbfb8aa3b81867820 */ /* 0x000fe20000410000 */
[----:B------:R4:W-:Y:S02]  /*3eb0*/  MUFU.RCP R137, R133 ;  /* 0x0000008500897308 */ /* 0x0009e40000001000 */
[----:B------:R-:W-:Y:S01]  /*3ec0*/  FMUL.FTZ R95, R95, R131 ;  /* 0x000000835f5f7220 */ /* 0x000fe20000410000 */
[----:B-1----:R-:W-:Y:S01]  /*3ed0*/  FADD.FTZ R131, -R136, 1 ;  /* 0x3f80000088837421 */ /* 0x002fe20000010100 */
[----:B----4-:R-:W-:-:S04]  /*3ee0*/  FADD.FTZ R133, -R132, 1 ;  /* 0x3f80000084857421 */ /* 0x010fc80000010100 */
[----:B------:R-:W0:Y:S01]  /*3ef0*/  MUFU.EX2 R134, R134 ;  /* 0x0000008600867308 */ /* 0x000e220000000800 */
[----:B------:R-:W-:Y:S01]  /*3f00*/  FFMA.FTZ R131, R86, R131, 1 ;  /* 0x3f80000056837423 */ /* 0x000fe20000010083 */
[----:B------:R-:W-:Y:S01]  /*3f10*/  IADD3 R86, P0, R146, UR26, RZ ;  /* 0x0000001a92567c10 */ /* 0x000fe2000ff1e0ff */
[----:B------:R-:W-:-:S04]  /*3f20*/  FFMA.FTZ R87, R87, R133, 1 ;  /* 0x3f80000057577423 */ /* 0x000fc80000010085 */
[----:B------:R-:W-:Y:S01]  /*3f30*/  FMUL.FTZ R132, R132, R87 ;  /* 0x0000005784847220 */ /* 0x000fe20000410000 */
[----:B------:R-:W-:-:S06]  /*3f40*/  IADD3.X R87, R147, UR27, RZ, P0, !PT ;  /* 0x0000001b93577c10 */ /* 0x000fcc00087fe4ff */
[----:B------:R-:W4:Y:S01]  /*3f50*/  LDG.E.64.CONSTANT R86, desc[UR18][R86.64] ;  /* 0x0000001256567981 */ /* 0x000f22000c1e9b00 */
[----:B0-----:R-:W-:-:S04]  /*3f60*/  FADD.FTZ R134, R134, 1 ;  /* 0x3f80000086867421 */ /* 0x001fc80000010000 */
[----:B------:R-:W0:Y:S01]  /*3f70*/  MUFU.RCP R139, R134 ;  /* 0x00000086008b7308 */ /* 0x000e220000001000 */
[----:B------:R-:W-:Y:S01]  /*3f80*/  FMUL.FTZ R136, R136, R131 ;  /* 0x0000008388887220 */ /* 0x000fe20000410000 */
[----:B------:R-:W-:-:S04]  /*3f90*/  FADD.FTZ R131, -R137, 1 ;  /* 0x3f80000089837421 */ /* 0x000fc80000010100 */
[----:B------:R-:W-:Y:S01]  /*3fa0*/  FFMA.FTZ R130, R130, R131, 1 ;  /* 0x3f80000082827423 */ /* 0x000fe20000010083 */
[--C-:B------:R-:W-:Y:S02]  /*3fb0*/  HADD2.F32 R131, -RZ, R96.reuse.H0_H0 ;  /* 0x20000060ff837230 */ /* 0x100fe40000004100 */
[----:B------:R-:W-:Y:S02]  /*3fc0*/  HADD2.F32 R96, -RZ, R96.H1_H1 ;  /* 0x30000060ff607230 */ /* 0x000fe40000004100 */
[----:B------:R-:W-:Y:S01]  /*3fd0*/  FMUL.FTZ R137, R137, R130 ;  /* 0x0000008289897220 */ /* 0x000fe20000410000 */
[C---:B------:R-:W-:Y:S02]  /*3fe0*/  FADD.FTZ R131, -R82.reuse, R131 ;  /* 0x0000008352837221 */ /* 0x040fe40000010100 */
[----:B------:R-:W-:Y:S01]  /*3ff0*/  FADD.FTZ R96, -R82, R96 ;  /* 0x0000006052607221 */ /* 0x000fe20000010100 */
[----:B0-----:R-:W-:Y:S01]  /*4000*/  FADD.FTZ R130, -R139, 1 ;  /* 0x3f8000008b827421 */ /* 0x001fe20000010100 */
[----:B------:R-:W-:-:S03]  /*4010*/  FMUL.FTZ R131, R99, R131 ;  /* 0x0000008363837220 */ /* 0x000fc60000410000 */
[----:B------:R-:W-:Y:S01]  /*4020*/  FFMA.FTZ R129, R129, R130, 1 ;  /* 0x3f80000081817423 */ /* 0x000fe20000010082 */
[----:B------:R-:W-:Y:S01]  /*4030*/  FMUL.FTZ R130, R99, R96 ;  /* 0x0000006063827220 */ /* 0x000fe20000410000 */
[----:B------:R-:W-:Y:S02]  /*4040*/  FFMA.FTZ R134, R2, R131, R141 ;  /* 0x0000008302867223 */ /* 0x000fe4000001008d */
[----:B------:R-:W-:Y:S01]  /*4050*/  FMUL.FTZ R139, R139, R129 ;  /* 0x000000818b8b7220 */ /* 0x000fe20000410000 */
[----:B------:R-:W-:Y:S02]  /*4060*/  HADD2.F32 R129, -RZ, R97.H0_H0 ;  /* 0x20000061ff817230 */ /* 0x000fe40000004100 */
[----:B------:R-:W-:Y:S01]  /*4070*/  FMUL.FTZ R94, R94, R135 ;  /* 0x000000875e5e7220 */ /* 0x000fe20000410000 */
[----:B------:R-:W-:Y:S01]  /*4080*/  FFMA.FTZ R135, R98, R130, R143 ;  /* 0x0000008262877223 */ /* 0x000fe2000001008f */
[----:B------:R-:W-:Y:S01]  /*4090*/  FMUL.FTZ R142, R134, -1.4426950216293334961 ;  /* 0xbfb8aa3b868e7820 */ /* 0x000fe20000410000 */
[----:B------:R-:W-:-:S02]  /*40a0*/  FADD.FTZ R129, -R82, R129 ;  /* 0x0000008152817221 */ /* 0x000fc40000010100 */
[----:B------:R-:W-:-:S03]  /*40b0*/  FMUL.FTZ R138, R135, -1.4426950216293334961 ;  /* 0xbfb8aa3b878a7820 */ /* 0x000fc60000410000 */
[----:B------:R-:W0:Y:S01]  /*40c0*/  MUFU.EX2 R142, R142 ;  /* 0x0000008e008e7308 */ /* 0x000e220000000800 */
[----:B------:R-:W-:-:S04]  /*40d0*/  FMUL.FTZ R129, R99, R129 ;  /* 0x0000008163817220 */ /* 0x000fc80000410000 */
[----:B------:R-:W-:-:S03]  /*40e0*/  FFMA.FTZ R133, R83, R129, R70 ;  /* 0x0000008153857223 */ /* 0x000fc60000010046 */
[----:B------:R-:W1:Y:S01]  /*40f0*/  MUFU.EX2 R138, R138 ;  /* 0x0000008a008a7308 */ /* 0x000e620000000800 */
[----:B------:R-:W-:Y:S01]  /*4100*/  FMUL.FTZ R140, R133, -1.4426950216293334961 ;  /* 0xbfb8aa3b858c7820 */ /* 0x000fe20000410000 */
[----:B---3--:R-:W-:-:S06]  /*4110*/  HADD2.F32 R96, -RZ, R78.H0_H0 ;  /* 0x2000004eff607230 */ /* 0x008fcc0000004100 */
[----:B------:R-:W3:Y:S01]  /*4120*/  MUFU.EX2 R140, R140 ;  /* 0x0000008c008c7308 */ /* 0x000ee20000000800 */
[----:B0-----:R-:W-:Y:S01]  /*4130*/  FADD.FTZ R142, R142, 1 ;  /* 0x3f8000008e8e7421 */ /* 0x001fe20000010000 */
[----:B------:R-:W-:Y:S01]  /*4140*/  FMUL.FTZ R96, R96, R136 ;  /* 0x0000008860607220 */ /* 0x000fe20000410000 */
[----:B------:R-:W-:-:S05]  /*4150*/  HADD2.F32 R78, -RZ, R78.H1_H1 ;  /* 0x3000004eff4e7230 */ /* 0x000fca0000004100 */
[----:B------:R-:W0:Y:S01]  /*4160*/  MUFU.RCP R136, R142 ;  /* 0x0000008e00887308 */ /* 0x000e220000001000 */
[----:B-1----:R-:W-:Y:S01]  /*4170*/  FADD.FTZ R138, R138, 1 ;  /* 0x3f8000008a8a7421 */ /* 0x002fe20000010000 */
[----:B------:R-:W-:-:S06]  /*4180*/  FMUL.FTZ R132, R78, R132 ;  /* 0x000000844e847220 */ /* 0x000fcc0000410000 */
[----:B------:R-:W1:Y:S01]  /*4190*/  MUFU.RCP R138, R138 ;  /* 0x0000008a008a7308 */ /* 0x000e620000001000 */
[----:B---3--:R-:W-:Y:S01]  /*41a0*/  FADD.FTZ R140, R140, 1 ;  /* 0x3f8000008c8c7421 */ /* 0x008fe20000010000 */
[----:B------:R-:W-:-:S06]  /*41b0*/  HADD2.F32 R78, -RZ, R79.H0_H0 ;  /* 0x2000004fff4e7230 */ /* 0x000fcc0000004100 */
[----:B------:R-:W3:Y:S01]  /*41c0*/  MUFU.RCP R164, R140 ;  /* 0x0000008c00a47308 */ /* 0x000ee20000001000 */
[----:B------:R-:W-:Y:S01]  /*41d0*/  FMUL.FTZ R78, R78, R137 ;  /* 0x000000894e4e7220 */ /* 0x000fe20000410000 */
[----:B0-----:R-:W-:-:S04]  /*41e0*/  FADD.FTZ R137, -R136, 1 ;  /* 0x3f80000088897421 */ /* 0x001fc80000010100 */
[----:B------:R-:W-:Y:S01]  /*41f0*/  FFMA.FTZ R134, R134, R137, 1 ;  /* 0x3f80000086867423 */ /* 0x000fe20000010089 */
[----:B-1----:R-:W-:Y:S01]  /*4200*/  FADD.FTZ R137, -R138, 1 ;  /* 0x3f8000008a897421 */ /* 0x002fe20000010100 */
[----:B------:R-:W-:-:S03]  /*4210*/  HADD2.F32 R97, -RZ, R97.H1_H1 ;  /* 0x30000061ff617230 */ /* 0x000fc60000004100 */
[----:B------:R-:W-:Y:S02]  /*4220*/  FFMA.FTZ R135, R135, R137, 1 ;  /* 0x3f80000087877423 */ /* 0x000fe40000010089 */
[----:B------:R-:W-:Y:S02]  /*4230*/  FADD.FTZ R97, -R82, R97 ;  /* 0x0000006152617221 */ /* 0x000fe40000010100 */
[----:B------:R-:W-:Y:S01]  /*4240*/  FMUL.FTZ R138, R138, R135 ;  /* 0x000000878a8a7220 */ /* 0x000fe20000410000 */
[----:B---3--:R-:W-:Y:S01]  /*4250*/  FADD.FTZ R135, -R164, 1 ;  /* 0x3f800000a4877421 */ /* 0x008fe20000010100 */
[----:B------:R-:W-:-:S03]  /*4260*/  HADD2.F32 R79, -RZ, R79.H1_H1 ;  /* 0x3000004fff4f7230 */ /* 0x000fc60000004100 */
[----:B------:R-:W-:Y:S01]  /*4270*/  FFMA.FTZ R135, R133, R135, 1 ;  /* 0x3f80000085877423 */ /* 0x000fe20000010087 */
[----:B------:R-:W-:Y:S01]  /*4280*/  FMUL.FTZ R133, R99, R97 ;  /* 0x0000006163857220 */ /* 0x000fe20000410000 */
[----:B------:R-:W-:-:S03]  /*4290*/  FMUL.FTZ R79, R79, R139 ;  /* 0x0000008b4f4f7220 */ /* 0x000fc60000410000 */
[----:B------:R-:W-:-:S04]  /*42a0*/  FFMA.FTZ R139, R67, R133, R69 ;  /* 0x00000085438b7223 */ /* 0x000fc80000010045 */
[----:B------:R-:W-:Y:S01]  /*42b0*/  FMUL.FTZ R142, R139, -1.4426950216293334961 ;  /* 0xbfb8aa3b8b8e7820 */ /* 0x000fe20000410000 */
[----:B------:R-:W-:-:S05]  /*42c0*/  HADD2.F32 R97, -RZ, R74.H0_H0 ;  /* 0x2000004aff617230 */ /* 0x000fca0000004100 */
[----:B------:R-:W0:Y:S01]  /*42d0*/  MUFU.EX2 R142, R142 ;  /* 0x0000008e008e7308 */ /* 0x000e220000000800 */
[----:B------:R-:W-:-:S04]  /*42e0*/  FADD.FTZ R97, -R82, R97 ;  /* 0x0000006152617221 */ /* 0x000fc80000010100 */
[----:B------:R-:W-:-:S04]  /*42f0*/  FMUL.FTZ R97, R99, R97 ;  /* 0x0000006163617220 */ /* 0x000fc80000410000 */
[----:B------:R-:W-:Y:S01]  /*4300*/  FFMA.FTZ R144, R2, R97, R141 ;  /* 0x0000006102907223 */ /* 0x000fe2000001008d */
[----:B------:R-:W-:Y:S01]  /*4310*/  FMUL.FTZ R134, R136, R134 ;  /* 0x0000008688867220 */ /* 0x000fe20000410000 */
[----:B0-----:R-:W-:Y:S02]  /*4320*/  FADD.FTZ R142, R142, 1 ;  /* 0x3f8000008e8e7421 */ /* 0x001fe40000010000 */
[----:B------:R-:W-:Y:S01]  /*4330*/  FMUL.FTZ R151, R144, -1.4426950216293334961 ;  /* 0xbfb8aa3b90977820 */ /* 0x000fe20000410000 */
[----:B------:R-:W-:Y:S02]  /*4340*/  HADD2.F32 R136, -RZ, R74.H1_H1 ;  /* 0x3000004aff887230 */ /* 0x000fe40000004100 */
[----:B------:R-:W-:Y:S01]  /*4350*/  FMUL.FTZ R164, R164, R135 ;  /* 0x00000087a4a47220 */ /* 0x000fe20000410000 */
[----:B------:R-:W0:Y:S01]  /*4360*/  MUFU.RCP R142, R142 ;  /* 0x0000008e008e7308 */ /* 0x000e220000001000 */
[----:B------:R-:W-:Y:S02]  /*4370*/  HADD2.F32 R135, -RZ, R75.H0_H0 ;  /* 0x2000004bff877230 */ /* 0x000fe40000004100 */
[----:B------:R-:W-:-:S05]  /*4380*/  FADD.FTZ R136, -R82, R136 ;  /* 0x0000008852887221 */ /* 0x000fca0000010100 */
[----:B------:R-:W1:Y:S01]  /*4390*/  MUFU.EX2 R151, R151 ;  /* 0x0000009700977308 */ /* 0x000e620000000800 */
[----:B------:R-:W-:Y:S01]  /*43a0*/  FADD.FTZ R135, -R82, R135 ;  /* 0x0000008752877221 */ /* 0x000fe20000010100 */
[----:B------:R-:W-:-:S03]  /*43b0*/  FMUL.FTZ R136, R99, R136 ;  /* 0x0000008863887220 */ /* 0x000fc60000410000 */
[----:B------:R-:W-:Y:S01]  /*43c0*/  FMUL.FTZ R135, R99, R135 ;  /* 0x0000008763877220 */ /* 0x000fe20000410000 */
[----:B------:R-:W-:-:S03]  /*43d0*/  FFMA.FTZ R140, R98, R136, R143 ;  /* 0x00000088628c7223 */ /* 0x000fc6000001008f */
[----:B------:R-:W-:Y:S01]  /*43e0*/  FFMA.FTZ R74, R83, R135, R70 ;  /* 0x00000087534a7223 */ /* 0x000fe20000010046 */
[----:B0-----:R-:W-:Y:S01]  /*43f0*/  FADD.FTZ R165, -R142, 1 ;  /* 0x3f8000008ea57421 */ /* 0x001fe20000010100 */
[----:B------:R-:W-:Y:S02]  /*4400*/  FMUL.FTZ R145, R140, -1.4426950216293334961 ;  /* 0xbfb8aa3b8c917820 */ /* 0x000fe40000410000 */
[----:B------:R-:W-:Y:S01]  /*4410*/  FMUL.FTZ R137, R74, -1.4426950216293334961 ;  /* 0xbfb8aa3b4a897820 */ /* 0x000fe20000410000 */
[----:B------:R-:W-:Y:S01]  /*4420*/  FFMA.FTZ R139, R139, R165, 1 ;  /* 0x3f8000008b8b7423 */ /* 0x000fe200000100a5 */
[----:B-1----:R-:W-:Y:S02]  /*4430*/  FADD.FTZ R151, R151, 1 ;  /* 0x3f80000097977421 */ /* 0x002fe40000010000 */
[----:B------:R-:W0:Y:S01]  /*4440*/  MUFU.EX2 R145, R145 ;  /* 0x0000009100917308 */ /* 0x000e220000000800 */
[----:B------:R-:W-:-:S07]  /*4450*/  FMUL.FTZ R139, R142, R139 ;  /* 0x0000008b8e8b7220 */ /* 0x000fce0000410000 */
[----:B------:R-:W1:Y:S08]  /*4460*/  MUFU.EX2 R137, R137 ;  /* 0x0000008900897308 */ /* 0x000e700000000800 */
[----:B------:R5:W3:Y:S02]  /*4470*/  MUFU.RCP R142, R151 ;  /* 0x00000097008e7308 */ /* 0x000ae40000001000 */
[----:B-----5:R-:W-:-:S02]  /*4480*/  HADD2.F32 R151, -RZ, R76.H0_H0 ;  /* 0x2000004cff977230 */ /* 0x020fc40000004100 */
[----:B------:R-:W-:-:S03]  /*4490*/  HADD2.F32 R76, -RZ, R76.H1_H1 ;  /* 0x3000004cff4c7230 */ /* 0x000fc60000004100 */
[----:B------:R-:W-:Y:S01]  /*44a0*/  FMUL.FTZ R134, R151, R134 ;  /* 0x0000008697867220 */ /* 0x000fe20000410000 */
[----:B------:R-:W-:Y:S02]  /*44b0*/  HADD2.F32 R151, -RZ, R75.H1_H1 ;  /* 0x3000004bff977230 */ /* 0x000fe40000004100 */
[----:B0-----:R-:W-:Y:S01]  /*44c0*/  FADD.FTZ R75, R145, 1 ;  /* 0x3f800000914b7421 */ /* 0x001fe20000010000 */
[----:B------:R-:W-:Y:S02]  /*44d0*/  FMUL.FTZ R138, R76, R138 ;  /* 0x0000008a4c8a7220 */ /* 0x000fe40000410000 */
[----:B------:R-:W-:Y:S01]  /*44e0*/  FADD.FTZ R151, -R82, R151 ;  /* 0x0000009752977221 */ /* 0x000fe20000010100 */
[----:B-1----:R-:W-:Y:S01]  /*44f0*/  FADD.FTZ R145, R137, 1 ;  /* 0x3f80000089917421 */ /* 0x002fe20000010000 */
[----:B---3--:R-:W-:Y:S02]  /*4500*/  FADD.FTZ R76, -R142, 1 ;  /* 0x3f8000008e4c7421 */ /* 0x008fe40000010100 */
[----:B------:R-:W-:Y:S01]  /*4510*/  FMUL.FTZ R137, R99, R151 ;  /* 0x0000009763897220 */ /* 0x000fe20000410000 */
[----:B------:R-:W0:Y:S01]  /*4520*/  MUFU.RCP R75, R75 ;  /* 0x0000004b004b7308 */ /* 0x000e220000001000 */
[----:B------:R-:W-:-:S02]  /*4530*/  FFMA.FTZ R144, R144, R76, 1 ;  /* 0x3f80000090907423 */ /* 0x000fc4000001004c */
[----:B------:R-:W-:-:S04]  /*4540*/  FFMA.FTZ R76, R67, R137, R69 ;  /* 0x00000089434c7223 */ /* 0x000fc80000010045 */
[----:B------:R-:W-:Y:S01]  /*4550*/  FMUL.FTZ R151, R76, -1.4426950216293334961 ;  /* 0xbfb8aa3b4c977820 */ /* 0x000fe20000410000 */
[----:B------:R-:W1:Y:S01]  /*4560*/  MUFU.RCP R145, R145 ;  /* 0x0000009100917308 */ /* 0x000e620000001000 */
[----:B------:R-:W-:Y:S01]  /*4570*/  STL [R1+0x8], R72 ;  /* 0x0000084801007387 */ /* 0x000fe20000100800 */
[----:B------:R-:W-:-:S06]  /*4580*/  HADD2.F32 R165, -RZ, R77.H1_H1 ;  /* 0x3000004dffa57230 */ /* 0x000fcc0000004100 */
[----:B------:R-:W3:Y:S01]  /*4590*/  MUFU.EX2 R151, R151 ;  /* 0x0000009700977308 */ /* 0x000ee20000000800 */
[----:B------:R5:W-:Y:S02]  /*45a0*/  STL [R1], R71 ;  /* 0x0000004701007387 */ /* 0x000be40000100800 */
[----:B-----5:R-:W-:Y:S02]  /*45b0*/  HADD2.F32 R71, -RZ, R77.H0_H0 ;  /* 0x2000004dff477230 */ /* 0x020fe40000004100 */
[----:B0-----:R-:W-:-:S04]  /*45c0*/  FADD.FTZ R77, -R75, 1 ;  /* 0x3f8000004b4d7421 */ /* 0x001fc80000010100 */
[----:B------:R-:W-:Y:S01]  /*45d0*/  FFMA.FTZ R77, R140, R77, 1 ;  /* 0x3f8000008c4d7423 */ /* 0x000fe2000001004d */
[----:B------:R-:W-:-:S03]  /*45e0*/  FMUL.FTZ R140, R71, R164 ;  /* 0x000000a4478c7220 */ /* 0x000fc60000410000 */
[----:B------:R-:W-:Y:S01]  /*45f0*/  FMUL.FTZ R71, R75, R77 ;  /* 0x0000004d4b477220 */ /* 0x000fe20000410000 */
[----:B-1----:R-:W-:Y:S01]  /*4600*/  FADD.FTZ R75, -R145, 1 ;  /* 0x3f800000914b7421 */ /* 0x002fe20000010100 */
[----:B---3--:R-:W-:Y:S01]  /*4610*/  FADD.FTZ R151, R151, 1 ;  /* 0x3f80000097977421 */ /* 0x008fe20000010000 */
[----:B------:R-:W-:Y:S02]  /*4620*/  FMUL.FTZ R139, R165, R139 ;  /* 0x0000008ba58b7220 */ /* 0x000fe40000410000 */
[----:B------:R-:W-:Y:S01]  /*4630*/  FFMA.FTZ R75, R74, R75, 1 ;  /* 0x3f8000004a4b7423 */ /* 0x000fe2000001004b */
[--C-:B--2---:R-:W-:Y:S01]  /*4640*/  HADD2.F32 R74, -RZ, R80.reuse.H0_H0 ;  /* 0x20000050ff4a7230 */ /* 0x104fe20000004100 */
[----:B------:R-:W0:Y:S01]  /*4650*/  MUFU.RCP R165, R151 ;  /* 0x0000009700a57308 */ /* 0x000e220000001000 */
[----:B------:R-:W-:Y:S01]  /*4660*/  MOV R164, R70 ;  /* 0x0000004600a47202 */ /* 0x000fe20000000f00 */
[----:B------:R-:W-:Y:S01]  /*4670*/  FMUL.FTZ R70, R142, R144 ;  /* 0x000000908e467220 */ /* 0x000fe20000410000 */
[----:B------:R-:W-:-:S02]  /*4680*/  HADD2.F32 R142, -RZ, R80.H1_H1 ;  /* 0x30000050ff8e7230 */ /* 0x000fc40000004100 */
[----:B------:R-:W-:Y:S01]  /*4690*/  FADD.FTZ R80, -R82, R74 ;  /* 0x0000004a52507221 */ /* 0x000fe20000010100 */
[----:B------:R-:W-:-:S03]  /*46a0*/  HADD2.F32 R77, -RZ, R81.H0_H0 ;  /* 0x20000051ff4d7230 */ /* 0x000fc60000004100 */
[C---:B------:R-:W-:Y:S01]  /*46b0*/  FMUL.FTZ R80, R99.reuse, R80 ;  /* 0x0000005063507220 */ /* 0x040fe20000410000 */
[----:B------:R-:W-:Y:S01]  /*46c0*/  FADD.FTZ R142, -R82, R142 ;  /* 0x0000008e528e7221 */ /* 0x000fe20000010100 */
[----:B------:R-:W-:Y:S02]  /*46d0*/  HADD2.F32 R81, -RZ, R81.H1_H1 ;  /* 0x30000051ff517230 */ /* 0x000fe40000004100 */
[----:B------:R-:W-:Y:S01]  /*46e0*/  FFMA.FTZ R74, R2, R80, R141 ;  /* 0x00000050024a7223 */ /* 0x000fe2000001008d */
[----:B------:R-:W-:Y:S01]  /*46f0*/  FMUL.FTZ R142, R99, R142 ;  /* 0x0000008e638e7220 */ /* 0x000fe20000410000 */
[C---:B------:R-:W-:Y:S01]  /*4700*/  FADD.FTZ R77, -R82.reuse, R77 ;  /* 0x0000004d524d7221 */ /* 0x040fe20000010100 */
[----:B------:R-:W-:Y:S01]  /*4710*/  FADD.FTZ R82, -R82, R81 ;  /* 0x0000005152527221 */ /* 0x000fe20000010100 */
[----:B------:R-:W-:Y:S01]  /*4720*/  FMUL.FTZ R72, R145, R75 ;  /* 0x0000004b91487220 */ /* 0x000fe20000410000 */
[----:B------:R-:W-:Y:S01]  /*4730*/  FMUL.FTZ R81, R74, -1.4426950216293334961 ;  /* 0xbfb8aa3b4a517820 */ /* 0x000fe20000410000 */
[----:B0-----:R-:W-:Y:S01]  /*4740*/  FADD.FTZ R144, -R165, 1 ;  /* 0x3f800000a5907421 */ /* 0x001fe20000010100 */
[----:B------:R-:W-:Y:S01]  /*4750*/  FFMA.FTZ R75, R98, R142, R143 ;  /* 0x0000008e624b7223 */ /* 0x000fe2000001008f */
[----:B------:R-:W-:-:S02]  /*4760*/  FMUL.FTZ R141, R99, R77 ;  /* 0x0000004d638d7220 */ /* 0x000fc40000410000 */
[----:B------:R-:W-:Y:S01]  /*4770*/  FFMA.FTZ R144, R76, R144, 1 ;  /* 0x3f8000004c907423 */ /* 0x000fe20000010090 */
[----:B------:R-:W-:Y:S01]  /*4780*/  FMUL.FTZ R143, R75, -1.4426950216293334961 ;  /* 0xbfb8aa3b4b8f7820 */ /* 0x000fe20000410000 */
[----:B------:R-:W0:Y:S01]  /*4790*/  MUFU.EX2 R81, R81 ;  /* 0x0000005100517308 */ /* 0x000e220000000800 */
[----:B------:R-:W-:Y:S01]  /*47a0*/  FFMA.FTZ R76, R83, R141, R164 ;  /* 0x0000008d534c7223 */ /* 0x000fe200000100a4 */
[----:B------:R-:W-:-:S03]  /*47b0*/  FMUL.FTZ R82, R99, R82 ;  /* 0x0000005263527220 */ /* 0x000fc60000410000 */
[----:B------:R-:W-:Y:S01]  /*47c0*/  FMUL.FTZ R164, R76, -1.4426950216293334961 ;  /* 0xbfb8aa3b4ca47820 */ /* 0x000fe20000410000 */
[----:B------:R-:W-:Y:S02]  /*47d0*/  FFMA.FTZ R77, R67, R82, R69 ;  /* 0x00000052434d7223 */ /* 0x000fe40000010045 */
[----:B------:R-:W1:Y:S01]  /*47e0*/  MUFU.EX2 R143, R143 ;  /* 0x0000008f008f7308 */ /* 0x000e620000000800 */
[----:B------:R-:W-:Y:S01]  /*47f0*/  FMUL.FTZ R165, R165, R144 ;  /* 0x00000090a5a57220 */ /* 0x000fe20000410000 */
[----:B------:R-:W-:Y:S01]  /*4800*/  FMUL.FTZ R144, R77, -1.4426950216293334961 ;  /* 0xbfb8aa3b4d907820 */ /* 0x000fe20000410000 */
[--C-:B------:R-:W-:Y:S01]  /*4810*/  HADD2.F32 R151, -RZ, R84.reuse.H0_H0 ;  /* 0x20000054ff977230 */ /* 0x100fe20000004100 */
[----:B------:R-:W2:Y:S04]  /*4820*/  LDL.LU R69, [R1+0x78] ;  /* 0x0000780001457983 */ /* 0x000ea80000300800 */
[----:B------:R-:W3:Y:S01]  /*4830*/  MUFU.EX2 R164, R164 ;  /* 0x000000a400a47308 */ /* 0x000ee20000000800 */
[----:B0-----:R-:W-:Y:S01]  /*4840*/  FADD.FTZ R145, R81, 1 ;  /* 0x3f80000051917421 */ /* 0x001fe20000010000 */
[----:B------:R-:W-:-:S06]  /*4850*/  HADD2.F32 R84, -RZ, R84.H1_H1 ;  /* 0x30000054ff547230 */ /* 0x000fcc0000004100 */
[----:B------:R-:W0:Y:S01]  /*4860*/  MUFU.EX2 R144, R144 ;  /* 0x0000009000907308 */ /* 0x000e220000000800 */
[----:B------:R-:W-:Y:S01]  /*4870*/  FMUL.FTZ R81, R151, R70 ;  /* 0x0000004697517220 */ /* 0x000fe20000410000 */
[----:B-1----:R-:W-:Y:S01]  /*4880*/  FADD.FTZ R151, R143, 1 ;  /* 0x3f8000008f977421 */ /* 0x002fe20000010000 */
[----:B------:R-:W-:Y:S01]  /*4890*/  FMUL.FTZ R143, R84, R71 ;  /* 0x00000047548f7220 */ /* 0x000fe20000410000 */
[--C-:B------:R-:W-:Y:S01]  /*48a0*/  HADD2.F32 R84, -RZ, R85.reuse.H0_H0 ;  /* 0x20000055ff547230 */ /* 0x100fe20000004100 */
[----:B------:R-:W5:Y:S03]  /*48b0*/  LDL.LU R70, [R1+0x74] ;  /* 0x0000740001467983 */ /* 0x000f660000300800 */
[----:B------:R-:W1:Y:S01]  /*48c0*/  MUFU.RCP R145, R145 ;  /* 0x0000009100917308 */ /* 0x000e620000001000 */
[----:B---3--:R-:W-:Y:S01]  /*48d0*/  FADD.FTZ R164, R164, 1 ;  /* 0x3f800000a4a47421 */ /* 0x008fe20000010000 */
[----:B------:R-:W-:Y:S01]  /*48e0*/  FMUL.FTZ R84, R84, R72 ;  /* 0x0000004854547220 */ /* 0x000fe20000410000 */
[----:B------:R-:W-:Y:S01]  /*48f0*/  HADD2.F32 R72, -RZ, R85.H1_H1 ;  /* 0x30000055ff487230 */ /* 0x000fe20000004100 */
[----:B------:R-:W3:Y:S04]  /*4900*/  LDL.LU R71, [R1+0x70] ;  /* 0x0000700001477983 */ /* 0x000ee80000300800 */
[----:B------:R-:W4:Y:S01]  /*4910*/  MUFU.RCP R151, R151 ;  /* 0x0000009700977308 */ /* 0x000f220000001000 */
[----:B0-----:R-:W-:Y:S01]  /*4920*/  FADD.FTZ R85, R144, 1 ;  /* 0x3f80000090557421 */ /* 0x001fe20000010000 */
[----:B------:R-:W-:-:S02]  /*4930*/  FMUL.FTZ R144, R72, R165 ;  /* 0x000000a548907220 */ /* 0x000fc40000410000 */
[----:B------:R-:W3:Y:S04]  /*4940*/  LDL.LU R72, [R1+0x6c] ;  /* 0x00006c0001487983 */ /* 0x000ee80000300800 */
[----:B------:R-:W0:Y:S01]  /*4950*/  MUFU.RCP R164, R164 ;  /* 0x000000a400a47308 */ /* 0x000e220000001000 */
[----:B-1----:R-:W-:-:S07]  /*4960*/  FADD.FTZ R165, -R145, 1 ;  /* 0x3f80000091a57421 */ /* 0x002fce0000010100 */
[----:B------:R-:W1:Y:S01]  /*4970*/  MUFU.RCP R85, R85 ;  /* 0x0000005500557308 */ /* 0x000e620000001000 */
[----:B------:R-:W-:Y:S01]  /*4980*/  FFMA.FTZ R165, R74, R165, 1 ;  /* 0x3f8000004aa57423 */ /* 0x000fe200000100a5 */
[----:B----4-:R-:W-:-:S04]  /*4990*/  FADD.FTZ R74, -R151, 1 ;  /* 0x3f800000974a7421 */ /* 0x010fc80000010100 */
[----:B------:R-:W-:Y:S01]  /*49a0*/  FFMA.FTZ R74, R75, R74, 1 ;  /* 0x3f8000004b4a7423 */ /* 0x000fe2000001004a */
[----:B0-----:R-:W-:-:S04]  /*49b0*/  FADD.FTZ R75, -R164, 1 ;  /* 0x3f800000a44b7421 */ /* 0x001fc80000010100 */
[----:B------:R-:W-:Y:S01]  /*49c0*/  FFMA.FTZ R75, R76, R75, 1 ;  /* 0x3f8000004c4b7423 */ /* 0x000fe2000001004b */
[----:B-1----:R-:W-:-:S03]  /*49d0*/  FADD.FTZ R76, -R85, 1 ;  /* 0x3f800000554c7421 */ /* 0x002fc60000010100 */
[----:B------:R-:W-:Y:S01]  /*49e0*/  FMUL.FTZ R75, R164, R75 ;  /* 0x0000004ba44b7220 */ /* 0x000fe20000410000 */
[----:B------:R-:W-:Y:S01]  /*49f0*/  FFMA.FTZ R76, R77, R76, 1 ;  /* 0x3f8000004d4c7423 */ /* 0x000fe2000001004c */
[--C-:B------:R-:W-:Y:S02]  /*4a00*/  HADD2.F32 R77, -RZ, R87.reuse.H0_H0 ;  /* 0x20000057ff4d7230 */ /* 0x100fe40000004100 */
[----:B------:R-:W-:Y:S01]  /*4a10*/  FMUL.FTZ R165, R145, R165 ;  /* 0x000000a591a57220 */ /* 0x000fe20000410000 */
[----:B------:R-:W-:Y:S01]  /*4a20*/  FMUL.FTZ R76, R85, R76 ;  /* 0x0000004c554c7220 */ /* 0x000fe20000410000 */
[--C-:B------:R-:W-:Y:S02]  /*4a30*/  HADD2.F32 R85, -RZ, R86.reuse.H0_H0 ;  /* 0x20000056ff557230 */ /* 0x100fe40000004100 */
[----:B------:R-:W-:Y:S01]  /*4a40*/  FMUL.FTZ R74, R151, R74 ;  /* 0x0000004a974a7220 */ /* 0x000fe20000410000 */
[----:B------:R-:W-:Y:S02]  /*4a50*/  HADD2.F32 R86, -RZ, R86.H1_H1 ;  /* 0x30000056ff567230 */ /* 0x000fe40000004100 */
[----:B------:R-:W-:-:S02]  /*4a60*/  HADD2.F32 R145, -RZ, R87.H1_H1 ;  /* 0x30000057ff917230 */ /* 0x000fc40000004100 */
[----:B------:R-:W-:Y:S01]  /*4a70*/  FMUL.FTZ R87, R77, R75 ;  /* 0x0000004b4d577220 */ /* 0x000fe20000410000 */
[----:B------:R-:W-:Y:S01]  /*4a80*/  FMUL.FTZ R75, R2, R39 ;  /* 0x00000027024b7220 */ /* 0x000fe20000410000 */
[----:B------:R-:W-:Y:S01]  /*4a90*/  FMUL.FTZ R86, R86, R74 ;  /* 0x0000004a56567220 */ /* 0x000fe20000410000 */
[----:B------:R-:W-:Y:S02]  /*4aa0*/  FMUL.FTZ R74, R98, R38 ;  /* 0x00000026624a7220 */ /* 0x000fe40000410000 */
[----:B------:R-:W-:Y:S01]  /*4ab0*/  FFMA.FTZ R75, R0, R75, RZ ;  /* 0x0000004b004b7223 */ /* 0x000fe200000100ff */
[----:B------:R-:W-:Y:S01]  /*4ac0*/  FMUL.FTZ R145, R145, R76 ;  /* 0x0000004c91917220 */ /* 0x000fe20000410000 */
[----:B------:R-:W-:Y:S02]  /*4ad0*/  FMUL.FTZ R76, R83, R37 ;  /* 0x00000025534c7220 */ /* 0x000fe40000410000 */
[----:B------:R-:W-:-:S04]  /*4ae0*/  FFMA.FTZ R75, R66, R74, R75 ;  /* 0x0000004a424b7223 */ /* 0x000fc8000001004b */
[----:B------:R-:W-:Y:S01]  /*4af0*/  FFMA.FTZ R75, R65, R76, R75 ;  /* 0x0000004c414b7223 */ /* 0x000fe2000001004b */
[----:B------:R-:W-:-:S04]  /*4b00*/  FMUL.FTZ R76, R67, R36 ;  /* 0x00000024434c7220 */ /* 0x000fc80000410000 */
        /* <DEDUP_REMOVED lines=17> */
[C---:B------:R-:W-:Y:S01]  /*4c20*/  FMUL.FTZ R76, R2.reuse, R24 ;  /* 0x00000018024c7220 */ /* 0x040fe20000410000 */
[----:B------:R-:W-:-:S03]  /*4c30*/  FFMA.FTZ R74, R2, R39, RZ ;  /* 0x00000027024a7223 */ /* 0x000fc600000100ff */
[----:B------:R-:W-:Y:S01]  /*4c40*/  FFMA.FTZ R75, R55, R76, R75 ;  /* 0x0000004c374b7223 */ /* 0x000fe2000001004b */
[C---:B------:R-:W-:Y:S01]  /*4c50*/  FMUL.FTZ R76, R98.reuse, R21 ;  /* 0x00000015624c7220 */ /* 0x040fe20000410000 */
[----:B------:R-:W-:-:S03]  /*4c60*/  FFMA.FTZ R74, R98, R38, R74 ;  /* 0x00000026624a7223 */ /* 0x000fc6000001004a */
        /* <DEDUP_REMOVED lines=16> */
[C---:B------:R-:W-:Y:S01]  /*4d70*/  FFMA.FTZ R74, R67.reuse, R31, R74 ;  /* 0x0000001f434a7223 */ /* 0x040fe2000001004a */
[----:B------:R-:W-:-:S03]  /*4d80*/  FMUL.FTZ R76, R67, R11 ;  /* 0x0000000b434c7220 */ /* 0x000fc60000410000 */
[----:B------:R-:W-:Y:S01]  /*4d90*/  FFMA.FTZ R74, R2, R29, R74 ;  /* 0x0000001d024a7223 */ /* 0x000fe2000001004a */
[----:B------:R-:W-:Y:S01]  /*4da0*/  FFMA.FTZ R75, R48, R76, R75 ;  /* 0x0000004c304b7223 */ /* 0x000fe2000001004b */
[----:B------:R-:W-:Y:S02]  /*4db0*/  FMUL.FTZ R76, R2, R10 ;  /* 0x0000000a024c7220 */ /* 0x000fe40000410000 */
[C---:B------:R-:W-:Y:S02]  /*4dc0*/  FFMA.FTZ R74, R98.reuse, R27, R74 ;  /* 0x0000001b624a7223 */ /* 0x040fe4000001004a */
[----:B------:R-:W-:Y:S01]  /*4dd0*/  FFMA.FTZ R75, R47, R76, R75 ;  /* 0x0000004c2f4b7223 */ /* 0x000fe2000001004b */
[----:B------:R-:W-:Y:S01]  /*4de0*/  FMUL.FTZ R76, R98, R9 ;  /* 0x00000009624c7220 */ /* 0x000fe20000410000 */
[----:B------:R-:W-:-:S03]  /*4df0*/  FFMA.FTZ R74, R83, R26, R74 ;  /* 0x0000001a534a7223 */ /* 0x000fc6000001004a */
[----:B------:R-:W-:Y:S01]  /*4e00*/  FFMA.FTZ R75, R46, R76, R75 ;  /* 0x0000004c2e4b7223 */ /* 0x000fe2000001004b */
[----:B------:R-:W-:Y:S01]  /*4e10*/  FMUL.FTZ R76, R83, R7 ;  /* 0x00000007534c7220 */ /* 0x000fe20000410000 */
[----:B------:R-:W-:-:S03]  /*4e20*/  FFMA.FTZ R74, R67, R25, R74 ;  /* 0x00000019434a7223 */ /* 0x000fc6000001004a */
[----:B------:R-:W-:Y:S01]  /*4e30*/  FFMA.FTZ R75, R45, R76, R75 ;  /* 0x0000004c2d4b7223 */ /* 0x000fe2000001004b */
[----:B------:R-:W-:Y:S01]  /*4e40*/  FFMA.FTZ R74, R2, R24, R74 ;  /* 0x00000018024a7223 */ /* 0x000fe2000001004a */
[----:B------:R-:W-:-:S03]  /*4e50*/  FMUL.FTZ R76, R67, R5 ;  /* 0x00000005434c7220 */ /* 0x000fc60000410000 */
[----:B------:R-:W-:Y:S01]  /*4e60*/  FFMA.FTZ R74, R98, R21, R74 ;  /* 0x00000015624a7223 */ /* 0x000fe2000001004a */
[----:B------:R-:W-:Y:S01]  /*4e70*/  FFMA.FTZ R75, R44, R76, R75 ;  /* 0x0000004c2c4b7223 */ /* 0x000fe2000001004b */
[----:B------:R-:W-:Y:S02]  /*4e80*/  FMUL.FTZ R76, R2, R3 ;  /* 0x00000003024c7220 */ /* 0x000fe40000410000 */
[----:B------:R-:W-:Y:S02]  /*4e90*/  FFMA.FTZ R74, R83, R19, R74 ;  /* 0x00000013534a7223 */ /* 0x000fe4000001004a */
        /* <DEDUP_REMOVED lines=24> */
[C---:B------:R-:W-:Y:S02]  /*5020*/  FMUL.FTZ R76, R2.reuse, R111 ;  /* 0x0000006f024c7220 */ /* 0x040fe40000410000 */
[----:B------:R-:W-:Y:S02]  /*5030*/  FFMA.FTZ R74, R2, R3, R74 ;  /* 0x00000003024a7223 */ /* 0x000fe4000001004a */
        /* <DEDUP_REMOVED lines=61> */
[C---:B------:R-:W-:Y:S01]  /*5410*/  FFMA.FTZ R74, R2.reuse, R96, R74 ;  /* 0x00000060024a7223 */ /* 0x040fe2000001004a */
        /* <DEDUP_REMOVED lines=21> */
[----:B------:R-:W-:Y:S01]  /*5570*/  FFMA.FTZ R74, R2, R81, R74 ;  /* 0x00000051024a7223 */ /* 0x000fe2000001004a */
[----:B------:R-:W-:Y:S02]  /*5580*/  FMUL.FTZ R85, R85, R165 ;  /* 0x000000a555557220 */ /* 0x000fe40000410000 */
[----:B------:R-:W-:Y:S01]  /*5590*/  FFMA.FTZ R75, R135, R76, R75 ;  /* 0x0000004c874b7223 */ /* 0x000fe2000001004b */
[----:B------:R-:W-:Y:S01]  /*55a0*/  FFMA.FTZ R74, R98, R143, R74 ;  /* 0x0000008f624a7223 */ /* 0x000fe2000001004a */
[----:B------:R-:W-:-:S03]  /*55b0*/  FMUL.FTZ R76, R67, R144 ;  /* 0x00000090434c7220 */ /* 0x000fc60000410000 */
[----:B------:R-:W-:Y:S01]  /*55c0*/  FFMA.FTZ R74, R83, R84, R74 ;  /* 0x00000054534a7223 */ /* 0x000fe2000001004a */
[----:B------:R-:W-:Y:S01]  /*55d0*/  FFMA.FTZ R75, R137, R76, R75 ;  /* 0x0000004c894b7223 */ /* 0x000fe2000001004b */
[-C--:B------:R-:W-:Y:S02]  /*55e0*/  FMUL.FTZ R76, R2, R85.reuse ;  /* 0x00000055024c7220 */ /* 0x080fe40000410000 */
        /* <DEDUP_REMOVED lines=11> */
[----:B------:R-:W-:-:S05]  /*56a0*/  FFMA.FTZ R75, R82, R76, R75 ;  /* 0x0000004c524b7223 */ /* 0x000fca000001004b */
[----:B------:R0:W-:Y:S04]  /*56b0*/  STS.64 [R73], R74 ;  /* 0x0000004a49007388 */ /* 0x0001e80000000a00 */
[----:B0-----:R-:W4:Y:S01]  /*56c0*/  LDL.LU R73, [R1+0x68] ;  /* 0x0000680001497983 */ /* 0x001f220000300800 */
[----:B------:R-:W-:Y:S01]  /*56d0*/  FFMA.FTZ R92, R0, R39, R92 ;  /* 0x00000027005c7223 */ /* 0x000fe2000001005c */
[----:B------:R-:W-:Y:S01]  /*56e0*/  FADD.FTZ R93, R39, R93 ;  /* 0x0000005d275d7221 */ /* 0x000fe20000010000 */
[----:B------:R-:W-:Y:S01]  /*56f0*/  FFMA.FTZ R68, R66, R38, R68 ;  /* 0x0000002642447223 */ /* 0x000fe20000010044 */
[----:B--2---:R-:W-:Y:S01]  /*5700*/  FADD.FTZ R69, R38, R69 ;  /* 0x0000004526457221 */ /* 0x004fe20000010000 */
[----:B-----5:R-:W-:Y:S01]  /*5710*/  FFMA.FTZ R70, R65, R37, R70 ;  /* 0x0000002541467223 */ /* 0x020fe20000010046 */
[----:B---3--:R-:W-:Y:S01]  /*5720*/  FADD.FTZ R71, R37, R71 ;  /* 0x0000004725477221 */ /* 0x008fe20000010000 */
[----:B------:R-:W-:Y:S01]  /*5730*/  FFMA.FTZ R72, R64, R36, R72 ;  /* 0x0000002440487223 */ /* 0x000fe20000010048 */
[----:B------:R-:W-:Y:S01]  /*5740*/  FFMA.FTZ R92, R63, R34, R92 ;  /* 0x000000223f5c7223 */ /* 0x000fe2000001005c */
[----:B------:R-:W-:Y:S01]  /*5750*/  FADD.FTZ R93, R93, R34 ;  /* 0x000000225d5d7221 */ /* 0x000fe20000010000 */
[----:B------:R-:W-:Y:S01]  /*5760*/  FFMA.FTZ R68, R62, R33, R68 ;  /* 0x000000213e447223 */ /* 0x000fe20000010044 */
[----:B------:R-:W-:Y:S01]  /*5770*/  FADD.FTZ R69, R69, R33 ;  /* 0x0000002145457221 */ /* 0x000fe20000010000 */
[----:B------:R-:W-:Y:S01]  /*5780*/  FFMA.FTZ R70, R61, R32, R70 ;  /* 0x000000203d467223 */ /* 0x000fe20000010046 */
[----:B------:R-:W-:Y:S01]  /*5790*/  FADD.FTZ R71, R71, R32 ;  /* 0x0000002047477221 */ /* 0x000fe20000010000 */
        /* <DEDUP_REMOVED lines=36> */
[----:B------:R-:W0:Y:S01]  /*59e0*/  S2R R151, SR_TID.X ;  /* 0x0000000000977919 */ /* 0x000e220000002100 */
[----:B------:R-:W-:Y:S01]  /*59f0*/  FFMA.FTZ R92, R35, R105, R92 ;  /* 0x00000069235c7223 */ /* 0x000fe2000001005c */
[----:B------:R-:W-:Y:S01]  /*5a00*/  FADD.FTZ R93, R93, R105 ;  /* 0x000000695d5d7221 */ /* 0x000fe20000010000 */
[----:B------:R-:W-:Y:S01]  /*5a10*/  FFMA.FTZ R68, R30, R108, R68 ;  /* 0x0000006c1e447223 */ /* 0x000fe20000010044 */
[----:B------:R-:W-:Y:S01]  /*5a20*/  FADD.FTZ R69, R69, R108 ;  /* 0x0000006c45457221 */ /* 0x000fe20000010000 */
[----:B------:R-:W-:Y:S01]  /*5a30*/  FFMA.FTZ R70, R28, R107, R70 ;  /* 0x0000006b1c467223 */ /* 0x000fe20000010046 */
[----:B------:R-:W-:Y:S01]  /*5a40*/  FADD.FTZ R71, R71, R107 ;  /* 0x0000006b47477221 */ /* 0x000fe20000010000 */
[----:B------:R-:W-:Y:S01]  /*5a50*/  FFMA.FTZ R72, R23, R109, R72 ;  /* 0x0000006d17487223 */ /* 0x000fe20000010048 */
[----:B------:R-:W-:Y:S01]  /*5a60*/  UIADD3 UR15, UP0, UR10, 0x2, URZ ;  /* 0x000000020a0f7890 */ /* 0x000fe2000ff1e03f */
[----:B------:R-:W-:Y:S01]  /*5a70*/  FFMA.FTZ R92, R22, R111, R92 ;  /* 0x0000006f165c7223 */ /* 0x000fe2000001005c */
[----:B------:R-:W-:Y:S01]  /*5a80*/  FADD.FTZ R93, R93, R111 ;  /* 0x0000006f5d5d7221 */ /* 0x000fe20000010000 */
[----:B------:R-:W-:Y:S01]  /*5a90*/  FFMA.FTZ R68, R20, R114, R68 ;  /* 0x0000007214447223 */ /* 0x000fe20000010044 */
[----:B------:R-:W-:Y:S01]  /*5aa0*/  FADD.FTZ R69, R69, R114 ;  /* 0x0000007245457221 */ /* 0x000fe20000010000 */
        /* <DEDUP_REMOVED lines=8> */
[----:B------:R-:W-:Y:S01]  /*5b30*/  FADD.FTZ R69, R69, R116 ;  /* 0x0000007445457221 */ /* 0x000fe20000010000 */
[----:B------:R-:W-:Y:S01]  /*5b40*/  FFMA.FTZ R70, R6, R120, R70 ;  /* 0x0000007806467223 */ /* 0x000fe20000010046 */
[----:B------:R-:W-:Y:S01]  /*5b50*/  FADD.FTZ R71, R71, R120 ;  /* 0x0000007847477221 */ /* 0x000fe20000010000 */
[----:B------:R-:W-:Y:S01]  /*5b60*/  FFMA.FTZ R72, R4, R119, R72 ;  /* 0x0000007704487223 */ /* 0x000fe20000010048 */
[----:B------:R-:W-:Y:S01]  /*5b70*/  UISETP.GE.AND.EX UP0, UPT, UR16, UR11, UPT, UP0 ;  /* 0x0000000b1000728c */ /* 0x000fe2000bf06300 */
        /* <DEDUP_REMOVED lines=14> */
[----:B------:R-:W-:Y:S01]  /*5c60*/  PLOP3.LUT P0, PT, PT, PT, UP0, 0x80, 0x0 ;  /* 0x000000000000781c */ /* 0x000fe20003f0f008 */
        /* <DEDUP_REMOVED lines=21> */
[----:B0-----:R-:W-:Y:S01]  /*5dc0*/  ISETP.GT.U32.AND P1, PT, R151, 0x1f, PT ;  /* 0x0000001f9700780c */ /* 0x001fe20003f24070 */
[----:B------:R-:W-:Y:S01]  /*5dd0*/  FFMA.FTZ R92, R80, R85, R92 ;  /* 0x00000055505c7223 */ /* 0x000fe2000001005c */
[----:B------:R-:W-:Y:S01]  /*5de0*/  FADD.FTZ R93, R93, R85 ;  /* 0x000000555d5d7221 */ /* 0x000fe20000010000 */
[----:B------:R-:W-:Y:S01]  /*5df0*/  FFMA.FTZ R68, R142, R86, R68 ;  /* 0x000000568e447223 */ /* 0x000fe20000010044 */
[----:B------:R-:W-:Y:S01]  /*5e00*/  FADD.FTZ R69, R69, R86 ;  /* 0x0000005645457221 */ /* 0x000fe20000010000 */
[----:B------:R-:W-:Y:S01]  /*5e10*/  FFMA.FTZ R70, R141, R87, R70 ;  /* 0x000000578d467223 */ /* 0x000fe20000010046 */
[----:B------:R-:W-:Y:S01]  /*5e20*/  FADD.FTZ R71, R71, R87 ;  /* 0x0000005747477221 */ /* 0x000fe20000010000 */
[----:B------:R-:W-:Y:S01]  /*5e30*/  FFMA.FTZ R72, R82, R145, R72 ;  /* 0x0000009152487223 */ /* 0x000fe20000010048 */
[----:B----4-:R-:W-:-:S04]  /*5e40*/  FADD.FTZ R73, R36, R73 ;  /* 0x0000004924497221 */ /* 0x010fc80000010000 */
[----:B------:R-:W-:-:S04]  /*5e50*/  FADD.FTZ R73, R73, R31 ;  /* 0x0000001f49497221 */ /* 0x000fc80000010000 */
        /* <DEDUP_REMOVED lines=13> */
[----:B------:R-:W-:Y:S01]  /*5f30*/  FADD.FTZ R73, R73, R145 ;  /* 0x0000009149497221 */ /* 0x000fe20000010000 */
[----:B------:R-:W-:Y:S06]  /*5f40*/  BAR.SYNC.DEFER_BLOCKING 0x0 ;  /* 0x0000000000007b1d */ /* 0x000fec0000010000 */
[----:B------:R-:W-:Y:S05]  /*5f50*/  @!P0 BRA `(.L_x_1309) ;  /* 0x0000000000bc8947 */ /* 0x000fea0003800000 */
[----:B------:R0:W-:Y:S01]  /*5f60*/  STL [R1+0x6c], R2 ;  /* 0x00006c0201007387 */ /* 0x0001e20000100800 */
[----:B------:R-:W-:-:S03]  /*5f70*/  SHF.L.U32 R151, R151, 0x1, RZ ;  /* 0x0000000197977819 */ /* 0x000fc600000006ff */
[----:B------:R1:W-:Y:S01]  /*5f80*/  STL [R1+0x68], R0 ;  /* 0x0000680001007387 */ /* 0x0003e20000100800 */
[----:B0-----:R-:W0:Y:S01]  /*5f90*/  S2R R2, SR_TID.X ;  /* 0x0000000000027919 */ /* 0x001e220000002100 */
[----:B------:R-:W-:Y:S02]  /*5fa0*/  LOP3.LUT R74, R151, 0x18, RZ, 0xc0, !PT ;  /* 0x00000018974a7812 */ /* 0x000fe400078ec0ff */
[----:B-1----:R-:W2:Y:S04]  /*5fb0*/  LDL R0, [R1+0x5c] ;  /* 0x00005c0001007983 */ /* 0x002ea80000100800 */
[----:B------:R-:W3:Y:S04]  /*5fc0*/  LDL R76, [R1+0x50] ;  /* 0x00005000014c7983 */ /* 0x000ee80000100800 */
[----:B------:R-:W4:Y:S04]  /*5fd0*/  LDL R77, [R1+0x54] ;  /* 0x00005400014d7983 */ /* 0x000f280000100800 */
[----:B------:R-:W4:Y:S04]  /*5fe0*/  LDL R75, [R1+0x4c] ;  /* 0x00004c00014b7983 */ /* 0x000f280000100800 */
[----:B------:R-:W4:Y:S01]  /*5ff0*/  LDL R165, [R1+0x48] ;  /* 0x0000480001a57983 */ /* 0x000f220000100800 */
[----:B0-----:R-:W-:-:S02]  /*6000*/  LEA R164, R2, UR12, 0x5 ;  /* 0x0000000c02a47c11 */ /* 0x001fc4000f8e28ff */
[----:B------:R-:W-:Y:S02]  /*6010*/  SHF.R.S32.HI R151, RZ, 0x1f, R2 ;  /* 0x0000001fff977819 */ /* 0x000fe40000011402 */
[----:B------:R-:W-:Y:S02]  /*6020*/  IADD3 R74, R164, R74, RZ ;  /* 0x0000004aa44a7210 */ /* 0x000fe40007ffe0ff */
[----:B------:R-:W-:Y:S02]  /*6030*/  LEA.HI R151, R151, R2, RZ, 0x2 ;  /* 0x0000000297977211 */ /* 0x000fe400078f10ff */
[----:B------:R0:W5:Y:S02]  /*6040*/  LDL.LU R2, [R1+0x6c] ;  /* 0x00006c0001027983 */ /* 0x0001640000300800 */
[----:B------:R-:W-:Y:S02]  /*6050*/  SHF.R.S32.HI R151, RZ, 0x2, R151 ;  /* 0x00000002ff977819 */ /* 0x000fe40000011497 */
[----:B------:R1:W-:Y:S04]  /*6060*/  STS.64 [R74], R92 ;  /* 0x0000005c4a007388 */ /* 0x0003e80000000a00 */
[----:B------:R-:W4:Y:S04]  /*6070*/  LDL R164, [R1+0x44] ;  /* 0x0000440001a47983 */ /* 0x000f280000100800 */
[----:B-1----:R-:W4:Y:S01]  /*6080*/  LDL R74, [R1+0x58] ;  /* 0x00005800014a7983 */ /* 0x002f220000100800 */
[----:B------:R-:W-:-:S03]  /*6090*/  LEA R151, R151, UR12, 0x5 ;  /* 0x0000000c97977c11 */ /* 0x000fc6000f8e28ff */
[----:B--2---:R1:W-:Y:S01]  /*60a0*/  STS.64 [R0], R68 ;  /* 0x0000004400007388 */ /* 0x0043e20000000a00 */
[----:B---3--:R-:W-:-:S03]  /*60b0*/  LEA R76, R76, R151, 0x3 ;  /* 0x000000974c4c7211 */ /* 0x008fc600078e18ff */
[----:B-1----:R0:W5:Y:S04]  /*60c0*/  LDL.LU R0, [R1+0x68] ;  /* 0x0000680001007983 */ /* 0x0021680000300800 */
[----:B----4-:R1:W-:Y:S04]  /*60d0*/  STS.64 [R74], R70 ;  /* 0x000000464a007388 */ /* 0x0103e80000000a00 */
[----:B------:R-:W-:Y:S01]  /*60e0*/  STS.64 [R77], R72 ;  /* 0x000000484d007388 */ /* 0x000fe20000000a00 */
[----:B------:R-:W-:Y:S01]  /*60f0*/  BAR.SYNC.DEFER_BLOCKING 0x0 ;  /* 0x0000000000007b1d */ /* 0x000fe20000010000 */
[----:B-1----:R-:W-:-:S05]  /*6100*/  LEA R74, R75, R151, 0x3 ;  /* 0x000000974b4a7211 */ /* 0x002fca00078e18ff */
[----:B------:R-:W1:Y:S04]  /*6110*/  LDS.64 R76, [R76] ;  /* 0x000000004c4c7984 */ /* 0x000e680000000a00 */
[----:B------:R-:W2:Y:S01]  /*6120*/  LDS.64 R74, [R74+0xa00] ;  /* 0x000a00004a4a7984 */ /* 0x000ea20000000a00 */
[----:B-1----:R-:W-:Y:S01]  /*6130*/  FADD.FTZ R76, RZ, R76 ;  /* 0x0000004cff4c7221 */ /* 0x002fe20000010000 */
[----:B------:R-:W-:-:S03]  /*6140*/  FADD.FTZ R77, RZ, R77 ;  /* 0x0000004dff4d7221 */ /* 0x000fc60000010000 */
[----:B--2---:R-:W-:Y:S01]  /*6150*/  FADD.FTZ R76, R76, R74 ;  /* 0x0000004a4c4c7221 */ /* 0x004fe20000010000 */
[----:B------:R-:W-:Y:S01]  /*6160*/  LEA R74, R165, R151, 0x3 ;  /* 0x00000097a54a7211 */ /* 0x000fe200078e18ff */
[----:B------:R-:W-:-:S05]  /*6170*/  FADD.FTZ R77, R77, R75 ;  /* 0x0000004b4d4d7221 */ /* 0x000fca0000010000 */
[----:B------:R-:W1:Y:S02]  /*6180*/  LDS.64 R74, [R74+0x1400] ;  /* 0x001400004a4a7984 */ /* 0x000e640000000a00 */
[----:B-1----:R-:W-:Y:S01]  /*6190*/  FADD.FTZ R76, R76, R74 ;  /* 0x0000004a4c4c7221 */ /* 0x002fe20000010000 */
[----:B------:R-:W-:Y:S02]  /*61a0*/  LEA R74, R164, R151, 0x3 ;  /* 0x00000097a44a7211 */ /* 0x000fe400078e18ff */
[----:B------:R-:W2:Y:S01]  /*61b0*/  LDL R151, [R1+0x40] ;  /* 0x0000400001977983 */ /* 0x000ea20000100800 */
[----:B------:R-:W-:Y:S01]  /*61c0*/  FADD.FTZ R77, R77, R75 ;  /* 0x0000004b4d4d7221 */ /* 0x000fe20000010000 */
[----:B------:R-:W1:Y:S02]  /*61d0*/  LDC.64 R164, c[0x0][0x260] ;  /* 0x00009800ffa47b82 */ /* 0x000e640000000a00 */
[----:B------:R-:W3:Y:S02]  /*61e0*/  LDS.64 R74, [R74+0x1e00] ;  /* 0x001e00004a4a7984 */ /* 0x000ee40000000a00 */
[----:B---3--:R-:W-:Y:S01]  /*61f0*/  FADD.FTZ R74, R76, R74 ;  /* 0x0000004a4c4a7221 */ /* 0x008fe20000010000 */
[----:B------:R-:W-:Y:S01]  /*6200*/  FADD.FTZ R75, R77, R75 ;  /* 0x0000004b4d4b7221 */ /* 0x000fe20000010000 */
[----:B--2---:R-:W-:-:S04]  /*6210*/  IADD3 R76, R151, UR17, RZ ;  /* 0x00000011974c7c10 */ /* 0x004fc8000fffe0ff */
[----:B------:R-:W-:-:S05]  /*6220*/  SHF.L.U32 R76, R76, 0x1, RZ ;  /* 0x000000014c4c7819 */ /* 0x000fca00000006ff */
[----:B-1----:R-:W-:-:S05]  /*6230*/  IMAD.WIDE.U32 R76, R76, 0x4, R164 ;  /* 0x000000044c4c7825 */ /* 0x002fca00078e00a4 */
[----:B------:R0:W-:Y:S02]  /*6240*/  STG.E.64 desc[UR18][R76.64+0x4000], R74 ;  /* 0x0040004a4c007986 */ /* 0x0001e4000c101b12 */
.L_x_1309:
[----:B------:R-:W1:Y:S01]  /*6250*/  S2R R165, SR_TID.X ;  /* 0x0000000000a57919 */ /* 0x000e620000002100 */
[----:B------:R-:W-:Y:S01]  /*6260*/  BSSY B0, `(.L_x_1310) ;  /* 0x000006f000007945 */ /* 0x000fe20003800000 */
[----:B0-----:R-:W-:-:S03]  /*6270*/  CS2R R74, SRZ ;  /* 0x00000000004a7805 */ /* 0x001fc6000001ff00 */
[----:B------:R-:W-:Y:S05]  /*6280*/  @P1 BRA `(.L_x_1311) ;  /* 0x0000000400b01947 */ /* 0x000fea0003800000 */
[----:B------:R-:W0:Y:S01]  /*6290*/  S2R R76, SR_TID.X ;  /* 0x00000000004c7919 */ /* 0x000e220000002100 */
[----:B------:R-:W-:Y:S01]  /*62a0*/  USHF.L.U32 UR5, UR10, 0x3, URZ ;  /* 0x000000030a057899 */ /* 0x000fe2000800063f */
[----:B------:R-:W-:Y:S01]  /*62b0*/  HFMA2.MMA R74, -RZ, RZ, 0, 2.384185791015625e-06 ;  /* 0x00000028ff4a7435 */ /* 0x000fe200000001ff */
[----:B------:R-:W-:Y:S02]  /*62c0*/  MOV R75, 0x28 ;  /* 0x00000028004b7802 */ /* 0x000fe40000000f00 */
[----:B------:R-:W-:Y:S01]  /*62d0*/  ULOP3.LUT UR5, UR5, 0x8, URZ, 0xc0, !UPT ;  /* 0x0000000805057892 */ /* 0x000fe2000f8ec03f */
[----:B-1----:R-:W-:-:S04]  /*62e0*/  SHF.L.U32 R164, R165, 0x3, RZ ;  /* 0x00000003a5a47819 */ /* 0x002fc800000006ff */
        /* <DEDUP_REMOVED lines=9> */
[----:B------:R-:W-:-:S04]  /*6380*/  SHF.R.S32.HI R76, RZ, 0x1f, R75 ;  /* 0x0000001fff4c7819 */ /* 0x000fc8000001144b */
[----:B------:R-:W-:-:S04]  /*6390*/  LEA.HI R76, R76, R75, RZ, 0x2 ;  /* 0x0000004b4c4c7211 */ /* 0x000fc800078f10ff */
[----:B------:R-:W-:Y:S01]  /*63a0*/  SHF.R.S32.HI R75, RZ, 0x2, R76 ;  /* 0x00000002ff4b7819 */ /* 0x000fe2000001144c */
[----:B------:R-:W-:-:S10]  /*63b0*/  HFMA2.MMA R76, -RZ, RZ, 0, 2.384185791015625e-06 ;  /* 0x00000028ff4c7435 */ /* 0x000fd400000001ff */
[----:B------:R-:W-:Y:S01]  /*63c0*/  IMAD R75, R75, R76, UR14 ;  /* 0x0000000e4b4b7e24 */ /* 0x000fe2000f8e024c */
        /* <DEDUP_REMOVED lines=88> */
.L_x_1311:
[----:B------:R-:W-:Y:S05]  /*6950*/  BSYNC B0 ;  /* 0x0000000000007941 */ /* 0x000fea0003800000 */
.L_x_1310:
[----:B-1----:R-:W-:Y:S01]  /*6960*/  LOP3.LUT P1, RZ, R165, 0xffffffe3, RZ, 0xc0, !PT ;  /* 0xffffffe3a5ff7812 */ /* 0x002fe2000782c0ff */
[----:B------:R-:W0:Y:S04]  /*6970*/  SHFL.BFLY PT, R77, R75, 0x2, 0x1f ;  /* 0x0c401f004b4d7f89 */ /* 0x000e2800000e0000 */
[----:B-----5:R1:W-:Y:S04]  /*6980*/  STL.64 [R1+0x68], R2 ;  /* 0x0000680201007387 */ /* 0x0203e80000100a00 */
[----:B------:R-:W2:Y:S04]  /*6990*/  SHFL.BFLY PT, R151, R74, 0x2, 0x1f ;  /* 0x0c401f004a977f89 */ /* 0x000ea800000e0000 */
[----:B------:R-:W3:Y:S08]  /*69a0*/  @!P1 LDC R76, c[0x0][0x10] ;  /* 0x00000400ff4c9b82 */ /* 0x000ef00000000800 */
[----:B-1----:R-:W1:Y:S01]  /*69b0*/  @!P1 LDC.64 R2, c[0x0][0x260] ;  /* 0x00009800ff029b82 */ /* 0x002e620000000a00 */
[----:B0-----:R-:W-:Y:S01]  /*69c0*/  FADD.FTZ R75, R77, R75 ;  /* 0x0000004b4d4b7221 */ /* 0x001fe20000010000 */
[----:B------:R-:W-:Y:S01]  /*69d0*/  MOV R77, UR4 ;  /* 0x00000004004d7c02 */ /* 0x000fe20008000f00 */
[----:B--2---:R-:W-:-:S03]  /*69e0*/  FADD.FTZ R74, R151, R74 ;  /* 0x0000004a974a7221 */ /* 0x004fc60000010000 */
[----:B------:R-:W-:Y:S01]  /*69f0*/  SHFL.BFLY PT, R151, R75, 0x1, 0x1f ;  /* 0x0c201f004b977f89 */ /* 0x000fe200000e0000 */
[----:B---3--:R-:W-:-:S03]  /*6a00*/  @!P1 IMAD R76, R76, R77, UR13 ;  /* 0x0000000d4c4c9e24 */ /* 0x008fc6000f8e024d */
[----:B------:R-:W2:Y:S04]  /*6a10*/  LDL R77, [R1+0x60] ;  /* 0x00006000014d7983 */ /* 0x000ea80000100800 */
[----:B------:R-:W0:Y:S01]  /*6a20*/  SHFL.BFLY PT, R164, R74, 0x1, 0x1f ;  /* 0x0c201f004aa47f89 */ /* 0x000e2200000e0000 */
[----:B------:R-:W-:-:S04]  /*6a30*/  UISETP.GE.U32.AND UP0, UPT, UR15, UR21, UPT ;  /* 0x000000150f00728c */ /* 0x000fc8000bf06070 */
[----:B------:R-:W-:Y:S01]  /*6a40*/  UISETP.GE.AND.EX UP0, UPT, UR16, UR11, UPT, UP0 ;  /* 0x0000000b1000728c */ /* 0x000fe2000bf06300 */
[----:B--2---:R-:W-:-:S04]  /*6a50*/  @!P1 LEA R76, R76, R77, 0x9 ;  /* 0x0000004d4c4c9211 */ /* 0x004fc800078e48ff */
[----:B------:R-:W-:-:S05]  /*6a60*/  @!P1 SHF.L.U32 R76, R76, 0x1, RZ ;  /* 0x000000014c4c9819 */ /* 0x000fca00000006ff */
[----:B-1----:R-:W-:Y:S02]  /*6a70*/  @!P1 IMAD.WIDE.U32 R76, R76, 0x4, R2 ;  /* 0x000000044c4c9825 */ /* 0x002fe400078e0002 */
[----:B------:R1:W5:Y:S02]  /*6a80*/  LDL.LU.64 R2, [R1+0x68] ;  /* 0x0000680001027983 */ /* 0x0003640000300a00 */
[----:B0-----:R-:W-:Y:S01]  /*6a90*/  FADD.FTZ R74, R74, R164 ;  /* 0x000000a44a4a7221 */ /* 0x001fe20000010000 */
[----:B------:R-:W-:-:S05]  /*6aa0*/  FADD.FTZ R75, R75, R151 ;  /* 0x000000974b4b7221 */ /* 0x000fca0000010000 */
[----:B------:R1:W-:Y:S01]  /*6ab0*/  @!P1 STG.E.64 desc[UR18][R76.64], R74 ;  /* 0x0000004a4c009986 */ /* 0x0003e2000c101b12 */
        /* <DEDUP_REMOVED lines=14> */
.L_x_1314:
        /* <DEDUP_REMOVED lines=8> */
.L_x_1313:
[----:B------:R-:W-:Y:S05]  /*6c20*/  WARPSYNC.ALL ;  /* 0x0000000000007948 */ /* 0x000fea0003800000 */
[----:B------:R-:W-:Y:S06]  /*6c30*/  BAR.SYNC.DEFER_BLOCKING 0x0 ;  /* 0x0000000000007b1d */ /* 0x000fec0000010000 */
[----:B------:R-:W-:Y:S05]  /*6c40*/  BRA `(.L_x_1315) ;  /* 0x0000000000547947 */ /* 0x000fea0003800000 */
.L_x_1312:
        /* <DEDUP_REMOVED lines=11> */
.L_x_1317:
        /* <DEDUP_REMOVED lines=8> */
.L_x_1316:
[----:B------:R-:W-:Y:S05]  /*6d80*/  WARPSYNC.ALL ;  /* 0x0000000000007948 */ /* 0x000fea0003800000 */
[----:B------:R-:W-:Y:S06]  /*6d90*/  BAR.SYNC.DEFER_BLOCKING 0x0 ;  /* 0x0000000000007b1d */ /* 0x000fec0000010000 */
.L_x_1315:
[----:B------:R-:W0:Y:S01]  /*6da0*/  S2R R76, SR_TID.X ;  /* 0x00000000004c7919 */ /* 0x000e220000002100 */
[----:B------:R-:W1:Y:S01]  /*6db0*/  S2R R74, SR_TID.X ;  /* 0x00000000004a7919 */ /* 0x000e620000002100 */
[----:B------:R-:W-:Y:S01]  /*6dc0*/  HFMA2.MMA R151, -RZ, RZ, 0, 0 ;  /* 0x00000000ff977435 */ /* 0x000fe200000001ff */
[----:B------:R-:W2:Y:S01]  /*6dd0*/  S2UR UR17, SR_CgaCtaId ;  /* 0x00000000001179c3 */ /* 0x000ea20000008800 */
[----:B------:R-:W-:Y:S01]  /*6de0*/  USHF.L.U32 UR10, UR10, 0x3, URZ ;  /* 0x000000030a0a7899 */ /* 0x000fe2000800063f */
[----:B------:R-:W-:Y:S01]  /*6df0*/  ULDC.64 UR24, c[0x0][0x210] ;  /* 0x0000840000187ab9 */ /* 0x000fe20000000a00 */
[----:B0-----:R-:W-:Y:S02]  /*6e00*/  ISETP.GT.U32.AND P1, PT, R76, 0xff, PT ;  /* 0x000000ff4c00780c */ /* 0x001fe40003f24070 */
        /* <DEDUP_REMOVED lines=15> */
[----:B------:R-:W4:Y:S04]  /*6f00*/  @!P1 LDG.E.64 R74, desc[UR18][R74.64] ;  /* 0x000000124a4a9981 */ /* 0x000f28000c1e1b00 */
[----:B------:R-:W4:Y:S01]  /*6f10*/  LDL.LU R165, [R1+0x3c] ;  /* 0x00003c0001a57983 */ /* 0x000f220000300800 */
[----:B------:R-:W0:Y:S01]  /*6f20*/  S2R R164, SR_TID.X ;  /* 0x0000000000a47919 */ /* 0x000e220000002100 */
[----:B------:R-:W-:-:S02]  /*6f30*/  UMOV UR5, 0x400 ;  /* 0x0000040000057882 */ /* 0x000fc40000000000 */
[----:B------:R-:W-:-:S04]  /*6f40*/  UIADD3 UR5, UR5, 0x3480, URZ ;  /* 0x0000348005057890 */ /* 0x000fc8000fffe03f */
[----:B--2---:R-:W-:Y:S02]  /*6f50*/  ULEA UR5, UR17, UR5, 0x18 ;  /* 0x0000000511057291 */ /* 0x004fe4000f8ec03f */
[----:B------:R-:W-:Y:S01]  /*6f60*/  ULOP3.LUT UR10, UR10, 0x8, URZ, 0xc0, !UPT ;  /* 0x000000080a0a7892 */ /* 0x000fe2000f8ec03f */
[----:B---3--:R-:W-:Y:S01]  /*6f70*/  @!P1 FADD.FTZ R76, RZ, R76 ;  /* 0x0000004cff4c9221 */ /* 0x008fe20000010000 */
[----:B------:R-:W-:-:S03]  /*6f80*/  @!P1 FADD.FTZ R77, RZ, R77 ;  /* 0x0000004dff4d9221 */ /* 0x000fc60000010000 */
[----:B----4-:R-:W-:Y:S01]  /*6f90*/  @!P1 FADD.FTZ R151, R74, R76 ;  /* 0x0000004c4a979221 */ /* 0x010fe20000010000 */
        /* <DEDUP_REMOVED lines=20> */
[----:B0-----:R-:W-:Y:S02]  /*70e0*/  LOP3.LUT P1, RZ, R164, 0xffffff1f, RZ, 0xc0, !PT ;  /* 0xffffff1fa4ff7812 */ /* 0x001fe4000782c0ff */
[----:B------:R-:W-:Y:S01]  /*70f0*/  SHF.R.U32.HI R164, RZ, 0x2, R164 ;  /* 0x00000002ffa47819 */ /* 0x000fe200000116a4 */
[----:B-1----:R-:W-:Y:S01]  /*7100*/  FADD.FTZ R74, R74, R76 ;  /* 0x0000004c4a4a7221 */ /* 0x002fe20000010000 */
[----:B--2---:R-:W-:-:S09]  /*7110*/  FADD.FTZ R75, R77, R75 ;  /* 0x0000004b4d4b7221 */ /* 0x004fd20000010000 */
[----:B------:R-:W-:Y:S01]  /*7120*/  @!P1 FMUL.FTZ R74, R74, 6.1035157159494701773e-06 ;  /* 0x36cccccd4a4a9820 */ /* 0x000fe20000410000 */
[----:B------:R-:W-:Y:S01]  /*7130*/  @!P1 LOP3.LUT R76, R164, 0x3ffffff8, RZ, 0xc0, !PT ;  /* 0x3ffffff8a44c9812 */ /* 0x000fe200078ec0ff */
[----:B------:R-:W-:Y:S01]  /*7140*/  @!P1 FMUL.FTZ R75, R75, 6.1035157159494701773e-06 ;  /* 0x36cccccd4b4b9820 */ /* 0x000fe20000410000 */
[----:B------:R-:W2:Y:S04]  /*7150*/  LDL.LU R164, [R1+0x34] ;  /* 0x0000340001a47983 */ /* 0x000ea80000300800 */
[----:B------:R0:W-:Y:S04]  /*7160*/  @!P1 STS.64 [R76+UR5], R74 ;  /* 0x0000004a4c009988 */ /* 0x0001e80008000a05 */
[----:B------:R-:W3:Y:S01]  /*7170*/  LDL.LU R151, [R1+0x38] ;  /* 0x0000380001977983 */ /* 0x000ee20000300800 */
[----:B0-----:R-:W-:-:S04]  /*7180*/  IADD3 R74, R165, -UR10, RZ ;  /* 0x8000000aa54a7c10 */ /* 0x001fc8000fffe0ff */
[----:B------:R-:W-:Y:S01]  /*7190*/  LEA R74, R74, UR5, 0x3 ;  /* 0x000000054a4a7c11 */ /* 0x000fe2000f8e18ff */
[----:B------:R-:W-:Y:S06]  /*71a0*/  BAR.SYNC.DEFER_BLOCKING 0x0 ;  /* 0x0000000000007b1d */ /* 0x000fec0000010000 */
[----:B------:R-:W0:Y:S02]  /*71b0*/  LDS.64 R76, [R74] ;  /* 0x000000004a4c7984 */ /* 0x000e240000000a00 */
[C-C-:B0-----:R-:W-:Y:S01]  /*71c0*/  FFMA.FTZ R36, R67.reuse, R36, -R76.reuse ;  /* 0x0000002443247223 */ /* 0x141fe2000001084c */
[--C-:B------:R-:W-:Y:S01]  /*71d0*/  FFMA.FTZ R33, R98, R33, -R76.reuse ;  /* 0x0000002162217223 */ /* 0x100fe2000001084c */
[----:B------:R-:W-:-:S02]  /*71e0*/  FFMA.FTZ R31, R67, R31, -R76 ;  /* 0x0000001f431f7223 */ /* 0x000fc4000001084c */
[-C--:B------:R-:W-:Y:S02]  /*71f0*/  FFMA.FTZ R36, R64, -R77.reuse, R36 ;  /* 0x8000004d40247223 */ /* 0x080fe40000010024 */
[----:B------:R-:W4:Y:S01]  /*7200*/  LDL.LU R64, [R1+0x2c] ;  /* 0x00002c0001407983 */ /* 0x000f220000300800 */
[----:B------:R-:W-:Y:S01]  /*7210*/  FFMA.FTZ R33, R62, -R77, R33 ;  /* 0x8000004d3e217223 */ /* 0x000fe20000010021 */
[----:B------:R-:W-:Y:S01]  /*7220*/  FFMA.FTZ R27, R98, R27, -R76 ;  /* 0x0000001b621b7223 */ /* 0x000fe2000001084c */
[-C--:B------:R-:W-:Y:S01]  /*7230*/  FFMA.FTZ R31, R60, -R77.reuse, R31 ;  /* 0x8000004d3c1f7223 */ /* 0x080fe2000001001f */
[----:B------:R-:W4:Y:S04]  /*7240*/  LDL.LU R62, [R1+0x30] ;  /* 0x00003000013e7983 */ /* 0x000f280000300800 */
[----:B------:R-:W4:Y:S01]  /*7250*/  LDL.LU R60, [R1+0x24] ;  /* 0x00002400013c7983 */ /* 0x000f220000300800 */
[----:B------:R-:W-:-:S03]  /*7260*/  FFMA.FTZ R27, R58, -R77, R27 ;  /* 0x8000004d3a1b7223 */ /* 0x000fc6000001001b */
[----:B------:R-:W4:Y:S01]  /*7270*/  LDL.LU R58, [R1+0x28] ;  /* 0x00002800013a7983 */ /* 0x000f220000300800 */
[--C-:B-----5:R-:W-:Y:S01]  /*7280*/  FFMA.FTZ R39, R2, R39, -R76.reuse ;  /* 0x0000002702277223 */ /* 0x120fe2000001084c */
        /* <DEDUP_REMOVED lines=22> */
[--C-:B------:R-:W-:Y:S01]  /*73f0*/  FFMA.FTZ R120, R83, R120, -R76.reuse ;  /* 0x0000007853787223 */ /* 0x100fe2000001084c */
[-C--:B------:R-:W-:Y:S01]  /*7400*/  FFMA.FTZ R37, R65, -R77.reuse, R37 ;  /* 0x8000004d41257223 */ /* 0x080fe20000010025 */
[----:B------:R-:W-:Y:S01]  /*7410*/  FFMA.FTZ R0, R45, -R77, R7 ;  /* 0x8000004d2d007223 */ /* 0x000fe20000010007 */
[--C-:B------:R-:W-:Y:S01]  /*7420*/  FFMA.FTZ R123, R67, R123, -R76.reuse ;  /* 0x0000007b437b7223 */ /* 0x100fe2000001084c */
[C---:B------:R-:W-:Y:S01]  /*7430*/  FMUL.FTZ R7, R99.reuse, R39 ;  /* 0x0000002763077220 */ /* 0x040fe20000410000 */
[----:B------:R-:W-:Y:S01]  /*7440*/  FMUL.FTZ R38, R99, R38 ;  /* 0x0000002663267220 */ /* 0x000fe20000410000 */
[--C-:B------:R-:W-:Y:S01]  /*7450*/  FFMA.FTZ R32, R83, R32, -R76.reuse ;  /* 0x0000002053207223 */ /* 0x100fe2000001084c */
[--C-:B------:R-:W-:Y:S01]  /*7460*/  FFMA.FTZ R119, R67, R119, -R76.reuse ;  /* 0x0000007743777223 */ /* 0x100fe2000001084c */
[C-C-:B------:R-:W-:Y:S01]  /*7470*/  FFMA.FTZ R14, R98.reuse, R14, -R76.reuse ;  /* 0x0000000e620e7223 */ /* 0x140fe2000001084c */
[----:B------:R-:W-:Y:S01]  /*7480*/  FFMA.FTZ R116, R98, R116, -R76 ;  /* 0x0000007462747223 */ /* 0x000fe2000001084c */
[-C--:B------:R-:W-:Y:S01]  /*7490*/  FFMA.FTZ R34, R63, -R77.reuse, R34 ;  /* 0x8000004d3f227223 */ /* 0x080fe20000010022 */
[-C--:B------:R-:W-:Y:S01]  /*74a0*/  FFMA.FTZ R25, R56, -R77.reuse, R25 ;  /* 0x8000004d38197223 */ /* 0x080fe20000010019 */
[----:B------:R-:W-:Y:S01]  /*74b0*/  FFMA.FTZ R44, R44, -R77, R5 ;  /* 0x8000004d2c2c7223 */ /* 0x000fe20000010005 */
[--C-:B------:R-:W-:Y:S01]  /*74c0*/  FFMA.FTZ R12, R83, R12, -R76.reuse ;  /* 0x0000000c530c7223 */ /* 0x100fe2000001084c */
[----:B------:R-:W-:Y:S01]  /*74d0*/  FFMA.FTZ R79, R67, R79, -R76 ;  /* 0x0000004f434f7223 */ /* 0x000fe2000001084c */
[-C--:B------:R-:W-:Y:S01]  /*74e0*/  FFMA.FTZ R120, R6, -R77.reuse, R120 ;  /* 0x8000004d06787223 */ /* 0x080fe20000010078 */
[----:B------:R-:W-:Y:S01]  /*74f0*/  FFMA.FTZ R80, R80, -R77, R2 ;  /* 0x8000004d50507223 */ /* 0x000fe20000010002 */
[C---:B------:R-:W-:Y:S01]  /*7500*/  FMUL.FTZ R5, R99.reuse, R37 ;  /* 0x0000002563057220 */ /* 0x040fe20000410000 */
[----:B------:R-:W-:Y:S01]  /*7510*/  FMUL.FTZ R56, R99, R36 ;  /* 0x0000002463387220 */ /* 0x000fe20000410000 */
[----:B------:R-:W-:Y:S01]  /*7520*/  FFMA.FTZ R6, R103, -R77, R123 ;  /* 0x8000004d67067223 */ /* 0x000fe2000001007b */
[--C-:B------:R-:W-:Y:S01]  /*7530*/  FFMA.FTZ R108, R98, R108, -R76.reuse ;  /* 0x0000006c626c7223 */ /* 0x100fe2000001084c */
[--C-:B------:R-:W-:Y:S01]  /*7540*/  FFMA.FTZ R26, R83, R26, -R76.reuse ;  /* 0x0000001a531a7223 */ /* 0x100fe2000001084c */
[----:B------:R-:W-:Y:S01]  /*7550*/  FFMA.FTZ R91, R67, R91, -R76 ;  /* 0x0000005b435b7223 */ /* 0x000fe2000001084c */
[-C--:B------:R-:W-:Y:S01]  /*7560*/  FFMA.FTZ R32, R61, -R77.reuse, R32 ;  /* 0x8000004d3d207223 */ /* 0x080fe20000010020 */
[----:B------:R-:W-:Y:S01]  /*7570*/  FFMA.FTZ R4, R4, -R77, R119 ;  /* 0x8000004d04047223 */ /* 0x000fe20000010077 */
[----:B------:R-:W-:Y:S01]  /*7580*/  F2FP.F16.F32.PACK_AB R7, R38, R7 ;  /* 0x000000072607723e */ /* 0x000fe200000000ff */
[----:B------:R-:W-:Y:S01]  /*7590*/  FFMA.FTZ R109, R67, R109, -R76 ;  /* 0x0000006d436d7223 */ /* 0x000fe2000001084c */
[-C--:B------:R-:W-:Y:S01]  /*75a0*/  FFMA.FTZ R29, R59, -R77.reuse, R29 ;  /* 0x8000004d3b1d7223 */ /* 0x080fe2000001001d */
[-C--:B------:R-:W-:Y:S01]  /*75b0*/  FFMA.FTZ R14, R50, -R77.reuse, R14 ;  /* 0x8000004d320e7223 */ /* 0x080fe2000001000e */
[----:B------:R-:W-:Y:S01]  /*75c0*/  FFMA.FTZ R116, R8, -R77, R116 ;  /* 0x8000004d08747223 */ /* 0x000fe20000010074 */
[C---:B------:R-:W-:Y:S01]  /*75d0*/  FMUL.FTZ R34, R99.reuse, R34 ;  /* 0x0000002263227220 */ /* 0x040fe20000410000 */
[----:B------:R-:W-:Y:S01]  /*75e0*/  FMUL.FTZ R33, R99, R33 ;  /* 0x0000002163217220 */ /* 0x000fe20000410000 */
[-C--:B------:R-:W-:Y:S01]  /*75f0*/  FFMA.FTZ R12, R49, -R77.reuse, R12 ;  /* 0x8000004d310c7223 */ /* 0x080fe2000001000c */
[-C--:B------:R-:W-:Y:S01]  /*7600*/  FFMA.FTZ R50, R43, -R77.reuse, R3 ;  /* 0x8000004d2b327223 */ /* 0x080fe20000010003 */
[----:B------:R-:W-:Y:S01]  /*7610*/  FFMA.FTZ R8, R89, -R77, R79 ;  /* 0x8000004d59087223 */ /* 0x000fe2000001004f */
[----:B------:R-:W-:Y:S01]  /*7620*/  F2FP.F16.F32.PACK_AB R5, R56, R5 ;  /* 0x000000053805723e */ /* 0x000fe200000000ff */
[----:B------:R-:W-:Y:S01]  /*7630*/  FMUL.FTZ R49, R99, R6 ;  /* 0x0000000663317220 */ /* 0x000fe20000410000 */
[-C--:B------:R-:W-:Y:S01]  /*7640*/  FFMA.FTZ R26, R57, -R77.reuse, R26 ;  /* 0x8000004d391a7223 */ /* 0x080fe2000001001a */
[-C--:B------:R-:W-:Y:S01]  /*7650*/  FFMA.FTZ R40, R40, -R77.reuse, R91 ;  /* 0x8000004d28287223 */ /* 0x080fe2000001005b */
[----:B------:R-:W-:Y:S01]  /*7660*/  FFMA.FTZ R108, R30, -R77, R108 ;  /* 0x8000004d1e6c7223 */ /* 0x000fe2000001006c */
[C---:B------:R-:W-:Y:S01]  /*7670*/  FMUL.FTZ R32, R99.reuse, R32 ;  /* 0x0000002063207220 */ /* 0x040fe20000410000 */
[C---:B------:R-:W-:Y:S01]  /*7680*/  FMUL.FTZ R31, R99.reuse, R31 ;  /* 0x0000001f631f7220 */ /* 0x040fe20000410000 */
[----:B------:R-:W-:Y:S01]  /*7690*/  FMUL.FTZ R45, R99, R4 ;  /* 0x00000004632d7220 */ /* 0x000fe20000410000 */
[----:B------:R-:W-:Y:S01]  /*76a0*/  PRMT R6, R7, 0x7632, R6 ;  /* 0x0000763207067816 */ /* 0x000fe20000000006 */
[----:B------:R-:W-:Y:S01]  /*76b0*/  FFMA.FTZ R30, R23, -R77, R109 ;  /* 0x8000004d171e7223 */ /* 0x000fe2000001006d */
[C---:B------:R-:W-:Y:S01]  /*76c0*/  FMUL.FTZ R29, R99.reuse, R29 ;  /* 0x0000001d631d7220 */ /* 0x040fe20000410000 */
[C---:B------:R-:W-:Y:S01]  /*76d0*/  FMUL.FTZ R38, R99.reuse, R27 ;  /* 0x0000001b63267220 */ /* 0x040fe20000410000 */
[----:B------:R-:W4:Y:S01]  /*76e0*/  LDL.LU R56, [R1+0x1c] ;  /* 0x00001c0001387983 */ /* 0x000f220000300800 */
[----:B------:R-:W-:Y:S01]  /*76f0*/  FMUL.FTZ R57, R99, R8 ;  /* 0x0000000863397220 */ /* 0x000fe20000410000 */
[----:B------:R-:W-:Y:S01]  /*7700*/  F2FP.F16.F32.PACK_AB R33, R33, R34 ;  /* 0x000000222121723e */ /* 0x000fe200000000ff */
[----:B------:R-:W-:Y:S01]  /*7710*/  FFMA.FTZ R21, R98, R21, -R76 ;  /* 0x0000001562157223 */ /* 0x000fe2000001084c */
[----:B------:R-:W-:Y:S01]  /*7720*/  PRMT R8, R5, 0x7632, R8 ;  /* 0x0000763205087816 */ /* 0x000fe20000000008 */
[C---:B------:R-:W-:Y:S01]  /*7730*/  FMUL.FTZ R26, R99.reuse, R26 ;  /* 0x0000001a631a7220 */ /* 0x040fe20000410000 */
[C---:B------:R-:W-:Y:S01]  /*7740*/  FMUL.FTZ R25, R99.reuse, R25 ;  /* 0x0000001963197220 */ /* 0x040fe20000410000 */
[C---:B------:R-:W-:Y:S01]  /*7750*/  FMUL.FTZ R23, R99.reuse, R40 ;  /* 0x0000002863177220 */ /* 0x040fe20000410000 */
[----:B------:R-:W-:Y:S01]  /*7760*/  FMUL.FTZ R37, R99, R30 ;  /* 0x0000001e63257220 */ /* 0x000fe20000410000 */
[----:B------:R-:W-:Y:S01]  /*7770*/  F2FP.F16.F32.PACK_AB R31, R31, R32 ;  /* 0x000000201f1f723e */ /* 0x000fe200000000ff */
[----:B------:R-:W4:Y:S01]  /*7780*/  LDL.LU R40, [R1+0x20] ;  /* 0x0000200001287983 */ /* 0x000f220000300800 */
[----:B------:R-:W-:Y:S01]  /*7790*/  PRMT R30, R33, 0x7632, R30 ;  /* 0x00007632211e7816 */ /* 0x000fe2000000001e */
[--C-:B------:R-:W-:Y:S01]  /*77a0*/  FFMA.FTZ R19, R83, R19, -R76.reuse ;  /* 0x0000001353137223 */ /* 0x100fe2000001084c */
[----:B------:R-:W-:Y:S01]  /*77b0*/  F2FP.F16.F32.PACK_AB R29, R38, R29 ;  /* 0x0000001d261d723e */ /* 0x000fe200000000ff */
[----:B------:R-:W-:Y:S01]  /*77c0*/  FFMA.FTZ R18, R67, R18, -R76 ;  /* 0x0000001243127223 */ /* 0x000fe2000001084c */
[-C--:B------:R-:W-:Y:S01]  /*77d0*/  FFMA.FTZ R24, R55, -R77.reuse, R24 ;  /* 0x8000004d37187223 */ /* 0x080fe20000010018 */
[-C--:B------:R-:W-:Y:S01]  /*77e0*/  FFMA.FTZ R21, R54, -R77.reuse, R21 ;  /* 0x8000004d36157223 */ /* 0x080fe20000010015 */
[----:B------:R-:W4:Y:S01]  /*77f0*/  LDL.LU R34, [R1+0x14] ;  /* 0x0000140001227983 */ /* 0x000f220000300800 */
[----:B------:R-:W-:Y:S01]  /*7800*/  F2FP.F16.F32.PACK_AB R25, R25, R26 ;  /* 0x0000001a1919723e */ /* 0x000fe200000000ff */
[-C--:B------:R-:W-:Y:S01]  /*7810*/  FFMA.FTZ R19, R53, -R77.reuse, R19 ;  /* 0x8000004d35137223 */ /* 0x080fe20000010013 */
[----:B------:R-:W-:Y:S01]  /*7820*/  PRMT R26, R29, 0x7632, R26 ;  /* 0x000076321d1a7816 */ /* 0x000fe2000000001a */
[----:B------:R-:W-:Y:S01]  /*7830*/  FFMA.FTZ R18, R52, -R77, R18 ;  /* 0x8000004d34127223 */ /* 0x000fe20000010012 */
[C---:B------:R-:W-:Y:S01]  /*7840*/  FMUL.FTZ R24, R99.reuse, R24 ;  /* 0x0000001863187220 */ /* 0x040fe20000410000 */
[C---:B------:R-:W-:Y:S01]  /*7850*/  FMUL.FTZ R21, R99.reuse, R21 ;  /* 0x0000001563157220 */ /* 0x040fe20000410000 */
[----:B------:R-:W4:Y:S01]  /*7860*/  LDL.LU R32, [R1+0x18] ;  /* 0x0000180001207983 */ /* 0x000f220000300800 */
[C---:B------:R-:W-:Y:S01]  /*7870*/  FMUL.FTZ R19, R99.reuse, R19 ;  /* 0x0000001363137220 */ /* 0x040fe20000410000 */
[----:B------:R-:W-:Y:S01]  /*7880*/  FMUL.FTZ R18, R99, R18 ;  /* 0x0000001263127220 */ /* 0x000fe20000410000 */
[----:B------:R-:W-:Y:S01]  /*7890*/  FFMA.FTZ R15, R51, -R77, R15 ;  /* 0x8000004d330f7223 */ /* 0x000fe2000001000f */
[----:B------:R-:W-:Y:S01]  /*78a0*/  F2FP.F16.F32.PACK_AB R21, R21, R24 ;  /* 0x000000181515723e */ /* 0x000fe200000000ff */
[----:B------:R-:W-:-:S02]  /*78b0*/  FMUL.FTZ R14, R99, R14 ;  /* 0x0000000e630e7220 */ /* 0x000fc40000410000 */
[----:B------:R-:W-:Y:S01]  /*78c0*/  FMUL.FTZ R15, R99, R15 ;  /* 0x0000000f630f7220 */ /* 0x000fe20000410000 */
[----:B------:R-:W-:-:S04]  /*78d0*/  F2FP.F16.F32.PACK_AB R18, R18, R19 ;  /* 0x000000131212723e */ /* 0x000fc800000000ff */
[----:B------:R-:W-:Y:S02]  /*78e0*/  F2FP.F16.F32.PACK_AB R14, R14, R15 ;  /* 0x0000000f0e0e723e */ /* 0x000fe400000000ff */
[----:B--2---:R-:W-:-:S04]  /*78f0*/  IADD3 R2, P1, R164, UR24, RZ ;  /* 0x00000018a4027c10 */ /* 0x004fc8000ff3e0ff */
[----:B---3--:R-:W-:-:S05]  /*7900*/  IADD3.X R3, R151, UR25, RZ, P1, !PT ;  /* 0x0000001997037c10 */ /* 0x008fca0008ffe4ff */
[----:B------:R-:W-:Y:S04]  /*7910*/  STG.E.U16 desc[UR18][R2.64+0x4], R5 ;  /* 0x0000040502007986 */ /* 0x000fe8000c101512 */
[----:B------:R-:W-:Y:S04]  /*7920*/  STG.E.U16 desc[UR18][R2.64+0x2], R6 ;  /* 0x0000020602007986 */ /* 0x000fe8000c101512 */
[----:B------:R-:W-:Y:S04]  /*7930*/  STG.E.U16 desc[UR18][R2.64], R7 ;  /* 0x0000000702007986 */ /* 0x000fe8000c101512 */
[----:B------:R0:W-:Y:S02]  /*7940*/  STG.E.U16 desc[UR18][R2.64+0x6], R8 ;  /* 0x0000060802007986 */ /* 0x0001e4000c101512 */
[----:B0-----:R-:W-:-:S02]  /*7950*/  PRMT R3, R31, 0x7632, R3 ;  /* 0x000076321f037816 */ /* 0x001fc40000000003 */
[----:B----4-:R-:W-:-:S04]  /*7960*/  IADD3 R4, P1, R64, UR24, RZ ;  /* 0x0000001840047c10 */ /* 0x010fc8000ff3e0ff */
[----:B------:R-:W-:Y:S02]  /*7970*/  IADD3.X R5, R62, UR25, RZ, P1, !PT ;  /* 0x000000193e057c10 */ /* 0x000fe40008ffe4ff */
[----:B------:R-:W-:-:S03]  /*7980*/  IADD3 R6, P1, R60, UR24, RZ ;  /* 0x000000183c067c10 */ /* 0x000fc6000ff3e0ff */
[----:B------:R0:W-:Y:S01]  /*7990*/  STG.E.U16 desc[UR18][R4.64+0x2], R30 ;  /* 0x0000021e04007986 */ /* 0x0001e2000c101512 */
[----:B------:R-:W-:-:S03]  /*79a0*/  IADD3.X R7, R58, UR25, RZ, P1, !PT ;  /* 0x000000193a077c10 */ /* 0x000fc60008ffe4ff */
[----:B------:R-:W-:Y:S04]  /*79b0*/  STG.E.U16 desc[UR18][R4.64], R33 ;  /* 0x0000002104007986 */ /* 0x000fe8000c101512 */
[----:B------:R-:W-:Y:S04]  /*79c0*/  STG.E.U16 desc[UR18][R4.64+0x4], R31 ;  /* 0x0000041f04007986 */ /* 0x000fe8000c101512 */
[----:B0-----:R-:W2:Y:S04]  /*79d0*/  LDL.LU R30, [R1+0xc] ;  /* 0x00000c00011e7983 */ /* 0x001ea80000300800 */
[----:B------:R-:W-:Y:S04]  /*79e0*/  STG.E.U16 desc[UR18][R4.64+0x6], R3 ;  /* 0x0000060304007986 */ /* 0x000fe8000c101512 */
[----:B------:R0:W-:Y:S04]  /*79f0*/  STG.E.U16 desc[UR18][R6.64+0x2], R26 ;  /* 0x0000021a06007986 */ /* 0x0001e8000c101512 */
[----:B0-----:R-:W3:Y:S04]  /*7a00*/  LDL.LU R26, [R1+0x10] ;  /* 0x00001000011a7983 */ /* 0x001ee80000300800 */
[----:B------:R-:W4:Y:S04]  /*7a10*/  LDL.LU R24, [R1+0x4] ;  /* 0x0000040001187983 */ /* 0x000f280000300800 */
[----:B------:R-:W4:Y:S04]  /*7a20*/  LDL.LU R19, [R1+0x8] ;  /* 0x0000080001137983 */ /* 0x000f280000300800 */
[----:B------:R-:W4:Y:S01]  /*7a30*/  LDL.LU R15, [R1] ;  /* 0x00000000010f7983 */ /* 0x000f220000300800 */
[--C-:B------:R-:W-:Y:S01]  /*7a40*/  FFMA.FTZ R11, R67, R11, -R76.reuse ;  /* 0x0000000b430b7223 */ /* 0x100fe2000001084c */
[----:B------:R-:W-:Y:S01]  /*7a50*/  PRMT R5, R25, 0x7632, R5 ;  /* 0x0000763219057816 */ /* 0x000fe20000000005 */
[----:B------:R-:W-:-:S02]  /*7a60*/  FFMA.FTZ R9, R98, R9, -R76 ;  /* 0x0000000962097223 */ /* 0x000fc4000001084c */
[----:B------:R-:W-:Y:S01]  /*7a70*/  FFMA.FTZ R48, R48, -R77, R11 ;  /* 0x8000004d30307223 */ /* 0x000fe2000001000b */
[--C-:B------:R-:W-:Y:S01]  /*7a80*/  FFMA.FTZ R114, R98, R114, -R76.reuse ;  /* 0x0000007262727223 */ /* 0x100fe2000001084c */
[----:B------:R-:W-:Y:S01]  /*7a90*/  FMUL.FTZ R12, R99, R12 ;  /* 0x0000000c630c7220 */ /* 0x000fe20000410000 */
[----:B------:R-:W-:Y:S01]  /*7aa0*/  FFMA.FTZ R113, R83, R113, -R76 ;  /* 0x0000007153717223 */ /* 0x000fe2000001084c */
[----:B------:R-:W-:Y:S01]  /*7ab0*/  FMUL.FTZ R11, R99, R48 ;  /* 0x00000030630b7220 */ /* 0x000fe20000410000 */
[-C--:B------:R-:W-:Y:S01]  /*7ac0*/  FFMA.FTZ R10, R47, -R77.reuse, R10 ;  /* 0x8000004d2f0a7223 */ /* 0x080fe2000001000a */
[-C--:B------:R-:W-:Y:S01]  /*7ad0*/  FFMA.FTZ R46, R46, -R77.reuse, R9 ;  /* 0x8000004d2e2e7223 */ /* 0x080fe20000010009 */
[----:B------:R-:W-:Y:S01]  /*7ae0*/  STG.E.U16 desc[UR18][R6.64], R29 ;  /* 0x0000001d06007986 */ /* 0x000fe2000c101512 */
[--C-:B------:R-:W-:Y:S01]  /*7af0*/  FFMA.FTZ R100, R98, R100, -R76.reuse ;  /* 0x0000006462647223 */ /* 0x100fe2000001084c */
[----:B------:R-:W-:Y:S01]  /*7b00*/  FFMA.FTZ R102, R83, R102, -R76 ;  /* 0x0000006653667223 */ /* 0x000fe2000001084c */
[----:B------:R-:W-:Y:S01]  /*7b10*/  PRMT R8, R21, 0x7632, R8 ;  /* 0x0000763215087816 */ /* 0x000fe20000000008 */
[----:B------:R-:W-:Y:S01]  /*7b20*/  STG.E.U16 desc[UR18][R6.64+0x4], R25 ;  /* 0x0000041906007986 */ /* 0x000fe2000c101512 */
[----:B------:R-:W-:-:S03]  /*7b30*/  FFMA.FTZ R114, R20, -R77, R114 ;  /* 0x8000004d14727223 */ /* 0x000fc60000010072 */
[----:B------:R0:W-:Y:S01]  /*7b40*/  STG.E.U16 desc[UR18][R6.64+0x6], R5 ;  /* 0x0000060506007986 */ /* 0x0001e2000c101512 */
[----:B------:R-:W-:Y:S01]  /*7b50*/  FFMA.FTZ R112, R67, R112, -R76 ;  /* 0x0000007043707223 */ /* 0x000fe2000001084c */
[-C--:B------:R-:W-:Y:S01]  /*7b60*/  FFMA.FTZ R20, R17, -R77.reuse, R113 ;  /* 0x8000004d11147223 */ /* 0x080fe20000010071 */
[----:B------:R-:W-:Y:S02]  /*7b70*/  IADD3 R2, P1, R56, UR24, RZ ;  /* 0x0000001838027c10 */ /* 0x000fe4000ff3e0ff */
[----:B0-----:R-:W-:Y:S01]  /*7b80*/  PRMT R7, R18, 0x7632, R7 ;  /* 0x0000763212077816 */ /* 0x001fe20000000007 */
[----:B------:R-:W-:Y:S01]  /*7b90*/  FMUL.FTZ R10, R99, R10 ;  /* 0x0000000a630a7220 */ /* 0x000fe20000410000 */
[----:B------:R-:W-:Y:S01]  /*7ba0*/  F2FP.F16.F32.PACK_AB R11, R11, R12 ;  /* 0x0000000c0b0b723e */ /* 0x000fe200000000ff */
[C---:B------:R-:W-:Y:S01]  /*7bb0*/  FMUL.FTZ R9, R99.reuse, R46 ;  /* 0x0000002e63097220 */ /* 0x040fe20000410000 */
[----:B------:R-:W-:Y:S01]  /*7bc0*/  IADD3.X R3, R40, UR25, RZ, P1, !PT ;  /* 0x0000001928037c10 */ /* 0x000fe20008ffe4ff */
[C---:B------:R-:W-:Y:S01]  /*7bd0*/  FMUL.FTZ R0, R99.reuse, R0 ;  /* 0x0000000063007220 */ /* 0x040fe20000410000 */
[----:B------:R-:W-:Y:S01]  /*7be0*/  FMUL.FTZ R17, R99, R44 ;  /* 0x0000002c63117220 */ /* 0x000fe20000410000 */
[----:B------:R-:W-:Y:S01]  /*7bf0*/  IADD3 R4, P1, R34, UR24, RZ ;  /* 0x0000001822047c10 */ /* 0x000fe2000ff3e0ff */
[-C--:B------:R-:W-:Y:S01]  /*7c00*/  FFMA.FTZ R100, R42, -R77.reuse, R100 ;  /* 0x8000004d2a647223 */ /* 0x080fe20000010064 */
[-C--:B------:R-:W-:Y:S01]  /*7c10*/  FFMA.FTZ R102, R41, -R77.reuse, R102 ;  /* 0x8000004d29667223 */ /* 0x080fe20000010066 */
[----:B------:R-:W-:Y:S01]  /*7c20*/  FFMA.FTZ R42, R35, -R77, R105 ;  /* 0x8000004d232a7223 */ /* 0x000fe20000010069 */
[----:B------:R-:W-:Y:S01]  /*7c30*/  STG.E.U16 desc[UR18][R2.64], R21 ;  /* 0x0000001502007986 */ /* 0x000fe2000c101512 */
[----:B------:R-:W-:-:S03]  /*7c40*/  IADD3.X R5, R32, UR25, RZ, P1, !PT ;  /* 0x0000001920057c10 */ /* 0x000fc60008ffe4ff */
[----:B------:R-:W-:Y:S01]  /*7c50*/  STG.E.U16 desc[UR18][R2.64+0x2], R8 ;  /* 0x0000020802007986 */ /* 0x000fe2000c101512 */
[----:B------:R-:W-:Y:S01]  /*7c60*/  FFMA.FTZ R107, R83, R107, -R76 ;  /* 0x0000006b536b7223 */ /* 0x000fe2000001084c */
[-C--:B------:R-:W-:Y:S01]  /*7c70*/  FFMA.FTZ R112, R16, -R77.reuse, R112 ;  /* 0x8000004d10707223 */ /* 0x080fe20000010070 */
[----:B------:R-:W-:Y:S01]  /*7c80*/  PRMT R12, R14, 0x7632, R12 ;  /* 0x000076320e0c7816 */ /* 0x000fe2000000000c */
[----:B------:R-:W-:Y:S01]  /*7c90*/  STG.E.U16 desc[UR18][R2.64+0x4], R18 ;  /* 0x0000041202007986 */ /* 0x000fe2000c101512 */
[----:B------:R-:W-:-:S03]  /*7ca0*/  FFMA.FTZ R16, R13, -R77, R117 ;  /* 0x8000004d0d107223 */ /* 0x000fc60000010075 */
[----:B------:R0:W-:Y:S01]  /*7cb0*/  STG.E.U16 desc[UR18][R2.64+0x6], R7 ;  /* 0x0000060702007986 */ /* 0x0001e2000c101512 */
[C---:B------:R-:W-:Y:S01]  /*7cc0*/  FMUL.FTZ R50, R99.reuse, R50 ;  /* 0x0000003263327220 */ /* 0x040fe20000410000 */
[C---:B------:R-:W-:Y:S01]  /*7cd0*/  FMUL.FTZ R13, R99.reuse, R100 ;  /* 0x00000064630d7220 */ /* 0x040fe20000410000 */
[----:B------:R-:W-:Y:S01]  /*7ce0*/  FMUL.FTZ R102, R99, R102 ;  /* 0x0000006663667220 */ /* 0x000fe20000410000 */
[----:B------:R-:W-:Y:S01]  /*7cf0*/  F2FP.F16.F32.PACK_AB R9, R9, R10 ;  /* 0x0000000a0909723e */ /* 0x000fe200000000ff */
[----:B------:R-:W-:Y:S01]  /*7d00*/  FMUL.FTZ R42, R99, R42 ;  /* 0x0000002a632a7220 */ /* 0x000fe20000410000 */
[----:B------:R-:W-:Y:S01]  /*7d10*/  F2FP.F16.F32.PACK_AB R0, R17, R0 ;  /* 0x000000001100723e */ /* 0x000fe200000000ff */
[----:B------:R-:W-:Y:S01]  /*7d20*/  FMUL.FTZ R27, R99, R108 ;  /* 0x0000006c631b7220 */ /* 0x000fe20000410000 */
[----:B------:R-:W-:Y:S01]  /*7d30*/  FFMA.FTZ R28, R28, -R77, R107 ;  /* 0x8000004d1c1c7223 */ /* 0x000fe2000001006b */
[----:B0-----:R-:W-:Y:S01]  /*7d40*/  PRMT R3, R11, 0x7632, R3 ;  /* 0x000076320b037816 */ /* 0x001fe20000000003 */
[----:B------:R-:W-:Y:S01]  /*7d50*/  STG.E.U16 desc[UR18][R4.64], R14 ;  /* 0x0000000e04007986 */ /* 0x000fe2000c101512 */
[----:B------:R-:W-:-:S03]  /*7d60*/  PRMT R8, R9, 0x7632, R8 ;  /* 0x0000763209087816 */ /* 0x000fc60000000008 */
[----:B------:R-:W-:Y:S01]  /*7d70*/  STG.E.U16 desc[UR18][R4.64+0x2], R12 ;  /* 0x0000020c04007986 */ /* 0x000fe2000c101512 */
[----:B------:R-:W-:-:S03]  /*7d80*/  F2FP.F16.F32.PACK_AB R13, R13, R50 ;  /* 0x000000320d0d723e */ /* 0x000fc600000000ff */
[----:B------:R-:W-:Y:S01]  /*7d90*/  STG.E.U16 desc[UR18][R4.64+0x4], R11 ;  /* 0x0000040b04007986 */ /* 0x000fe2000c101512 */
[----:B------:R-:W-:-:S03]  /*7da0*/  F2FP.F16.F32.PACK_AB R23, R23, R102 ;  /* 0x000000661717723e */ /* 0x000fc600000000ff */
[----:B------:R0:W-:Y:S01]  /*7db0*/  STG.E.U16 desc[UR18][R4.64+0x6], R3 ;  /* 0x0000060304007986 */ /* 0x0001e2000c101512 */
[----:B------:R-:W-:Y:S01]  /*7dc0*/  FMUL.FTZ R28, R99, R28 ;  /* 0x0000001c631c7220 */ /* 0x000fe20000410000 */
[----:B------:R-:W-:Y:S01]  /*7dd0*/  F2FP.F16.F32.PACK_AB R27, R27, R42 ;  /* 0x0000002a1b1b723e */ /* 0x000fe200000000ff */
[----:B------:R-:W-:Y:S01]  /*7de0*/  FFMA.FTZ R22, R22, -R77, R111 ;  /* 0x8000004d16167223 */ /* 0x000fe2000001006f */
[----:B------:R-:W-:Y:S01]  /*7df0*/  PRMT R10, R13, 0x7632, R10 ;  /* 0x000076320d0a7816 */ /* 0x000fe2000000000a */
[C---:B------:R-:W-:Y:S01]  /*7e00*/  FMUL.FTZ R35, R99.reuse, R114 ;  /* 0x0000007263237220 */ /* 0x040fe20000410000 */
[----:B0-----:R-:W-:Y:S01]  /*7e10*/  PRMT R5, R0, 0x7632, R5 ;  /* 0x0000763200057816 */ /* 0x001fe20000000005 */
[C---:B------:R-:W-:Y:S01]  /*7e20*/  FMUL.FTZ R22, R99.reuse, R22 ;  /* 0x0000001663167220 */ /* 0x040fe20000410000 */
[C---:B------:R-:W-:Y:S01]  /*7e30*/  FMUL.FTZ R20, R99.reuse, R20 ;  /* 0x0000001463147220 */ /* 0x040fe20000410000 */
[----:B------:R-:W-:Y:S01]  /*7e40*/  FMUL.FTZ R41, R99, R112 ;  /* 0x0000007063297220 */ /* 0x000fe20000410000 */
[----:B------:R-:W-:Y:S01]  /*7e50*/  F2FP.F16.F32.PACK_AB R28, R37, R28 ;  /* 0x0000001c251c723e */ /* 0x000fe200000000ff */
[C---:B------:R-:W-:Y:S01]  /*7e60*/  FMUL.FTZ R16, R99.reuse, R16 ;  /* 0x0000001063107220 */ /* 0x040fe20000410000 */
[----:B------:R-:W-:Y:S01]  /*7e70*/  FMUL.FTZ R39, R99, R116 ;  /* 0x0000007463277220 */ /* 0x000fe20000410000 */
[C-C-:B------:R-:W-:Y:S01]  /*7e80*/  FFMA.FTZ R121, R98.reuse, R121, -R76.reuse ;  /* 0x0000007962797223 */ /* 0x140fe2000001084c */
[--C-:B------:R-:W-:Y:S01]  /*7e90*/  FFMA.FTZ R124, R83, R124, -R76.reuse ;  /* 0x0000007c537c7223 */ /* 0x100fe2000001084c */
[----:B------:R-:W-:Y:S01]  /*7ea0*/  FFMA.FTZ R128, R98, R128, -R76 ;  /* 0x0000008062807223 */ /* 0x000fe2000001084c */
[----:B------:R-:W-:Y:S01]  /*7eb0*/  F2FP.F16.F32.PACK_AB R22, R35, R22 ;  /* 0x000000162316723e */ /* 0x000fe200000000ff */
[----:B------:R-:W-:Y:S01]  /*7ec0*/  FMUL.FTZ R120, R99, R120 ;  /* 0x0000007863787220 */ /* 0x000fe20000410000 */
[----:B------:R-:W-:Y:S01]  /*7ed0*/  F2FP.F16.F32.PACK_AB R20, R41, R20 ;  /* 0x000000142914723e */ /* 0x000fe200000000ff */
[-C--:B------:R-:W-:Y:S01]  /*7ee0*/  FFMA.FTZ R122, R101, -R77.reuse, R122 ;  /* 0x8000004d657a7223 */ /* 0x080fe2000001007a */
[----:B------:R-:W-:Y:S01]  /*7ef0*/  F2FP.F16.F32.PACK_AB R16, R39, R16 ;  /* 0x000000102710723e */ /* 0x000fe200000000ff */
[-C--:B------:R-:W-:Y:S01]  /*7f00*/  FFMA.FTZ R90, R90, -R77.reuse, R121 ;  /* 0x8000004d5a5a7223 */ /* 0x080fe20000010079 */
[-C--:B------:R-:W-:Y:S01]  /*7f10*/  FFMA.FTZ R124, R104, -R77.reuse, R124 ;  /* 0x8000004d687c7223 */ /* 0x080fe2000001007c */
[-C--:B------:R-:W-:Y:S01]  /*7f20*/  FFMA.FTZ R106, R106, -R77.reuse, R127 ;  /* 0x8000004d6a6a7223 */ /* 0x080fe2000001007f */
[----:B------:R-:W-:Y:S01]  /*7f30*/  FFMA.FTZ R128, R110, -R77, R128 ;  /* 0x8000004d6e807223 */ /* 0x000fe20000010080 */
[C---:B------:R-:W-:Y:S01]  /*7f40*/  FMUL.FTZ R122, R99.reuse, R122 ;  /* 0x0000007a637a7220 */ /* 0x040fe20000410000 */
[C---:B------:R-:W-:Y:S01]  /*7f50*/  FMUL.FTZ R43, R99.reuse, R90 ;  /* 0x0000005a632b7220 */ /* 0x040fe20000410000 */
[----:B------:R-:W-:Y:S01]  /*7f60*/  FMUL.FTZ R124, R99, R124 ;  /* 0x0000007c637c7220 */ /* 0x000fe20000410000 */
[----:B------:R-:W-:Y:S01]  /*7f70*/  F2FP.F16.F32.PACK_AB R45, R45, R120 ;  /* 0x000000782d2d723e */ /* 0x000fe200000000ff */
[--C-:B------:R-:W-:Y:S01]  /*7f80*/  FFMA.FTZ R94, R83, R94, -R76.reuse ;  /* 0x0000005e535e7223 */ /* 0x100fe2000001084c */
[--C-:B------:R-:W-:Y:S01]  /*7f90*/  FFMA.FTZ R95, R67, R95, -R76.reuse ;  /* 0x0000005f435f7223 */ /* 0x100fe2000001084c */
[C---:B------:R-:W-:Y:S01]  /*7fa0*/  FMUL.FTZ R106, R99.reuse, R106 ;  /* 0x0000006a636a7220 */ /* 0x040fe20000410000 */
[----:B------:R-:W-:Y:S01]  /*7fb0*/  FMUL.FTZ R47, R99, R128 ;  /* 0x00000080632f7220 */ /* 0x000fe20000410000 */
[----:B------:R-:W-:Y:S01]  /*7fc0*/  FFMA.FTZ R132, R98, R132, -R76 ;  /* 0x0000008462847223 */ /* 0x000fe2000001084c */
[-C--:B------:R-:W-:Y:S01]  /*7fd0*/  FFMA.FTZ R94, R115, -R77.reuse, R94 ;  /* 0x8000004d735e7223 */ /* 0x080fe2000001005e */
[-C--:B------:R-:W-:Y:S01]  /*7fe0*/  FFMA.FTZ R118, R118, -R77.reuse, R95 ;  /* 0x8000004d76767223 */ /* 0x080fe2000001005f */
[----:B------:R-:W-:Y:S01]  /*7ff0*/  F2FP.F16.F32.PACK_AB R43, R43, R122 ;  /* 0x0000007a2b2b723e */ /* 0x000fe200000000ff */
[-C--:B------:R-:W-:Y:S01]  /*8000*/  FFMA.FTZ R96, R125, -R77.reuse, R96 ;  /* 0x8000004d7d607223 */ /* 0x080fe20000010060 */
[----:B------:R-:W-:Y:S01]  /*8010*/  F2FP.F16.F32.PACK_AB R49, R49, R124 ;  /* 0x0000007c3131723e */ /* 0x000fe200000000ff */
[----:B------:R-:W-:Y:S01]  /*8020*/  FFMA.FTZ R132, R88, -R77, R132 ;  /* 0x8000004d58847223 */ /* 0x000fe20000010084 */
[----:B------:R-:W-:Y:S01]  /*8030*/  F2FP.F16.F32.PACK_AB R47, R47, R106 ;  /* 0x0000006a2f2f723e */ /* 0x000fe200000000ff */
[C-C-:B------:R-:W-:Y:S01]  /*8040*/  FFMA.FTZ R78, R83.reuse, R78, -R76.reuse ;  /* 0x0000004e534e7223 */ /* 0x140fe2000001084c */
[--C-:B------:R-:W-:Y:S01]  /*8050*/  FFMA.FTZ R140, R83, R140, -R76.reuse ;  /* 0x0000008c538c7223 */ /* 0x100fe2000001084c */
[----:B------:R-:W-:Y:S01]  /*8060*/  FFMA.FTZ R139, R67, R139, -R76 ;  /* 0x0000008b438b7223 */ /* 0x000fe2000001084c */
[C---:B------:R-:W-:Y:S01]  /*8070*/  FMUL.FTZ R94, R99.reuse, R94 ;  /* 0x0000005e635e7220 */ /* 0x040fe20000410000 */
[C---:B------:R-:W-:Y:S01]  /*8080*/  FMUL.FTZ R53, R99.reuse, R118 ;  /* 0x0000007663357220 */ /* 0x040fe20000410000 */
[C---:B------:R-:W-:Y:S01]  /*8090*/  FMUL.FTZ R96, R99.reuse, R96 ;  /* 0x0000006063607220 */ /* 0x040fe20000410000 */
[----:B------:R-:W-:Y:S01]  /*80a0*/  FMUL.FTZ R51, R99, R132 ;  /* 0x0000008463337220 */ /* 0x000fe20000410000 */
[-C--:B------:R-:W-:Y:S01]  /*80b0*/  FFMA.FTZ R78, R126, -R77.reuse, R78 ;  /* 0x8000004d7e4e7223 */ /* 0x080fe2000001004e */
[C-C-:B------:R-:W-:Y:S01]  /*80c0*/  FFMA.FTZ R138, R98.reuse, R138, -R76.reuse ;  /* 0x0000008a628a7223 */ /* 0x140fe2000001084c */
[----:B------:R-:W-:Y:S01]  /*80d0*/  FFMA.FTZ R84, R83, R84, -R76 ;  /* 0x0000005453547223 */ /* 0x000fe2000001084c */
[-C--:B------:R-:W-:Y:S01]  /*80e0*/  FFMA.FTZ R140, R129, -R77.reuse, R140 ;  /* 0x8000004d818c7223 */ /* 0x080fe2000001008c */
[----:B------:R-:W-:Y:S01]  /*80f0*/  FFMA.FTZ R52, R133, -R77, R139 ;  /* 0x8000004d85347223 */ /* 0x000fe2000001008b */
[C-C-:B------:R-:W-:Y:S01]  /*8100*/  FFMA.FTZ R143, R98.reuse, R143, -R76.reuse ;  /* 0x0000008f628f7223 */ /* 0x140fe2000001084c */
[--C-:B------:R-:W-:Y:S01]  /*8110*/  FFMA.FTZ R86, R98, R86, -R76.reuse ;  /* 0x0000005662567223 */ /* 0x100fe2000001084c */
[--C-:B------:R-:W-:Y:S01]  /*8120*/  FFMA.FTZ R83, R83, R87, -R76.reuse ;  /* 0x0000005753537223 */ /* 0x100fe2000001084c */
[C-C-:B------:R-:W-:Y:S01]  /*8130*/  FFMA.FTZ R144, R67.reuse, R144, -R76.reuse ;  /* 0x0000009043907223 */ /* 0x140fe2000001084c */
[----:B------:R-:W-:Y:S01]  /*8140*/  FFMA.FTZ R67, R67, R145, -R76 ;  /* 0x0000009143437223 */ /* 0x000fe2000001084c */
[----:B------:R-:W-:Y:S01]  /*8150*/  F2FP.F16.F32.PACK_AB R53, R53, R94 ;  /* 0x0000005e3535723e */ /* 0x000fe200000000ff */
[----:B------:R-:W-:Y:S01]  /*8160*/  FMUL.FTZ R78, R99, R78 ;  /* 0x0000004e634e7220 */ /* 0x000fe20000410000 */
[----:B------:R-:W-:Y:S01]  /*8170*/  F2FP.F16.F32.PACK_AB R51, R51, R96 ;  /* 0x000000603333723e */ /* 0x000fe200000000ff */
[-C--:B------:R-:W-:Y:S01]  /*8180*/  FFMA.FTZ R134, R131, -R77.reuse, R134 ;  /* 0x8000004d83867223 */ /* 0x080fe20000010086 */
[-C--:B------:R-:W-:Y:S01]  /*8190*/  FFMA.FTZ R138, R130, -R77.reuse, R138 ;  /* 0x8000004d828a7223 */ /* 0x080fe2000001008a */
[C---:B------:R-:W-:Y:S01]  /*81a0*/  FMUL.FTZ R140, R99.reuse, R140 ;  /* 0x0000008c638c7220 */ /* 0x040fe20000410000 */
[----:B------:R-:W-:Y:S01]  /*81b0*/  FMUL.FTZ R59, R99, R52 ;  /* 0x00000034633b7220 */ /* 0x000fe20000410000 */
        /* <DEDUP_REMOVED lines=8> */
[----:B------:R-:W-:Y:S01]  /*8240*/  FMUL.FTZ R55, R99, R138 ;  /* 0x0000008a63377220 */ /* 0x000fe20000410000 */
[----:B------:R-:W-:Y:S01]  /*8250*/  F2FP.F16.F32.PACK_AB R57, R57, R78 ;  /* 0x0000004e3939723e */ /* 0x000fe200000000ff */
[C---:B------:R-:W-:Y:S01]  /*8260*/  FMUL.FTZ R54, R99.reuse, R54 ;  /* 0x0000003663367220 */ /* 0x040fe20000410000 */
[C---:B------:R-:W-:Y:S01]  /*8270*/  FMUL.FTZ R65, R99.reuse, R136 ;  /* 0x0000008863417220 */ /* 0x040fe20000410000 */
        /* <DEDUP_REMOVED lines=9> */
[----:B------:R-:W-:Y:S02]  /*8310*/  F2FP.F16.F32.PACK_AB R63, R63, R84 ;  /* 0x000000543f3f723e */ /* 0x000fe400000000ff */
[----:B------:R-:W-:Y:S02]  /*8320*/  F2FP.F16.F32.PACK_AB R61, R61, R80 ;  /* 0x000000503d3d723e */ /* 0x000fe400000000ff */
[----:B------:R-:W-:Y:S02]  /*8330*/  F2FP.F16.F32.PACK_AB R36, R99, R36 ;  /* 0x000000246324723e */ /* 0x000fe400000000ff */
[----:B------:R-:W-:Y:S02]  /*8340*/  PRMT R75, R55, 0x7632, R75 ;  /* 0x00007632374b7816 */ /* 0x000fe4000000004b */
[----:B------:R-:W-:-:S02]  /*8350*/  PRMT R74, R54, 0x7632, R74 ;  /* 0x00007632364a7816 */ /* 0x000fc4000000004a */
[----:B--2---:R-:W-:-:S04]  /*8360*/  IADD3 R6, P1, R30, UR24, RZ ;  /* 0x000000181e067c10 */ /* 0x004fc8000ff3e0ff */
[----:B---3--:R-:W-:Y:S02]  /*8370*/  IADD3.X R7, R26, UR25, RZ, P1, !PT ;  /* 0x000000191a077c10 */ /* 0x008fe40008ffe4ff */
[----:B----4-:R-:W-:-:S03]  /*8380*/  IADD3 R2, P1, R24, UR24, RZ ;  /* 0x0000001818027c10 */ /* 0x010fc6000ff3e0ff */
[----:B------:R0:W-:Y:S01]  /*8390*/  STG.E.U16 desc[UR18][R6.64+0x4], R0 ;  /* 0x0000040006007986 */ /* 0x0001e2000c101512 */
[----:B------:R-:W-:Y:S02]  /*83a0*/  IADD3.X R3, R19, UR25, RZ, P1, !PT ;  /* 0x0000001913037c10 */ /* 0x000fe40008ffe4ff */
[----:B------:R-:W-:Y:S01]  /*83b0*/  IADD3 R4, P1, R163, UR24, RZ ;  /* 0x00000018a3047c10 */ /* 0x000fe2000ff3e0ff */
[----:B------:R-:W-:Y:S04]  /*83c0*/  STG.E.U16 desc[UR18][R6.64], R9 ;  /* 0x0000000906007986 */ /* 0x000fe8000c101512 */
[----:B------:R-:W-:Y:S01]  /*83d0*/  STG.E.U16 desc[UR18][R6.64+0x2], R8 ;  /* 0x0000020806007986 */ /* 0x000fe2000c101512 */
[----:B0-----:R-:W-:-:S03]  /*83e0*/  PRMT R0, R23, 0x7632, R0 ;  /* 0x0000763217007816 */ /* 0x001fc60000000000 */
[----:B------:R0:W-:Y:S04]  /*83f0*/  STG.E.U16 desc[UR18][R6.64+0x6], R5 ;  /* 0x0000060506007986 */ /* 0x0001e8000c101512 */
[----:B------:R-:W-:Y:S04]  /*8400*/  STG.E.U16 desc[UR18][R2.64], R13 ;  /* 0x0000000d02007986 */ /* 0x000fe8000c101512 */
[----:B------:R-:W-:Y:S01]  /*8410*/  STG.E.U16 desc[UR18][R2.64+0x2], R10 ;  /* 0x0000020a02007986 */ /* 0x000fe2000c101512 */
[----:B0-----:R-:W-:Y:S02]  /*8420*/  IADD3.X R5, R15, UR25, RZ, P1, !PT ;  /* 0x000000190f057c10 */ /* 0x001fe40008ffe4ff */
[----:B------:R-:W-:-:S02]  /*8430*/  PRMT R7, R27, 0x7632, R7 ;  /* 0x000076321b077816 */ /* 0x000fc40000000007 */
[----:B------:R-:W-:Y:S01]  /*8440*/  IADD3 R6, P1, R161, UR24, RZ ;  /* 0x00000018a1067c10 */ /* 0x000fe2000ff3e0ff */
[----:B------:R-:W-:Y:S04]  /*8450*/  STG.E.U16 desc[UR18][R2.64+0x4], R23 ;  /* 0x0000041702007986 */ /* 0x000fe8000c101512 */
[----:B------:R0:W-:Y:S04]  /*8460*/  STG.E.U16 desc[UR18][R2.64+0x6], R0 ;  /* 0x0000060002007986 */ /* 0x0001e8000c101512 */
[----:B------:R1:W-:Y:S01]  /*8470*/  STG.E.U16 desc[UR18][R4.64+0x2], R7 ;  /* 0x0000020704007986 */ /* 0x0003e2000c101512 */
[----:B------:R-:W-:-:S02]  /*8480*/  PRMT R8, R22, 0x7632, R8 ;  /* 0x0000763216087816 */ /* 0x000fc40000000008 */
[----:B0-----:R-:W-:Y:S02]  /*8490*/  PRMT R3, R28, 0x7632, R3 ;  /* 0x000076321c037816 */ /* 0x001fe40000000003 */
[----:B-1----:R-:W-:Y:S02]  /*84a0*/  IADD3.X R7, R162, UR25, RZ, P1, !PT ;  /* 0x00000019a2077c10 */ /* 0x002fe40008ffe4ff */
[----:B------:R-:W-:Y:S01]  /*84b0*/  IADD3 R2, P1, R159, UR24, RZ ;  /* 0x000000189f027c10 */ /* 0x000fe2000ff3e0ff */
[----:B------:R-:W-:Y:S01]  /*84c0*/  STG.E.U16 desc[UR18][R4.64], R27 ;  /* 0x0000001b04007986 */ /* 0x000fe2000c101512 */
[----:B------:R-:W-:-:S03]  /*84d0*/  PRMT R0, R20, 0x7632, R0 ;  /* 0x0000763214007816 */ /* 0x000fc60000000000 */
[----:B------:R-:W-:Y:S04]  /*84e0*/  STG.E.U16 desc[UR18][R4.64+0x4], R28 ;  /* 0x0000041c04007986 */ /* 0x000fe8000c101512 */
[----:B------:R0:W-:Y:S04]  /*84f0*/  STG.E.U16 desc[UR18][R4.64+0x6], R3 ;  /* 0x0000060304007986 */ /* 0x0001e8000c101512 */
[----:B------:R-:W-:Y:S04]  /*8500*/  STG.E.U16 desc[UR18][R6.64], R22 ;  /* 0x0000001606007986 */ /* 0x000fe8000c101512 */
[----:B------:R1:W-:Y:S01]  /*8510*/  STG.E.U16 desc[UR18][R6.64+0x2], R8 ;  /* 0x0000020806007986 */ /* 0x0003e2000c101512 */
[----:B0-----:R-:W-:-:S02]  /*8520*/  IADD3.X R3, R160, UR25, RZ, P1, !PT ;  /* 0x00000019a0037c10 */ /* 0x001fc40008ffe4ff */
[----:B------:R-:W-:Y:S02]  /*8530*/  PRMT R5, R16, 0x7632, R5 ;  /* 0x0000763210057816 */ /* 0x000fe40000000005 */
[----:B------:R-:W-:Y:S01]  /*8540*/  IADD3 R4, P1, R157, UR24, RZ ;  /* 0x000000189d047c10 */ /* 0x000fe2000ff3e0ff */
[----:B------:R-:W-:Y:S04]  /*8550*/  STG.E.U16 desc[UR18][R6.64+0x4], R20 ;  /* 0x0000041406007986 */ /* 0x000fe8000c101512 */
[----:B------:R0:W-:Y:S04]  /*8560*/  STG.E.U16 desc[UR18][R6.64+0x6], R0 ;  /* 0x0000060006007986 */ /* 0x0001e8000c101512 */
[----:B------:R2:W-:Y:S01]  /*8570*/  STG.E.U16 desc[UR18][R2.64+0x2], R5 ;  /* 0x0000020502007986 */ /* 0x0005e2000c101512 */
[----:B-1----:R-:W-:-:S02]  /*8580*/  PRMT R8, R43, 0x7632, R8 ;  /* 0x000076322b087816 */ /* 0x002fc40000000008 */
[----:B0-----:R-:W-:Y:S02]  /*8590*/  PRMT R7, R45, 0x7632, R7 ;  /* 0x000076322d077816 */ /* 0x001fe40000000007 */
[----:B--2---:R-:W-:Y:S02]  /*85a0*/  IADD3.X R5, R158, UR25, RZ, P1, !PT ;  /* 0x000000199e057c10 */ /* 0x004fe40008ffe4ff */
[----:B------:R-:W-:Y:S01]  /*85b0*/  IADD3 R6, P1, R155, UR24, RZ ;  /* 0x000000189b067c10 */ /* 0x000fe2000ff3e0ff */
[----:B------:R-:W-:Y:S01]  /*85c0*/  STG.E.U16 desc[UR18][R2.64], R16 ;  /* 0x0000001002007986 */ /* 0x000fe2000c101512 */
[----:B------:R-:W-:-:S03]  /*85d0*/  PRMT R0, R49, 0x7632, R0 ;  /* 0x0000763231007816 */ /* 0x000fc60000000000 */
[----:B------:R-:W-:Y:S04]  /*85e0*/  STG.E.U16 desc[UR18][R2.64+0x4], R45 ;  /* 0x0000042d02007986 */ /* 0x000fe8000c101512 */
[----:B------:R0:W-:Y:S04]  /*85f0*/  STG.E.U16 desc[UR18][R2.64+0x6], R7 ;  /* 0x0000060702007986 */ /* 0x0001e8000c101512 */
[----:B------:R-:W-:Y:S04]  /*8600*/  STG.E.U16 desc[UR18][R4.64], R43 ;  /* 0x0000002b04007986 */ /* 0x000fe8000c101512 */
[----:B------:R-:W-:Y:S01]  /*8610*/  STG.E.U16 desc[UR18][R4.64+0x2], R8 ;  /* 0x0000020804007986 */ /* 0x000fe2000c101512 */
[----:B0-----:R-:W-:-:S02]  /*8620*/  IADD3.X R7, R156, UR25, RZ, P1, !PT ;  /* 0x000000199c077c10 */ /* 0x001fc40008ffe4ff */
[----:B------:R-:W-:Y:S02]  /*8630*/  PRMT R3, R47, 0x7632, R3 ;  /* 0x000076322f037816 */ /* 0x000fe40000000003 */
[----:B------:R-:W-:Y:S01]  /*8640*/  IADD3 R2, P1, R153, UR24, RZ ;  /* 0x0000001899027c10 */ /* 0x000fe2000ff3e0ff */
[----:B------:R-:W-:Y:S04]  /*8650*/  STG.E.U16 desc[UR18][R4.64+0x4], R49 ;  /* 0x0000043104007986 */ /* 0x000fe8000c101512 */
[----:B------:R0:W-:Y:S04]  /*8660*/  STG.E.U16 desc[UR18][R4.64+0x6], R0 ;  /* 0x0000060004007986 */ /* 0x0001e8000c101512 */
[----:B------:R1:W-:Y:S01]  /*8670*/  STG.E.U16 desc[UR18][R6.64+0x2], R3 ;  /* 0x0000020306007986 */ /* 0x0003e2000c101512 */
[----:B0-----:R-:W-:-:S02]  /*8680*/  PRMT R5, R53, 0x7632, R5 ;  /* 0x0000763235057816 */ /* 0x001fc40000000005 */
[----:B-1----:R-:W-:Y:S02]  /*8690*/  IADD3.X R3, R154, UR25, RZ, P1, !PT ;  /* 0x000000199a037c10 */ /* 0x002fe40008ffe4ff */
[----:B------:R-:W-:Y:S02]  /*86a0*/  IADD3 R150, P1, R150, UR24, RZ ;  /* 0x0000001896967c10 */ /* 0x000fe4000ff3e0ff */
[----:B------:R-:W-:Y:S02]  /*86b0*/  PRMT R0, R51, 0x7632, R0 ;  /* 0x0000763233007816 */ /* 0x000fe40000000000 */
[----:B------:R-:W-:Y:S01]  /*86c0*/  IADD3.X R151, R152, UR25, RZ, P1, !PT ;  /* 0x0000001998977c10 */ /* 0x000fe20008ffe4ff */
[----:B------:R-:W-:Y:S01]  /*86d0*/  STG.E.U16 desc[UR18][R6.64], R47 ;  /* 0x0000002f06007986 */ /* 0x000fe2000c101512 */
[----:B------:R-:W-:Y:S02]  /*86e0*/  IADD3 R148, P1, R148, UR24, RZ ;  /* 0x0000001894947c10 */ /* 0x000fe4000ff3e0ff */
[----:B------:R-:W-:Y:S01]  /*86f0*/  PRMT R4, R57, 0x7632, R4 ;  /* 0x0000763239047816 */ /* 0x000fe20000000004 */
[----:B------:R-:W-:Y:S01]  /*8700*/  STG.E.U16 desc[UR18][R6.64+0x4], R53 ;  /* 0x0000043506007986 */ /* 0x000fe2000c101512 */
[----:B------:R-:W-:-:S03]  /*8710*/  IADD3.X R149, R149, UR25, RZ, P1, !PT ;  /* 0x0000001995957c10 */ /* 0x000fc60008ffe4ff */
[----:B------:R-:W-:Y:S01]  /*8720*/  STG.E.U16 desc[UR18][R6.64+0x6], R5 ;  /* 0x0000060506007986 */ /* 0x000fe2000c101512 */
[----:B------:R-:W-:-:S03]  /*8730*/  IADD3 R146, P1, R146, UR24, RZ ;  /* 0x0000001892927c10 */ /* 0x000fc6000ff3e0ff */
[----:B------:R0:W-:Y:S01]  /*8740*/  STG.E.U16 desc[UR18][R2.64+0x2], R0 ;  /* 0x0000020002007986 */ /* 0x0001e2000c101512 */
[----:B------:R-:W-:-:S03]  /*8750*/  IADD3.X R147, R147, UR25, RZ, P1, !PT ;  /* 0x0000001993937c10 */ /* 0x000fc60008ffe4ff */
[----:B------:R-:W-:Y:S04]  /*8760*/  STG.E.U16 desc[UR18][R2.64], R51 ;  /* 0x0000003302007986 */ /* 0x000fe8000c101512 */
[----:B------:R-:W-:Y:S01]  /*8770*/  STG.E.U16 desc[UR18][R2.64+0x4], R57 ;  /* 0x0000043902007986 */ /* 0x000fe2000c101512 */
[----:B0-----:R-:W-:-:S03]  /*8780*/  PRMT R0, R59, 0x7632, R0 ;  /* 0x000076323b007816 */ /* 0x001fc60000000000 */
[----:B------:R0:W-:Y:S04]  /*8790*/  STG.E.U16 desc[UR18][R2.64+0x6], R4 ;  /* 0x0000060402007986 */ /* 0x0001e8000c101512 */
[----:B------:R1:W-:Y:S04]  /*87a0*/  STG.E.U16 desc[UR18][R150.64+0x6], R0 ;  /* 0x0000060096007986 */ /* 0x0003e8000c101512 */
[----:B------:R2:W-:Y:S01]  /*87b0*/  STG.E.U16 desc[UR18][R150.64], R55 ;  /* 0x0000003796007986 */ /* 0x0005e2000c101512 */
[----:B0-----:R-:W-:Y:S02]  /*87c0*/  PRMT R2, R63, 0x7632, R2 ;  /* 0x000076323f027816 */ /* 0x001fe40000000002 */
[----:B------:R-:W-:-:S02]  /*87d0*/  PRMT R3, R36, 0x7632, R3 ;  /* 0x0000763224037816 */ /* 0x000fc40000000003 */
[----:B-1----:R-:W-:Y:S01]  /*87e0*/  PRMT R0, R61, 0x7632, R0 ;  /* 0x000076323d007816 */ /* 0x002fe20000000000 */
        /* <DEDUP_REMOVED lines=14> */
.L_x_1308:
        /* <DEDUP_REMOVED lines=81> */
.L_x_1335:
        /* <DEDUP_REMOVED lines=42> */
.L_x_1322:
[----:B------:R-:W-:Y:S05]  /*9080*/  BSYNC B1 ;  /* 0x0000000000017941 */ /* 0x000fea0003800000 */
.L_x_1321:
        /* <DEDUP_REMOVED lines=18> */
.L_x_1325:
        /* <DEDUP_REMOVED lines=55> */
.L_x_1324:
[----:B------:R-:W-:Y:S05]  /*9520*/  BSYNC B1 ;  /* 0x0000000000017941 */ /* 0x000fea0003800000 */
.L_x_1323:
        /* <DEDUP_REMOVED lines=35> */
.L_x_1327:
[----:B------:R-:W-:Y:S05]  /*9760*/  BSYNC B1 ;  /* 0x0000000000017941 */ /* 0x000fea0003800000 */
.L_x_1326:
        /* <DEDUP_REMOVED lines=15> */
.L_x_1320:
[----:B------:R-:W-:Y:S05]  /*9860*/  BSYNC B0 ;  /* 0x0000000000007941 */ /* 0x000fea0003800000 */
.L_x_1319:
        /* <DEDUP_REMOVED lines=39> */
.L_x_1344:
        /* <DEDUP_REMOVED lines=43> */
.L_x_1354:
        /* <DEDUP_REMOVED lines=38> */
.L_x_1364:
[----:B0-----:R-:W-:Y:S01]  /*9ff0*/  FADD.FTZ R30, R25, R30 ;  /* 0x0000001e191e7221 */ /* 0x001fe20000010000 */
[----:B------:R-:W-:-:S04]  /*a000*/  @!P2 F2FP.F16.F32.PACK_AB R25, RZ, R35 ;  /* 0x00000023ff19a23e */ /* 0x000fc800000000ff */
[----:B------:R-:W-:Y:S02]  /*a010*/  PRMT R31, R25, 0x7610, R31 ;  /* 0x00007610191f7816 */ /* 0x000fe4000000001f */
[----:B------:R-:W-:Y:S02]  /*a020*/  @!P2 F2FP.F16.F32.PACK_AB R30, RZ, R30 ;  /* 0x0000001eff1ea23e */ /* 0x000fe400000000ff */
[----:B------:R-:W-:Y:S01]  /*a030*/  MOV R25, R18 ;  /* 0x0000001200197202 */ /* 0x000fe20000000f00 */
[----:B------:R3:W-:Y:S04]  /*a040*/  @!P2 STG.E.U16 desc[UR18][R26.64+0x50], R31 ;  /* 0x0000501f1a00a986 */ /* 0x0007e8000c101512 */
[----:B------:R3:W-:Y:S02]  /*a050*/  @!P2 STG.E.U16 desc[UR18][R28.64+0x50], R30 ;  /* 0x0000501e1c00a986 */ /* 0x0007e4000c101512 */
.L_x_1330:
[----:B------:R-:W-:Y:S05]  /*a060*/  BSYNC B0 ;  /* 0x0000000000007941 */ /* 0x000fea0003800000 */
.L_x_1329:
        /* <DEDUP_REMOVED lines=145> */
.L_x_1398:
[----:B-12---:R-:W-:Y:S01]  /*a980*/  FADD.FTZ R30, R46, R25 ;  /* 0x000000192e1e7221 */ /* 0x006fe20000010000 */
[----:B------:R-:W-:-:S04]  /*a990*/  @!P0 F2FP.F16.F32.PACK_AB R25, RZ, R34 ;  /* 0x00000022ff19823e */ /* 0x000fc800000000ff */
[----:B------:R-:W-:Y:S01]  /*a9a0*/  @!P0 F2FP.F16.F32.PACK_AB R30, RZ, R30 ;  /* 0x0000001eff1e823e */ /* 0x000fe200000000ff */
[----:B------:R4:W-:Y:S04]  /*a9b0*/  @!P0 STG.E.U16 desc[UR18][R26.64+0x78], R25 ;  /* 0x000078191a008986 */ /* 0x0009e8000c101512 */
[----:B------:R4:W-:Y:S02]  /*a9c0*/  @!P0 STG.E.U16 desc[UR18][R28.64+0x78], R30 ;  /* 0x0000781e1c008986 */ /* 0x0009e4000c101512 */
.L_x_1328:
[----:B------:R-:W-:Y:S05]  /*a9d0*/  WARPSYNC.ALL ;  /* 0x0000000000007948 */ /* 0x000fea0003800000 */
[----:B------:R-:W-:Y:S01]  /*a9e0*/  IADD3 R22, R22, 0x800, RZ ;  /* 0x0000080016167810 */ /* 0x000fe20007ffe0ff */
[----:B------:R-:W-:Y:S03]  /*a9f0*/  BAR.SYNC.DEFER_BLOCKING 0x0 ;  /* 0x0000000000007b1d */ /* 0x000fe60000010000 */
[----:B------:R-:W-:-:S13]  /*aa00*/  ISETP.GE.AND P0, PT, R22, UR17, PT ;  /* 0x0000001116007c0c */ /* 0x000fda000bf06270 */
[----:B------:R-:W-:Y:S05]  /*aa10*/  @!P0 BRA `(.L_x_1335) ;  /* 0xffffffe000f08947 */ /* 0x000fea000383ffff */
[----:B------:R-:W-:Y:S05]  /*aa20*/  EXIT ;  /* 0x000000000000794d */ /* 0x000fea0003800000 */
.L_x_1331:
[----:B-1----:R-:W-:Y:S02]  /*aa30*/  MOV R52, R25 ;  /* 0x0000001900347202 */ /* 0x002fe40000000f00 */
[----:B------:R-:W-:Y:S02]  /*aa40*/  MOV R53, 0x8 ;  /* 0x0000000800357802 */ /* 0x000fe40000000f00 */
[----:B------:R-:W-:Y:S02]  /*aa50*/  MOV R54, 0x101f ;  /* 0x0000101f00367802 */ /* 0x000fe40000000f00 */
[----:B------:R-:W-:-:S07]  /*aa60*/  MOV R51, 0xffff ;  /* 0x0000ffff00337802 */ /* 0x000fce0000000f00 */
[----:B0-2---:R-:W-:Y:S05]  /*aa70*/  WARPSYNC.COLLECTIVE R51, `(.L_x_1336) ;  /* 0x0000000033087348 */ /* 0x005fea0003c00000 */
[----:B------:R1:W3:Y:S02]  /*aa80*/  SHFL.BFLY P3, R49, R52, R53, R54 ;  /* 0x0c00003534317389 */ /* 0x0002e40000060036 */
[----:B0123--:R-:W-:Y:S01]  /*aa90*/  ENDCOLLECTIVE ;  /* 0x000000000000791b */ /* 0x00ffe20003800000 */
.L_x_1336:
[----:B------:R-:W-:Y:S02]  /*aaa0*/  MOV R52, R26 ;  /* 0x0000001a00347202 */ /* 0x000fe40000000f00 */
[----:B------:R-:W-:-:S07]  /*aab0*/  MOV R28, R49 ;  /* 0x00000031001c7202 */ /* 0x000fce0000000f00 */
[----:B------:R-:W-:Y:S05]  /*aac0*/  WARPSYNC.COLLECTIVE R51, `(.L_x_1337) ;  /* 0x0000000033087348 */ /* 0x000fea0003c00000 */
[----:B------:R0:W1:Y:S02]  /*aad0*/  SHFL.BFLY P3, R49, R52, R53, R54 ;  /* 0x0c00003534317389 */ /* 0x0000640000060036 */
[----:B01----:R-:W-:Y:S01]  /*aae0*/  ENDCOLLECTIVE ;  /* 0x000000000000791b */ /* 0x003fe20003800000 */
.L_x_1337:
[----:B------:R-:W-:-:S05]  /*aaf0*/  FADD.FTZ R28, R28, R25 ;  /* 0x000000191c1c7221 */ /* 0x000fca0000010000 */
[----:B------:R-:W-:Y:S02]  /*ab00*/  MOV R52, R28 ;  /* 0x0000001c00347202 */ /* 0x000fe40000000f00 */
[----:B------:R-:W-:Y:S02]  /*ab10*/  MOV R53, 0x4 ;  /* 0x0000000400357802 */ /* 0x000fe40000000f00 */
[----:B------:R-:W-:-:S07]  /*ab20*/  MOV R27, R49 ;  /* 0x00000031001b7202 */ /* 0x000fce0000000f00 */
[----:B------:R-:W-:Y:S05]  /*ab30*/  WARPSYNC.COLLECTIVE R51, `(.L_x_1338) ;  /* 0x0000000033087348 */ /* 0x000fea0003c00000 */
[----:B------:R0:W1:Y:S02]  /*ab40*/  SHFL.BFLY P3, R49, R52, R53, R54 ;  /* 0x0c00003534317389 */ /* 0x0000640000060036 */
[----:B01----:R-:W-:Y:S01]  /*ab50*/  ENDCOLLECTIVE ;  /* 0x000000000000791b */ /* 0x003fe20003800000 */
.L_x_1338:
[----:B------:R-:W-:-:S05]  /*ab60*/  FADD.FTZ R27, R27, R26 ;  /* 0x0000001a1b1b7221 */ /* 0x000fca0000010000 */
[----:B------:R-:W-:Y:S02]  /*ab70*/  MOV R52, R27 ;  /* 0x0000001b00347202 */ /* 0x000fe40000000f00 */
[----:B------:R-:W-:-:S07]  /*ab80*/  MOV R29, R49 ;  /* 0x00000031001d7202 */ /* 0x000fce0000000f00 */
[----:B------:R-:W-:Y:S05]  /*ab90*/  WARPSYNC.COLLECTIVE R51, `(.L_x_1339) ;  /* 0x0000000033087348 */ /* 0x000fea0003c00000 */
[----:B------:R0:W1:Y:S02]  /*aba0*/  SHFL.BFLY P3, R49, R52, R53, R54 ;  /* 0x0c00003534317389 */ /* 0x0000640000060036 */
[----:B01----:R-:W-:Y:S01]  /*abb0*/  ENDCOLLECTIVE ;  /* 0x000000000000791b */ /* 0x003fe20003800000 */
.L_x_1339:
[----:B------:R-:W-:-:S05]  /*abc0*/  FADD.FTZ R29, R28, R29 ;  /* 0x0000001d1c1d7221 */ /* 0x000fca0000010000 */
[----:B------:R-:W-:Y:S02]  /*abd0*/  MOV R52, R29 ;  /* 0x0000001d00347202 */ /* 0x000fe40000000f00 */
[----:B------:R-:W-:Y:S02]  /*abe0*/  MOV R53, 0x2 ;  /* 0x0000000200357802 */ /* 0x000fe40000000f00 */
[----:B------:R-:W-:-:S07]  /*abf0*/  MOV R30, R49 ;  /* 0x00000031001e7202 */ /* 0x000fce0000000f00 */
[----:B------:R-:W-:Y:S05]  /*ac00*/  WARPSYNC.COLLECTIVE R51, `(.L_x_1340) ;  /* 0x0000000033087348 */ /* 0x000fea0003c00000 */
[----:B------:R0:W1:Y:S02]  /*ac10*/  SHFL.BFLY P3, R49, R52, R53, R54 ;  /* 0x0c00003534317389 */ /* 0x0000640000060036 */
[----:B01----:R-:W-:Y:S01]  /*ac20*/  ENDCOLLECTIVE ;  /* 0x000000000000791b */ /* 0x003fe20003800000 */
.L_x_1340:
[----:B------:R-:W-:-:S05]  /*ac30*/  FADD.FTZ R30, R27, R30 ;  /* 0x0000001e1b1e7221 */ /* 0x000fca0000010000 */
[----:B------:R-:W-:Y:S02]  /*ac40*/  MOV R52, R30 ;  /* 0x0000001e00347202 */ /* 0x000fe40000000f00 */
[----:B------:R-:W-:-:S07]  /*ac50*/  MOV R32, R49 ;  /* 0x0000003100207202 */ /* 0x000fce0000000f00 */
[----:B------:R-:W-:Y:S05]  /*ac60*/  WARPSYNC.COLLECTIVE R51, `(.L_x_1341) ;  /* 0x0000000033087348 */ /* 0x000fea0003c00000 */
[----:B------:R0:W1:Y:S02]  /*ac70*/  SHFL.BFLY P3, R49, R52, R53, R54 ;  /* 0x0c00003534317389 */ /* 0x0000640000060036 */
[----:B01----:R-:W-:Y:S01]  /*ac80*/  ENDCOLLECTIVE ;  /* 0x000000000000791b */ /* 0x003fe20003800000 */
.L_x_1341:
[----:B------:R-:W-:-:S05]  /*ac90*/  FADD.FTZ R32, R29, R32 ;  /* 0x000000201d207221 */ /* 0x000fca0000010000 */
[----:B------:R-:W-:Y:S02]  /*aca0*/  MOV R52, R32 ;  /* 0x0000002000347202 */ /* 0x000fe40000000f00 */
[----:B------:R-:W-:Y:S02]  /*acb0*/  MOV R53, 0x1 ;  /* 0x0000000100357802 */ /* 0x000fe40000000f00 */
[----:B------:R-:W-:-:S07]  /*acc0*/  MOV R25, R49 ;  /* 0x0000003100197202 */ /* 0x000fce0000000f00 */
[----:B------:R-:W-:Y:S05]  /*acd0*/  WARPSYNC.COLLECTIVE R51, `(.L_x_1342) ;  /* 0x0000000033087348 */ /* 0x000fea0003c00000 */
[----:B------:R0:W1:Y:S02]  /*ace0*/  SHFL.BFLY P3, R49, R52, R53, R54 ;  /* 0x0c00003534317389 */ /* 0x0000640000060036 */
[----:B01----:R-:W-:Y:S01]  /*acf0*/  ENDCOLLECTIVE ;  /* 0x000000000000791b */ /* 0x003fe20003800000 */
.L_x_1342:
[----:B------:R-:W-:-:S05]  /*ad00*/  FADD.FTZ R25, R30, R25 ;  /* 0x000000191e197221 */ /* 0x000fca0000010000 */
[----:B------:R-:W-:Y:S02]  /*ad10*/  MOV R52, R25 ;  /* 0x0000001900347202 */ /* 0x000fe40000000f00 */
[----:B------:R-:W-:-:S07]  /*ad20*/  MOV R31, R49 ;  /* 0x00000031001f7202 */ /* 0x000fce0000000f00 */
[----:B------:R-:W-:Y:S05]  /*ad30*/  WARPSYNC.COLLECTIVE R51, `(.L_x_1343) ;  /* 0x0000000033087348 */ /* 0x000fea0003c00000 */
[----:B------:R0:W1:Y:S02]  /*ad40*/  SHFL.BFLY P3, R49, R52, R53, R54 ;  /* 0x0c00003534317389 */ /* 0x0000640000060036 */
[----:B01----:R-:W-:Y:S01]  /*ad50*/  ENDCOLLECTIVE ;  /* 0x000000000000791b */ /* 0x003fe20003800000 */
.L_x_1343:
[----:B------:R-:W-:Y:S01]  /*ad60*/  FADD.FTZ R31, R32, R31 ;  /* 0x0000001f201f7221 */ /* 0x000fe20000010000 */
[----:B------:R-:W-:Y:S01]  /*ad70*/  MOV R34, R49 ;  /* 0x0000003100227202 */ /* 0x000fe20000000f00 */
[----:B------:R-:W-:Y:S06]  /*ad80*/  BRA `(.L_x_1344) ;  /* 0xffffffec00547947 */ /* 0x000fec000383ffff */
.L_x_1332:
        /* <DEDUP_REMOVED lines=8> */
.L_x_1346:
[----:B------:R-:W-:Y:S05]  /*ae10*/  BSYNC B1 ;  /* 0x0000000000017941 */ /* 0x000fea0003800000 */
.L_x_1345:
        /* <DEDUP_REMOVED lines=8> */
.L_x_1347:
[----:B------:R-:W-:Y:S01]  /*aea0*/  FADD.FTZ R32, R32, R25 ;  /* 0x0000001920207221 */ /* 0x000fe20000010000 */
[----:B------:R-:W-:-:S04]  /*aeb0*/  HFMA2.MMA R53, -RZ, RZ, 0, 2.384185791015625e-07 ;  /* 0x00000004ff357435 */ /* 0x000fc800000001ff */
[----:B------:R-:W-:Y:S02]  /*aec0*/  MOV R52, R32 ;  /* 0x0000002000347202 */ /* 0x000fe40000000f00 */
[----:B------:R-:W-:-:S07]  /*aed0*/  MOV R31, R49 ;  /* 0x00000031001f7202 */ /* 0x000fce0000000f00 */
[----:B------:R-:W-:Y:S05]  /*aee0*/  WARPSYNC.COLLECTIVE R51, `(.L_x_1348) ;  /* 0x0000000033087348 */ /* 0x000fea0003c00000 */
[----:B------:R0:W1:Y:S02]  /*aef0*/  SHFL.BFLY P3, R49, R52, R53, R54 ;  /* 0x0c00003534317389 */ /* 0x0000640000060036 */
[----:B01----:R-:W-:Y:S01]  /*af00*/  ENDCOLLECTIVE ;  /* 0x000000000000791b */ /* 0x003fe20003800000 */
.L_x_1348:
[----:B------:R-:W-:-:S05]  /*af10*/  FADD.FTZ R31, R31, R30 ;  /* 0x0000001e1f1f7221 */ /* 0x000fca0000010000 */
[----:B------:R-:W-:Y:S02]  /*af20*/  MOV R52, R31 ;  /* 0x0000001f00347202 */ /* 0x000fe40000000f00 */
[----:B------:R-:W-:-:S07]  /*af30*/  MOV R33, R49 ;  /* 0x0000003100217202 */ /* 0x000fce0000000f00 */
[----:B------:R-:W-:Y:S05]  /*af40*/  WARPSYNC.COLLECTIVE R51, `(.L_x_1349) ;  /* 0x0000000033087348 */ /* 0x000fea0003c00000 */
[----:B------:R0:W1:Y:S02]  /*af50*/  SHFL.BFLY P3, R49, R52, R53, R54 ;  /* 0x0c00003534317389 */ /* 0x0000640000060036 */
[----:B01----:R-:W-:Y:S01]  /*af60*/  ENDCOLLECTIVE ;  /* 0x000000000000791b */ /* 0x003fe20003800000 */
.L_x_1349:
[----:B------:R-:W-:Y:S01]  /*af70*/  FADD.FTZ R33, R32, R33 ;  /* 0x0000002120217221 */ /* 0x000fe20000010000 */
[----:B------:R-:W-:-:S04]  /*af80*/  HFMA2.MMA R53, -RZ, RZ, 0, 1.1920928955078125e-07 ;  /* 0x00000002ff357435 */ /* 0x000fc800000001ff */
[----:B------:R-:W-:Y:S02]  /*af90*/  MOV R52, R33 ;  /* 0x0000002100347202 */ /* 0x000fe40000000f00 */
[----:B------:R-:W-:-:S07]  /*afa0*/  MOV R34, R49 ;  /* 0x0000003100227202 */ /* 0x000fce0000000f00 */
[----:B------:R-:W-:Y:S05]  /*afb0*/  WARPSYNC.COLLECTIVE R51, `(.L_x_1350) ;  /* 0x0000000033087348 */ /* 0x000fea0003c00000 */
[----:B------:R0:W1:Y:S02]  /*afc0*/  SHFL.BFLY P3, R49, R52, R53, R54 ;  /* 0x0c00003534317389 */ /* 0x0000640000060036 */
[----:B01----:R-:W-:Y:S01]  /*afd0*/  ENDCOLLECTIVE ;  /* 0x000000000000791b */ /* 0x003fe20003800000 */
.L_x_1350:
[----:B------:R-:W-:-:S05]  /*afe0*/  FADD.FTZ R34, R31, R34 ;  /* 0x000000221f227221 */ /* 0x000fca0000010000 */
[----:B------:R-:W-:Y:S02]  /*aff0*/  MOV R52, R34 ;  /* 0x0000002200347202 */ /* 0x000fe40000000f00 */
[----:B------:R-:W-:-:S07]  /*b000*/  MOV R36, R49 ;  /* 0x0000003100247202 */ /* 0x000fce0000000f00 */
[----:B------:R-:W-:Y:S05]  /*b010*/  WARPSYNC.COLLECTIVE R51, `(.L_x_1351) ;  /* 0x0000000033087348 */ /* 0x000fea0003c00000 */
[----:B------:R0:W1:Y:S02]  /*b020*/  SHFL.BFLY P3, R49, R52, R53, R54 ;  /* 0x0c00003534317389 */ /* 0x0000640000060036 */
[----:B01----:R-:W-:Y:S01]  /*b030*/  ENDCOLLECTIVE ;  /* 0x000000000000791b */ /* 0x003fe20003800000 */
.L_x_1351:
[----:B------:R-:W-:Y:S01]  /*b040*/  FADD.FTZ R36, R33, R36 ;  /* 0x0000002421247221 */ /* 0x000fe20000010000 */
[----:B------:R-:W-:-:S04]  /*b050*/  HFMA2.MMA R53, -RZ, RZ, 0, 5.9604644775390625e-08 ;  /* 0x00000001ff357435 */ /* 0x000fc800000001ff */
[----:B------:R-:W-:Y:S02]  /*b060*/  MOV R52, R36 ;  /* 0x0000002400347202 */ /* 0x000fe40000000f00 */
[----:B------:R-:W-:-:S07]  /*b070*/  MOV R25, R49 ;  /* 0x0000003100197202 */ /* 0x000fce0000000f00 */
[----:B------:R-:W-:Y:S05]  /*b080*/  WARPSYNC.COLLECTIVE R51, `(.L_x_1352) ;  /* 0x0000000033087348 */ /* 0x000fea0003c00000 */
[----:B------:R0:W1:Y:S02]  /*b090*/  SHFL.BFLY P3, R49, R52, R53, R54 ;  /* 0x0c00003534317389 */ /* 0x0000640000060036 */
[----:B01----:R-:W-:Y:S01]  /*b0a0*/  ENDCOLLECTIVE ;  /* 0x000000000000791b */ /* 0x003fe20003800000 */
.L_x_1352:
[----:B------:R-:W-:-:S05]  /*b0b0*/  FADD.FTZ R25, R34, R25 ;  /* 0x0000001922197221 */ /* 0x000fca0000010000 */
[----:B------:R-:W-:Y:S02]  /*b0c0*/  MOV R52, R25 ;  /* 0x0000001900347202 */ /* 0x000fe40000000f00 */
[----:B------:R-:W-:-:S07]  /*b0d0*/  MOV R35, R49 ;  /* 0x0000003100237202 */ /* 0x000fce0000000f00 */
[----:B------:R-:W-:Y:S05]  /*b0e0*/  WARPSYNC.COLLECTIVE R51, `(.L_x_1353) ;  /* 0x0000000033087348 */ /* 0x000fea0003c00000 */
[----:B------:R0:W1:Y:S02]  /*b0f0*/  SHFL.BFLY P3, R49, R52, R53, R54 ;  /* 0x0c00003534317389 */ /* 0x0000640000060036 */
[----:B01----:R-:W-:Y:S01]  /*b100*/  ENDCOLLECTIVE ;  /* 0x000000000000791b */ /* 0x003fe20003800000 */
.L_x_1353:
[----:B------:R-:W-:Y:S01]  /*b110*/  FADD.FTZ R35, R36, R35 ;  /* 0x0000002324237221 */ /* 0x000fe20000010000 */
[----:B------:R-:W-:Y:S01]  /*b120*/  MOV R30, R49 ;  /* 0x00000031001e7202 */ /* 0x000fe20000000f00 */
[----:B------:R-:W-:Y:S06]  /*b130*/  BRA `(.L_x_1354) ;  /* 0xffffffec00147947 */ /* 0x000fec000383ffff */
.L_x_1333:
        /* <DEDUP_REMOVED lines=8> */
.L_x_1356:
[----:B------:R-:W-:Y:S05]  /*b1c0*/  BSYNC B1 ;  /* 0x0000000000017941 */ /* 0x000fea0003800000 */
.L_x_1355:
        /* <DEDUP_REMOVED lines=8> */
.L_x_1357:
[----:B------:R-:W-:Y:S01]  /*b250*/  FADD.FTZ R32, R32, R25 ;  /* 0x0000001920207221 */ /* 0x000fe20000010000 */
[----:B------:R-:W-:-:S04]  /*b260*/  HFMA2.MMA R53, -RZ, RZ, 0, 2.384185791015625e-07 ;  /* 0x00000004ff357435 */ /* 0x000fc800000001ff */
[----:B------:R-:W-:Y:S02]  /*b270*/  MOV R52, R32 ;  /* 0x0000002000347202 */ /* 0x000fe40000000f00 */
[----:B------:R-:W-:-:S07]  /*b280*/  MOV R31, R49 ;  /* 0x00000031001f7202 */ /* 0x000fce0000000f00 */
[----:B------:R-:W-:Y:S05]  /*b290*/  WARPSYNC.COLLECTIVE R51, `(.L_x_1358) ;  /* 0x0000000033087348 */ /* 0x000fea0003c00000 */
[----:B------:R0:W1:Y:S02]  /*b2a0*/  SHFL.BFLY P3, R49, R52, R53, R54 ;  /* 0x0c00003534317389 */ /* 0x0000640000060036 */
[----:B01----:R-:W-:Y:S01]  /*b2b0*/  ENDCOLLECTIVE ;  /* 0x000000000000791b */ /* 0x003fe20003800000 */
.L_x_1358:
[----:B------:R-:W-:-:S05]  /*b2c0*/  FADD.FTZ R31, R31, R30 ;  /* 0x0000001e1f1f7221 */ /* 0x000fca0000010000 */
[----:B------:R-:W-:Y:S02]  /*b2d0*/  MOV R52, R31 ;  /* 0x0000001f00347202 */ /* 0x000fe40000000f00 */
[----:B------:R-:W-:-:S07]  /*b2e0*/  MOV R33, R49 ;  /* 0x0000003100217202 */ /* 0x000fce0000000f00 */
[----:B------:R-:W-:Y:S05]  /*b2f0*/  WARPSYNC.COLLECTIVE R51, `(.L_x_1359) ;  /* 0x0000000033087348 */ /* 0x000fea0003c00000 */
[----:B------:R0:W1:Y:S02]  /*b300*/  SHFL.BFLY P3, R49, R52, R53, R54 ;  /* 0x0c00003534317389 */ /* 0x0000640000060036 */
[----:B01----:R-:W-:Y:S01]  /*b310*/  ENDCOLLECTIVE ;  /* 0x000000000000791b */ /* 0x003fe20003800000 */
.L_x_1359:
[----:B------:R-:W-:Y:S01]  /*b320*/  FADD.FTZ R33, R32, R33 ;  /* 0x0000002120217221 */ /* 0x000fe20000010000 */
[----:B------:R-:W-:-:S04]  /*b330*/  HFMA2.MMA R53, -RZ, RZ, 0, 1.1920928955078125e-07 ;  /* 0x00000002ff357435 */ /* 0x000fc800000001ff */
[----:B------:R-:W-:Y:S02]  /*b340*/  MOV R52, R33 ;  /* 0x0000002100347202 */ /* 0x000fe40000000f00 */
[----:B------:R-:W-:-:S07]  /*b350*/  MOV R34, R49 ;  /* 0x0000003100227202 */ /* 0x000fce0000000f00 */
[----:B------:R-:W-:Y:S05]  /*b360*/  WARPSYNC.COLLECTIVE R51, `(.L_x_1360) ;  /* 0x0000000033087348 */ /* 0x000fea0003c00000 */
[----:B------:R0:W1:Y:S02]  /*b370*/  SHFL.BFLY P3, R49, R52, R53, R54 ;  /* 0x0c00003534317389 */ /* 0x0000640000060036 */
[----:B01----:R-:W-:Y:S01]  /*b380*/  ENDCOLLECTIVE ;  /* 0x000000000000791b */ /* 0x003fe20003800000 */
.L_x_1360:
[----:B------:R-:W-:-:S05]  /*b390*/  FADD.FTZ R34, R31, R34 ;  /* 0x000000221f227221 */ /* 0x000fca0000010000 */
[----:B------:R-:W-:Y:S02]  /*b3a0*/  MOV R52, R34 ;  /* 0x0000002200347202 */ /* 0x000fe40000000f00 */
[----:B------:R-:W-:-:S07]  /*b3b0*/  MOV R36, R49 ;  /* 0x0000003100247202 */ /* 0x000fce0000000f00 */
[----:B------:R-:W-:Y:S05]  /*b3c0*/  WARPSYNC.COLLECTIVE R51, `(.L_x_1361) ;  /* 0x0000000033087348 */ /* 0x000fea0003c00000 */
[----:B------:R0:W1:Y:S02]  /*b3d0*/  SHFL.BFLY P3, R49, R52, R53, R54 ;  /* 0x0c00003534317389 */ /* 0x0000640000060036 */
[----:B01----:R-:W-:Y:S01]  /*b3e0*/  ENDCOLLECTIVE ;  /* 0x000000000000791b */ /* 0x003fe20003800000 */
.L_x_1361:
[----:B------:R-:W-:Y:S01]  /*b3f0*/  FADD.FTZ R36, R33, R36 ;  /* 0x0000002421247221 */ /* 0x000fe20000010000 */
[----:B------:R-:W-:-:S04]  /*b400*/  HFMA2.MMA R53, -RZ, RZ, 0, 5.9604644775390625e-08 ;  /* 0x00000001ff357435 */ /* 0x000fc800000001ff */
[----:B------:R-:W-:Y:S02]  /*b410*/  MOV R52, R36 ;  /* 0x0000002400347202 */ /* 0x000fe40000000f00 */
[----:B------:R-:W-:-:S07]  /*b420*/  MOV R25, R49 ;  /* 0x0000003100197202 */ /* 0x000fce0000000f00 */
[----:B------:R-:W-:Y:S05]  /*b430*/  WARPSYNC.COLLECTIVE R51, `(.L_x_1362) ;  /* 0x0000000033087348 */ /* 0x000fea0003c00000 */
[----:B------:R0:W1:Y:S02]  /*b440*/  SHFL.BFLY P3, R49, R52, R53, R54 ;  /* 0x0c00003534317389 */ /* 0x0000640000060036 */
[----:B01----:R-:W-:Y:S01]  /*b450*/  ENDCOLLECTIVE ;  /* 0x000000000000791b */ /* 0x003fe20003800000 */
.L_x_1362:
[----:B------:R-:W-:-:S05]  /*b460*/  FADD.FTZ R25, R34, R25 ;  /* 0x0000001922197221 */ /* 0x000fca0000010000 */
[----:B------:R-:W-:Y:S02]  /*b470*/  MOV R52, R25 ;  /* 0x0000001900347202 */ /* 0x000fe40000000f00 */
[----:B------:R-:W-:-:S07]  /*b480*/  MOV R35, R49 ;  /* 0x0000003100237202 */ /* 0x000fce0000000f00 */
[----:B------:R-:W-:Y:S05]  /*b490*/  WARPSYNC.COLLECTIVE R51, `(.L_x_1363) ;  /* 0x0000000033087348 */ /* 0x000fea0003c00000 */
[----:B------:R0:W1:Y:S02]  /*b4a0*/  SHFL.BFLY P3, R49, R52, R53, R54 ;  /* 0x0c00003534317389 */ /* 0x0000640000060036 */
[----:B01----:R-:W-:Y:S01]  /*b4b0*/  ENDCOLLECTIVE ;  /* 0x000000000000791b */ /* 0x003fe20003800000 */
.L_x_1363:
[----:B------:R-:W-:Y:S01]  /*b4c0*/  FADD.FTZ R35, R36, R35 ;  /* 0x0000002324237221 */ /* 0x000fe20000010000 */
[----:B------:R-:W-:Y:S01]  /*b4d0*/  MOV R30, R49 ;  /* 0x00000031001e7202 */ /* 0x000fe20000000f00 */
[----:B------:R-:W-:Y:S06]  /*b4e0*/  BRA `(.L_x_1364) ;  /* 0xffffffe800c07947 */ /* 0x000fec000383ffff */
.L_x_1334:
        /* <DEDUP_REMOVED lines=8> */
.L_x_1366:
[----:B------:R-:W-:Y:S05]  /*b570*/  BSYNC B0 ;  /* 0x0000000000007941 */ /* 0x000fea0003800000 */
.L_x_1365:
        /* <DEDUP_REMOVED lines=11> */
.L_x_1367:
        /* <DEDUP_REMOVED lines=19> */
.L_x_1368:
        /* <DEDUP_REMOVED lines=8> */
.L_x_1369:
        /* <DEDUP_REMOVED lines=11> */
.L_x_1370:
[----:B------:R-:W-:-:S05]  /*b890*/  FADD.FTZ R27, R28, R27 ;  /* 0x0000001b1c1b7221 */ /* 0x000fca0000010000 */
[----:B------:R-:W-:Y:S02]  /*b8a0*/  MOV R52, R27 ;  /* 0x0000001b00347202 */ /* 0x000fe40000000f00 */
[----:B------:R-:W-:-:S07]  /*b8b0*/  MOV R29, R49 ;  /* 0x00000031001d7202 */ /* 0x000fce0000000f00 */
[----:B------:R-:W-:Y:S05]  /*b8c0*/  WARPSYNC.COLLECTIVE R51, `(.L_x_1371) ;  /* 0x0000000033087348 */ /* 0x000fea0003c00000 */
[----:B------:R0:W1:Y:S02]  /*b8d0*/  SHFL.BFLY P3, R49, R52, R53, R54 ;  /* 0x0c00003534317389 */ /* 0x0000640000060036 */
[----:B01----:R-:W-:Y:S01]  /*b8e0*/  ENDCOLLECTIVE ;  /* 0x000000000000791b */ /* 0x003fe20003800000 */
.L_x_1371:
        /* <DEDUP_REMOVED lines=8> */
.L_x_1372:
        /* <DEDUP_REMOVED lines=13> */
.L_x_1373:
        /* <DEDUP_REMOVED lines=8> */
.L_x_1374:
        /* <DEDUP_REMOVED lines=10> */
.L_x_1375:
        /* <DEDUP_REMOVED lines=12> */
.L_x_1376:
[----:B------:R-:W-:-:S05]  /*bc20*/  FADD.FTZ R36, R36, R35 ;  /* 0x0000002324247221 */ /* 0x000fca0000010000 */
[----:B------:R-:W-:Y:S02]  /*bc30*/  MOV R52, R36 ;  /* 0x0000002400347202 */ /* 0x000fe40000000f00 */
[----:B------:R-:W-:-:S07]  /*bc40*/  MOV R34, R49 ;  /* 0x0000003100227202 */ /* 0x000fce0000000f00 */
[----:B------:R-:W-:Y:S05]  /*bc50*/  WARPSYNC.COLLECTIVE R51, `(.L_x_1377) ;  /* 0x0000000033087348 */ /* 0x000fea0003c00000 */
[----:B------:R0:W1:Y:S02]  /*bc60*/  SHFL.BFLY P3, R49, R52, R53, R54 ;  /* 0x0c00003534317389 */ /* 0x0000640000060036 */
[----:B01----:R-:W-:Y:S01]  /*bc70*/  ENDCOLLECTIVE ;  /* 0x000000000000791b */ /* 0x003fe20003800000 */
.L_x_1377:
[----:B------:R-:W-:Y:S01]  /*bc80*/  FADD.FTZ R34, R37, R34 ;  /* 0x0000002225227221 */ /* 0x000fe20000010000 */
[----:B------:R-:W-:-:S04]  /*bc90*/  HFMA2.MMA R53, -RZ, RZ, 0, 1.1920928955078125e-07 ;  /* 0x00000002ff357435 */ /* 0x000fc800000001ff */
[----:B------:R-:W-:Y:S02]  /*bca0*/  MOV R52, R34 ;  /* 0x0000002200347202 */ /* 0x000fe40000000f00 */
[----:B------:R-:W-:-:S07]  /*bcb0*/  MOV R35, R49 ;  /* 0x0000003100237202 */ /* 0x000fce0000000f00 */
[----:B------:R-:W-:Y:S05]  /*bcc0*/  WARPSYNC.COLLECTIVE R51, `(.L_x_1378) ;  /* 0x0000000033087348 */ /* 0x000fea0003c00000 */
[----:B------:R0:W1:Y:S02]  /*bcd0*/  SHFL.BFLY P3, R49, R52, R53, R54 ;  /* 0x0c00003534317389 */ /* 0x0000640000060036 */
[----:B01----:R-:W-:Y:S01]  /*bce0*/  ENDCOLLECTIVE ;  /* 0x000000000000791b */ /* 0x003fe20003800000 */
.L_x_1378:
[----:B------:R-:W-:-:S05]  /*bcf0*/  FADD.FTZ R35, R36, R35 ;  /* 0x0000002324237221 */ /* 0x000fca0000010000 */
[----:B------:R-:W-:Y:S02]  /*bd00*/  MOV R52, R35 ;  /* 0x0000002300347202 */ /* 0x000fe40000000f00 */
[----:B------:R-:W-:-:S07]  /*bd10*/  MOV R37, R49 ;  /* 0x0000003100257202 */ /* 0x000fce0000000f00 */
[----:B------:R-:W-:Y:S05]  /*bd20*/  WARPSYNC.COLLECTIVE R51, `(.L_x_1379) ;  /* 0x0000000033087348 */ /* 0x000fea0003c00000 */
[----:B------:R0:W1:Y:S02]  /*bd30*/  SHFL.BFLY P3, R49, R52, R53, R54 ;  /* 0x0c00003534317389 */ /* 0x0000640000060036 */
[----:B01----:R-:W-:Y:S01]  /*bd40*/  ENDCOLLECTIVE ;  /* 0x000000000000791b */ /* 0x003fe20003800000 */
.L_x_1379:
[----:B------:R-:W-:Y:S01]  /*bd50*/  FADD.FTZ R37, R34, R37 ;  /* 0x0000002522257221 */ /* 0x000fe20000010000 */
[----:B------:R-:W-:-:S04]  /*bd60*/  HFMA2.MMA R53, -RZ, RZ, 0, 5.9604644775390625e-08 ;  /* 0x00000001ff357435 */ /* 0x000fc800000001ff */
[----:B------:R-:W-:Y:S02]  /*bd70*/  MOV R52, R37 ;  /* 0x0000002500347202 */ /* 0x000fe40000000f00 */
[----:B------:R-:W-:-:S07]  /*bd80*/  MOV R36, R49 ;  /* 0x0000003100247202 */ /* 0x000fce0000000f00 */
[----:B------:R-:W-:Y:S05]  /*bd90*/  WARPSYNC.COLLECTIVE R51, `(.L_x_1380) ;  /* 0x0000000033087348 */ /* 0x000fea0003c00000 */
[----:B------:R0:W1:Y:S02]  /*bda0*/  SHFL.BFLY P3, R49, R52, R53, R54 ;  /* 0x0c00003534317389 */ /* 0x0000640000060036 */
[----:B01----:R-:W-:Y:S01]  /*bdb0*/  ENDCOLLECTIVE ;  /* 0x000000000000791b */ /* 0x003fe20003800000 */
.L_x_1380:
[----:B------:R-:W-:-:S05]  /*bdc0*/  FADD.FTZ R36, R35, R36 ;  /* 0x0000002423247221 */ /* 0x000fca0000010000 */
[----:B------:R-:W-:Y:S02]  /*bdd0*/  MOV R52, R36 ;  /* 0x0000002400347202 */ /* 0x000fe40000000f00 */
[----:B------:R-:W-:-:S07]  /*bde0*/  MOV R34, R49 ;  /* 0x0000003100227202 */ /* 0x000fce0000000f00 */
[----:B------:R-:W-:Y:S05]  /*bdf0*/  WARPSYNC.COLLECTIVE R51, `(.L_x_1381) ;  /* 0x0000000033087348 */ /* 0x000fea0003c00000 */
[----:B------:R0:W1:Y:S02]  /*be00*/  SHFL.BFLY P3, R49, R52, R53, R54 ;  /* 0x0c00003534317389 */ /* 0x0000640000060036 */
[----:B01----:R-:W-:Y:S01]  /*be10*/  ENDCOLLECTIVE ;  /* 0x000000000000791b */ /* 0x003fe20003800000 */
.L_x_1381:
        /* <DEDUP_REMOVED lines=8> */
.L_x_1382:
        /* <DEDUP_REMOVED lines=8> */
.L_x_1383:
[----:B------:R-:W-:Y:S01]  /*bf20*/  FADD.FTZ R44, R44, R41 ;  /* 0x000000292c2c7221 */ /* 0x000fe20000010000 */
[----:B------:R-:W-:-:S04]  /*bf30*/  HFMA2.MMA R53, -RZ, RZ, 0, 2.384185791015625e-07 ;  /* 0x00000004ff357435 */ /* 0x000fc800000001ff */
[----:B------:R-:W-:Y:S02]  /*bf40*/  MOV R52, R44 ;  /* 0x0000002c00347202 */ /* 0x000fe40000000f00 */
[----:B------:R-:W-:-:S07]  /*bf50*/  MOV R43, R49 ;  /* 0x00000031002b7202 */ /* 0x000fce0000000f00 */
[----:B------:R-:W-:Y:S05]  /*bf60*/  WARPSYNC.COLLECTIVE R51, `(.L_x_1384) ;  /* 0x0000000033087348 */ /* 0x000fea0003c00000 */
[----:B------:R0:W1:Y:S02]  /*bf70*/  SHFL.BFLY P3, R49, R52, R53, R54 ;  /* 0x0c00003534317389 */ /* 0x0000640000060036 */
[----:B01----:R-:W-:Y:S01]  /*bf80*/  ENDCOLLECTIVE ;  /* 0x000000000000791b */ /* 0x003fe20003800000 */
.L_x_1384:
[----:B------:R-:W-:-:S05]  /*bf90*/  FADD.FTZ R43, R43, R42 ;  /* 0x0000002a2b2b7221 */ /* 0x000fca0000010000 */
[----:B------:R-:W-:Y:S02]  /*bfa0*/  MOV R52, R43 ;  /* 0x0000002b00347202 */ /* 0x000fe40000000f00 */
[----:B------:R-:W-:-:S07]  /*bfb0*/  MOV R41, R49 ;  /* 0x0000003100297202 */ /* 0x000fce0000000f00 */
[----:B------:R-:W-:Y:S05]  /*bfc0*/  WARPSYNC.COLLECTIVE R51, `(.L_x_1385) ;  /* 0x0000000033087348 */ /* 0x000fea0003c00000 */
[----:B------:R0:W1:Y:S02]  /*bfd0*/  SHFL.BFLY P3, R49, R52, R53, R54 ;  /* 0x0c00003534317389 */ /* 0x0000640000060036 */
[----:B01----:R-:W-:Y:S01]  /*bfe0*/  ENDCOLLECTIVE ;  /* 0x000000000000791b */ /* 0x003fe20003800000 */
.L_x_1385:
[----:B------:R-:W-:Y:S01]  /*bff0*/  FADD.FTZ R41, R44, R41 ;  /* 0x000000292c297221 */ /* 0x000fe20000010000 */
[----:B------:R-:W-:-:S04]  /*c000*/  HFMA2.MMA R53, -RZ, RZ, 0, 1.1920928955078125e-07 ;  /* 0x00000002ff357435 */ /* 0x000fc800000001ff */
[----:B------:R-:W-:Y:S02]  /*c010*/  MOV R52, R41 ;  /* 0x0000002900347202 */ /* 0x000fe40000000f00 */
[----:B------:R-:W-:-:S07]  /*c020*/  MOV R42, R49 ;  /* 0x00000031002a7202 */ /* 0x000fce0000000f00 */
[----:B------:R-:W-:Y:S05]  /*c030*/  WARPSYNC.COLLECTIVE R51, `(.L_x_1386) ;  /* 0x0000000033087348 */ /* 0x000fea0003c00000 */
[----:B------:R0:W1:Y:S02]  /*c040*/  SHFL.BFLY P3, R49, R52, R53, R54 ;  /* 0x0c00003534317389 */ /* 0x0000640000060036 */
[----:B01----:R-:W-:Y:S01]  /*c050*/  ENDCOLLECTIVE ;  /* 0x000000000000791b */ /* 0x003fe20003800000 */
.L_x_1386:
[----:B------:R-:W-:-:S05]  /*c060*/  FADD.FTZ R42, R43, R42 ;  /* 0x0000002a2b2a7221 */ /* 0x000fca0000010000 */
[----:B------:R-:W-:Y:S02]  /*c070*/  MOV R52, R42 ;  /* 0x0000002a00347202 */ /* 0x000fe40000000f00 */
[----:B------:R-:W-:-:S07]  /*c080*/  MOV R44, R49 ;  /* 0x00000031002c7202 */ /* 0x000fce0000000f00 */
[----:B------:R-:W-:Y:S05]  /*c090*/  WARPSYNC.COLLECTIVE R51, `(.L_x_1387) ;  /* 0x0000000033087348 */ /* 0x000fea0003c00000 */
[----:B------:R0:W1:Y:S02]  /*c0a0*/  SHFL.BFLY P3, R49, R52, R53, R54 ;  /* 0x0c00003534317389 */ /* 0x0000640000060036 */
[----:B01----:R-:W-:Y:S01]  /*c0b0*/  ENDCOLLECTIVE ;  /* 0x000000000000791b */ /* 0x003fe20003800000 */
.L_x_1387:
[----:B------:R-:W-:Y:S01]  /*c0c0*/  FADD.FTZ R44, R41, R44 ;  /* 0x0000002c292c7221 */ /* 0x000fe20000010000 */
[----:B------:R-:W-:-:S04]  /*c0d0*/  HFMA2.MMA R53, -RZ, RZ, 0, 5.9604644775390625e-08 ;  /* 0x00000001ff357435 */ /* 0x000fc800000001ff */
[----:B------:R-:W-:Y:S02]  /*c0e0*/  MOV R52, R44 ;  /* 0x0000002c00347202 */ /* 0x000fe40000000f00 */
[----:B------:R-:W-:-:S07]  /*c0f0*/  MOV R43, R49 ;  /* 0x00000031002b7202 */ /* 0x000fce0000000f00 */
[----:B------:R-:W-:Y:S05]  /*c100*/  WARPSYNC.COLLECTIVE R51, `(.L_x_1388) ;  /* 0x0000000033087348 */ /* 0x000fea0003c00000 */
[----:B------:R0:W1:Y:S02]  /*c110*/  SHFL.BFLY P3, R49, R52, R53, R54 ;  /* 0x0c00003534317389 */ /* 0x0000640000060036 */
[----:B01----:R-:W-:Y:S01]  /*c120*/  ENDCOLLECTIVE ;  /* 0x000000000000791b */ /* 0x003fe20003800000 */
.L_x_1388:
[----:B------:R-:W-:-:S05]  /*c130*/  FADD.FTZ R42, R42, R43 ;  /* 0x0000002b2a2a7221 */ /* 0x000fca0000010000 */
[----:B------:R-:W-:Y:S02]  /*c140*/  MOV R52, R42 ;  /* 0x0000002a00347202 */ /* 0x000fe40000000f00 */
[----:B------:R-:W-:-:S07]  /*c150*/  MOV R41, R49 ;  /* 0x0000003100297202 */ /* 0x000fce0000000f00 */
[----:B------:R-:W-:Y:S05]  /*c160*/  WARPSYNC.COLLECTIVE R51, `(.L_x_1389) ;  /* 0x0000000033087348 */ /* 0x000fea0003c00000 */
[----:B------:R0:W1:Y:S02]  /*c170*/  SHFL.BFLY P3, R49, R52, R53, R54 ;  /* 0x0c00003534317389 */ /* 0x0000640000060036 */
[----:B01----:R-:W-:Y:S01]  /*c180*/  ENDCOLLECTIVE ;  /* 0x000000000000791b */ /* 0x003fe20003800000 */
.L_x_1389:
[----:B------:R-:W-:Y:S01]  /*c190*/  HFMA2.MMA R53, -RZ, RZ, 0, 4.76837158203125e-07 ;  /* 0x00000008ff357435 */ /* 0x000fe200000001ff */
[----:B------:R-:W-:Y:S02]  /*c1a0*/  MOV R52, R45 ;  /* 0x0000002d00347202 */ /* 0x000fe40000000f00 */
[----:B------:R-:W-:-:S08]  /*c1b0*/  MOV R43, R49 ;  /* 0x00000031002b7202 */ /* 0x000fd00000000f00 */
[----:B------:R-:W-:Y:S05]  /*c1c0*/  WARPSYNC.COLLECTIVE R51, `(.L_x_1390) ;  /* 0x0000000033087348 */ /* 0x000fea0003c00000 */
[----:B------:R0:W1:Y:S02]  /*c1d0*/  SHFL.BFLY P3, R49, R52, R53, R54 ;  /* 0x0c00003534317389 */ /* 0x0000640000060036 */
[----:B01----:R-:W-:Y:S01]  /*c1e0*/  ENDCOLLECTIVE ;  /* 0x000000000000791b */ /* 0x003fe20003800000 */
.L_x_1390:
[----:B------:R-:W-:-:S05]  /*c1f0*/  FADD.FTZ R32, R42, R43 ;  /* 0x0000002b2a207221 */ /* 0x000fca0000010000 */
[----:B------:R-:W-:Y:S02]  /*c200*/  @!P0 F2FP.F16.F32.PACK_AB R32, RZ, R32 ;  /* 0x00000020ff20823e */ /* 0x000fe400000000ff */
[----:B------:R-:W-:Y:S02]  /*c210*/  MOV R52, R46 ;  /* 0x0000002e00347202 */ /* 0x000fe40000000f00 */
[----:B------:R-:W-:-:S07]  /*c220*/  MOV R50, R49 ;  /* 0x0000003100327202 */ /* 0x000fce0000000f00 */
[----:B------:R-:W-:Y:S05]  /*c230*/  WARPSYNC.COLLECTIVE R51, `(.L_x_1391) ;  /* 0x0000000033087348 */ /* 0x000fea0003c00000 */
[----:B------:R0:W1:Y:S02]  /*c240*/  SHFL.BFLY P3, R49, R52, R53, R54 ;  /* 0x0c00003534317389 */ /* 0x0000640000060036 */
[----:B01----:R-:W-:Y:S01]  /*c250*/  ENDCOLLECTIVE ;  /* 0x000000000000791b */ /* 0x003fe20003800000 */
.L_x_1391:
[----:B------:R-:W-:Y:S01]  /*c260*/  FADD.FTZ R50, R50, R45 ;  /* 0x0000002d32327221 */ /* 0x000fe20000010000 */
[----:B------:R-:W-:-:S04]  /*c270*/  HFMA2.MMA R53, -RZ, RZ, 0, 2.384185791015625e-07 ;  /* 0x00000004ff357435 */ /* 0x000fc800000001ff */
[----:B------:R-:W-:Y:S02]  /*c280*/  MOV R52, R50 ;  /* 0x0000003200347202 */ /* 0x000fe40000000f00 */
[----:B------:R-:W-:-:S07]  /*c290*/  MOV R47, R49 ;  /* 0x00000031002f7202 */ /* 0x000fce0000000f00 */
[----:B------:R-:W-:Y:S05]  /*c2a0*/  WARPSYNC.COLLECTIVE R51, `(.L_x_1392) ;  /* 0x0000000033087348 */ /* 0x000fea0003c00000 */
[----:B------:R0:W1:Y:S02]  /*c2b0*/  SHFL.BFLY P3, R49, R52, R53, R54 ;  /* 0x0c00003534317389 */ /* 0x0000640000060036 */
[----:B01----:R-:W-:Y:S01]  /*c2c0*/  ENDCOLLECTIVE ;  /* 0x000000000000791b */ /* 0x003fe20003800000 */
.L_x_1392:
[----:B------:R-:W-:-:S05]  /*c2d0*/  FADD.FTZ R47, R47, R46 ;  /* 0x0000002e2f2f7221 */ /* 0x000fca0000010000 */
[----:B------:R-:W-:Y:S02]  /*c2e0*/  MOV R52, R47 ;  /* 0x0000002f00347202 */ /* 0x000fe40000000f00 */
[----:B------:R-:W-:-:S07]  /*c2f0*/  MOV R45, R49 ;  /* 0x00000031002d7202 */ /* 0x000fce0000000f00 */
[----:B------:R-:W-:Y:S05]  /*c300*/  WARPSYNC.COLLECTIVE R51, `(.L_x_1393) ;  /* 0x0000000033087348 */ /* 0x000fea0003c00000 */
[----:B------:R0:W1:Y:S02]  /*c310*/  SHFL.BFLY P3, R49, R52, R53, R54 ;  /* 0x0c00003534317389 */ /* 0x0000640000060036 */
[----:B01----:R-:W-:Y:S01]  /*c320*/  ENDCOLLECTIVE ;  /* 0x000000000000791b */ /* 0x003fe20003800000 */
.L_x_1393:
[----:B------:R-:W-:Y:S01]  /*c330*/  FADD.FTZ R45, R50, R45 ;  /* 0x0000002d322d7221 */ /* 0x000fe20000010000 */
[----:B------:R-:W-:-:S04]  /*c340*/  HFMA2.MMA R53, -RZ, RZ, 0, 1.1920928955078125e-07 ;  /* 0x00000002ff357435 */ /* 0x000fc800000001ff */
[----:B------:R-:W-:Y:S02]  /*c350*/  MOV R52, R45 ;  /* 0x0000002d00347202 */ /* 0x000fe40000000f00 */
[----:B------:R-:W-:-:S07]  /*c360*/  MOV R46, R49 ;  /* 0x00000031002e7202 */ /* 0x000fce0000000f00 */
[----:B------:R-:W-:Y:S05]  /*c370*/  WARPSYNC.COLLECTIVE R51, `(.L_x_1394) ;  /* 0x0000000033087348 */ /* 0x000fea0003c00000 */
[----:B------:R0:W1:Y:S02]  /*c380*/  SHFL.BFLY P3, R49, R52, R53, R54 ;  /* 0x0c00003534317389 */ /* 0x0000640000060036 */
[----:B01----:R-:W-:Y:S01]  /*c390*/  ENDCOLLECTIVE ;  /* 0x000000000000791b */ /* 0x003fe20003800000 */
.L_x_1394:
[----:B------:R-:W-:-:S05]  /*c3a0*/  FADD.FTZ R46, R47, R46 ;  /* 0x0000002e2f2e7221 */ /* 0x000fca0000010000 */
[----:B------:R-:W-:Y:S02]  /*c3b0*/  MOV R52, R46 ;  /* 0x0000002e00347202 */ /* 0x000fe40000000f00 */
[----:B------:R-:W-:-:S07]  /*c3c0*/  MOV R48, R49 ;  /* 0x0000003100307202 */ /* 0x000fce0000000f00 */
[----:B------:R-:W-:Y:S05]  /*c3d0*/  WARPSYNC.COLLECTIVE R51, `(.L_x_1395) ;  /* 0x0000000033087348 */ /* 0x000fea0003c00000 */
[----:B------:R0:W1:Y:S02]  /*c3e0*/  SHFL.BFLY P3, R49, R52, R53, R54 ;  /* 0x0c00003534317389 */ /* 0x0000640000060036 */
[----:B01----:R-:W-:Y:S01]  /*c3f0*/  ENDCOLLECTIVE ;  /* 0x000000000000791b */ /* 0x003fe20003800000 */
.L_x_1395:
        /* <DEDUP_REMOVED lines=12> */
.L_x_1396:
        /* <DEDUP_REMOVED lines=9> */
.L_x_1397:
[----:B------:R-:W-:Y:S01]  /*c550*/  FADD.FTZ R34, R45, R34 ;  /* 0x000000222d227221 */ /* 0x000fe20000010000 */
[----:B------:R-:W-:Y:S01]  /*c560*/  MOV R25, R49 ;  /* 0x0000003100197202 */ /* 0x000fe20000000f00 */
[----:B------:R-:W-:Y:S06]  /*c570*/  BRA `(.L_x_1398) ;  /* 0xffffffe400007947 */ /* 0x000fec000383ffff */
.L_x_1399:
        /* <DEDUP_REMOVED lines=16> */
.L_x_1836:


//--------------------- .text._ZN13group_norm_v218gn_bwd_cuda_kernelI6__halfLi320ELi2ELi16ELi40ELi4096ELb1ELb1ELi32ELi320ELi320ELi4ELb1ELi2ELb0ELb0ELNS_15WgradSyncMethodE3ENS_16CompileConditionILi900EEEEEvPT_S6_S6_PKS5_S8_S8_S8_PKfflPfPj --------------------------
	.section	.text._ZN13group_norm_v218gn_bwd_cuda_kernelI6__halfLi320ELi2ELi16ELi40ELi4096ELb1ELb1ELi32ELi320ELi320ELi4ELb1ELi2ELb0ELb0ELNS_15WgradSyncMethodE3ENS_16CompileConditionILi900EEEEEvPT_S6_S6_PKS5_S8_S8_S8_PKfflPfPj,"ax",@progbits
	.align	128
        .global         _ZN13group_norm_v218gn_bwd_cuda_kernelI6__halfLi320ELi2ELi16ELi40ELi4096ELb1ELb1ELi32ELi320ELi320ELi4ELb1ELi2ELb0ELb0ELNS_15WgradSyncMethodE3ENS_16CompileConditionILi900EEEEEvPT_S6_S6_PKS5_S8_S8_S8_PKfflPfPj
        .type           _ZN13group_norm_v218gn_bwd_cuda_kernelI6__halfLi320ELi2ELi16ELi40ELi4096ELb1ELb1ELi32ELi320ELi320ELi4ELb1ELi2ELb0ELb0ELNS_15WgradSyncMethodE3ENS_16CompileConditionILi900EEEEEvPT_S6_S6_PKS5_S8_S8_S8_PKfflPfPj,@function
        .size           _ZN13group_norm_v218gn_bwd_cuda_kernelI6__halfLi320ELi2ELi16ELi40ELi4096ELb1ELb1ELi32ELi320ELi320ELi4ELb1ELi2ELb0ELb0ELNS_15WgradSyncMethodE3ENS_16CompileConditionILi900EEEEEvPT_S6_S6_PKS5_S8_S8_S8_PKfflPfPj,(.L_x_1837 - _ZN13group_norm_v218gn_bwd_cuda_kernelI6__halfLi320ELi2ELi16ELi40ELi4096ELb1ELb1ELi32ELi320ELi320ELi4ELb1ELi2ELb0ELb0ELNS_15WgradSyncMethodE3ENS_16CompileConditionILi900EEEEEvPT_S6_S6_PKS5_S8_S8_S8_PKfflPfPj)
        .other          _ZN13group_norm_v218gn_bwd_cuda_kernelI6__halfLi320ELi2ELi16ELi40ELi4096ELb1ELb1ELi32ELi320ELi320ELi4ELb1ELi2ELb0ELb0ELNS_15WgradSyncMethodE3ENS_16CompileConditionILi900EEEEEvPT_S6_S6_PKS5_S8_S8_S8_PKfflPfPj,@"STO_CUDA_ENTRY STV_DEFAULT"
_ZN13group_norm_v218gn_bwd_cuda_kernelI6__halfLi320ELi2ELi16ELi40ELi4096ELb1ELb1ELi32ELi320ELi320ELi4ELb1ELi2ELb0ELb0ELNS_15WgradSyncMethodE3ENS_16CompileConditionILi900EEEEEvPT_S6_S6_PKS5_S8_S8_S8_PKfflPfPj:
.text._ZN13group_norm_v218gn_bwd_cuda_kernelI6__halfLi320ELi2ELi16ELi40ELi4096ELb1ELb1ELi32ELi320ELi320ELi4ELb1ELi2ELb0ELb0ELNS_15WgradSyncMethodE3ENS_16CompileConditionILi900EEEEEvPT_S6_S6_PKS5_S8_S8_S8_PKfflPfPj:
        /* <DEDUP_REMOVED lines=32> */
.L_x_1402:
[----:B------:R-:W2:Y:S04]  /*0200*/  LD.E.STRONG.GPU R0, desc[UR12][R2.64] ;  /* 0x0000000c02007980 */ /* 0x000ea8000c10f900 */
[----:B--2---:R-:W-:Y:S01]  /*0210*/  CCTL.IVALL ;  /* 0x00000000ff00798f */ /* 0x004fe20002000000 */
[----:B------:R-:W-:Y:S05]  /*0220*/  YIELD ;  /* 0x0000000000007946 */ /* 0x000fea0003800000 */
[----:B-----5:R-:W-:-:S04]  /*0230*/  LOP3.LUT R0, R0, R5, RZ, 0x3c, !PT ;  /* 0x0000000500007212 */ /* 0x020fc800078e3cff */
[----:B------:R-:W-:-:S13]  /*0240*/  ISETP.GT.AND P0, PT, R0, -0x1, PT ;  /* 0xffffffff0000780c */ /* 0x000fda0003f04270 */
[----:B------:R-:W-:Y:S05]  /*0250*/  @P0 BRA `(.L_x_1402) ;  /* 0xfffffffc00e80947 */ /* 0x000fea000383ffff */
.L_x_1401:
[----:B------:R-:W-:Y:S05]  /*0260*/  WARPSYNC.ALL ;  /* 0x0000000000007948 */ /* 0x000fea0003800000 */
[----:B------:R-:W-:Y:S06]  /*0270*/  BAR.SYNC.DEFER_BLOCKING 0x0 ;  /* 0x0000000000007b1d */ /* 0x000fec0000010000 */
[----:B------:R-:W-:Y:S05]  /*0280*/  BRA `(.L_x_1403) ;  /* 0x0000005000407947 */ /* 0x000fea0003800000 */
.L_x_1400:
        /* <DEDUP_REMOVED lines=37> */
.L_x_1419:
[----:B-1-3--:R-:W0:Y:S01]  /*04e0*/  S2R R0, SR_TID.X ;  /* 0x0000000000007919 */ /* 0x00ae220000002100 */
[----:B------:R-:W-:Y:S01]  /*04f0*/  ULOP3.LUT UR10, UR9, 0x1, URZ, 0xc0, !UPT ;  /* 0x00000001090a7892 */ /* 0x000fe2000f8ec03f */
[----:B------:R-:W1:Y:S01]  /*0500*/  LDC.64 R4, c[0x0][0x238] ;  /* 0x00008e00ff047b82 */ /* 0x000e620000000a00 */
[----:B------:R-:W-:Y:S01]  /*0510*/  USHF.L.U32 UR11, UR17, 0x5, URZ ;  /* 0x00000005110b7899 */ /* 0x000fe2000800063f */
[----:B------:R-:W-:Y:S01]  /*0520*/  STL [R1+0x48], R45 ;  /* 0x0000482d01007387 */ /* 0x000fe20000100800 */
[----:B------:R-:W-:Y:S02]  /*0530*/  UIMAD UR14, UR10, 0x140, URZ ;  /* 0x000001400a0e78a4 */ /* 0x000fe4000f8e023f */
[----:B------:R-:W-:Y:S01]  /*0540*/  USHF.R.U64 UR15, UR9, 0x1, UR5 ;  /* 0x00000001090f7899 */ /* 0x000fe20008001205 */
[----:B------:R-:W-:Y:S01]  /*0550*/  STL [R1+0x44], R42 ;  /* 0x0000442a01007387 */ /* 0x000fe20000100800 */
[----:B------:R-:W-:Y:S02]  /*0560*/  ULOP3.LUT UR11, UR11, 0xfe0, URZ, 0xc0, !UPT ;  /* 0x00000fe00b0b7892 */ /* 0x000fe4000f8ec03f */
[----:B------:R-:W-:Y:S01]  /*0570*/  USHF.R.U32.HI UR10, URZ, 0x1, UR5 ;  /* 0x000000013f0a7899 */ /* 0x000fe20008011605 */
[----:B------:R-:W-:Y:S01]  /*0580*/  STL [R1+0x40], R43 ;  /* 0x0000402b01007387 */ /* 0x000fe20000100800 */
[----:B------:R-:W-:Y:S01]  /*0590*/  MOV R7, UR15 ;  /* 0x0000000f00077c02 */ /* 0x000fe20008000f00 */
[----:B------:R-:W-:Y:S01]  /*05a0*/  ULDC.64 UR18, c[0x0][0x248] ;  /* 0x0000920000127ab9 */ /* 0x000fe20000000a00 */
[----:B------:R-:W-:Y:S01]  /*05b0*/  ULDC UR15, c[0x0][0x250] ;  /* 0x00009400000f7ab9 */ /* 0x000fe20000000800 */
[----:B------:R-:W-:Y:S04]  /*05c0*/  STL [R1+0x3c], R40 ;  /* 0x00003c2801007387 */ /* 0x000fe80000100800 */
[----:B------:R2:W-:Y:S01]  /*05d0*/  STL [R1+0x38], R41 ;  /* 0x0000382901007387 */ /* 0x0005e20000100800 */
[----:B0-----:R-:W-:-:S05]  /*05e0*/  IMAD.WIDE.U32 R2, R0, -0x33333333, RZ ;  /* 0xcccccccd00027825 */ /* 0x001fca00078e00ff */
[----:B--2---:R-:W-:-:S04]  /*05f0*/  SHF.R.U32.HI R41, RZ, 0x6, R3 ;  /* 0x00000006ff297819 */ /* 0x004fc80000011603 */
[C---:B------:R-:W-:Y:S01]  /*0600*/  IADD3 R32, R41.reuse, UR11, RZ ;  /* 0x0000000b29207c10 */ /* 0x040fe2000fffe0ff */
[----:B------:R-:W-:Y:S01]  /*0610*/  IMAD R40, R41, -0x50, R0 ;  /* 0xffffffb029287824 */ /* 0x000fe200078e0200 */
[----:B------:R-:W-:Y:S01]  /*0620*/  MOV R0, UR10 ;  /* 0x0000000a00007c02 */ /* 0x000fe20008000f00 */
[----:B------:R-:W-:Y:S02]  /*0630*/  UIMAD UR10, UR10, 0x280000, URZ ;  /* 0x002800000a0a78a4 */ /* 0x000fe4000f8e023f */
        /* <DEDUP_REMOVED lines=10> */
[----:B--2---:R-:W-:-:S04]  /*06e0*/  LEA R6, P0, R7, R6, 0x4 ;  /* 0x0000000607067211 */ /* 0x004fc800078020ff */
[----:B------:R-:W-:Y:S02]  /*06f0*/  LEA.HI.X R7, R7, RZ, R0, 0x4, P0 ;  /* 0x000000ff07077211 */ /* 0x000fe400000f2400 */
[----:B------:R-:W-:Y:S02]  /*0700*/  LEA R38, P0, R6, UR18, 0x3 ;  /* 0x0000001206267c11 */ /* 0x000fe4000f8018ff */
[----:B------:R-:W-:Y:S02]  /*0710*/  IADD3 R0, P1, R32, R8, RZ ;  /* 0x0000000820007210 */ /* 0x000fe40007f3e0ff */
[----:B------:R-:W-:Y:S01]  /*0720*/  LEA.HI.X R39, R6, UR19, R7, 0x3, P0 ;  /* 0x0000001306277c11 */ /* 0x000fe200080f1c07 */
[----:B-1----:R-:W-:Y:S01]  /*0730*/  IMAD.WIDE R4, R24, 0x2, R4 ;  /* 0x0000000218047825 */ /* 0x002fe200078e0204 */
[----:B------:R-:W-:Y:S01]  /*0740*/  IADD3.X R7, RZ, R22, RZ, P1, !PT ;  /* 0x00000016ff077210 */ /* 0x000fe20000ffe4ff */
[----:B------:R-:W-:Y:S01]  /*0750*/  ULDC.64 UR18, c[0x0][0x228] ;  /* 0x00008a0000127ab9 */ /* 0x000fe20000000a00 */
[----:B------:R-:W-:-:S02]  /*0760*/  SHF.L.U32 R15, R0, 0x1, RZ ;  /* 0x00000001000f7819 */ /* 0x000fc400000006ff */
[----:B------:R-:W-:Y:S01]  /*0770*/  SHF.L.U64.HI R11, R0, 0x1, R7 ;  /* 0x00000001000b7819 */ /* 0x000fe20000010207 */
[----:B------:R-:W2:Y:S01]  /*0780*/  LDG.E.64.CONSTANT R38, desc[UR12][R38.64] ;  /* 0x0000000c26267981 */ /* 0x000ea2000c1e9b00 */
[----:B------:R-:W-:Y:S01]  /*0790*/  IADD3 R20, P0, R15, UR10, RZ ;  /* 0x0000000a0f147c10 */ /* 0x000fe2000ff1e0ff */
[----:B0-----:R-:W-:Y:S02]  /*07a0*/  IMAD.WIDE R24, R24, 0x2, R2 ;  /* 0x0000000218187825 */ /* 0x001fe400078e0202 */
[----:B------:R-:W3:Y:S01]  /*07b0*/  LDG.E.64.CONSTANT R4, desc[UR12][R4.64] ;  /* 0x0000000c04047981 */ /* 0x000ee2000c1e9b00 */
[----:B------:R-:W-:Y:S02]  /*07c0*/  IADD3.X R21, R11, UR11, RZ, P0, !PT ;  /* 0x0000000b0b157c10 */ /* 0x000fe400087fe4ff */
[----:B------:R-:W-:Y:S01]  /*07d0*/  IADD3 R3, R32, 0xa00, RZ ;  /* 0x00000a0020037810 */ /* 0x000fe20007ffe0ff */
[----:B------:R-:W4:Y:S04]  /*07e0*/  LDG.E.64.CONSTANT R24, desc[UR12][R24.64] ;  /* 0x0000000c18187981 */ /* 0x000f28000c1e9b00 */
[----:B------:R-:W5:Y:S01]  /*07f0*/  LDG.E.64.CONSTANT R20, desc[UR12][R20.64] ;  /* 0x0000000c14147981 */ /* 0x000f62000c1e9b00 */
[----:B------:R-:W-:-:S03]  /*0800*/  IADD3 R3, P0, R3, R8, RZ ;  /* 0x0000000803037210 */ /* 0x000fc60007f1e0ff */
[----:B------:R-:W-:Y:S01]  /*0810*/  STL [R1+0x1c], R15 ;  /* 0x00001c0f01007387 */ /* 0x000fe20000100800 */
[----:B------:R-:W-:Y:S02]  /*0820*/  IADD3.X R0, RZ, R22, RZ, P0, !PT ;  /* 0x00000016ff007210 */ /* 0x000fe400007fe4ff */
[C---:B------:R-:W-:Y:S02]  /*0830*/  SHF.L.U32 R10, R3.reuse, 0x1, RZ ;  /* 0x00000001030a7819 */ /* 0x040fe400000006ff */
[----:B------:R-:W-:Y:S02]  /*0840*/  SHF.L.U64.HI R14, R3, 0x1, R0 ;  /* 0x00000001030e7819 */ /* 0x000fe40000010200 */
[----:B------:R-:W-:-:S04]  /*0850*/  IADD3 R12, P0, R10, UR10, RZ ;  /* 0x0000000a0a0c7c10 */ /* 0x000fc8000ff1e0ff */
[----:B------:R-:W-:-:S06]  /*0860*/  IADD3.X R13, R14, UR11, RZ, P0, !PT ;  /* 0x0000000b0e0d7c10 */ /* 0x000fcc00087fe4ff */
[----:B------:R-:W3:Y:S01]  /*0870*/  LDG.E.64.CONSTANT R12, desc[UR12][R12.64] ;  /* 0x0000000c0c0c7981 */ /* 0x000ee2000c1e9b00 */
[----:B------:R-:W-:-:S04]  /*0880*/  IADD3 R3, R32, 0x1400, RZ ;  /* 0x0000140020037810 */ /* 0x000fc80007ffe0ff */
[----:B------:R-:W-:-:S04]  /*0890*/  IADD3 R3, P0, R3, R8, RZ ;  /* 0x0000000803037210 */ /* 0x000fc80007f1e0ff */
[----:B------:R-:W-:Y:S02]  /*08a0*/  IADD3.X R0, RZ, R22, RZ, P0, !PT ;  /* 0x00000016ff007210 */ /* 0x000fe400007fe4ff */
[C---:B------:R-:W-:Y:S02]  /*08b0*/  SHF.L.U32 R16, R3.reuse, 0x1, RZ ;  /* 0x0000000103107819 */ /* 0x040fe400000006ff */
[----:B------:R-:W-:Y:S02]  /*08c0*/  SHF.L.U64.HI R23, R3, 0x1, R0 ;  /* 0x0000000103177819 */ /* 0x000fe40000010200 */
[----:B------:R-:W-:-:S04]  /*08d0*/  IADD3 R28, P0, R16, UR10, RZ ;  /* 0x0000000a101c7c10 */ /* 0x000fc8000ff1e0ff */
[----:B------:R-:W-:-:S06]  /*08e0*/  IADD3.X R29, R23, UR11, RZ, P0, !PT ;  /* 0x0000000b171d7c10 */ /* 0x000fcc00087fe4ff */
[----:B------:R-:W3:Y:S01]  /*08f0*/  LDG.E.64.CONSTANT R28, desc[UR12][R28.64] ;  /* 0x0000000c1c1c7981 */ /* 0x000ee2000c1e9b00 */
[----:B------:R-:W-:-:S04]  /*0900*/  IADD3 R6, P0, R15, UR18, RZ ;  /* 0x000000120f067c10 */ /* 0x000fc8000ff1e0ff */
[----:B------:R-:W-:-:S06]  /*0910*/  IADD3.X R7, R11, UR19, RZ, P0, !PT ;  /* 0x000000130b077c10 */ /* 0x000fcc00087fe4ff */
[----:B------:R-:W3:Y:S01]  /*0920*/  LDG.E.64.CONSTANT R6, desc[UR12][R6.64] ;  /* 0x0000000c06067981 */ /* 0x000ee2000c1e9b00 */
[----:B------:R-:W-:-:S03]  /*0930*/  IADD3 R3, R32, 0x1e00, RZ ;  /* 0x00001e0020037810 */ /* 0x000fc60007ffe0ff */
[----:B------:R-:W-:Y:S01]  /*0940*/  STL [R1+0x20], R11 ;  /* 0x0000200b01007387 */ /* 0x000fe20000100800 */
[----:B------:R-:W-:-:S03]  /*0950*/  IADD3 R3, P1, R3, R8, RZ ;  /* 0x0000000803037210 */ /* 0x000fc60007f3e0ff */
[----:B------:R0:W-:Y:S01]  /*0960*/  STL [R1+0x14], R10 ;  /* 0x0000140a01007387 */ /* 0x0001e20000100800 */
[----:B------:R-:W-:Y:S02]  /*0970*/  IADD3.X R0, RZ, R22, RZ, P1, !PT ;  /* 0x00000016ff007210 */ /* 0x000fe40000ffe4ff */
[----:B------:R-:W-:Y:S02]  /*0980*/  SHF.L.U32 R26, R3, 0x1, RZ ;  /* 0x00000001031a7819 */ /* 0x000fe400000006ff */
[----:B0-----:R-:W-:-:S04]  /*0990*/  IADD3 R10, P0, R10, UR18, RZ ;  /* 0x000000120a0a7c10 */ /* 0x001fc8000ff1e0ff */
[----:B------:R-:W-:Y:S02]  /*09a0*/  IADD3.X R11, R14, UR19, RZ, P0, !PT ;  /* 0x000000130e0b7c10 */ /* 0x000fe400087fe4ff */
[----:B------:R-:W-:Y:S02]  /*09b0*/  SHF.L.U64.HI R30, R3, 0x1, R0 ;  /* 0x00000001031e7819 */ /* 0x000fe40000010200 */
[----:B------:R-:W-:Y:S02]  /*09c0*/  IADD3 R18, P0, R26, UR10, RZ ;  /* 0x0000000a1a127c10 */ /* 0x000fe4000ff1e0ff */
[----:B------:R-:W3:Y:S02]  /*09d0*/  LDG.E.64.CONSTANT R10, desc[UR12][R10.64] ;  /* 0x0000000c0a0a7981 */ /* 0x000ee4000c1e9b00 */
[----:B------:R-:W-:-:S06]  /*09e0*/  IADD3.X R19, R30, UR11, RZ, P0, !PT ;  /* 0x0000000b1e137c10 */ /* 0x000fcc00087fe4ff */
[----:B------:R-:W3:Y:S01]  /*09f0*/  LDG.E.64.CONSTANT R18, desc[UR12][R18.64] ;  /* 0x0000000c12127981 */ /* 0x000ee2000c1e9b00 */
[----:B------:R-:W-:-:S04]  /*0a00*/  IADD3 R3, R32, 0x2800, RZ ;  /* 0x0000280020037810 */ /* 0x000fc80007ffe0ff */
[----:B------:R-:W-:Y:S01]  /*0a10*/  IADD3 R3, P0, R3, R8, RZ ;  /* 0x0000000803037210 */ /* 0x000fe20007f1e0ff */
[----:B------:R0:W-:Y:S03]  /*0a20*/  STL [R1+0x18], R14 ;  /* 0x0000180e01007387 */ /* 0x0001e60000100800 */
[----:B------:R-:W-:Y:S02]  /*0a30*/  IADD3.X R0, RZ, R22, RZ, P0, !PT ;  /* 0x00000016ff007210 */ /* 0x000fe400007fe4ff */
[C---:B------:R-:W-:Y:S02]  /*0a40*/  SHF.L.U32 R92, R3.reuse, 0x1, RZ ;  /* 0x00000001035c7819 */ /* 0x040fe400000006ff */
[----:B------:R-:W-:Y:S02]  /*0a50*/  SHF.L.U64.HI R34, R3, 0x1, R0 ;  /* 0x0000000103227819 */ /* 0x000fe40000010200 */
[----:B0-----:R-:W-:-:S04]  /*0a60*/  IADD3 R14, P0, R92, UR10, RZ ;  /* 0x0000000a5c0e7c10 */ /* 0x001fc8000ff1e0ff */
[----:B------:R-:W-:Y:S01]  /*0a70*/  IADD3.X R15, R34, UR11, RZ, P0, !PT ;  /* 0x0000000b220f7c10 */ /* 0x000fe200087fe4ff */
[----:B------:R0:W-:Y:S05]  /*0a80*/  STL [R1+0xc], R16 ;  /* 0x00000c1001007387 */ /* 0x0001ea0000100800 */
[----:B------:R-:W3:Y:S01]  /*0a90*/  LDG.E.64.CONSTANT R14, desc[UR12][R14.64] ;  /* 0x0000000c0e0e7981 */ /* 0x000ee2000c1e9b00 */
[----:B0-----:R-:W-:-:S04]  /*0aa0*/  IADD3 R16, P0, R16, UR18, RZ ;  /* 0x0000001210107c10 */ /* 0x001fc8000ff1e0ff */
[----:B------:R-:W-:-:S06]  /*0ab0*/  IADD3.X R17, R23, UR19, RZ, P0, !PT ;  /* 0x0000001317117c10 */ /* 0x000fcc00087fe4ff */
[----:B------:R-:W3:Y:S04]  /*0ac0*/  LDG.E.64.CONSTANT R16, desc[UR12][R16.64] ;  /* 0x0000000c10107981 */ /* 0x000ee8000c1e9b00 */
[----:B------:R5:W-:Y:S01]  /*0ad0*/  STL [R1+0x10], R23 ;  /* 0x0000101701007387 */ /* 0x000be20000100800 */
[----:B------:R-:W-:-:S04]  /*0ae0*/  IADD3 R9, R32, 0x3200, RZ ;  /* 0x0000320020097810 */ /* 0x000fc80007ffe0ff */
[----:B------:R-:W-:Y:S01]  /*0af0*/  IADD3 R9, P1, R9, R8, RZ ;  /* 0x0000000809097210 */ /* 0x000fe20007f3e0ff */
[----:B------:R0:W-:Y:S03]  /*0b00*/  STL [R1+0x4], R26 ;  /* 0x0000041a01007387 */ /* 0x0001e60000100800 */
[----:B------:R-:W-:Y:S02]  /*0b10*/  SHF.L.U32 R90, R9, 0x1, RZ ;  /* 0x00000001095a7819 */ /* 0x000fe400000006ff */
[C---:B------:R-:W-:Y:S02]  /*0b20*/  IADD3 R89, R32.reuse, 0x3c00, RZ ;  /* 0x00003c0020597810 */ /* 0x040fe40007ffe0ff */
[----:B------:R-:W-:Y:S01]  /*0b30*/  IADD3 R86, R32, 0x4600, RZ ;  /* 0x0000460020567810 */ /* 0x000fe20007ffe0ff */
[----:B--2---:R-:W-:Y:S01]  /*0b40*/  FADD.FTZ R2, R39, UR15 ;  /* 0x0000000f27027e21 */ /* 0x004fe20008010000 */
[----:B-----5:R-:W-:-:S02]  /*0b50*/  HADD2.F32 R23, -RZ, R20.H0_H0 ;  /* 0x20000014ff177230 */ /* 0x020fc40000004100 */
[----:B------:R-:W-:Y:S01]  /*0b60*/  HADD2.F32 R27, -RZ, R20.H1_H1 ;  /* 0x30000014ff1b7230 */ /* 0x000fe20000004100 */
[----:B------:R-:W-:Y:S01]  /*0b70*/  IADD3 R20, P0, R26, UR18, RZ ;  /* 0x000000121a147c10 */ /* 0x000fe2000ff1e0ff */
[--C-:B------:R-:W-:Y:S02]  /*0b80*/  HADD2.F32 R31, -RZ, R21.reuse.H0_H0 ;  /* 0x20000015ff1f7230 */ /* 0x100fe40000004100 */
[----:B------:R-:W-:Y:S01]  /*0b90*/  HADD2.F32 R35, -RZ, R21.H1_H1 ;  /* 0x30000015ff237230 */ /* 0x000fe20000004100 */
[----:B------:R-:W-:Y:S01]  /*0ba0*/  IADD3.X R21, R30, UR19, RZ, P0, !PT ;  /* 0x000000131e157c10 */ /* 0x000fe200087fe4ff */
[----:B------:R-:W1:Y:S05]  /*0bb0*/  MUFU.RSQ R2, R2 ;  /* 0x0000000200027308 */ /* 0x000e6a0000001400 */
[----:B------:R-:W2:Y:S01]  /*0bc0*/  LDG.E.64.CONSTANT R20, desc[UR12][R20.64] ;  /* 0x0000000c14147981 */ /* 0x000ea2000c1e9b00 */
[----:B0-----:R-:W-:Y:S01]  /*0bd0*/  IADD3.X R26, RZ, R22, RZ, P1, !PT ;  /* 0x00000016ff1a7210 */ /* 0x001fe20000ffe4ff */
[----:B------:R-:W-:-:S03]  /*0be0*/  FADD.FTZ R27, -R38, R27 ;  /* 0x0000001b261b7221 */ /* 0x000fc60000010100 */
[----:B------:R-:W-:Y:S02]  /*0bf0*/  SHF.L.U64.HI R91, R9, 0x1, R26 ;  /* 0x00000001095b7819 */ /* 0x000fe4000001021a */
[----:B------:R-:W-:Y:S01]  /*0c00*/  IADD3 R26, P0, R90, UR10, RZ ;  /* 0x0000000a5a1a7c10 */ /* 0x000fe2000ff1e0ff */
[----:B-1----:R-:W-:-:S03]  /*0c10*/  FMUL.FTZ R83, R2, R27 ;  /* 0x0000001b02537220 */ /* 0x002fc60000410000 */
[----:B------:R-:W-:Y:S01]  /*0c20*/  IADD3.X R27, R91, UR11, RZ, P0, !PT ;  /* 0x0000000b5b1b7c10 */ /* 0x000fe200087fe4ff */
[----:B------:R-:W-:Y:S01]  /*0c30*/  FADD.FTZ R31, -R38, R31 ;  /* 0x0000001f261f7221 */ /* 0x000fe20000010100 */
[--C-:B----4-:R-:W-:Y:S02]  /*0c40*/  HADD2.F32 R93, -RZ, R24.reuse.H0_H0 ;  /* 0x20000018ff5d7230 */ /* 0x110fe40000004100 */
[----:B------:R-:W-:Y:S02]  /*0c50*/  HADD2.F32 R42, -RZ, R24.H1_H1 ;  /* 0x30000018ff2a7230 */ /* 0x000fe40000004100 */
[----:B------:R-:W4:Y:S01]  /*0c60*/  LDG.E.64.CONSTANT R26, desc[UR12][R26.64] ;  /* 0x0000000c1a1a7981 */ /* 0x000f22000c1e9b00 */
[--C-:B------:R-:W-:Y:S02]  /*0c70*/  HADD2.F32 R24, -RZ, R25.reuse.H0_H0 ;  /* 0x20000019ff187230 */ /* 0x100fe40000004100 */
[--C-:B------:R-:W-:Y:S02]  /*0c80*/  HADD2.F32 R43, -RZ, R25.reuse.H1_H1 ;  /* 0x30000019ff2b7230 */ /* 0x100fe40000004100 */
[----:B------:R-:W-:-:S02]  /*0c90*/  HADD2.F32 R45, -RZ, R25.H0_H0 ;  /* 0x20000019ff2d7230 */ /* 0x000fc40000004100 */
[----:B------:R-:W-:Y:S01]  /*0ca0*/  FMUL.FTZ R85, R2, R31 ;  /* 0x0000001f02557220 */ /* 0x000fe20000410000 */
[----:B---3--:R-:W-:Y:S02]  /*0cb0*/  HADD2.F32 R39, -RZ, R5.H0_H0 ;  /* 0x20000005ff277230 */ /* 0x008fe40000004100 */
[----:B------:R-:W-:-:S03]  /*0cc0*/  HADD2.F32 R25, -RZ, R13.H0_H0 ;  /* 0x2000000dff197230 */ /* 0x000fc60000004100 */
[----:B------:R-:W-:Y:S01]  /*0cd0*/  FFMA.FTZ R51, R85, R39, R24 ;  /* 0x0000002755337223 */ /* 0x000fe20000010018 */
[----:B------:R-:W-:Y:S01]  /*0ce0*/  IADD3 R24, P0, R92, UR18, RZ ;  /* 0x000000125c187c10 */ /* 0x000fe2000ff1e0ff */
[----:B------:R-:W-:-:S04]  /*0cf0*/  FADD.FTZ R25, -R38, R25 ;  /* 0x0000001926197221 */ /* 0x000fc80000010100 */
[----:B------:R-:W-:Y:S01]  /*0d00*/  FMUL.FTZ R79, R2, R25 ;  /* 0x00000019024f7220 */ /* 0x000fe20000410000 */
[----:B------:R-:W-:Y:S01]  /*0d10*/  IADD3.X R25, R34, UR19, RZ, P0, !PT ;  /* 0x0000001322197c10 */ /* 0x000fe200087fe4ff */
[----:B------:R-:W-:-:S05]  /*0d20*/  FADD.FTZ R23, -R38, R23 ;  /* 0x0000001726177221 */ /* 0x000fca0000010100 */
[----:B------:R-:W3:Y:S01]  /*0d30*/  LDG.E.64.CONSTANT R24, desc[UR12][R24.64] ;  /* 0x0000000c18187981 */ /* 0x000ee2000c1e9b00 */
[----:B------:R-:W-:Y:S02]  /*0d40*/  HADD2.F32 R0, -RZ, R4.H0_H0 ;  /* 0x20000004ff007230 */ /* 0x000fe40000004100 */
[----:B------:R-:W-:-:S04]  /*0d50*/  FMUL.FTZ R84, R2, R23 ;  /* 0x0000001702547220 */ /* 0x000fc80000410000 */
[----:B------:R-:W-:-:S04]  /*0d60*/  FFMA.FTZ R33, R84, R0, R93 ;  /* 0x0000000054217223 */ /* 0x000fc8000001005d */
[----:B------:R-:W-:-:S06]  /*0d70*/  FMUL.FTZ R59, R33, -1.4426950216293334961 ;  /* 0xbfb8aa3b213b7820 */ /* 0x000fcc0000410000 */
[----:B------:R-:W0:Y:S01]  /*0d80*/  MUFU.EX2 R59, R59 ;  /* 0x0000003b003b7308 */ /* 0x000e220000000800 */
[----:B------:R-:W-:Y:S02]  /*0d90*/  HADD2.F32 R23, -RZ, R12.H1_H1 ;  /* 0x3000000cff177230 */ /* 0x000fe40000004100 */
[----:B------:R-:W-:-:S03]  /*0da0*/  HADD2.F32 R13, -RZ, R13.H1_H1 ;  /* 0x3000000dff0d7230 */ /* 0x000fc60000004100 */
[----:B------:R-:W-:Y:S01]  /*0db0*/  FADD.FTZ R23, -R38, R23 ;  /* 0x0000001726177221 */ /* 0x000fe20000010100 */
[----:B------:R-:W-:-:S03]  /*0dc0*/  HADD2.F32 R31, -RZ, R28.H0_H0 ;  /* 0x2000001cff1f7230 */ /* 0x000fc60000004100 */
[----:B------:R-:W-:Y:S01]  /*0dd0*/  FMUL.FTZ R80, R2, R23 ;  /* 0x0000001702507220 */ /* 0x000fe20000410000 */
[----:B0-----:R-:W-:Y:S01]  /*0de0*/  FADD.FTZ R59, R59, 1 ;  /* 0x3f8000003b3b7421 */ /* 0x001fe20000010000 */
[----:B------:R-:W-:Y:S01]  /*0df0*/  FADD.FTZ R23, -R38, R13 ;  /* 0x0000000d26177221 */ /* 0x000fe20000010100 */
[----:B------:R-:W-:-:S04]  /*0e00*/  IADD3 R89, P0, R89, R8, RZ ;  /* 0x0000000859597210 */ /* 0x000fc80007f1e0ff */
[----:B------:R-:W0:Y:S01]  /*0e10*/  MUFU.RCP R59, R59 ;  /* 0x0000003b003b7308 */ /* 0x000e220000001000 */
[----:B------:R-:W-:Y:S01]  /*0e20*/  FADD.FTZ R31, -R38, R31 ;  /* 0x0000001f261f7221 */ /* 0x000fe20000010100 */
[C---:B------:R-:W-:Y:S01]  /*0e30*/  FMUL.FTZ R78, R2.reuse, R23 ;  /* 0x00000017024e7220 */ /* 0x040fe20000410000 */
[----:B------:R-:W-:Y:S01]  /*0e40*/  HADD2.F32 R23, -RZ, R28.H1_H1 ;  /* 0x3000001cff177230 */ /* 0x000fe20000004100 */
[----:B------:R-:W-:Y:S01]  /*0e50*/  IADD3.X R28, RZ, R22, RZ, P0, !PT ;  /* 0x00000016ff1c7210 */ /* 0x000fe200007fe4ff */
[----:B------:R-:W-:Y:S01]  /*0e60*/  FMUL.FTZ R77, R2, R31 ;  /* 0x0000001f024d7220 */ /* 0x000fe20000410000 */
[C---:B------:R-:W-:Y:S01]  /*0e70*/  SHF.L.U32 R88, R89.reuse, 0x1, RZ ;  /* 0x0000000159587819 */ /* 0x040fe200000006ff */
[--C-:B------:R-:W-:Y:S01]  /*0e80*/  HADD2.F32 R31, -RZ, R29.reuse.H0_H0 ;  /* 0x2000001dff1f7230 */ /* 0x100fe20000004100 */
[----:B------:R-:W-:Y:S01]  /*0e90*/  SHF.L.U64.HI R89, R89, 0x1, R28 ;  /* 0x0000000159597819 */ /* 0x000fe2000001021c */
[----:B------:R-:W-:Y:S01]  /*0ea0*/  HADD2.F32 R29, -RZ, R29.H1_H1 ;  /* 0x3000001dff1d7230 */ /* 0x000fe20000004100 */
[----:B------:R-:W-:-:S04]  /*0eb0*/  IADD3 R28, P0, R88, UR10, RZ ;  /* 0x0000000a581c7c10 */ /* 0x000fc8000ff1e0ff */
[----:B------:R-:W-:Y:S01]  /*0ec0*/  FADD.FTZ R74, -R38, R29 ;  /* 0x0000001d264a7221 */ /* 0x000fe20000010100 */
[----:B------:R-:W-:Y:S01]  /*0ed0*/  IADD3.X R29, R89, UR11, RZ, P0, !PT ;  /* 0x0000000b591d7c10 */ /* 0x000fe200087fe4ff */
[----:B0-----:R-:W-:Y:S01]  /*0ee0*/  FADD.FTZ R32, -R59, 1 ;  /* 0x3f8000003b207421 */ /* 0x001fe20000010100 */
[----:B------:R-:W-:Y:S01]  /*0ef0*/  IADD3 R86, P1, R86, R8, RZ ;  /* 0x0000000856567210 */ /* 0x000fe20007f3e0ff */
[----:B------:R-:W-:Y:S02]  /*0f00*/  HADD2.F32 R4, -RZ, R4.H1_H1 ;  /* 0x30000004ff047230 */ /* 0x000fe40000004100 */
[----:B------:R-:W-:Y:S01]  /*0f10*/  FFMA.FTZ R8, R33, R32, 1 ;  /* 0x3f80000021087423 */ /* 0x000fe20000010020 */
[----:B------:R-:W-:Y:S01]  /*0f20*/  IADD3 R32, P0, R90, UR18, RZ ;  /* 0x000000125a207c10 */ /* 0x000fe2000ff1e0ff */
[----:B------:R-:W5:Y:S01]  /*0f30*/  LDG.E.64.CONSTANT R28, desc[UR12][R28.64] ;  /* 0x0000000c1c1c7981 */ /* 0x000f62000c1e9b00 */
[----:B------:R-:W-:Y:S01]  /*0f40*/  FADD.FTZ R35, -R38, R35 ;  /* 0x0000002326237221 */ /* 0x000fe20000010100 */
[----:B------:R-:W-:-:S02]  /*0f50*/  HADD2.F32 R9, -RZ, R12.H0_H0 ;  /* 0x2000000cff097230 */ /* 0x000fc40000004100 */
[----:B------:R-:W-:Y:S01]  /*0f60*/  FFMA.FTZ R53, R83, R4, R42 ;  /* 0x0000000453357223 */ /* 0x000fe2000001002a */
[--C-:B------:R-:W-:Y:S01]  /*0f70*/  HADD2.F32 R3, -RZ, R5.reuse.H1_H1 ;  /* 0x30000005ff037230 */ /* 0x100fe20000004100 */
[----:B------:R-:W-:Y:S01]  /*0f80*/  IADD3.X R33, R91, UR19, RZ, P0, !PT ;  /* 0x000000135b217c10 */ /* 0x000fe200087fe4ff */
[----:B------:R-:W-:Y:S01]  /*0f90*/  FMUL.FTZ R82, R2, R35 ;  /* 0x0000002302527220 */ /* 0x000fe20000410000 */
[----:B------:R-:W-:Y:S01]  /*0fa0*/  FMUL.FTZ R55, R53, -1.4426950216293334961 ;  /* 0xbfb8aa3b35377820 */ /* 0x000fe20000410000 */
[----:B------:R-:W-:Y:S01]  /*0fb0*/  FADD.FTZ R81, -R38, R9 ;  /* 0x0000000926517221 */ /* 0x000fe20000010100 */
[----:B------:R-:W-:Y:S01]  /*0fc0*/  FMUL.FTZ R48, R51, -1.4426950216293334961 ;  /* 0xbfb8aa3b33307820 */ /* 0x000fe20000410000 */
[----:B------:R-:W-:Y:S01]  /*0fd0*/  FFMA.FTZ R9, R82, R3, R43 ;  /* 0x0000000352097223 */ /* 0x000fe2000001002b */
[----:B------:R-:W5:Y:S02]  /*0fe0*/  LDG.E.64.CONSTANT R32, desc[UR12][R32.64] ;  /* 0x0000000c20207981 */ /* 0x000f64000c1e9b00 */
[----:B------:R-:W0:Y:S01]  /*0ff0*/  MUFU.EX2 R55, R55 ;  /* 0x0000003700377308 */ /* 0x000e220000000800 */
[----:B------:R-:W-:Y:S01]  /*1000*/  FMUL.FTZ R57, R9, -1.4426950216293334961 ;  /* 0xbfb8aa3b09397820 */ /* 0x000fe20000410000 */
[----:B------:R-:W-:-:S06]  /*1010*/  HADD2.F32 R52, -RZ, R5.H0_H0 ;  /* 0x20000005ff347230 */ /* 0x000fcc0000004100 */
[----:B------:R-:W1:Y:S01]  /*1020*/  MUFU.EX2 R48, R48 ;  /* 0x0000003000307308 */ /* 0x000e620000000800 */
[----:B------:R-:W-:Y:S01]  /*1030*/  FMUL.FTZ R81, R2, R81 ;  /* 0x0000005102517220 */ /* 0x000fe20000410000 */
[----:B------:R0:W-:Y:S06]  /*1040*/  STL [R1+0x8], R30 ;  /* 0x0000081e01007387 */ /* 0x0001ec0000100800 */
[----:B------:R-:W1:Y:S01]  /*1050*/  MUFU.EX2 R57, R57 ;  /* 0x0000003900397308 */ /* 0x000e620000000800 */
[----:B------:R-:W-:Y:S01]  /*1060*/  FFMA.FTZ R13, R52, R79, R45 ;  /* 0x0000004f340d7223 */ /* 0x000fe2000001002d */
[----:B0-----:R-:W-:Y:S01]  /*1070*/  FFMA.FTZ R30, R0, R81, R93 ;  /* 0x00000051001e7223 */ /* 0x001fe2000001005d */
[----:B------:R-:W-:-:S02]  /*1080*/  FFMA.FTZ R35, R3, R78, R43 ;  /* 0x0000004e03237223 */ /* 0x000fc4000001002b */
[----:B------:R-:W-:Y:S01]  /*1090*/  FMUL.FTZ R50, R13, -1.4426950216293334961 ;  /* 0xbfb8aa3b0d327820 */ /* 0x000fe20000410000 */
[----:B------:R-:W-:Y:S01]  /*10a0*/  FADD.FTZ R55, R55, 1 ;  /* 0x3f80000037377421 */ /* 0x000fe20000010000 */
[----:B------:R-:W-:Y:S01]  /*10b0*/  FMUL.FTZ R62, R30, -1.4426950216293334961 ;  /* 0xbfb8aa3b1e3e7820 */ /* 0x000fe20000410000 */
[----:B------:R-:W-:Y:S01]  /*10c0*/  FMUL.FTZ R61, R35, -1.4426950216293334961 ;  /* 0xbfb8aa3b233d7820 */ /* 0x000fe20000410000 */
[----:B-1----:R-:W-:Y:S01]  /*10d0*/  FADD.FTZ R48, R48, 1 ;  /* 0x3f80000030307421 */ /* 0x002fe20000010000 */
[----:B------:R-:W-:Y:S01]  /*10e0*/  MUFU.RCP R60, R55 ;  /* 0x00000037003c7308 */ /* 0x000fe20000001000 */
[----:B------:R-:W-:Y:S01]  /*10f0*/  FFMA.FTZ R12, R4, R80, R42 ;  /* 0x00000050040c7223 */ /* 0x000fe2000001002a */
[----:B------:R-:W-:Y:S01]  /*1100*/  FADD.FTZ R75, -R38, R31 ;  /* 0x0000001f264b7221 */ /* 0x000fe20000010100 */
[----:B------:R-:W-:-:S05]  /*1110*/  FADD.FTZ R57, R57, 1 ;  /* 0x3f80000039397421 */ /* 0x000fca0000010000 */
[----:B------:R-:W0:Y:S01]  /*1120*/  MUFU.EX2 R62, R62 ;  /* 0x0000003e003e7308 */ /* 0x000e220000000800 */
[----:B------:R-:W-:-:S07]  /*1130*/  FMUL.FTZ R36, R12, -1.4426950216293334961 ;  /* 0xbfb8aa3b0c247820 */ /* 0x000fce0000410000 */
[----:B------:R-:W1:Y:S01]  /*1140*/  MUFU.EX2 R50, R50 ;  /* 0x0000003200327308 */ /* 0x000e620000000800 */
[----:B------:R-:W-:-:S07]  /*1150*/  FMUL.FTZ R75, R2, R75 ;  /* 0x0000004b024b7220 */ /* 0x000fce0000410000 */
[----:B------:R0:W1:Y:S01]  /*1160*/  MUFU.RCP R55, R48 ;  /* 0x0000003000377308 */ /* 0x0000620000001000 */
[----:B------:R-:W-:-:S07]  /*1170*/  FADD.FTZ R37, -R38, R23 ;  /* 0x0000001726257221 */ /* 0x000fce0000010100 */
[----:B------:R-:W1:Y:S01]  /*1180*/  MUFU.EX2 R61, R61 ;  /* 0x0000003d003d7308 */ /* 0x000e620000000800 */
[----:B------:R0:W-:Y:S07]  /*1190*/  STL [R1], R34 ;  /* 0x0000002201007387 */ /* 0x0001ee0000100800 */
[----:B------:R-:W1:Y:S01]  /*11a0*/  MUFU.RCP R57, R57 ;  /* 0x0000003900397308 */ /* 0x000e620000001000 */
[----:B------:R-:W-:Y:S01]  /*11b0*/  FFMA.FTZ R23, R0, R77, R93 ;  /* 0x0000004d00177223 */ /* 0x000fe2000001005d */
[----:B0-----:R-:W-:Y:S01]  /*11c0*/  FFMA.FTZ R34, R52, R75, R45 ;  /* 0x0000004b34227223 */ /* 0x001fe2000001002d */
[----:B------:R-:W-:-:S05]  /*11d0*/  FMUL.FTZ R76, R2, R37 ;  /* 0x00000025024c7220 */ /* 0x000fca0000410000 */
[----:B------:R-:W0:Y:S01]  /*11e0*/  MUFU.EX2 R36, R36 ;  /* 0x0000002400247308 */ /* 0x000e220000000800 */
[----:B------:R-:W-:Y:S01]  /*11f0*/  FMUL.FTZ R49, R34, -1.4426950216293334961 ;  /* 0xbfb8aa3b22317820 */ /* 0x000fe20000410000 */
[----:B------:R-:W-:Y:S01]  /*1200*/  FADD.FTZ R48, R62, 1 ;  /* 0x3f8000003e307421 */ /* 0x000fe20000010000 */
[----:B-1----:R-:W-:Y:S01]  /*1210*/  FADD.FTZ R50, R50, 1 ;  /* 0x3f80000032327421 */ /* 0x002fe20000010000 */
[----:B------:R-:W-:Y:S01]  /*1220*/  FADD.FTZ R64, -R60, 1 ;  /* 0x3f8000003c407421 */ /* 0x000fe20000010100 */
[----:B------:R-:W-:Y:S01]  /*1230*/  FMUL.FTZ R56, R23, -1.4426950216293334961 ;  /* 0xbfb8aa3b17387820 */ /* 0x000fe20000410000 */
[----:B------:R-:W-:Y:S01]  /*1240*/  FFMA.FTZ R31, R4, R76, R42 ;  /* 0x0000004c041f7223 */ /* 0x000fe2000001002a */
[----:B------:R-:W-:Y:S01]  /*1250*/  FADD.FTZ R62, -R55, 1 ;  /* 0x3f800000373e7421 */ /* 0x000fe20000010100 */
[----:B------:R-:W-:Y:S01]  /*1260*/  FADD.FTZ R63, R61, 1 ;  /* 0x3f8000003d3f7421 */ /* 0x000fe20000010000 */
[----:B------:R-:W-:Y:S01]  /*1270*/  FFMA.FTZ R61, R53, R64, 1 ;  /* 0x3f800000353d7423 */ /* 0x000fe20000010040 */
[----:B------:R-:W-:Y:S01]  /*1280*/  FMUL.FTZ R54, R31, -1.4426950216293334961 ;  /* 0xbfb8aa3b1f367820 */ /* 0x000fe20000410000 */
[----:B------:R-:W1:Y:S01]  /*1290*/  MUFU.EX2 R49, R49 ;  /* 0x0000003100317308 */ /* 0x000e620000000800 */
[----:B------:R-:W-:Y:S01]  /*12a0*/  FFMA.FTZ R53, R51, R62, 1 ;  /* 0x3f80000033357423 */ /* 0x000fe2000001003e */
[----:B------:R-:W-:Y:S01]  /*12b0*/  FADD.FTZ R62, -R57, 1 ;  /* 0x3f800000393e7421 */ /* 0x000fe20000010100 */
[----:B------:R-:W-:-:S05]  /*12c0*/  FMUL.FTZ R74, R2, R74 ;  /* 0x0000004a024a7220 */ /* 0x000fca0000410000 */
[----:B------:R-:W1:Y:S01]  /*12d0*/  MUFU.RCP R50, R50 ;  /* 0x0000003200327308 */ /* 0x000e620000001000 */
[----:B------:R-:W-:Y:S01]  /*12e0*/  FFMA.FTZ R62, R9, R62, 1 ;  /* 0x3f800000093e7423 */ /* 0x000fe2000001003e */
[----:B0-----:R-:W-:Y:S01]  /*12f0*/  FADD.FTZ R36, R36, 1 ;  /* 0x3f80000024247421 */ /* 0x001fe20000010000 */
[----:B------:R-:W-:-:S05]  /*1300*/  HADD2.F32 R9, -RZ, R6.H0_H0 ;  /* 0x20000006ff097230 */ /* 0x000fca0000004100 */
[----:B------:R-:W0:Y:S01]  /*1310*/  MUFU.EX2 R56, R56 ;  /* 0x0000003800387308 */ /* 0x000e220000000800 */
[----:B------:R-:W-:Y:S01]  /*1320*/  FMUL.FTZ R8, R59, R8 ;  /* 0x000000083b087220 */ /* 0x000fe20000410000 */
[----:B------:R-:W-:Y:S01]  /*1330*/  FFMA.FTZ R58, R3, R74, R43 ;  /* 0x0000004a033a7223 */ /* 0x000fe2000001002b */
[----:B------:R-:W-:-:S05]  /*1340*/  FMUL.FTZ R62, R57, R62 ;  /* 0x0000003e393e7220 */ /* 0x000fca0000410000 */
[----:B------:R-:W-:Y:S01]  /*1350*/  MUFU.RCP R51, R63 ;  /* 0x0000003f00337308 */ /* 0x000fe20000001000 */
[----:B------:R-:W-:Y:S02]  /*1360*/  HADD2.F32 R57, -RZ, R6.H1_H1 ;  /* 0x30000006ff397230 */ /* 0x000fe40000004100 */
[----:B------:R-:W-:-:S05]  /*1370*/  FMUL.FTZ R6, R9, R8 ;  /* 0x0000000809067220 */ /* 0x000fca0000410000 */
[----:B------:R-:W0:Y:S01]  /*1380*/  MUFU.EX2 R54, R54 ;  /* 0x0000003600367308 */ /* 0x000e220000000800 */
[----:B------:R-:W-:Y:S02]  /*1390*/  HADD2.F32 R8, -RZ, R7.H0_H0 ;  /* 0x20000007ff087230 */ /* 0x000fe40000004100 */
[----:B------:R-:W-:-:S05]  /*13a0*/  FMUL.FTZ R37, R58, -1.4426950216293334961 ;  /* 0xbfb8aa3b3a257820 */ /* 0x000fca0000410000 */
[----:B------:R-:W0:Y:S01]  /*13b0*/  MUFU.RCP R48, R48 ;  /* 0x0000003000307308 */ /* 0x000e220000001000 */
[----:B------:R-:W-:Y:S01]  /*13c0*/  FMUL.FTZ R55, R55, R53 ;  /* 0x0000003537377220 */ /* 0x000fe20000410000 */
[----:B-1----:R-:W-:-:S06]  /*13d0*/  FADD.FTZ R49, R49, 1 ;  /* 0x3f80000031317421 */ /* 0x002fcc0000010000 */
[----:B------:R-:W1:Y:S01]  /*13e0*/  MUFU.RCP R36, R36 ;  /* 0x0000002400247308 */ /* 0x000e620000001000 */
[----:B------:R-:W-:Y:S01]  /*13f0*/  FMUL.FTZ R8, R8, R55 ;  /* 0x0000003708087220 */ /* 0x000fe20000410000 */
[----:B------:R-:W-:Y:S01]  /*1400*/  FADD.FTZ R55, -R50, 1 ;  /* 0x3f80000032377421 */ /* 0x000fe20000010100 */
[----:B------:R-:W-:Y:S01]  /*1410*/  IADD3.X R87, RZ, R22, RZ, P1, !PT ;  /* 0x00000016ff577210 */ /* 0x000fe20000ffe4ff */
[----:B0-----:R-:W-:-:S04]  /*1420*/  FADD.FTZ R56, R56, 1 ;  /* 0x3f80000038387421 */ /* 0x001fc80000010000 */
[----:B------:R-:W0:Y:S01]  /*1430*/  MUFU.EX2 R37, R37 ;  /* 0x0000002500257308 */ /* 0x000e220000000800 */
[----:B------:R-:W-:Y:S01]  /*1440*/  FFMA.FTZ R55, R13, R55, 1 ;  /* 0x3f8000000d377423 */ /* 0x000fe20000010037 */
[----:B------:R-:W-:Y:S01]  /*1450*/  SHF.L.U64.HI R87, R86, 0x1, R87 ;  /* 0x0000000156577819 */ /* 0x000fe20000010257 */
[----:B------:R-:W-:Y:S01]  /*1460*/  FADD.FTZ R53, R54, 1 ;  /* 0x3f80000036357421 */ /* 0x000fe20000010000 */
[----:B------:R-:W-:Y:S01]  /*1470*/  SHF.L.U32 R86, R86, 0x1, RZ ;  /* 0x0000000156567819 */ /* 0x000fe200000006ff */
[----:B------:R-:W-:-:S03]  /*1480*/  FADD.FTZ R54, -R48, 1 ;  /* 0x3f80000030367421 */ /* 0x000fc60000010100 */
[----:B------:R1:W-:Y:S01]  /*1490*/  MUFU.RCP R59, R49 ;  /* 0x00000031003b7308 */ /* 0x0003e20000001000 */
[----:B------:R-:W-:Y:S01]  /*14a0*/  FMUL.FTZ R55, R50, R55 ;  /* 0x0000003732377220 */ /* 0x000fe20000410000 */
[----:B------:R-:W-:Y:S01]  /*14b0*/  IADD3 R50, P1, R86, UR10, RZ ;  /* 0x0000000a56327c10 */ /* 0x000fe2000ff3e0ff */
[----:B------:R-:W-:Y:S01]  /*14c0*/  FFMA.FTZ R54, R30, R54, 1 ;  /* 0x3f8000001e367423 */ /* 0x000fe20000010036 */
[----:B-1----:R-:W-:-:S04]  /*14d0*/  FADD.FTZ R49, -R51, 1 ;  /* 0x3f80000033317421 */ /* 0x002fc80000010100 */
[----:B------:R-:W1:Y:S01]  /*14e0*/  MUFU.RCP R56, R56 ;  /* 0x0000003800387308 */ /* 0x000e620000001000 */
[----:B------:R-:W-:Y:S01]  /*14f0*/  FFMA.FTZ R49, R35, R49, 1 ;  /* 0x3f80000023317423 */ /* 0x000fe20000010031 */
[----:B------:R-:W-:-:S03]  /*1500*/  FADD.FTZ R30, -R36, 1 ;  /* 0x3f800000241e7421 */ /* 0x000fc60000010100 */
[----:B------:R-:W-:Y:S01]  /*1510*/  FMUL.FTZ R49, R51, R49 ;  /* 0x0000003133317220 */ /* 0x000fe20000410000 */
[----:B------:R-:W-:Y:S01]  /*1520*/  IADD3.X R51, R87, UR11, RZ, P1, !PT ;  /* 0x0000000b57337c10 */ /* 0x000fe20008ffe4ff */
[----:B------:R-:W-:Y:S01]  /*1530*/  FFMA.FTZ R12, R12, R30, 1 ;  /* 0x3f8000000c0c7423 */ /* 0x000fe2000001001e */
[----:B0-----:R-:W-:Y:S01]  /*1540*/  FADD.FTZ R30, R37, 1 ;  /* 0x3f800000251e7421 */ /* 0x001fe20000010000 */
[--C-:B------:R-:W-:Y:S02]  /*1550*/  HADD2.F32 R37, -RZ, R10.reuse.H0_H0 ;  /* 0x2000000aff257230 */ /* 0x100fe40000004100 */
[----:B------:R-:W-:Y:S01]  /*1560*/  FMUL.FTZ R54, R48, R54 ;  /* 0x0000003630367220 */ /* 0x000fe20000410000 */
[----:B------:R-:W-:Y:S01]  /*1570*/  FMUL.FTZ R12, R36, R12 ;  /* 0x0000000c240c7220 */ /* 0x000fe20000410000 */
[----:B------:R-:W5:Y:S01]  /*1580*/  LDG.E.64.CONSTANT R50, desc[UR12][R50.64] ;  /* 0x0000000c32327981 */ /* 0x000f62000c1e9b00 */
[----:B------:R-:W-:Y:S02]  /*1590*/  HADD2.F32 R36, -RZ, R10.H1_H1 ;  /* 0x3000000aff247230 */ /* 0x000fe40000004100 */
[----:B------:R-:W-:-:S02]  /*15a0*/  HADD2.F32 R13, -RZ, R11.H0_H0 ;  /* 0x2000000bff0d7230 */ /* 0x000fc40000004100 */
[----:B------:R-:W-:Y:S02]  /*15b0*/  HADD2.F32 R35, -RZ, R11.H1_H1 ;  /* 0x3000000bff237230 */ /* 0x000fe40000004100 */
[----:B------:R-:W-:Y:S01]  /*15c0*/  FMUL.FTZ R10, R37, R54 ;  /* 0x00000036250a7220 */ /* 0x000fe20000410000 */
[----:B-1----:R-:W-:Y:S01]  /*15d0*/  FADD.FTZ R48, -R56, 1 ;  /* 0x3f80000038307421 */ /* 0x002fe20000010100 */
[----:B------:R-:W-:Y:S01]  /*15e0*/  FMUL.FTZ R11, R36, R12 ;  /* 0x0000000c240b7220 */ /* 0x000fe20000410000 */
[----:B------:R-:W-:Y:S01]  /*15f0*/  FADD.FTZ R37, -R59, 1 ;  /* 0x3f8000003b257421 */ /* 0x000fe20000010100 */
[----:B------:R-:W-:Y:S01]  /*1600*/  FMUL.FTZ R12, R13, R55 ;  /* 0x000000370d0c7220 */ /* 0x000fe20000410000 */
[----:B------:R-:W-:Y:S01]  /*1610*/  FMUL.FTZ R13, R35, R49 ;  /* 0x00000031230d7220 */ /* 0x000fe20000410000 */
[--C-:B------:R-:W-:Y:S02]  /*1620*/  HADD2.F32 R36, -RZ, R18.reuse.H0_H0 ;  /* 0x20000012ff247230 */ /* 0x100fe40000004100 */
[----:B------:R-:W-:Y:S01]  /*1630*/  FFMA.FTZ R35, R23, R48, 1 ;  /* 0x3f80000017237423 */ /* 0x000fe20000010030 */
[----:B------:R-:W-:Y:S01]  /*1640*/  FFMA.FTZ R23, R34, R37, 1 ;  /* 0x3f80000022177423 */ /* 0x000fe20000010025 */
[----:B------:R-:W-:Y:S01]  /*1650*/  HADD2.F32 R37, -RZ, R18.H1_H1 ;  /* 0x30000012ff257230 */ /* 0x000fe20000004100 */
[----:B------:R-:W0:Y:S01]  /*1660*/  MUFU.RCP R53, R53 ;  /* 0x0000003500357308 */ /* 0x000e220000001000 */
[----:B------:R-:W-:Y:S01]  /*1670*/  FADD.FTZ R73, -R38, R36 ;  /* 0x0000002426497221 */ /* 0x000fe20000010100 */
[----:B------:R-:W-:-:S02]  /*1680*/  IADD3 R36, P0, R88, UR18, RZ ;  /* 0x0000001258247c10 */ /* 0x000fc4000ff1e0ff */
[----:B------:R-:W-:Y:S01]  /*1690*/  FADD.FTZ R37, -R38, R37 ;  /* 0x0000002526257221 */ /* 0x000fe20000010100 */
[----:B------:R-:W-:-:S03]  /*16a0*/  FMUL.FTZ R73, R2, R73 ;  /* 0x0000004902497220 */ /* 0x000fc60000410000 */
[----:B------:R-:W-:Y:S01]  /*16b0*/  FMUL.FTZ R72, R2, R37 ;  /* 0x0000002502487220 */ /* 0x000fe20000410000 */
[----:B------:R-:W-:Y:S01]  /*16c0*/  IADD3.X R37, R89, UR19, RZ, P0, !PT ;  /* 0x0000001359257c10 */ /* 0x000fe200087fe4ff */
[----:B------:R-:W-:Y:S01]  /*16d0*/  FFMA.FTZ R18, R0, R73, R93 ;  /* 0x0000004900127223 */ /* 0x000fe2000001005d */
[----:B------:R-:W1:Y:S01]  /*16e0*/  MUFU.RCP R30, R30 ;  /* 0x0000001e001e7308 */ /* 0x000e620000001000 */
[--C-:B------:R-:W-:Y:S02]  /*16f0*/  HADD2.F32 R71, -RZ, R19.reuse.H0_H0 ;  /* 0x20000013ff477230 */ /* 0x100fe40000004100 */
[----:B------:R-:W-:Y:S01]  /*1700*/  FMUL.FTZ R54, R18, -1.4426950216293334961 ;  /* 0xbfb8aa3b12367820 */ /* 0x000fe20000410000 */
[----:B------:R-:W5:Y:S01]  /*1710*/  LDG.E.64.CONSTANT R36, desc[UR12][R36.64] ;  /* 0x0000000c24247981 */ /* 0x000f62000c1e9b00 */
[----:B------:R-:W-:Y:S01]  /*1720*/  HADD2.F32 R70, -RZ, R19.H1_H1 ;  /* 0x30000013ff467230 */ /* 0x000fe20000004100 */
[----:B------:R-:W-:Y:S01]  /*1730*/  MOV R64, R42 ;  /* 0x0000002a00407202 */ /* 0x000fe20000000f00 */
[----:B0-----:R-:W-:Y:S01]  /*1740*/  FADD.FTZ R49, -R53, 1 ;  /* 0x3f80000035317421 */ /* 0x001fe20000010100 */
[C---:B------:R-:W-:Y:S01]  /*1750*/  FADD.FTZ R71, -R38.reuse, R71 ;  /* 0x0000004726477221 */ /* 0x040fe20000010100 */
[----:B------:R-:W0:Y:S01]  /*1760*/  MUFU.EX2 R54, R54 ;  /* 0x0000003600367308 */ /* 0x000e220000000800 */
[----:B------:R-:W-:Y:S01]  /*1770*/  FADD.FTZ R70, -R38, R70 ;  /* 0x0000004626467221 */ /* 0x000fe20000010100 */
[----:B------:R-:W-:Y:S01]  /*1780*/  FFMA.FTZ R31, R31, R49, 1 ;  /* 0x3f8000001f1f7423 */ /* 0x000fe20000010031 */
[----:B------:R-:W-:Y:S01]  /*1790*/  FFMA.FTZ R19, R4, R72, R64 ;  /* 0x0000004804137223 */ /* 0x000fe20000010040 */
[C---:B------:R-:W-:Y:S01]  /*17a0*/  FMUL.FTZ R71, R2.reuse, R71 ;  /* 0x0000004702477220 */ /* 0x040fe20000410000 */
[----:B------:R-:W-:Y:S01]  /*17b0*/  FMUL.FTZ R70, R2, R70 ;  /* 0x0000004602467220 */ /* 0x000fe20000410000 */
[----:B------:R-:W-:Y:S01]  /*17c0*/  FMUL.FTZ R31, R53, R31 ;  /* 0x0000001f351f7220 */ /* 0x000fe20000410000 */
[----:B------:R-:W-:Y:S01]  /*17d0*/  FMUL.FTZ R53, R19, -1.4426950216293334961 ;  /* 0xbfb8aa3b13357820 */ /* 0x000fe20000410000 */
[----:B-1----:R-:W-:Y:S01]  /*17e0*/  FADD.FTZ R48, -R30, 1 ;  /* 0x3f8000001e307421 */ /* 0x002fe20000010100 */
[----:B------:R-:W-:Y:S01]  /*17f0*/  FFMA.FTZ R34, R52, R71, R45 ;  /* 0x0000004734227223 */ /* 0x000fe2000001002d */
[----:B------:R-:W-:Y:S01]  /*1800*/  FMUL.FTZ R56, R56, R35 ;  /* 0x0000002338387220 */ /* 0x000fe20000410000 */
[----:B------:R-:W-:Y:S01]  /*1810*/  FFMA.FTZ R35, R3, R70, R43 ;  /* 0x0000004603237223 */ /* 0x000fe2000001002b */
[----:B------:R-:W-:Y:S01]  /*1820*/  FFMA.FTZ R58, R58, R48, 1 ;  /* 0x3f8000003a3a7423 */ /* 0x000fe20000010030 */
[----:B------:R-:W-:Y:S01]  /*1830*/  FMUL.FTZ R48, R34, -1.4426950216293334961 ;  /* 0xbfb8aa3b22307820 */ /* 0x000fe20000410000 */
[----:B------:R-:W1:Y:S01]  /*1840*/  MUFU.EX2 R53, R53 ;  /* 0x0000003500357308 */ /* 0x000e620000000800 */
[----:B------:R-:W-:Y:S01]  /*1850*/  FMUL.FTZ R49, R35, -1.4426950216293334961 ;  /* 0xbfb8aa3b23317820 */ /* 0x000fe20000410000 */
[----:B------:R-:W-:-:S02]  /*1860*/  HADD2.F32 R69, -RZ, R14.H0_H0 ;  /* 0x2000000eff457230 */ /* 0x000fc40000004100 */
[----:B0-----:R-:W-:Y:S01]  /*1870*/  FADD.FTZ R54, R54, 1 ;  /* 0x3f80000036367421 */ /* 0x001fe20000010000 */
[----:B------:R-:W-:-:S03]  /*1880*/  HADD2.F32 R68, -RZ, R14.H1_H1 ;  /* 0x3000000eff447230 */ /* 0x000fc60000004100 */
[----:B------:R-:W0:Y:S01]  /*1890*/  MUFU.EX2 R48, R48 ;  /* 0x0000003000307308 */ /* 0x000e220000000800 */
[C---:B------:R-:W-:Y:S01]  /*18a0*/  FADD.FTZ R69, -R38.reuse, R69 ;  /* 0x0000004526457221 */ /* 0x040fe20000010100 */
[----:B------:R-:W-:Y:S02]  /*18b0*/  HADD2.F32 R14, -RZ, R15.H0_H0 ;  /* 0x2000000fff0e7230 */ /* 0x000fe40000004100 */
[----:B------:R-:W-:-:S04]  /*18c0*/  FADD.FTZ R68, -R38, R68 ;  /* 0x0000004426447221 */ /* 0x000fc80000010100 */
[----:B------:R-:W2:Y:S01]  /*18d0*/  MUFU.EX2 R49, R49 ;  /* 0x0000003100317308 */ /* 0x000ea20000000800 */
[----:B------:R-:W-:Y:S01]  /*18e0*/  FMUL.FTZ R69, R2, R69 ;  /* 0x0000004502457220 */ /* 0x000fe20000410000 */
[----:B------:R-:W-:-:S06]  /*18f0*/  FADD.FTZ R14, -R38, R14 ;  /* 0x0000000e260e7221 */ /* 0x000fcc0000010100 */
[----:B------:R-:W4:Y:S01]  /*1900*/  MUFU.RCP R54, R54 ;  /* 0x0000003600367308 */ /* 0x000f220000001000 */
[----:B------:R-:W-:Y:S01]  /*1910*/  FMUL.FTZ R61, R60, R61 ;  /* 0x0000003d3c3d7220 */ /* 0x000fe20000410000 */
[----:B------:R-:W-:Y:S01]  /*1920*/  FMUL.FTZ R68, R2, R68 ;  /* 0x0000004402447220 */ /* 0x000fe20000410000 */
[--C-:B------:R-:W-:Y:S02]  /*1930*/  HADD2.F32 R60, -RZ, R16.reuse.H1_H1 ;  /* 0x30000010ff3c7230 */ /* 0x100fe40000004100 */
[----:B------:R-:W-:Y:S01]  /*1940*/  FFMA.FTZ R22, R0, R69, R93 ;  /* 0x0000004500167223 */ /* 0x000fe2000001005d */
[----:B------:R-:W-:Y:S01]  /*1950*/  FMUL.FTZ R67, R2, R14 ;  /* 0x0000000e02437220 */ /* 0x000fe20000410000 */
[----:B-1----:R-:W-:Y:S01]  /*1960*/  FADD.FTZ R53, R53, 1 ;  /* 0x3f80000035357421 */ /* 0x002fe20000010000 */
[----:B------:R-:W-:Y:S01]  /*1970*/  FMUL.FTZ R59, R59, R23 ;  /* 0x000000173b3b7220 */ /* 0x000fe20000410000 */
[----:B------:R-:W-:Y:S02]  /*1980*/  HADD2.F32 R14, -RZ, R16.H0_H0 ;  /* 0x20000010ff0e7230 */ /* 0x000fe40000004100 */
[----:B------:R-:W-:Y:S01]  /*1990*/  FFMA.FTZ R23, R4, R68, R64 ;  /* 0x0000004404177223 */ /* 0x000fe20000010040 */
[----:B------:R-:W-:-:S02]  /*19a0*/  HADD2.F32 R16, -RZ, R15.H1_H1 ;  /* 0x3000000fff107230 */ /* 0x000fc40000004100 */
[----:B------:R-:W-:Y:S01]  /*19b0*/  FMUL.FTZ R55, R22, -1.4426950216293334961 ;  /* 0xbfb8aa3b16377820 */ /* 0x000fe20000410000 */
[----:B------:R-:W-:Y:S01]  /*19c0*/  FMUL.FTZ R15, R60, R31 ;  /* 0x0000001f3c0f7220 */ /* 0x000fe20000410000 */
[----:B------:R-:W-:Y:S01]  /*19d0*/  HADD2.F32 R9, -RZ, R7.H1_H1 ;  /* 0x30000007ff097230 */ /* 0x000fe20000004100 */
[----:B------:R2:W1:Y:S01]  /*19e0*/  MUFU.RCP R60, R53 ;  /* 0x00000035003c7308 */ /* 0x0004620000001000 */
[----:B0-----:R-:W-:Y:S01]  /*19f0*/  FADD.FTZ R48, R48, 1 ;  /* 0x3f80000030307421 */ /* 0x001fe20000010000 */
[----:B------:R-:W-:Y:S01]  /*1a00*/  FMUL.FTZ R7, R57, R61 ;  /* 0x0000003d39077220 */ /* 0x000fe20000410000 */
[----:B------:R-:W-:Y:S01]  /*1a10*/  FMUL.FTZ R58, R30, R58 ;  /* 0x0000003a1e3a7220 */ /* 0x000fe20000410000 */
[----:B------:R-:W-:Y:S01]  /*1a20*/  FMUL.FTZ R57, R23, -1.4426950216293334961 ;  /* 0xbfb8aa3b17397820 */ /* 0x000fe20000410000 */
[----:B------:R-:W-:Y:S01]  /*1a30*/  FFMA.FTZ R30, R52, R67, R45 ;  /* 0x00000043341e7223 */ /* 0x000fe2000001002d */
[----:B------:R-:W-:Y:S01]  /*1a40*/  FMUL.FTZ R14, R14, R56 ;  /* 0x000000380e0e7220 */ /* 0x000fe20000410000 */
[----:B--2---:R-:W-:Y:S01]  /*1a50*/  FADD.FTZ R53, R49, 1 ;  /* 0x3f80000031357421 */ /* 0x004fe20000010000 */
[----:B----4-:R-:W-:Y:S01]  /*1a60*/  FADD.FTZ R49, -R54, 1 ;  /* 0x3f80000036317421 */ /* 0x010fe20000010100 */
[----:B------:R-:W0:Y:S01]  /*1a70*/  MUFU.EX2 R55, R55 ;  /* 0x0000003700377308 */ /* 0x000e220000000800 */
[----:B------:R-:W-:Y:S01]  /*1a80*/  FMUL.FTZ R56, R30, -1.4426950216293334961 ;  /* 0xbfb8aa3b1e387820 */ /* 0x000fe20000410000 */
[----:B------:R-:W-:Y:S01]  /*1a90*/  FADD.FTZ R66, -R38, R16 ;  /* 0x0000001026427221 */ /* 0x000fe20000010100 */
[----:B------:R-:W-:-:S05]  /*1aa0*/  FFMA.FTZ R49, R18, R49, 1 ;  /* 0x3f80000012317423 */ /* 0x000fca0000010031 */
[----:B------:R-:W2:Y:S01]  /*1ab0*/  MUFU.RCP R48, R48 ;  /* 0x0000003000307308 */ /* 0x000ea20000001000 */
[----:B------:R-:W-:Y:S01]  /*1ac0*/  FMUL.FTZ R66, R2, R66 ;  /* 0x0000004202427220 */ /* 0x000fe20000410000 */
[----:B------:R-:W-:-:S06]  /*1ad0*/  HADD2.F32 R16, -RZ, R17.H0_H0 ;  /* 0x20000011ff107230 */ /* 0x000fcc0000004100 */
[----:B------:R-:W4:Y:S01]  /*1ae0*/  MUFU.EX2 R57, R57 ;  /* 0x0000003900397308 */ /* 0x000f220000000800 */
[----:B------:R-:W-:-:S07]  /*1af0*/  FFMA.FTZ R31, R3, R66, R43 ;  /* 0x00000042031f7223 */ /* 0x000fce000001002b */
[----:B------:R1:W3:Y:S01]  /*1b00*/  MUFU.RCP R18, R53 ;  /* 0x0000003500127308 */ /* 0x0002e20000001000 */
[----:B------:R-:W-:-:S07]  /*1b10*/  FMUL.FTZ R16, R16, R59 ;  /* 0x0000003b10107220 */ /* 0x000fce0000410000 */
[----:B------:R-:W3:Y:S01]  /*1b20*/  MUFU.EX2 R56, R56 ;  /* 0x0000003800387308 */ /* 0x000ee20000000800 */
[----:B-1----:R-:W-:Y:S01]  /*1b30*/  FADD.FTZ R53, -R60, 1 ;  /* 0x3f8000003c357421 */ /* 0x002fe20000010100 */
[----:B------:R-:W-:-:S03]  /*1b40*/  FMUL.FTZ R59, R31, -1.4426950216293334961 ;  /* 0xbfb8aa3b1f3b7820 */ /* 0x000fc60000410000 */
[----:B------:R-:W-:Y:S01]  /*1b50*/  FFMA.FTZ R19, R19, R53, 1 ;  /* 0x3f80000013137423 */ /* 0x000fe20000010035 */
[----:B0-----:R-:W-:Y:S01]  /*1b60*/  FADD.FTZ R53, R55, 1 ;  /* 0x3f80000037357421 */ /* 0x001fe20000010000 */
[----:B--2---:R-:W-:Y:S01]  /*1b70*/  FADD.FTZ R55, -R48, 1 ;  /* 0x3f80000030377421 */ /* 0x004fe20000010100 */
[----:B------:R-:W-:Y:S01]  /*1b80*/  FMUL.FTZ R49, R54, R49 ;  /* 0x0000003136317220 */ /* 0x000fe20000410000 */
[----:B------:R-:W0:Y:S01]  /*1b90*/  MUFU.EX2 R59, R59 ;  /* 0x0000003b003b7308 */ /* 0x000e220000000800 */
[----:B----4-:R-:W-:Y:S01]  /*1ba0*/  FADD.FTZ R54, R57, 1 ;  /* 0x3f80000039367421 */ /* 0x010fe20000010000 */
[----:B---3--:R-:W-:Y:S01]  /*1bb0*/  FADD.FTZ R57, -R18, 1 ;  /* 0x3f80000012397421 */ /* 0x008fe20000010100 */
[----:B------:R-:W-:-:S03]  /*1bc0*/  FFMA.FTZ R55, R34, R55, 1 ;  /* 0x3f80000022377423 */ /* 0x000fc60000010037 */
[----:B------:R-:W-:Y:S01]  /*1bd0*/  FFMA.FTZ R57, R35, R57, 1 ;  /* 0x3f80000023397423 */ /* 0x000fe20000010039 */
[----:B------:R-:W-:Y:S01]  /*1be0*/  FADD.FTZ R34, R56, 1 ;  /* 0x3f80000038227421 */ /* 0x000fe20000010000 */
[----:B------:R-:W-:Y:S02]  /*1bf0*/  HADD2.F32 R56, -RZ, R20.H0_H0 ;  /* 0x20000014ff387230 */ /* 0x000fe40000004100 */
[----:B------:R-:W-:Y:S01]  /*1c00*/  FMUL.FTZ R35, R48, R55 ;  /* 0x0000003730237220 */ /* 0x000fe20000410000 */
[----:B------:R-:W-:Y:S01]  /*1c10*/  IADD3 R48, P0, R86, UR18, RZ ;  /* 0x0000001256307c10 */ /* 0x000fe2000ff1e0ff */
[----:B------:R-:W-:Y:S01]  /*1c20*/  FMUL.FTZ R55, R18, R57 ;  /* 0x0000003912377220 */ /* 0x000fe20000410000 */
[----:B------:R-:W-:Y:S02]  /*1c30*/  FMUL.FTZ R18, R56, R49 ;  /* 0x0000003138127220 */ /* 0x000fe40000410000 */
[----:B------:R-:W-:Y:S01]  /*1c40*/  IADD3.X R49, R87, UR19, RZ, P0, !PT ;  /* 0x0000001357317c10 */ /* 0x000fe200087fe4ff */
[----:B------:R-:W1:Y:S01]  /*1c50*/  MUFU.RCP R53, R53 ;  /* 0x0000003500357308 */ /* 0x000e620000001000 */
[----:B0-----:R-:W-:-:S04]  /*1c60*/  FADD.FTZ R59, R59, 1 ;  /* 0x3f8000003b3b7421 */ /* 0x001fc80000010000 */
[----:B------:R-:W2:Y:S01]  /*1c70*/  LDG.E.64.CONSTANT R48, desc[UR12][R48.64] ;  /* 0x0000000c30307981 */ /* 0x000ea2000c1e9b00 */
[----:B------:R-:W-:Y:S02]  /*1c80*/  HADD2.F32 R20, -RZ, R20.H1_H1 ;  /* 0x30000014ff147230 */ /* 0x000fe40000004100 */
[----:B------:R-:W-:Y:S01]  /*1c90*/  FMUL.FTZ R19, R60, R19 ;  /* 0x000000133c137220 */ /* 0x000fe20000410000 */
[----:B------:R-:W0:Y:S01]  /*1ca0*/  MUFU.RCP R56, R59 ;  /* 0x0000003b00387308 */ /* 0x000e220000001000 */
[----:B------:R-:W-:Y:S02]  /*1cb0*/  HADD2.F32 R65, -RZ, R26.H0_H0 ;  /* 0x2000001aff417230 */ /* 0x000fe40000004100 */
[----:B------:R-:W-:Y:S01]  /*1cc0*/  FMUL.FTZ R19, R20, R19 ;  /* 0x0000001314137220 */ /* 0x000fe20000410000 */
[----:B------:R-:W-:-:S04]  /*1cd0*/  HADD2.F32 R20, -RZ, R21.H0_H0 ;  /* 0x20000015ff147230 */ /* 0x000fc80000004100 */
[----:B------:R-:W3:Y:S01]  /*1ce0*/  MUFU.RCP R34, R34 ;  /* 0x0000002200227308 */ /* 0x000ee20000001000 */
[----:B------:R-:W-:Y:S01]  /*1cf0*/  FMUL.FTZ R20, R20, R35 ;  /* 0x0000002314147220 */ /* 0x000fe20000410000 */
[----:B-1----:R-:W-:Y:S01]  /*1d00*/  FADD.FTZ R35, -R53, 1 ;  /* 0x3f80000035237421 */ /* 0x002fe20000010100 */
[----:B------:R-:W-:Y:S01]  /*1d10*/  FADD.FTZ R65, -R38, R65 ;  /* 0x0000004126417221 */ /* 0x000fe20000010100 */
[----:B------:R-:W-:Y:S02]  /*1d20*/  HADD2.F32 R21, -RZ, R21.H1_H1 ;  /* 0x30000015ff157230 */ /* 0x000fe40000004100 */
[----:B------:R-:W-:Y:S02]  /*1d30*/  HADD2.F32 R26, -RZ, R26.H1_H1 ;  /* 0x3000001aff1a7230 */ /* 0x000fe40000004100 */
[----:B------:R-:W-:Y:S01]  /*1d40*/  FFMA.FTZ R22, R22, R35, 1 ;  /* 0x3f80000016167423 */ /* 0x000fe20000010023 */
[----:B------:R-:W1:Y:S01]  /*1d50*/  MUFU.RCP R54, R54 ;  /* 0x0000003600367308 */ /* 0x000e620000001000 */
[----:B------:R-:W-:Y:S01]  /*1d60*/  FMUL.FTZ R65, R2, R65 ;  /* 0x0000004102417220 */ /* 0x000fe20000410000 */
[----:B0-----:R-:W-:Y:S01]  /*1d70*/  FADD.FTZ R35, -R56, 1 ;  /* 0x3f80000038237421 */ /* 0x001fe20000010100 */
[----:B------:R-:W-:Y:S01]  /*1d80*/  FMUL.FTZ R21, R21, R55 ;  /* 0x0000003715157220 */ /* 0x000fe20000410000 */
[----:B------:R-:W-:Y:S01]  /*1d90*/  FADD.FTZ R60, -R38, R26 ;  /* 0x0000001a263c7221 */ /* 0x000fe20000010100 */
[----:B------:R-:W-:Y:S01]  /*1da0*/  FFMA.FTZ R26, R0, R65, R93 ;  /* 0x00000041001a7223 */ /* 0x000fe2000001005d */
[----:B------:R-:W-:Y:S01]  /*1db0*/  FFMA.FTZ R31, R31, R35, 1 ;  /* 0x3f8000001f1f7423 */ /* 0x000fe20000010023 */
[----:B---3--:R-:W-:Y:S01]  /*1dc0*/  FADD.FTZ R55, -R34, 1 ;  /* 0x3f80000022377421 */ /* 0x008fe20000010100 */
[----:B------:R-:W-:Y:S01]  /*1dd0*/  FMUL.FTZ R22, R53, R22 ;  /* 0x0000001635167220 */ /* 0x000fe20000410000 */
[----:B------:R-:W-:-:S02]  /*1de0*/  HADD2.F32 R53, -RZ, R27.H0_H0 ;  /* 0x2000001bff357230 */ /* 0x000fc40000004100 */
[----:B------:R-:W-:Y:S01]  /*1df0*/  FMUL.FTZ R60, R2, R60 ;  /* 0x0000003c023c7220 */ /* 0x000fe20000410000 */
[----:B------:R-:W-:Y:S01]  /*1e00*/  FFMA.FTZ R30, R30, R55, 1 ;  /* 0x3f8000001e1e7423 */ /* 0x000fe20000010037 */
[----:B------:R-:W-:Y:S01]  /*1e10*/  FMUL.FTZ R35, R26, -1.4426950216293334961 ;  /* 0xbfb8aa3b1a237820 */ /* 0x000fe20000410000 */
[----:B------:R-:W-:Y:S01]  /*1e20*/  FMUL.FTZ R56, R56, R31 ;  /* 0x0000001f38387220 */ /* 0x000fe20000410000 */
[--C-:B------:R-:W-:Y:S02]  /*1e30*/  HADD2.F32 R31, -RZ, R24.reuse.H0_H0 ;  /* 0x20000018ff1f7230 */ /* 0x100fe40000004100 */
[----:B------:R-:W-:Y:S01]  /*1e40*/  FMUL.FTZ R34, R34, R30 ;  /* 0x0000001e22227220 */ /* 0x000fe20000410000 */
[----:B------:R-:W-:Y:S01]  /*1e50*/  FFMA.FTZ R30, R4, R60, R64 ;  /* 0x0000003c041e7223 */ /* 0x000fe20000010040 */
[----:B------:R-:W-:Y:S02]  /*1e60*/  HADD2.F32 R17, -RZ, R17.H1_H1 ;  /* 0x30000011ff117230 */ /* 0x000fe40000004100 */
[----:B------:R-:W-:Y:S01]  /*1e70*/  FADD.FTZ R53, -R38, R53 ;  /* 0x0000003526357221 */ /* 0x000fe20000010100 */
[----:B------:R-:W0:Y:S01]  /*1e80*/  MUFU.EX2 R35, R35 ;  /* 0x0000002300237308 */ /* 0x000e220000000800 */
[----:B------:R-:W-:Y:S01]  /*1e90*/  FMUL.FTZ R22, R31, R22 ;  /* 0x000000161f167220 */ /* 0x000fe20000410000 */
[----:B-1----:R-:W-:Y:S01]  /*1ea0*/  FADD.FTZ R57, -R54, 1 ;  /* 0x3f80000036397421 */ /* 0x002fe20000010100 */
[----:B------:R-:W-:Y:S01]  /*1eb0*/  FMUL.FTZ R31, R30, -1.4426950216293334961 ;  /* 0xbfb8aa3b1e1f7820 */ /* 0x000fe20000410000 */
[----:B------:R-:W-:Y:S01]  /*1ec0*/  FMUL.FTZ R59, R2, R53 ;  /* 0x00000035023b7220 */ /* 0x000fe20000410000 */
[----:B------:R-:W-:Y:S01]  /*1ed0*/  FMUL.FTZ R17, R17, R58 ;  /* 0x0000003a11117220 */ /* 0x000fe20000410000 */
[----:B------:R-:W-:-:S02]  /*1ee0*/  HADD2.F32 R53, -RZ, R24.H1_H1 ;  /* 0x30000018ff357230 */ /* 0x000fc40000004100 */
[----:B------:R-:W-:Y:S01]  /*1ef0*/  FFMA.FTZ R23, R23, R57, 1 ;  /* 0x3f80000017177423 */ /* 0x000fe20000010039 */
[----:B------:R-:W-:Y:S01]  /*1f00*/  HADD2.F32 R58, -RZ, R27.H1_H1 ;  /* 0x3000001bff3a7230 */ /* 0x000fe20000004100 */
[----:B------:R1:W3:Y:S02]  /*1f10*/  MUFU.EX2 R24, R31 ;  /* 0x0000001f00187308 */ /* 0x0002e40000000800 */
[----:B------:R-:W-:Y:S02]  /*1f20*/  FMUL.FTZ R23, R54, R23 ;  /* 0x0000001736177220 */ /* 0x000fe40000410000 */
[----:B------:R-:W-:Y:S01]  /*1f30*/  FADD.FTZ R58, -R38, R58 ;  /* 0x0000003a263a7221 */ /* 0x000fe20000010100 */
[----:B-1----:R-:W-:-:S03]  /*1f40*/  FFMA.FTZ R31, R52, R59, R45 ;  /* 0x0000003b341f7223 */ /* 0x002fc6000001002d */
[----:B------:R-:W-:Y:S01]  /*1f50*/  FMUL.FTZ R58, R2, R58 ;  /* 0x0000003a023a7220 */ /* 0x000fe20000410000 */
[----:B------:R-:W-:Y:S01]  /*1f60*/  FMUL.FTZ R54, R31, -1.4426950216293334961 ;  /* 0xbfb8aa3b1f367820 */ /* 0x000fe20000410000 */
[----:B0-----:R-:W-:Y:S02]  /*1f70*/  FADD.FTZ R35, R35, 1 ;  /* 0x3f80000023237421 */ /* 0x001fe40000010000 */
[----:B------:R-:W-:Y:S01]  /*1f80*/  FFMA.FTZ R27, R3, R58, R43 ;  /* 0x0000003a031b7223 */ /* 0x000fe2000001002b */
[----:B------:R-:W-:Y:S02]  /*1f90*/  FMUL.FTZ R23, R53, R23 ;  /* 0x0000001735177220 */ /* 0x000fe40000410000 */
[----:B------:R-:W0:Y:S01]  /*1fa0*/  MUFU.EX2 R54, R54 ;  /* 0x0000003600367308 */ /* 0x000e220000000800 */
[----:B---3--:R-:W-:-:S07]  /*1fb0*/  FADD.FTZ R57, R24, 1 ;  /* 0x3f80000018397421 */ /* 0x008fce0000010000 */
[----:B------:R1:W3:Y:S02]  /*1fc0*/  MUFU.RCP R53, R35 ;  /* 0x0000002300357308 */ /* 0x0002e40000001000 */
[----:B-1----:R-:W-:Y:S01]  /*1fd0*/  FMUL.FTZ R35, R27, -1.4426950216293334961 ;  /* 0xbfb8aa3b1b237820 */ /* 0x002fe20000410000 */
[----:B------:R-:W-:-:S05]  /*1fe0*/  HADD2.F32 R55, -RZ, R25.H0_H0 ;  /* 0x20000019ff377230 */ /* 0x000fca0000004100 */
[----:B------:R-:W1:Y:S01]  /*1ff0*/  MUFU.EX2 R35, R35 ;  /* 0x0000002300237308 */ /* 0x000e620000000800 */
[----:B0-----:R-:W-:Y:S01]  /*2000*/  FADD.FTZ R54, R54, 1 ;  /* 0x3f80000036367421 */ /* 0x001fe20000010000 */
[----:B------:R-:W-:-:S06]  /*2010*/  FMUL.FTZ R24, R55, R34 ;  /* 0x0000002237187220 */ /* 0x000fcc0000410000 */
[----:B------:R-:W0:Y:S01]  /*2020*/  MUFU.RCP R57, R57 ;  /* 0x0000003900397308 */ /* 0x000e220000001000 */
[----:B---3--:R-:W-:-:S07]  /*2030*/  FADD.FTZ R34, -R53, 1 ;  /* 0x3f80000035227421 */ /* 0x008fce0000010100 */
[----:B------:R-:W3:Y:S01]  /*2040*/  MUFU.RCP R55, R54 ;  /* 0x0000003600377308 */ /* 0x000ee20000001000 */
[----:B------:R-:W-:Y:S01]  /*2050*/  FFMA.FTZ R34, R26, R34, 1 ;  /* 0x3f8000001a227423 */ /* 0x000fe20000010022 */
[----:B-1----:R-:W-:-:S03]  /*2060*/  FADD.FTZ R35, R35, 1 ;  /* 0x3f80000023237421 */ /* 0x002fc60000010000 */
[----:B------:R-:W-:-:S03]  /*2070*/  FMUL.FTZ R34, R53, R34 ;  /* 0x0000002235227220 */ /* 0x000fc60000410000 */
[----:B------:R-:W1:Y:S01]  /*2080*/  MUFU.RCP R53, R35 ;  /* 0x0000002300357308 */ /* 0x000e620000001000 */
[----:B0-----:R-:W-:-:S04]  /*2090*/  FADD.FTZ R26, -R57, 1 ;  /* 0x3f800000391a7421 */ /* 0x001fc80000010100 */
[----:B------:R-:W-:Y:S01]  /*20a0*/  FFMA.FTZ R30, R30, R26, 1 ;  /* 0x3f8000001e1e7423 */ /* 0x000fe2000001001a */
[----:B---3--:R-:W-:-:S04]  /*20b0*/  FADD.FTZ R26, -R55, 1 ;  /* 0x3f800000371a7421 */ /* 0x008fc80000010100 */
[----:B------:R-:W-:Y:S01]  /*20c0*/  FFMA.FTZ R26, R31, R26, 1 ;  /* 0x3f8000001f1a7423 */ /* 0x000fe2000001001a */
[----:B------:R-:W-:Y:S01]  /*20d0*/  FMUL.FTZ R31, R57, R30 ;  /* 0x0000001e391f7220 */ /* 0x000fe20000410000 */
[--C-:B-----5:R-:W-:Y:S02]  /*20e0*/  HADD2.F32 R30, -RZ, R28.reuse.H0_H0 ;  /* 0x2000001cff1e7230 */ /* 0x120fe40000004100 */
[----:B------:R-:W-:Y:S01]  /*20f0*/  FMUL.FTZ R55, R55, R26 ;  /* 0x0000001a37377220 */ /* 0x000fe20000410000 */
[----:B-1----:R-:W-:Y:S02]  /*2100*/  FADD.FTZ R35, -R53, 1 ;  /* 0x3f80000035237421 */ /* 0x002fe40000010100 */
[----:B------:R-:W-:Y:S01]  /*2110*/  FADD.FTZ R26, -R38, R30 ;  /* 0x0000001e261a7221 */ /* 0x000fe20000010100 */
[----:B------:R-:W-:Y:S02]  /*2120*/  HADD2.F32 R28, -RZ, R28.H1_H1 ;  /* 0x3000001cff1c7230 */ /* 0x000fe40000004100 */
[----:B------:R-:W-:Y:S01]  /*2130*/  FFMA.FTZ R30, R27, R35, 1 ;  /* 0x3f8000001b1e7423 */ /* 0x000fe20000010023 */
[----:B------:R-:W-:-:S02]  /*2140*/  HADD2.F32 R27, -RZ, R32.H0_H0 ;  /* 0x20000020ff1b7230 */ /* 0x000fc40000004100 */
[----:B------:R-:W-:Y:S01]  /*2150*/  FMUL.FTZ R26, R2, R26 ;  /* 0x0000001a021a7220 */ /* 0x000fe20000410000 */
[----:B------:R-:W-:Y:S02]  /*2160*/  HADD2.F32 R25, -RZ, R25.H1_H1 ;  /* 0x30000019ff197230 */ /* 0x000fe40000004100 */
[----:B------:R-:W-:Y:S01]  /*2170*/  FADD.FTZ R28, -R38, R28 ;  /* 0x0000001c261c7221 */ /* 0x000fe20000010100 */
[----:B------:R-:W-:Y:S01]  /*2180*/  FFMA.FTZ R35, R0, R26, R93 ;  /* 0x0000001a00237223 */ /* 0x000fe2000001005d */
[----:B------:R-:W-:Y:S01]  /*2190*/  FMUL.FTZ R27, R27, R34 ;  /* 0x000000221b1b7220 */ /* 0x000fe20000410000 */
[----:B------:R-:W-:Y:S01]  /*21a0*/  FMUL.FTZ R25, R25, R56 ;  /* 0x0000003819197220 */ /* 0x000fe20000410000 */
[----:B------:R-:W-:Y:S02]  /*21b0*/  HADD2.F32 R34, -RZ, R29.H0_H0 ;  /* 0x2000001dff227230 */ /* 0x000fe40000004100 */
[----:B------:R-:W-:Y:S01]  /*21c0*/  FMUL.FTZ R56, R35, -1.4426950216293334961 ;  /* 0xbfb8aa3b23387820 */ /* 0x000fe20000410000 */
[----:B------:R-:W-:Y:S01]  /*21d0*/  FMUL.FTZ R28, R2, R28 ;  /* 0x0000001c021c7220 */ /* 0x000fe20000410000 */
[----:B------:R-:W-:Y:S01]  /*21e0*/  FMUL.FTZ R53, R53, R30 ;  /* 0x0000001e35357220 */ /* 0x000fe20000410000 */
[----:B------:R-:W-:-:S02]  /*21f0*/  FADD.FTZ R34, -R38, R34 ;  /* 0x0000002226227221 */ /* 0x000fc40000010100 */
[----:B------:R-:W-:Y:S01]  /*2200*/  FFMA.FTZ R54, R4, R28, R64 ;  /* 0x0000001c04367223 */ /* 0x000fe20000010040 */
[----:B------:R-:W0:Y:S01]  /*2210*/  MUFU.EX2 R56, R56 ;  /* 0x0000003800387308 */ /* 0x000e220000000800 */
[----:B------:R-:W-:Y:S02]  /*2220*/  HADD2.F32 R30, -RZ, R29.H1_H1 ;  /* 0x3000001dff1e7230 */ /* 0x000fe40000004100 */
[----:B------:R-:W-:Y:S01]  /*2230*/  FMUL.FTZ R29, R2, R34 ;  /* 0x00000022021d7220 */ /* 0x000fe20000410000 */
[----:B------:R-:W-:Y:S01]  /*2240*/  FMUL.FTZ R9, R9, R62 ;  /* 0x0000003e09097220 */ /* 0x000fe20000410000 */
[----:B------:R-:W-:Y:S01]  /*2250*/  FMUL.FTZ R62, R54, -1.4426950216293334961 ;  /* 0xbfb8aa3b363e7820 */ /* 0x000fe20000410000 */
[----:B------:R-:W-:Y:S01]  /*2260*/  FADD.FTZ R30, -R38, R30 ;  /* 0x0000001e261e7221 */ /* 0x000fe20000010100 */
[----:B------:R-:W-:-:S04]  /*2270*/  FFMA.FTZ R57, R52, R29, R45 ;  /* 0x0000001d34397223 */ /* 0x000fc8000001002d */
[----:B------:R-:W1:Y:S01]  /*2280*/  MUFU.EX2 R62, R62 ;  /* 0x0000003e003e7308 */ /* 0x000e620000000800 */
[----:B------:R-:W-:Y:S01]  /*2290*/  FMUL.FTZ R30, R2, R30 ;  /* 0x0000001e021e7220 */ /* 0x000fe20000410000 */
[----:B------:R-:W-:-:S03]  /*22a0*/  FMUL.FTZ R63, R57, -1.4426950216293334961 ;  /* 0xbfb8aa3b393f7820 */ /* 0x000fc60000410000 */
[----:B------:R-:W-:Y:S01]  /*22b0*/  FFMA.FTZ R34, R3, R30, R43 ;  /* 0x0000001e03227223 */ /* 0x000fe2000001002b */
[----:B0-----:R-:W-:Y:S02]  /*22c0*/  FADD.FTZ R56, R56, 1 ;  /* 0x3f80000038387421 */ /* 0x001fe40000010000 */
[----:B------:R-:W0:Y:S01]  /*22d0*/  MUFU.EX2 R63, R63 ;  /* 0x0000003f003f7308 */ /* 0x000e220000000800 */
[----:B------:R-:W-:Y:S01]  /*22e0*/  FMUL.FTZ R61, R34, -1.4426950216293334961 ;  /* 0xbfb8aa3b223d7820 */ /* 0x000fe20000410000 */
[----:B------:R-:W-:-:S06]  /*22f0*/  HADD2.F32 R32, -RZ, R32.H1_H1 ;  /* 0x30000020ff207230 */ /* 0x000fcc0000004100 */
[----:B------:R-:W3:Y:S01]  /*2300*/  MUFU.RCP R56, R56 ;  /* 0x0000003800387308 */ /* 0x000ee20000001000 */
[----:B-1----:R-:W-:-:S07]  /*2310*/  FADD.FTZ R62, R62, 1 ;  /* 0x3f8000003e3e7421 */ /* 0x002fce0000010000 */
[----:B------:R-:W1:Y:S01]  /*2320*/  MUFU.EX2 R61, R61 ;  /* 0x0000003d003d7308 */ /* 0x000e620000000800 */
[----:B------:R-:W-:Y:S01]  /*2330*/  FMUL.FTZ R31, R32, R31 ;  /* 0x0000001f201f7220 */ /* 0x000fe20000410000 */
[----:B0-----:R-:W-:Y:S01]  /*2340*/  FADD.FTZ R63, R63, 1 ;  /* 0x3f8000003f3f7421 */ /* 0x001fe20000010000 */
[----:B------:R-:W-:-:S05]  /*2350*/  HADD2.F32 R32, -RZ, R33.H0_H0 ;  /* 0x20000021ff207230 */ /* 0x000fca0000004100 */
[----:B------:R-:W0:Y:S01]  /*2360*/  MUFU.RCP R62, R62 ;  /* 0x0000003e003e7308 */ /* 0x000e220000001000 */
[----:B------:R-:W-:Y:S01]  /*2370*/  FMUL.FTZ R32, R32, R55 ;  /* 0x0000003720207220 */ /* 0x000fe20000410000 */
[----:B---3--:R-:W-:-:S06]  /*2380*/  FADD.FTZ R55, -R56, 1 ;  /* 0x3f80000038377421 */ /* 0x008fcc0000010100 */
[----:B------:R-:W3:Y:S01]  /*2390*/  MUFU.RCP R63, R63 ;  /* 0x0000003f003f7308 */ /* 0x000ee20000001000 */
[----:B-1----:R-:W-:Y:S01]  /*23a0*/  FADD.FTZ R61, R61, 1 ;  /* 0x3f8000003d3d7421 */ /* 0x002fe20000010000 */
[----:B------:R-:W-:-:S06]  /*23b0*/  FFMA.FTZ R55, R35, R55, 1 ;  /* 0x3f80000023377423 */ /* 0x000fcc0000010037 */
[----:B------:R0:W1:Y:S02]  /*23c0*/  MUFU.RCP R35, R61 ;  /* 0x0000003d00237308 */ /* 0x0000640000001000 */
[----:B0-----:R-:W-:-:S04]  /*23d0*/  FADD.FTZ R61, -R62, 1 ;  /* 0x3f8000003e3d7421 */ /* 0x001fc80000010100 */
[----:B------:R-:W-:Y:S01]  /*23e0*/  FFMA.FTZ R61, R54, R61, 1 ;  /* 0x3f800000363d7423 */ /* 0x000fe2000001003d */
[----:B------:R-:W-:Y:S02]  /*23f0*/  HADD2.F32 R54, -RZ, R33.H1_H1 ;  /* 0x30000021ff367230 */ /* 0x000fe40000004100 */
[----:B---3--:R-:W-:-:S04]  /*2400*/  FADD.FTZ R33, -R63, 1 ;  /* 0x3f8000003f217421 */ /* 0x008fc80000010100 */
[----:B------:R-:W-:Y:S01]  /*2410*/  FFMA.FTZ R57, R57, R33, 1 ;  /* 0x3f80000039397423 */ /* 0x000fe20000010021 */
[----:B------:R-:W-:Y:S01]  /*2420*/  FMUL.FTZ R33, R54, R53 ;  /* 0x0000003536217220 */ /* 0x000fe20000410000 */
[----:B-1----:R-:W-:-:S04]  /*2430*/  FADD.FTZ R53, -R35, 1 ;  /* 0x3f80000023357421 */ /* 0x002fc80000010100 */
[----:B------:R-:W-:-:S04]  /*2440*/  FFMA.FTZ R53, R34, R53, 1 ;  /* 0x3f80000022357423 */ /* 0x000fc80000010035 */
[----:B------:R-:W-:Y:S01]  /*2450*/  FMUL.FTZ R42, R35, R53 ;  /* 0x00000035232a7220 */ /* 0x000fe20000410000 */
[----:B------:R-:W-:Y:S01]  /*2460*/  MOV R53, R64 ;  /* 0x0000004000357202 */ /* 0x000fe20000000f00 */
[----:B------:R-:W-:-:S05]  /*2470*/  HADD2.F32 R64, -RZ, R50.H0_H0 ;  /* 0x20000032ff407230 */ /* 0x000fca0000004100 */
[----:B------:R-:W-:-:S04]  /*2480*/  FADD.FTZ R64, -R38, R64 ;  /* 0x0000004026407221 */ /* 0x000fc80000010100 */
[----:B------:R-:W-:Y:S01]  /*2490*/  FMUL.FTZ R64, R2, R64 ;  /* 0x0000004002407220 */ /* 0x000fe20000410000 */
[----:B------:R-:W-:-:S03]  /*24a0*/  FMUL.FTZ R56, R56, R55 ;  /* 0x0000003738387220 */ /* 0x000fc60000410000 */
[----:B------:R-:W-:Y:S01]  /*24b0*/  FFMA.FTZ R54, R0, R64, R93 ;  /* 0x0000004000367223 */ /* 0x000fe2000001005d */
[----:B------:R-:W-:-:S03]  /*24c0*/  FMUL.FTZ R55, R63, R57 ;  /* 0x000000393f377220 */ /* 0x000fc60000410000 */
[----:B------:R-:W-:Y:S01]  /*24d0*/  FMUL.FTZ R57, R54, -1.4426950216293334961 ;  /* 0xbfb8aa3b36397820 */ /* 0x000fe20000410000 */
[----:B------:R-:W-:-:S05]  /*24e0*/  HADD2.F32 R34, -RZ, R36.H0_H0 ;  /* 0x20000024ff227230 */ /* 0x000fca0000004100 */
[----:B------:R-:W0:Y:S01]  /*24f0*/  MUFU.EX2 R57, R57 ;  /* 0x0000003900397308 */ /* 0x000e220000000800 */
[----:B------:R-:W-:Y:S02]  /*2500*/  HADD2.F32 R36, -RZ, R36.H1_H1 ;  /* 0x30000024ff247230 */ /* 0x000fe40000004100 */
[----:B------:R-:W-:Y:S01]  /*2510*/  FMUL.FTZ R61, R62, R61 ;  /* 0x0000003d3e3d7220 */ /* 0x000fe20000410000 */
[----:B------:R-:W-:Y:S02]  /*2520*/  HADD2.F32 R63, -RZ, R50.H1_H1 ;  /* 0x30000032ff3f7230 */ /* 0x000fe40000004100 */
[----:B------:R-:W-:Y:S02]  /*2530*/  HADD2.F32 R62, -RZ, R51.H0_H0 ;  /* 0x20000033ff3e7230 */ /* 0x000fe40000004100 */
[----:B------:R-:W-:Y:S01]  /*2540*/  FMUL.FTZ R35, R36, R61 ;  /* 0x0000003d24237220 */ /* 0x000fe20000410000 */
[----:B------:R-:W-:Y:S02]  /*2550*/  HADD2.F32 R36, -RZ, R37.H0_H0 ;  /* 0x20000025ff247230 */ /* 0x000fe40000004100 */
[----:B------:R-:W-:Y:S01]  /*2560*/  FADD.FTZ R63, -R38, R63 ;  /* 0x0000003f263f7221 */ /* 0x000fe20000010100 */
[----:B------:R-:W-:-:S02]  /*2570*/  HADD2.F32 R61, -RZ, R51.H1_H1 ;  /* 0x30000033ff3d7230 */ /* 0x000fc40000004100 */
[----:B------:R-:W-:Y:S01]  /*2580*/  FMUL.FTZ R50, R0, R6 ;  /* 0x0000000600327220 */ /* 0x000fe20000410000 */
[----:B------:R-:W-:Y:S01]  /*2590*/  FADD.FTZ R62, -R38, R62 ;  /* 0x0000003e263e7221 */ /* 0x000fe20000010100 */
[----:B------:R-:W-:Y:S01]  /*25a0*/  FMUL.FTZ R63, R2, R63 ;  /* 0x0000003f023f7220 */ /* 0x000fe20000410000 */
[----:B------:R-:W-:Y:S01]  /*25b0*/  FMUL.FTZ R36, R36, R55 ;  /* 0x0000003724247220 */ /* 0x000fe20000410000 */
[----:B------:R-:W-:Y:S01]  /*25c0*/  FADD.FTZ R61, -R38, R61 ;  /* 0x0000003d263d7221 */ /* 0x000fe20000010100 */
[----:B------:R-:W-:Y:S01]  /*25d0*/  FFMA.FTZ R50, R84, R50, RZ ;  /* 0x0000003254327223 */ /* 0x000fe200000100ff */
[C---:B------:R-:W-:Y:S01]  /*25e0*/  FFMA.FTZ R38, R4.reuse, R63, R53 ;  /* 0x0000003f04267223 */ /* 0x040fe20000010035 */
[----:B0-----:R-:W-:Y:S01]  /*25f0*/  FADD.FTZ R55, R57, 1 ;  /* 0x3f80000039377421 */ /* 0x001fe20000010000 */
[----:B------:R-:W-:Y:S01]  /*2600*/  FMUL.FTZ R57, R4, R7 ;  /* 0x0000000704397220 */ /* 0x000fe20000410000 */
[----:B------:R-:W-:Y:S01]  /*2610*/  FMUL.FTZ R62, R2, R62 ;  /* 0x0000003e023e7220 */ /* 0x000fe20000410000 */
[----:B------:R-:W-:Y:S01]  /*2620*/  FMUL.FTZ R34, R34, R56 ;  /* 0x0000003822227220 */ /* 0x000fe20000410000 */
[----:B------:R-:W-:Y:S01]  /*2630*/  FMUL.FTZ R56, R38, -1.4426950216293334961 ;  /* 0xbfb8aa3b26387820 */ /* 0x000fe20000410000 */
[----:B------:R-:W-:Y:S01]  /*2640*/  FFMA.FTZ R50, R83, R57, R50 ;  /* 0x0000003953327223 */ /* 0x000fe20000010032 */
[----:B------:R-:W-:Y:S01]  /*2650*/  FFMA.FTZ R51, R52, R62, R45 ;  /* 0x0000003e34337223 */ /* 0x000fe2000001002d */
[----:B------:R-:W-:Y:S01]  /*2660*/  FFMA.FTZ R57, R0, R6, RZ ;  /* 0x0000000600397223 */ /* 0x000fe200000100ff */
[----:B------:R-:W-:Y:S01]  /*2670*/  FMUL.FTZ R61, R2, R61 ;  /* 0x0000003d023d7220 */ /* 0x000fe20000410000 */
[----:B------:R-:W-:Y:S01]  /*2680*/  MUFU.RCP R55, R55 ;  /* 0x0000003700377308 */ /* 0x000fe20000001000 */
[----:B------:R-:W-:Y:S01]  /*2690*/  FMUL.FTZ R93, R51, -1.4426950216293334961 ;  /* 0xbfb8aa3b335d7820 */ /* 0x000fe20000410000 */
[----:B------:R-:W-:Y:S01]  /*26a0*/  FFMA.FTZ R57, R4, R7, R57 ;  /* 0x0000000704397223 */ /* 0x000fe20000010039 */
[----:B------:R-:W-:Y:S01]  /*26b0*/  FFMA.FTZ R53, R3, R61, R43 ;  /* 0x0000003d03357223 */ /* 0x000fe2000001002b */
[----:B------:R-:W-:Y:S01]  /*26c0*/  HADD2.F32 R37, -RZ, R37.H1_H1 ;  /* 0x30000025ff257230 */ /* 0x000fe20000004100 */
[----:B------:R-:W3:Y:S03]  /*26d0*/  LDL.LU R45, [R1+0x48] ;  /* 0x00004800012d7983 */ /* 0x000ee60000300800 */
[----:B------:R-:W0:Y:S01]  /*26e0*/  MUFU.EX2 R56, R56 ;  /* 0x0000003800387308 */ /* 0x000e220000000800 */
[----:B------:R-:W-:Y:S01]  /*26f0*/  FFMA.FTZ R43, R39, R8, R57 ;  /* 0x00000008272b7223 */ /* 0x000fe20000010039 */
[----:B------:R-:W-:-:S06]  /*2700*/  FMUL.FTZ R57, R53, -1.4426950216293334961 ;  /* 0xbfb8aa3b35397820 */ /* 0x000fcc0000410000 */
[----:B------:R-:W1:Y:S08]  /*2710*/  MUFU.EX2 R93, R93 ;  /* 0x0000005d005d7308 */ /* 0x000e700000000800 */
[----:B------:R-:W4:Y:S01]  /*2720*/  MUFU.EX2 R57, R57 ;  /* 0x0000003900397308 */ /* 0x000f220000000800 */
[----:B0-----:R-:W-:Y:S01]  /*2730*/  FADD.FTZ R56, R56, 1 ;  /* 0x3f80000038387421 */ /* 0x001fe20000010000 */
[----:B------:R-:W-:-:S06]  /*2740*/  FMUL.FTZ R39, R39, R8 ;  /* 0x0000000827277220 */ /* 0x000fcc0000410000 */
[----:B------:R-:W0:Y:S01]  /*2750*/  MUFU.RCP R56, R56 ;  /* 0x0000003800387308 */ /* 0x000e220000001000 */
[----:B-1----:R-:W-:Y:S01]  /*2760*/  FADD.FTZ R93, R93, 1 ;  /* 0x3f8000005d5d7421 */ /* 0x002fe20000010000 */
[----:B------:R-:W-:-:S06]  /*2770*/  FFMA.FTZ R50, R85, R39, R50 ;  /* 0x0000002755327223 */ /* 0x000fcc0000010032 */
[----:B------:R-:W1:Y:S01]  /*2780*/  MUFU.RCP R93, R93 ;  /* 0x0000005d005d7308 */ /* 0x000e620000001000 */
[----:B----4-:R-:W-:Y:S01]  /*2790*/  FADD.FTZ R39, R57, 1 ;  /* 0x3f80000039277421 */ /* 0x010fe20000010000 */
[----:B------:R-:W-:-:S06]  /*27a0*/  FADD.FTZ R57, -R55, 1 ;  /* 0x3f80000037397421 */ /* 0x000fcc0000010100 */
[----:B------:R-:W4:Y:S01]  /*27b0*/  MUFU.RCP R39, R39 ;  /* 0x0000002700277308 */ /* 0x000f220000001000 */
[----:B------:R-:W-:Y:S01]  /*27c0*/  FFMA.FTZ R57, R54, R57, 1 ;  /* 0x3f80000036397423 */ /* 0x000fe20000010039 */
[----:B0-----:R-:W-:-:S04]  /*27d0*/  FADD.FTZ R54, -R56, 1 ;  /* 0x3f80000038367421 */ /* 0x001fc80000010100 */
[----:B------:R-:W-:Y:S01]  /*27e0*/  FFMA.FTZ R54, R38, R54, 1 ;  /* 0x3f80000026367423 */ /* 0x000fe20000010036 */
[----:B-1----:R-:W-:-:S04]  /*27f0*/  FADD.FTZ R38, -R93, 1 ;  /* 0x3f8000005d267421 */ /* 0x002fc80000010100 */
[----:B------:R-:W-:Y:S01]  /*2800*/  FFMA.FTZ R38, R51, R38, 1 ;  /* 0x3f80000033267423 */ /* 0x000fe20000010026 */
[----:B----4-:R-:W-:Y:S01]  /*2810*/  FADD.FTZ R51, -R39, 1 ;  /* 0x3f80000027337421 */ /* 0x010fe20000010100 */
[----:B------:R-:W-:-:S03]  /*2820*/  FMUL.FTZ R54, R56, R54 ;  /* 0x0000003638367220 */ /* 0x000fc60000410000 */
[----:B------:R-:W-:Y:S01]  /*2830*/  FFMA.FTZ R51, R53, R51, 1 ;  /* 0x3f80000035337423 */ /* 0x000fe20000010033 */
[----:B------:R-:W-:Y:S01]  /*2840*/  FMUL.FTZ R56, R93, R38 ;  /* 0x000000265d387220 */ /* 0x000fe20000410000 */
[--C-:B--2---:R-:W-:Y:S02]  /*2850*/  HADD2.F32 R38, -RZ, R48.reuse.H0_H0 ;  /* 0x20000030ff267230 */ /* 0x104fe40000004100 */
[----:B------:R-:W-:Y:S01]  /*2860*/  FMUL.FTZ R51, R39, R51 ;  /* 0x0000003327337220 */ /* 0x000fe20000410000 */
[----:B------:R-:W-:Y:S02]  /*2870*/  HADD2.F32 R39, -RZ, R48.H1_H1 ;  /* 0x30000030ff277230 */ /* 0x000fe40000004100 */
[----:B------:R-:W-:Y:S02]  /*2880*/  HADD2.F32 R48, -RZ, R49.H0_H0 ;  /* 0x20000031ff307230 */ /* 0x000fe40000004100 */
[----:B------:R-:W-:-:S03]  /*2890*/  FMUL.FTZ R57, R55, R57 ;  /* 0x0000003937397220 */ /* 0x000fc60000410000 */
[----:B------:R-:W-:Y:S01]  /*28a0*/  FMUL.FTZ R56, R48, R56 ;  /* 0x0000003830387220 */ /* 0x000fe20000410000 */
[----:B------:R-:W-:Y:S01]  /*28b0*/  FMUL.FTZ R48, R3, R9 ;  /* 0x0000000903307220 */ /* 0x000fe20000410000 */
[----:B------:R-:W-:Y:S01]  /*28c0*/  FMUL.FTZ R38, R38, R57 ;  /* 0x0000003926267220 */ /* 0x000fe20000410000 */
[----:B------:R-:W-:Y:S02]  /*28d0*/  HADD2.F32 R57, -RZ, R49.H1_H1 ;  /* 0x30000031ff397230 */ /* 0x000fe40000004100 */
[----:B------:R-:W-:Y:S01]  /*28e0*/  FMUL.FTZ R49, R0, R10 ;  /* 0x0000000a00317220 */ /* 0x000fe20000410000 */
        /* <DEDUP_REMOVED lines=12> */
[----:B------:R-:W-:Y:S01]  /*29b0*/  FMUL.FTZ R48, R52, R16 ;  /* 0x0000001034307220 */ /* 0x000fe20000410000 */
[----:B------:R-:W-:-:S03]  /*29c0*/  FFMA.FTZ R50, R3, R9, R43 ;  /* 0x0000000903327223 */ /* 0x000fc6000001002b */
[----:B------:R-:W-:Y:S01]  /*29d0*/  FFMA.FTZ R49, R75, R48, R49 ;  /* 0x000000304b317223 */ /* 0x000fe20000010031 */
[----:B------:R-:W-:-:S04]  /*29e0*/  FMUL.FTZ R48, R3, R17 ;  /* 0x0000001103307220 */ /* 0x000fc80000410000 */
[----:B------:R-:W-:Y:S01]  /*29f0*/  FFMA.FTZ R49, R74, R48, R49 ;  /* 0x000000304a317223 */ /* 0x000fe20000010031 */
[C---:B------:R-:W-:Y:S01]  /*2a00*/  FFMA.FTZ R48, R0.reuse, R10, R50 ;  /* 0x0000000a00307223 */ /* 0x040fe20000010032 */
        /* <DEDUP_REMOVED lines=27> */
[----:B------:R-:W-:Y:S02]  /*2bc0*/  FMUL.FTZ R37, R37, R42 ;  /* 0x0000002a25257220 */ /* 0x000fe40000410000 */
[----:B------:R-:W2:Y:S01]  /*2bd0*/  LDL.LU R42, [R1+0x44] ;  /* 0x00004400012a7983 */ /* 0x000ea20000300800 */
[----:B------:R-:W-:Y:S01]  /*2be0*/  FFMA.FTZ R50, R28, R50, R49 ;  /* 0x000000321c327223 */ /* 0x000fe20000010031 */
[----:B------:R-:W-:Y:S02]  /*2bf0*/  FMUL.FTZ R49, R52, R36 ;  /* 0x0000002434317220 */ /* 0x000fe40000410000 */
[----:B------:R-:W4:Y:S02]  /*2c00*/  LDL.LU R43, [R1+0x40] ;  /* 0x00004000012b7983 */ /* 0x000f240000300800 */
[----:B------:R-:W-:Y:S01]  /*2c10*/  FFMA.FTZ R49, R29, R49, R50 ;  /* 0x000000311d317223 */ /* 0x000fe20000010032 */
[----:B------:R-:W-:-:S04]  /*2c20*/  FMUL.FTZ R50, R3, R37 ;  /* 0x0000002503327220 */ /* 0x000fc80000410000 */
[----:B------:R-:W-:Y:S01]  /*2c30*/  FFMA.FTZ R49, R30, R50, R49 ;  /* 0x000000321e317223 */ /* 0x000fe20000010031 */
[----:B------:R-:W-:-:S04]  /*2c40*/  FMUL.FTZ R50, R0, R38 ;  /* 0x0000002600327220 */ /* 0x000fc80000410000 */
[----:B------:R-:W-:Y:S01]  /*2c50*/  FFMA.FTZ R49, R64, R50, R49 ;  /* 0x0000003240317223 */ /* 0x000fe20000010031 */
[----:B------:R-:W-:-:S10]  /*2c60*/  HFMA2.MMA R50, -RZ, RZ, 0, 2.384185791015625e-06 ;  /* 0x00000028ff327435 */ /* 0x000fd400000001ff */
[----:B------:R-:W-:Y:S02]  /*2c70*/  IMAD R50, R40, R50, UR8 ;  /* 0x0000000828327e24 */ /* 0x000fe4000f8e0232 */
[----:B------:R-:W5:Y:S03]  /*2c80*/  LDL.LU R40, [R1+0x3c] ;  /* 0x00003c0001287983 */ /* 0x000f660000300800 */
[----:B------:R-:W-:Y:S02]  /*2c90*/  LEA R50, R41, R50, 0x3 ;  /* 0x0000003229327211 */ /* 0x000fe400078e18ff */
[----:B------:R-:W5:Y:S01]  /*2ca0*/  LDL.LU R41, [R1+0x38] ;  /* 0x0000380001297983 */ /* 0x000f620000300800 */
[----:B------:R-:W-:-:S04]  /*2cb0*/  FFMA.FTZ R48, R4, R11, R48 ;  /* 0x0000000b04307223 */ /* 0x000fc80000010030 */
        /* <DEDUP_REMOVED lines=18> */
[----:B------:R-:W-:Y:S01]  /*2de0*/  FFMA.FTZ R48, R0, R34, R48 ;  /* 0x0000002200307223 */ /* 0x000fe20000010030 */
[----:B------:R-:W0:Y:S03]  /*2df0*/  S2R R55, SR_TID.X ;  /* 0x0000000000377919 */ /* 0x000e260000002100 */
[----:B------:R-:W-:Y:S01]  /*2e00*/  FFMA.FTZ R48, R4, R35, R48 ;  /* 0x0000002304307223 */ /* 0x000fe20000010030 */
[----:B------:R-:W-:Y:S01]  /*2e10*/  FMUL.FTZ R39, R39, R54 ;  /* 0x0000003627277220 */ /* 0x000fe20000410000 */
[----:B------:R-:W-:Y:S01]  /*2e20*/  UIADD3 UR10, UP0, UR9, 0x2, URZ ;  /* 0x00000002090a7890 */ /* 0x000fe2000ff1e03f */
[----:B------:R-:W-:Y:S01]  /*2e30*/  FFMA.FTZ R46, R84, R6, R46 ;  /* 0x00000006542e7223 */ /* 0x000fe2000001002e */
[----:B------:R-:W-:Y:S01]  /*2e40*/  FFMA.FTZ R48, R52, R36, R48 ;  /* 0x0000002434307223 */ /* 0x000fe20000010030 */
[----:B------:R-:W-:Y:S01]  /*2e50*/  FADD.FTZ R47, R6, R47 ;  /* 0x0000002f062f7221 */ /* 0x000fe20000010000 */
[----:B------:R-:W-:Y:S01]  /*2e60*/  FFMA.FTZ R44, R83, R7, R44 ;  /* 0x00000007532c7223 */ /* 0x000fe2000001002c */
[----:B---3--:R-:W-:Y:S01]  /*2e70*/  FADD.FTZ R45, R7, R45 ;  /* 0x0000002d072d7221 */ /* 0x008fe20000010000 */
[----:B------:R-:W-:Y:S01]  /*2e80*/  FMUL.FTZ R57, R57, R51 ;  /* 0x0000003339397220 */ /* 0x000fe20000410000 */
[----:B------:R-:W-:Y:S01]  /*2e90*/  FMUL.FTZ R51, R4, R39 ;  /* 0x0000002704337220 */ /* 0x000fe20000410000 */
[----:B------:R-:W-:Y:S01]  /*2ea0*/  UIADD3.X UR11, URZ, UR5, URZ, UP0, !UPT ;  /* 0x000000053f0b7290 */ /* 0x000fe200087fe43f */
[----:B------:R-:W-:Y:S01]  /*2eb0*/  FFMA.FTZ R48, R3, R37, R48 ;  /* 0x0000002503307223 */ /* 0x000fe20000010030 */
[----:B------:R-:W-:Y:S01]  /*2ec0*/  UISETP.GE.U32.AND UP0, UPT, UR10, UR16, UPT ;  /* 0x000000100a00728c */ /* 0x000fe2000bf06070 */
[----:B------:R-:W-:Y:S01]  /*2ed0*/  FFMA.FTZ R46, R81, R10, R46 ;  /* 0x0000000a512e7223 */ /* 0x000fe2000001002e */
[----:B------:R-:W-:Y:S01]  /*2ee0*/  FADD.FTZ R47, R47, R10 ;  /* 0x0000000a2f2f7221 */ /* 0x000fe20000010000 */
[----:B------:R-:W-:Y:S01]  /*2ef0*/  FFMA.FTZ R44, R80, R11, R44 ;  /* 0x0000000b502c7223 */ /* 0x000fe2000001002c */
[----:B------:R-:W-:Y:S01]  /*2f00*/  FADD.FTZ R45, R45, R11 ;  /* 0x0000000b2d2d7221 */ /* 0x000fe20000010000 */
[----:B------:R-:W-:Y:S01]  /*2f10*/  FFMA.FTZ R49, R63, R51, R49 ;  /* 0x000000333f317223 */ /* 0x000fe20000010031 */
[----:B------:R-:W-:Y:S01]  /*2f20*/  FFMA.FTZ R51, R0, R38, R48 ;  /* 0x0000002600337223 */ /* 0x000fe20000010030 */
[----:B------:R-:W-:Y:S01]  /*2f30*/  UISETP.GE.AND.EX UP0, UPT, UR11, UR7, UPT, UP0 ;  /* 0x000000070b00728c */ /* 0x000fe2000bf06300 */
[----:B------:R-:W-:Y:S01]  /*2f40*/  FFMA.FTZ R46, R77, R14, R46 ;  /* 0x0000000e4d2e7223 */ /* 0x000fe2000001002e */
[----:B------:R-:W-:Y:S01]  /*2f50*/  FADD.FTZ R47, R47, R14 ;  /* 0x0000000e2f2f7221 */ /* 0x000fe20000010000 */
[----:B------:R-:W-:Y:S01]  /*2f60*/  FFMA.FTZ R44, R76, R15, R44 ;  /* 0x0000000f4c2c7223 */ /* 0x000fe2000001002c */
[----:B------:R-:W-:Y:S01]  /*2f70*/  FADD.FTZ R45, R45, R15 ;  /* 0x0000000f2d2d7221 */ /* 0x000fe20000010000 */
[----:B------:R-:W-:Y:S01]  /*2f80*/  FMUL.FTZ R48, R52, R56 ;  /* 0x0000003834307220 */ /* 0x000fe20000410000 */
[----:B------:R-:W-:Y:S01]  /*2f90*/  FFMA.FTZ R51, R4, R39, R51 ;  /* 0x0000002704337223 */ /* 0x000fe20000010033 */
[----:B------:R-:W-:Y:S01]  /*2fa0*/  FFMA.FTZ R46, R73, R18, R46 ;  /* 0x00000012492e7223 */ /* 0x000fe2000001002e */
[----:B------:R-:W-:Y:S01]  /*2fb0*/  FADD.FTZ R47, R47, R18 ;  /* 0x000000122f2f7221 */ /* 0x000fe20000010000 */
[----:B------:R-:W-:Y:S01]  /*2fc0*/  FFMA.FTZ R44, R72, R19, R44 ;  /* 0x00000013482c7223 */ /* 0x000fe2000001002c */
[----:B------:R-:W-:Y:S01]  /*2fd0*/  FADD.FTZ R45, R45, R19 ;  /* 0x000000132d2d7221 */ /* 0x000fe20000010000 */
[----:B------:R-:W-:Y:S01]  /*2fe0*/  FFMA.FTZ R49, R62, R48, R49 ;  /* 0x000000303e317223 */ /* 0x000fe20000010031 */
[----:B------:R-:W-:Y:S01]  /*2ff0*/  PLOP3.LUT P0, PT, PT, PT, UP0, 0x80, 0x0 ;  /* 0x000000000000781c */ /* 0x000fe20003f0f008 */
[----:B------:R-:W-:Y:S01]  /*3000*/  FMUL.FTZ R48, R3, R57 ;  /* 0x0000003903307220 */ /* 0x000fe20000410000 */
[----:B------:R-:W-:Y:S01]  /*3010*/  FFMA.FTZ R52, R52, R56, R51 ;  /* 0x0000003834347223 */ /* 0x000fe20000010033 */
[----:B------:R-:W-:Y:S01]  /*3020*/  FFMA.FTZ R46, R69, R22, R46 ;  /* 0x00000016452e7223 */ /* 0x000fe2000001002e */
[----:B------:R-:W-:Y:S01]  /*3030*/  FADD.FTZ R47, R47, R22 ;  /* 0x000000162f2f7221 */ /* 0x000fe20000010000 */
[----:B------:R-:W-:Y:S01]  /*3040*/  FFMA.FTZ R44, R68, R23, R44 ;  /* 0x00000017442c7223 */ /* 0x000fe2000001002c */
[----:B------:R-:W-:Y:S01]  /*3050*/  FADD.FTZ R45, R45, R23 ;  /* 0x000000172d2d7221 */ /* 0x000fe20000010000 */
[----:B------:R-:W-:Y:S01]  /*3060*/  FFMA.FTZ R49, R61, R48, R49 ;  /* 0x000000303d317223 */ /* 0x000fe20000010031 */
[----:B------:R-:W-:Y:S01]  /*3070*/  FFMA.FTZ R48, R3, R57, R52 ;  /* 0x0000003903307223 */ /* 0x000fe20000010034 */
[----:B------:R-:W-:Y:S01]  /*3080*/  FFMA.FTZ R46, R65, R27, R46 ;  /* 0x0000001b412e7223 */ /* 0x000fe2000001002e */
[----:B------:R-:W-:Y:S01]  /*3090*/  FADD.FTZ R47, R47, R27 ;  /* 0x0000001b2f2f7221 */ /* 0x000fe20000010000 */
[----:B------:R-:W-:Y:S01]  /*30a0*/  FFMA.FTZ R44, R60, R31, R44 ;  /* 0x0000001f3c2c7223 */ /* 0x000fe2000001002c */
[----:B------:R-:W-:Y:S01]  /*30b0*/  FADD.FTZ R45, R45, R31 ;  /* 0x0000001f2d2d7221 */ /* 0x000fe20000010000 */
[----:B------:R1:W-:Y:S01]  /*30c0*/  STS.64 [R50], R48 ;  /* 0x0000003032007388 */ /* 0x0003e20000000a00 */
[----:B------:R-:W-:Y:S01]  /*30d0*/  FFMA.FTZ R46, R26, R34, R46 ;  /* 0x000000221a2e7223 */ /* 0x000fe2000001002e */
[----:B------:R-:W-:Y:S01]  /*30e0*/  FADD.FTZ R47, R47, R34 ;  /* 0x000000222f2f7221 */ /* 0x000fe20000010000 */
[----:B------:R-:W-:Y:S01]  /*30f0*/  FFMA.FTZ R44, R28, R35, R44 ;  /* 0x000000231c2c7223 */ /* 0x000fe2000001002c */
[----:B------:R-:W-:Y:S01]  /*3100*/  FADD.FTZ R45, R45, R35 ;  /* 0x000000232d2d7221 */ /* 0x000fe20000010000 */
[----:B0-----:R-:W-:Y:S01]  /*3110*/  ISETP.GT.U32.AND P1, PT, R55, 0x1f, PT ;  /* 0x0000001f3700780c */ /* 0x001fe20003f24070 */
[----:B------:R-:W-:Y:S01]  /*3120*/  FFMA.FTZ R46, R64, R38, R46 ;  /* 0x00000026402e7223 */ /* 0x000fe2000001002e */
[----:B------:R-:W-:Y:S01]  /*3130*/  FADD.FTZ R47, R47, R38 ;  /* 0x000000262f2f7221 */ /* 0x000fe20000010000 */
[----:B------:R-:W-:Y:S01]  /*3140*/  FFMA.FTZ R44, R63, R39, R44 ;  /* 0x000000273f2c7223 */ /* 0x000fe2000001002c */
[----:B------:R-:W-:Y:S01]  /*3150*/  FADD.FTZ R45, R45, R39 ;  /* 0x000000272d2d7221 */ /* 0x000fe20000010000 */
[----:B--2---:R-:W-:Y:S01]  /*3160*/  FFMA.FTZ R42, R85, R8, R42 ;  /* 0x00000008552a7223 */ /* 0x004fe2000001002a */
[----:B----4-:R-:W-:-:S03]  /*3170*/  FADD.FTZ R43, R8, R43 ;  /* 0x0000002b082b7221 */ /* 0x010fc60000010000 */
[----:B------:R-:W-:Y:S01]  /*3180*/  FFMA.FTZ R42, R79, R12, R42 ;  /* 0x0000000c4f2a7223 */ /* 0x000fe2000001002a */
[----:B------:R-:W-:-:S03]  /*3190*/  FADD.FTZ R43, R43, R12 ;  /* 0x0000000c2b2b7221 */ /* 0x000fc60000010000 */
[----:B------:R-:W-:Y:S01]  /*31a0*/  FFMA.FTZ R42, R75, R16, R42 ;  /* 0x000000104b2a7223 */ /* 0x000fe2000001002a */
[----:B------:R-:W-:-:S03]  /*31b0*/  FADD.FTZ R43, R43, R16 ;  /* 0x000000102b2b7221 */ /* 0x000fc60000010000 */
[----:B------:R-:W-:Y:S01]  /*31c0*/  FFMA.FTZ R42, R71, R20, R42 ;  /* 0x00000014472a7223 */ /* 0x000fe2000001002a */
[----:B------:R-:W-:Y:S01]  /*31d0*/  FADD.FTZ R43, R43, R20 ;  /* 0x000000142b2b7221 */ /* 0x000fe20000010000 */
[----:B-----5:R-:W-:Y:S01]  /*31e0*/  FFMA.FTZ R40, R82, R9, R40 ;  /* 0x0000000952287223 */ /* 0x020fe20000010028 */
[----:B------:R-:W-:-:S03]  /*31f0*/  FADD.FTZ R41, R9, R41 ;  /* 0x0000002909297221 */ /* 0x000fc60000010000 */
[----:B------:R-:W-:Y:S01]  /*3200*/  FFMA.FTZ R40, R78, R13, R40 ;  /* 0x0000000d4e287223 */ /* 0x000fe20000010028 */
[----:B------:R-:W-:-:S03]  /*3210*/  FADD.FTZ R41, R41, R13 ;  /* 0x0000000d29297221 */ /* 0x000fc60000010000 */
[----:B------:R-:W-:Y:S01]  /*3220*/  FFMA.FTZ R40, R74, R17, R40 ;  /* 0x000000114a287223 */ /* 0x000fe20000010028 */
[----:B------:R-:W-:-:S03]  /*3230*/  FADD.FTZ R41, R41, R17 ;  /* 0x0000001129297221 */ /* 0x000fc60000010000 */
[----:B------:R-:W-:Y:S01]  /*3240*/  FFMA.FTZ R40, R70, R21, R40 ;  /* 0x0000001546287223 */ /* 0x000fe20000010028 */
[----:B------:R-:W-:Y:S01]  /*3250*/  FADD.FTZ R41, R41, R21 ;  /* 0x0000001529297221 */ /* 0x000fe20000010000 */
        /* <DEDUP_REMOVED lines=16> */
[----:B------:R-:W-:Y:S06]  /*3360*/  BAR.SYNC.DEFER_BLOCKING 0x0 ;  /* 0x0000000000007b1d */ /* 0x000fec0000010000 */
[----:B-1----:R-:W-:Y:S05]  /*3370*/  @!P0 BRA `(.L_x_1404) ;  /* 0x0000000000d48947 */ /* 0x002fea0003800000 */
[----:B------:R-:W2:Y:S04]  /*3380*/  LDL R93, [R1+0x34] ;  /* 0x00003400015d7983 */ /* 0x000ea80000100800 */
[----:B------:R-:W3:Y:S04]  /*3390*/  LDL R51, [R1+0x30] ;  /* 0x0000300001337983 */ /* 0x000ee80000100800 */
[----:B------:R-:W4:Y:S04]  /*33a0*/  LDL R54, [R1+0x2c] ;  /* 0x00002c0001367983 */ /* 0x000f280000100800 */
[----:B------:R-:W5:Y:S01]  /*33b0*/  LDL R53, [R1+0x28] ;  /* 0x0000280001357983 */ /* 0x000f620000100800 */
[----:B------:R-:W0:Y:S01]  /*33c0*/  S2UR UR15, SR_CgaCtaId ;  /* 0x00000000000f79c3 */ /* 0x000e220000008800 */
[----:B------:R-:W-:Y:S01]  /*33d0*/  UMOV UR5, 0x400 ;  /* 0x0000040000057882 */ /* 0x000fe20000000000 */
[----:B------:R-:W-:-:S04]  /*33e0*/  SHF.L.U32 R49, R55, 0x1, RZ ;  /* 0x0000000137317819 */ /* 0x000fc800000006ff */
[----:B------:R-:W-:Y:S01]  /*33f0*/  LOP3.LUT R49, R49, 0x18, RZ, 0xc0, !PT ;  /* 0x0000001831317812 */ /* 0x000fe200078ec0ff */
[----:B0-----:R-:W-:-:S06]  /*3400*/  ULEA UR5, UR15, UR5, 0x18 ;  /* 0x000000050f057291 */ /* 0x001fcc000f8ec03f */
[----:B------:R-:W-:-:S04]  /*3410*/  LEA R48, R55, UR5, 0x5 ;  /* 0x0000000537307c11 */ /* 0x000fc8000f8e28ff */
[----:B------:R-:W-:-:S05]  /*3420*/  IADD3 R50, R48, R49, RZ ;  /* 0x0000003130327210 */ /* 0x000fca0007ffe0ff */
[----:B------:R0:W-:Y:S02]  /*3430*/  STS.64 [R50], R46 ;  /* 0x0000002e32007388 */ /* 0x0001e40000000a00 */
[----:B0-----:R-:W-:-:S04]  /*3440*/  LOP3.LUT R50, R49, 0x8, RZ, 0x3c, !PT ;  /* 0x0000000831327812 */ /* 0x001fc800078e3cff */
[----:B------:R-:W-:-:S05]  /*3450*/  IADD3 R50, R48, R50, RZ ;  /* 0x0000003230327210 */ /* 0x000fca0007ffe0ff */
[----:B------:R0:W-:Y:S02]  /*3460*/  STS.64 [R50], R44 ;  /* 0x0000002c32007388 */ /* 0x0001e40000000a00 */
[C---:B0-----:R-:W-:Y:S02]  /*3470*/  LOP3.LUT R50, R49.reuse, 0x10, RZ, 0x3c, !PT ;  /* 0x0000001031327812 */ /* 0x041fe400078e3cff */
[----:B------:R-:W-:Y:S02]  /*3480*/  LOP3.LUT R49, R49, 0x18, RZ, 0x3c, !PT ;  /* 0x0000001831317812 */ /* 0x000fe400078e3cff */
[C---:B------:R-:W-:Y:S02]  /*3490*/  IADD3 R50, R48.reuse, R50, RZ ;  /* 0x0000003230327210 */ /* 0x040fe40007ffe0ff */
[----:B------:R-:W-:-:S03]  /*34a0*/  IADD3 R49, R48, R49, RZ ;  /* 0x0000003130317210 */ /* 0x000fc60007ffe0ff */
[----:B------:R0:W-:Y:S04]  /*34b0*/  STS.64 [R50], R42 ;  /* 0x0000002a32007388 */ /* 0x0001e80000000a00 */
[----:B------:R-:W-:Y:S01]  /*34c0*/  STS.64 [R49], R40 ;  /* 0x0000002831007388 */ /* 0x000fe20000000a00 */
[----:B0-----:R-:W0:Y:S02]  /*34d0*/  S2R R50, SR_TID.X ;  /* 0x0000000000327919 */ /* 0x001e240000002100 */
[----:B0-----:R-:W-:-:S04]  /*34e0*/  SHF.R.S32.HI R52, RZ, 0x1f, R50 ;  /* 0x0000001fff347819 */ /* 0x001fc80000011432 */
[----:B------:R-:W-:-:S04]  /*34f0*/  LEA.HI R52, R52, R50, RZ, 0x2 ;  /* 0x0000003234347211 */ /* 0x000fc800078f10ff */
[----:B------:R-:W-:-:S04]  /*3500*/  SHF.R.S32.HI R52, RZ, 0x2, R52 ;  /* 0x00000002ff347819 */ /* 0x000fc80000011434 */
[----:B------:R-:W-:Y:S01]  /*3510*/  LEA R52, R52, UR5, 0x5 ;  /* 0x0000000534347c11 */ /* 0x000fe2000f8e28ff */
[----:B------:R-:W-:-:S04]  /*3520*/  USHF.R.U32.HI UR5, URZ, 0x1, UR6 ;  /* 0x000000013f057899 */ /* 0x000fc80008011606 */
[----:B------:R-:W-:-:S04]  /*3530*/  USHF.L.U32 UR5, UR5, 0x7, URZ ;  /* 0x0000000705057899 */ /* 0x000fc8000800063f */
[----:B------:R-:W-:Y:S01]  /*3540*/  ULOP3.LUT UR5, UR5, 0xffffff80, UR17, 0xe2, !UPT ;  /* 0xffffff8005057892 */ /* 0x000fe2000f8ee211 */
        /* <DEDUP_REMOVED lines=24> */
.L_x_1404:
        /* <DEDUP_REMOVED lines=109> */
.L_x_1406:
[----:B------:R-:W-:Y:S05]  /*3da0*/  BSYNC B0 ;  /* 0x0000000000007941 */ /* 0x000fea0003800000 */
.L_x_1405:
        /* <DEDUP_REMOVED lines=23> */
.L_x_1408:
[----:B------:R-:W-:Y:S05]  /*3f20*/  BSYNC B0 ;  /* 0x0000000000007941 */ /* 0x000fea0003800000 */
.L_x_1407:
        /* <DEDUP_REMOVED lines=17> */
.L_x_1411:
[----:B------:R-:W2:Y:S04]  /*4040*/  LD.E.STRONG.GPU R51, desc[UR12][R48.64] ;  /* 0x0000000c30337980 */ /* 0x000ea8000c10f900 */
[----:B--2---:R-:W-:Y:S01]  /*4050*/  CCTL.IVALL ;  /* 0x00000000ff00798f */ /* 0x004fe20002000000 */
[----:B------:R-:W-:Y:S05]  /*4060*/  YIELD ;  /* 0x0000000000007946 */ /* 0x000fea0003800000 */
[----:B-----5:R-:W-:-:S04]  /*4070*/  LOP3.LUT R51, R51, R50, RZ, 0x3c, !PT ;  /* 0x0000003233337212 */ /* 0x020fc800078e3cff */
[----:B------:R-:W-:-:S13]  /*4080*/  ISETP.GT.AND P1, PT, R51, -0x1, PT ;  /* 0xffffffff3300780c */ /* 0x000fda0003f24270 */
[----:B------:R-:W-:Y:S05]  /*4090*/  @P1 BRA `(.L_x_1411) ;  /* 0xfffffffc00e81947 */ /* 0x000fea000383ffff */
.L_x_1410:
[----:B------:R-:W-:Y:S05]  /*40a0*/  WARPSYNC.ALL ;  /* 0x0000000000007948 */ /* 0x000fea0003800000 */
[----:B------:R-:W-:Y:S06]  /*40b0*/  BAR.SYNC.DEFER_BLOCKING 0x0 ;  /* 0x0000000000007b1d */ /* 0x000fec0000010000 */
[----:B------:R-:W-:Y:S05]  /*40c0*/  BRA `(.L_x_1412) ;  /* 0x0000000000687947 */ /* 0x000fea0003800000 */
.L_x_1409:
        /* <DEDUP_REMOVED lines=18> */
.L_x_1414:
[----:B------:R-:W2:Y:S04]  /*41f0*/  LD.E.STRONG.GPU R51, desc[UR12][R48.64] ;  /* 0x0000000c30337980 */ /* 0x000ea8000c10f900 */
[----:B--2---:R-:W-:Y:S01]  /*4200*/  CCTL.IVALL ;  /* 0x00000000ff00798f */ /* 0x004fe20002000000 */
[----:B------:R-:W-:Y:S05]  /*4210*/  YIELD ;  /* 0x0000000000007946 */ /* 0x000fea0003800000 */
[----:B-----5:R-:W-:-:S04]  /*4220*/  LOP3.LUT R51, R51, R50, RZ, 0x3c, !PT ;  /* 0x0000003233337212 */ /* 0x020fc800078e3cff */
[----:B------:R-:W-:-:S13]  /*4230*/  ISETP.GT.AND P1, PT, R51, -0x1, PT ;  /* 0xffffffff3300780c */ /* 0x000fda0003f24270 */
[----:B------:R-:W-:Y:S05]  /*4240*/  @P1 BRA `(.L_x_1414) ;  /* 0xfffffffc00e81947 */ /* 0x000fea000383ffff */
.L_x_1413:
[----:B------:R-:W-:Y:S05]  /*4250*/  WARPSYNC.ALL ;  /* 0x0000000000007948 */ /* 0x000fea0003800000 */
[----:B------:R-:W-:Y:S06]  /*4260*/  BAR.SYNC.DEFER_BLOCKING 0x0 ;  /* 0x0000000000007b1d */ /* 0x000fec0000010000 */
.L_x_1412:
[----:B------:R-:W1:Y:S01]  /*4270*/  S2R R93, SR_TID.X ;  /* 0x00000000005d7919 */ /* 0x000e620000002100 */
[----:B------:R-:W-:Y:S01]  /*4280*/  BSSY B0, `(.L_x_1415) ;  /* 0x0000024000007945 */ /* 0x000fe20003800000 */
[----:B0-----:R-:W-:Y:S01]  /*4290*/  HFMA2.MMA R49, -RZ, RZ, 0, 0 ;  /* 0x00000000ff317435 */ /* 0x001fe200000001ff */
[----:B------:R-:W-:Y:S02]  /*42a0*/  MOV R50, RZ ;  /* 0x000000ff00327202 */ /* 0x000fe40000000f00 */
[----:B-1----:R-:W-:-:S13]  /*42b0*/  ISETP.GT.U32.AND P1, PT, R93, 0xff, PT ;  /* 0x000000ff5d00780c */ /* 0x002fda0003f24070 */
[----:B------:R-:W-:Y:S05]  /*42c0*/  @P1 BRA `(.L_x_1416) ;  /* 0x00000000007c1947 */ /* 0x000fea0003800000 */
[----:B------:R-:W-:Y:S01]  /*42d0*/  ULDC UR5, c[0x0][0x10] ;  /* 0x0000040000057ab9 */ /* 0x000fe20000000800 */
[----:B------:R0:W-:Y:S01]  /*42e0*/  STL.64 [R1+0x38], R2 ;  /* 0x0000380201007387 */ /* 0x0001e20000100a00 */
        /* <DEDUP_REMOVED lines=29> */
.L_x_1416:
[----:B------:R-:W-:Y:S05]  /*44c0*/  BSYNC B0 ;  /* 0x0000000000007941 */ /* 0x000fea0003800000 */
.L_x_1415:
        /* <DEDUP_REMOVED lines=32> */
.L_x_1418:
[----:B------:R-:W-:Y:S05]  /*46d0*/  BSYNC B0 ;  /* 0x0000000000007941 */ /* 0x000fea0003800000 */
.L_x_1417:
        /* <DEDUP_REMOVED lines=15> */
[--C-:B0-----:R-:W-:Y:S01]  /*47d0*/  FFMA.FTZ R6, R0, R6, -R48.reuse ;  /* 0x0000000600067223 */ /* 0x101fe20000010830 */
[----:B------:R-:W-:-:S03]  /*47e0*/  FFMA.FTZ R7, R4, R7, -R48 ;  /* 0x0000000704077223 */ /* 0x000fc60000010830 */
[-C--:B------:R-:W-:Y:S01]  /*47f0*/  FFMA.FTZ R6, R84, -R49.reuse, R6 ;  /* 0x8000003154067223 */ /* 0x080fe20000010006 */
[----:B------:R-:W-:-:S03]  /*4800*/  FFMA.FTZ R7, R83, -R49, R7 ;  /* 0x8000003153077223 */ /* 0x000fc60000010007 */
[C---:B-----5:R-:W-:Y:S01]  /*4810*/  FMUL.FTZ R6, R2.reuse, R6 ;  /* 0x0000000602067220 */ /* 0x060fe20000410000 */
[----:B------:R-:W-:-:S05]  /*4820*/  FMUL.FTZ R7, R2, R7 ;  /* 0x0000000702077220 */ /* 0x000fca0000410000 */
[----:B------:R-:W-:Y:S01]  /*4830*/  F2FP.F16.F32.PACK_AB R6, R7, R6 ;  /* 0x000000060706723e */ /* 0x000fe200000000ff */
[--C-:B------:R-:W-:Y:S02]  /*4840*/  HADD2.F32 R7, -RZ, R5.reuse.H0_H0 ;  /* 0x20000005ff077230 */ /* 0x100fe40000004100 */
[C-C-:B------:R-:W-:Y:S01]  /*4850*/  FFMA.FTZ R11, R4.reuse, R11, -R48.reuse ;  /* 0x0000000b040b7223 */ /* 0x140fe20000010830 */
[----:B------:R-:W-:Y:S02]  /*4860*/  HADD2.F32 R5, -RZ, R5.H0_H0 ;  /* 0x20000005ff057230 */ /* 0x000fe40000004100 */
[C-C-:B------:R-:W-:Y:S01]  /*4870*/  FFMA.FTZ R15, R4.reuse, R15, -R48.reuse ;  /* 0x0000000f040f7223 */ /* 0x140fe20000010830 */
[C-C-:B------:R-:W-:Y:S01]  /*4880*/  FFMA.FTZ R19, R4.reuse, R19, -R48.reuse ;  /* 0x0000001304137223 */ /* 0x140fe20000010830 */
[--C-:B------:R-:W-:Y:S01]  /*4890*/  FFMA.FTZ R7, R7, R8, -R48.reuse ;  /* 0x0000000807077223 */ /* 0x100fe20000010830 */
        /* <DEDUP_REMOVED lines=20> */
[----:B---3--:R-:W-:Y:S01]  /*49e0*/  IADD3 R4, P1, R51, UR14, RZ ;  /* 0x0000000e33047c10 */ /* 0x008fe2000ff3e0ff */
        /* <DEDUP_REMOVED lines=10> */
[-C--:B------:R-:W-:Y:S01]  /*4a90*/  FFMA.FTZ R7, R62, -R49.reuse, R5 ;  /* 0x800000313e077223 */ /* 0x080fe20000010005 */
[----:B----4-:R-:W-:Y:S01]  /*4aa0*/  IADD3.X R5, R50, UR15, RZ, P1, !PT ;  /* 0x0000000f32057c10 */ /* 0x010fe20008ffe4ff */
[----:B------:R-:W2:Y:S01]  /*4ab0*/  LDL.LU R51, [R1+0x18] ;  /* 0x0000180001337983 */ /* 0x000ea20000300800 */
[-C--:B------:R-:W-:Y:S01]  /*4ac0*/  FFMA.FTZ R9, R82, -R49.reuse, R9 ;  /* 0x8000003152097223 */ /* 0x080fe20000010009 */
[----:B------:R-:W-:-:S02]  /*4ad0*/  FFMA.FTZ R81, R81, -R49, R10 ;  /* 0x8000003151517223 */ /* 0x000fc4000001000a */
[----:B------:R-:W3:Y:S01]  /*4ae0*/  LDL.LU R50, [R1+0xc] ;  /* 0x00000c0001327983 */ /* 0x000ee20000300800 */
        /* <DEDUP_REMOVED lines=24> */
[----:B------:R-:W4:Y:S04]  /*4c70*/  LDL.LU R48, [R1+0x10] ;  /* 0x0000100001307983 */ /* 0x000f280000300800 */
[----:B------:R-:W4:Y:S04]  /*4c80*/  LDL.LU R38, [R1+0x4] ;  /* 0x0000040001267983 */ /* 0x000f280000300800 */
[----:B------:R-:W4:Y:S01]  /*4c90*/  LDL.LU R36, [R1+0x8] ;  /* 0x0000080001247983 */ /* 0x000f220000300800 */
[----:B------:R-:W-:-:S03]  /*4ca0*/  FMUL.FTZ R16, R2, R15 ;  /* 0x0000000f02107220 */ /* 0x000fc60000410000 */
[----:B------:R-:W4:Y:S01]  /*4cb0*/  LDL.LU R15, [R1] ;  /* 0x00000000010f7983 */ /* 0x000f220000300800 */
[C---:B------:R-:W-:Y:S01]  /*4cc0*/  FMUL.FTZ R9, R2.reuse, R9 ;  /* 0x0000000902097220 */ /* 0x040fe20000410000 */
[C---:B------:R-:W-:Y:S01]  /*4cd0*/  FMUL.FTZ R32, R2.reuse, R11 ;  /* 0x0000000b02207220 */ /* 0x040fe20000410000 */
[----:B------:R-:W-:Y:S01]  /*4ce0*/  FMUL.FTZ R11, R2, R3 ;  /* 0x00000003020b7220 */ /* 0x000fe20000410000 */
[----:B------:R-:W-:Y:S01]  /*4cf0*/  PRMT R3, R6, 0x7632, R3 ;  /* 0x0000763206037816 */ /* 0x000fe20000000003 */
[C---:B------:R-:W-:Y:S01]  /*4d00*/  FMUL.FTZ R81, R2.reuse, R81 ;  /* 0x0000005102517220 */ /* 0x040fe20000410000 */
[----:B------:R-:W-:Y:S01]  /*4d10*/  F2FP.F16.F32.PACK_AB R0, R9, R0 ;  /* 0x000000000900723e */ /* 0x000fe200000000ff */
        /* <DEDUP_REMOVED lines=24> */
[----:B------:R-:W-:Y:S01]  /*4ea0*/  IADD3 R2, P1, R52, UR14, RZ ;  /* 0x0000000e34027c10 */ /* 0x000fe2000ff3e0ff */
[----:B------:R-:W-:Y:S01]  /*4eb0*/  STG.E.U16 desc[UR12][R4.64+0x2], R3 ;  /* 0x0000020304007986 */ /* 0x000fe2000c10150c */
[----:B------:R-:W-:-:S02]  /*4ec0*/  PRMT R7, R0, 0x7632, R7 ;  /* 0x0000763200077816 */ /* 0x000fc40000000007 */
[----:B------:R-:W-:Y:S01]  /*4ed0*/  F2FP.F16.F32.PACK_AB R81, R32, R81 ;  /* 0x000000512051723e */ /* 0x000fe200000000ff */
[----:B------:R-:W-:Y:S01]  /*4ee0*/  STG.E.U16 desc[UR12][R4.64], R6 ;  /* 0x0000000604007986 */ /* 0x000fe2000c10150c */
[----:B------:R-:W-:Y:S02]  /*4ef0*/  F2FP.F16.F32.PACK_AB R79, R34, R79 ;  /* 0x0000004f224f723e */ /* 0x000fe400000000ff */
[----:B------:R-:W-:Y:S01]  /*4f00*/  F2FP.F16.F32.PACK_AB R16, R16, R77 ;  /* 0x0000004d1010723e */ /* 0x000fe200000000ff */
[----:B------:R0:W-:Y:S01]  /*4f10*/  STG.E.U16 desc[UR12][R4.64+0x4], R0 ;  /* 0x0000040004007986 */ /* 0x0001e2000c10150c */
[----:B------:R-:W-:-:S03]  /*4f20*/  PRMT R13, R81, 0x7632, R13 ;  /* 0x00007632510d7816 */ /* 0x000fc6000000000d */
[----:B------:R1:W-:Y:S01]  /*4f30*/  STG.E.U16 desc[UR12][R4.64+0x6], R7 ;  /* 0x0000060704007986 */ /* 0x0003e2000c10150c */
[----:B0-----:R-:W-:Y:S02]  /*4f40*/  PRMT R0, R79, 0x7632, R0 ;  /* 0x000076324f007816 */ /* 0x001fe40000000000 */
[----:B-1----:R-:W-:Y:S02]  /*4f50*/  PRMT R5, R16, 0x7632, R5 ;  /* 0x0000763210057816 */ /* 0x002fe40000000005 */
[----:B------:R-:W-:Y:S02]  /*4f60*/  F2FP.F16.F32.PACK_AB R24, R24, R75 ;  /* 0x0000004b1818723e */ /* 0x000fe400000000ff */
[----:B------:R-:W-:Y:S02]  /*4f70*/  F2FP.F16.F32.PACK_AB R12, R12, R73 ;  /* 0x000000490c0c723e */ /* 0x000fe400000000ff */
[----:B------:R-:W-:Y:S02]  /*4f80*/  F2FP.F16.F32.PACK_AB R26, R26, R71 ;  /* 0x000000471a1a723e */ /* 0x000fe400000000ff */
[----:B------:R-:W-:-:S02]  /*4f90*/  F2FP.F16.F32.PACK_AB R14, R14, R69 ;  /* 0x000000450e0e723e */ /* 0x000fc400000000ff */
[----:B------:R-:W-:Y:S02]  /*4fa0*/  F2FP.F16.F32.PACK_AB R22, R22, R67 ;  /* 0x000000431616723e */ /* 0x000fe400000000ff */
[----:B------:R-:W-:Y:S02]  /*4fb0*/  F2FP.F16.F32.PACK_AB R10, R10, R27 ;  /* 0x0000001b0a0a723e */ /* 0x000fe400000000ff */
[----:B------:R-:W-:Y:S02]  /*4fc0*/  F2FP.F16.F32.PACK_AB R20, R20, R59 ;  /* 0x0000003b1414723e */ /* 0x000fe400000000ff */
[----:B------:R-:W-:Y:S02]  /*4fd0*/  F2FP.F16.F32.PACK_AB R11, R28, R11 ;  /* 0x0000000b1c0b723e */ /* 0x000fe400000000ff */
[----:B------:R-:W-:Y:S02]  /*4fe0*/  F2FP.F16.F32.PACK_AB R18, R18, R29 ;  /* 0x0000001d1212723e */ /* 0x000fe400000000ff */
[----:B------:R-:W-:-:S02]  /*4ff0*/  F2FP.F16.F32.PACK_AB R8, R8, R39 ;  /* 0x000000270808723e */ /* 0x000fc400000000ff */
[----:B------:R-:W-:Y:S01]  /*5000*/  F2FP.F16.F32.PACK_AB R9, R30, R9 ;  /* 0x000000091e09723e */ /* 0x000fe200000000ff */
[----:B------:R-:W-:Y:S01]  /*5010*/  ULOP3.LUT UR4, UR4, 0x1, URZ, 0x3c, !UPT ;  /* 0x0000000104047892 */ /* 0x000fe2000f8e3c3f */
[----:B------:R-:W-:Y:S01]  /*5020*/  UMOV UR5, UR11 ;  /* 0x0000000b00057c82 */ /* 0x000fe20008000000 */
[----:B------:R-:W-:Y:S01]  /*5030*/  UMOV UR9, UR10 ;  /* 0x0000000a00097c82 */ /* 0x000fe20008000000 */
[----:B--2---:R-:W-:Y:S02]  /*5040*/  IADD3.X R3, R51, UR15, RZ, P1, !PT ;  /* 0x0000000f33037c10 */ /* 0x004fe40008ffe4ff */
[----:B---3--:R-:W-:-:S03]  /*5050*/  IADD3 R6, P1, R50, UR14, RZ ;  /* 0x0000000e32067c10 */ /* 0x008fc6000ff3e0ff */
[----:B------:R-:W-:Y:S04]  /*5060*/  STG.E.U16 desc[UR12][R2.64], R81 ;  /* 0x0000005102007986 */ /* 0x000fe8000c10150c */
[----:B------:R-:W-:Y:S04]  /*5070*/  STG.E.U16 desc[UR12][R2.64+0x2], R13 ;  /* 0x0000020d02007986 */ /* 0x000fe8000c10150c */
[----:B------:R-:W-:Y:S04]  /*5080*/  STG.E.U16 desc[UR12][R2.64+0x4], R79 ;  /* 0x0000044f02007986 */ /* 0x000fe8000c10150c */
[----:B------:R0:W-:Y:S01]  /*5090*/  STG.E.U16 desc[UR12][R2.64+0x6], R0 ;  /* 0x0000060002007986 */ /* 0x0001e2000c10150c */
[----:B----4-:R-:W-:-:S02]  /*50a0*/  IADD3.X R7, R48, UR15, RZ, P1, !PT ;  /* 0x0000000f30077c10 */ /* 0x010fc40008ffe4ff */
[----:B------:R-:W-:-:S03]  /*50b0*/  IADD3 R4, P1, R38, UR14, RZ ;  /* 0x0000000e26047c10 */ /* 0x000fc6000ff3e0ff */
[----:B------:R1:W-:Y:S01]  /*50c0*/  STG.E.U16 desc[UR12][R6.64+0x2], R5 ;  /* 0x0000020506007986 */ /* 0x0003e2000c10150c */
[----:B0-----:R-:W-:Y:S02]  /*50d0*/  PRMT R3, R24, 0x7632, R3 ;  /* 0x0000763218037816 */ /* 0x001fe40000000003 */
[----:B------:R-:W-:Y:S02]  /*50e0*/  PRMT R13, R12, 0x7632, R13 ;  /* 0x000076320c0d7816 */ /* 0x000fe4000000000d */
[----:B------:R-:W-:Y:S02]  /*50f0*/  PRMT R2, R26, 0x7632, R2 ;  /* 0x000076321a027816 */ /* 0x000fe40000000002 */
[----:B-1----:R-:W-:Y:S02]  /*5100*/  IADD3.X R5, R36, UR15, RZ, P1, !PT ;  /* 0x0000000f24057c10 */ /* 0x002fe40008ffe4ff */
[----:B------:R-:W-:-:S04]  /*5110*/  IADD3 R92, P1, R92, UR14, RZ ;  /* 0x0000000e5c5c7c10 */ /* 0x000fc8000ff3e0ff */
[----:B------:R-:W-:Y:S02]  /*5120*/  IADD3.X R93, R15, UR15, RZ, P1, !PT ;  /* 0x0000000f0f5d7c10 */ /* 0x000fe40008ffe4ff */
[----:B------:R-:W-:Y:S02]  /*5130*/  IADD3 R90, P1, R90, UR14, RZ ;  /* 0x0000000e5a5a7c10 */ /* 0x000fe4000ff3e0ff */
[----:B------:R-:W-:Y:S01]  /*5140*/  PRMT R0, R14, 0x7632, R0 ;  /* 0x000076320e007816 */ /* 0x000fe20000000000 */
[----:B------:R-:W-:Y:S01]  /*5150*/  STG.E.U16 desc[UR12][R6.64], R16 ;  /* 0x0000001006007986 */ /* 0x000fe2000c10150c */
[----:B------:R-:W-:Y:S02]  /*5160*/  IADD3.X R91, R91, UR15, RZ, P1, !PT ;  /* 0x0000000f5b5b7c10 */ /* 0x000fe40008ffe4ff */
[----:B------:R-:W-:Y:S01]  /*5170*/  IADD3 R88, P1, R88, UR14, RZ ;  /* 0x0000000e58587c10 */ /* 0x000fe2000ff3e0ff */
[----:B------:R-:W-:Y:S04]  /*5180*/  STG.E.U16 desc[UR12][R6.64+0x4], R24 ;  /* 0x0000041806007986 */ /* 0x000fe8000c10150c */
[----:B------:R0:W-:Y:S01]  /*5190*/  STG.E.U16 desc[UR12][R6.64+0x6], R3 ;  /* 0x0000060306007986 */ /* 0x0001e2000c10150c */
[----:B------:R-:W-:-:S03]  /*51a0*/  IADD3.X R89, R89, UR15, RZ, P1, !PT ;  /* 0x0000000f59597c10 */ /* 0x000fc60008ffe4ff */
[----:B------:R-:W-:Y:S04]  /*51b0*/  STG.E.U16 desc[UR12][R4.64], R12 ;  /* 0x0000000c04007986 */ /* 0x000fe8000c10150c */
[----:B------:R-:W-:Y:S04]  /*51c0*/  STG.E.U16 desc[UR12][R4.64+0x2], R13 ;  /* 0x0000020d04007986 */ /* 0x000fe8000c10150c */
[----:B------:R-:W-:Y:S01]  /*51d0*/  STG.E.U16 desc[UR12][R4.64+0x4], R26 ;  /* 0x0000041a04007986 */ /* 0x000fe2000c10150c */
[----:B0-----:R-:W-:-:S03]  /*51e0*/  PRMT R3, R22, 0x7632, R3 ;  /* 0x0000763216037816 */ /* 0x001fc60000000003 */
[----:B------:R0:W-:Y:S01]  /*51f0*/  STG.E.U16 desc[UR12][R4.64+0x6], R2 ;  /* 0x0000060204007986 */ /* 0x0001e2000c10150c */
[----:B------:R-:W-:-:S03]  /*5200*/  IADD3 R86, P1, R86, UR14, RZ ;  /* 0x0000000e56567c10 */ /* 0x000fc6000ff3e0ff */
[----:B------:R1:W-:Y:S01]  /*5210*/  STG.E.U16 desc[UR12][R92.64+0x2], R0 ;  /* 0x000002005c007986 */ /* 0x0003e2000c10150c */
[----:B------:R-:W-:-:S03]  /*5220*/  IADD3.X R87, R87, UR15, RZ, P1, !PT ;  /* 0x0000000f57577c10 */ /* 0x000fc60008ffe4ff */
[----:B------:R-:W-:Y:S01]  /*5230*/  STG.E.U16 desc[UR12][R92.64], R14 ;  /* 0x0000000e5c007986 */ /* 0x000fe2000c10150c */
[----:B0-----:R-:W-:-:S03]  /*5240*/  PRMT R2, R10, 0x7632, R2 ;  /* 0x000076320a027816 */ /* 0x001fc60000000002 */
[----:B------:R-:W-:Y:S01]  /*5250*/  STG.E.U16 desc[UR12][R92.64+0x4], R22 ;  /* 0x000004165c007986 */ /* 0x000fe2000c10150c */
[----:B-1----:R-:W-:-:S03]  /*5260*/  PRMT R0, R20, 0x7632, R0 ;  /* 0x0000763214007816 */ /* 0x002fc60000000000 */
[----:B------:R0:W-:Y:S01]  /*5270*/  STG.E.U16 desc[UR12][R92.64+0x6], R3 ;  /* 0x000006035c007986 */ /* 0x0001e2000c10150c */
[----:B------:R-:W-:-:S03]  /*5280*/  PRMT R4, R9, 0x7632, R4 ;  /* 0x0000763209047816 */ /* 0x000fc60000000004 */
[----:B------:R1:W-:Y:S04]  /*5290*/  STG.E.U16 desc[UR12][R90.64+0x2], R2 ;  /* 0x000002025a007986 */ /* 0x0003e8000c10150c */
[----:B------:R2:W-:Y:S01]  /*52a0*/  STG.E.U16 desc[UR12][R90.64+0x6], R0 ;  /* 0x000006005a007986 */ /* 0x0005e2000c10150c */
[----:B0-----:R-:W-:Y:S02]  /*52b0*/  PRMT R3, R11, 0x7632, R3 ;  /* 0x000076320b037816 */ /* 0x001fe40000000003 */
[----:B-1----:R-:W-:Y:S01]  /*52c0*/  PRMT R2, R18, 0x7632, R2 ;  /* 0x0000763212027816 */ /* 0x002fe20000000002 */
        /* <DEDUP_REMOVED lines=12> */
.L_x_1403:
        /* <DEDUP_REMOVED lines=10> */
[----:B---3--:R-:W1:Y:S01]  /*5430*/  LDC.64 R18, c[0x0][0x258] ;  /* 0x00009600ff127b82 */ /* 0x008e620000000a00 */
        /* <DEDUP_REMOVED lines=45> */
.L_x_1436:
        /* <DEDUP_REMOVED lines=46> */
.L_x_1423:
[----:B------:R-:W-:Y:S05]  /*59f0*/  BSYNC B1 ;  /* 0x0000000000017941 */ /* 0x000fea0003800000 */
.L_x_1422:
        /* <DEDUP_REMOVED lines=21> */
.L_x_1426:
        /* <DEDUP_REMOVED lines=55> */
.L_x_1425:
[----:B------:R-:W-:Y:S05]  /*5ec0*/  BSYNC B1 ;  /* 0x0000000000017941 */ /* 0x000fea0003800000 */
.L_x_1424:
        /* <DEDUP_REMOVED lines=35> */
.L_x_1428:
[----:B------:R-:W-:Y:S05]  /*6100*/  BSYNC B1 ;  /* 0x0000000000017941 */ /* 0x000fea0003800000 */
.L_x_1427:
        /* <DEDUP_REMOVED lines=15> */
.L_x_1421:
[----:B------:R-:W-:Y:S05]  /*6200*/  BSYNC B0 ;  /* 0x0000000000007941 */ /* 0x000fea0003800000 */
.L_x_1420:
        /* <DEDUP_REMOVED lines=49> */
.L_x_1445:
        /* <DEDUP_REMOVED lines=45> */
.L_x_1455:
        /* <DEDUP_REMOVED lines=39> */
.L_x_1465:
[----:B--2---:R-:W-:Y:S01]  /*6a60*/  FADD.FTZ R17, R25, R23 ;  /* 0x0000001719117221 */ /* 0x004fe20000010000 */
[----:B------:R-:W-:Y:S02]  /*6a70*/  @!P1 F2FP.F16.F32.PACK_AB R15, RZ, R31 ;  /* 0x0000001fff0f923e */ /* 0x000fe400000000ff */
[----:B------:R-:W-:Y:S02]  /*6a80*/  LEA.HI R26, R16, 0x3c, RZ, 0x1c ;  /* 0x0000003c101a7811 */ /* 0x000fe400078fe0ff */
[----:B------:R-:W-:Y:S01]  /*6a90*/  @!P1 F2FP.F16.F32.PACK_AB R17, RZ, R17 ;  /* 0x00000011ff11923e */ /* 0x000fe200000000ff */
[----:B------:R3:W-:Y:S04]  /*6aa0*/  @!P1 STG.E.U16 desc[UR12][R18.64+0x50], R15 ;  /* 0x0000500f12009986 */ /* 0x0007e8000c10150c */
[----:B------:R3:W-:Y:S02]  /*6ab0*/  @!P1 STG.E.U16 desc[UR12][R20.64+0x50], R17 ;  /* 0x0000501114009986 */ /* 0x0007e4000c10150c */
.L_x_1431:
[----:B------:R-:W-:Y:S05]  /*6ac0*/  BSYNC B0 ;  /* 0x0000000000007941 */ /* 0x000fea0003800000 */
.L_x_1430:
        /* <DEDUP_REMOVED lines=161> */
.L_x_1499:
        /* <DEDUP_REMOVED lines=9> */
.L_x_1429:
        /* <DEDUP_REMOVED lines=8> */
.L_x_1432:
[----:B------:R-:W-:Y:S01]  /*75f0*/  HFMA2.MMA R17, -RZ, RZ, 0, 4.76837158203125e-07 ;  /* 0x00000008ff117435 */ /* 0x000fe200000001ff */
[----:B-1----:R-:W-:Y:S02]  /*7600*/  MOV R24, R18 ;  /* 0x0000001200187202 */ /* 0x002fe40000000f00 */
[----:B------:R-:W-:Y:S02]  /*7610*/  MOV R22, 0x101f ;  /* 0x0000101f00167802 */ /* 0x000fe40000000f00 */
[----:B0-----:R-:W-:-:S07]  /*7620*/  MOV R15, 0xffff ;  /* 0x0000ffff000f7802 */ /* 0x001fce0000000f00 */
[----:B--2---:R-:W-:Y:S05]  /*7630*/  WARPSYNC.COLLECTIVE R15, `(.L_x_1437) ;  /* 0x000000000f087348 */ /* 0x004fea0003c00000 */
[----:B------:R0:W1:Y:S02]  /*7640*/  SHFL.BFLY P2, R23, R24, R17, R22 ;  /* 0x0c00001118177389 */ /* 0x0000640000040016 */
[----:B012---:R-:W-:Y:S01]  /*7650*/  ENDCOLLECTIVE ;  /* 0x000000000000791b */ /* 0x007fe20003800000 */
.L_x_1437:
[----:B------:R-:W-:Y:S02]  /*7660*/  MOV R24, R19 ;  /* 0x0000001300187202 */ /* 0x000fe40000000f00 */
[----:B------:R-:W-:-:S07]  /*7670*/  MOV R21, R23 ;  /* 0x0000001700157202 */ /* 0x000fce0000000f00 */
[----:B------:R-:W-:Y:S05]  /*7680*/  WARPSYNC.COLLECTIVE R15, `(.L_x_1438) ;  /* 0x000000000f087348 */ /* 0x000fea0003c00000 */
[----:B------:R0:W1:Y:S02]  /*7690*/  SHFL.BFLY P2, R23, R24, R17, R22 ;  /* 0x0c00001118177389 */ /* 0x0000640000040016 */
[----:B01----:R-:W-:Y:S01]  /*76a0*/  ENDCOLLECTIVE ;  /* 0x000000000000791b */ /* 0x003fe20003800000 */
.L_x_1438:
[----:B------:R-:W-:Y:S01]  /*76b0*/  FADD.FTZ R21, R21, R18 ;  /* 0x0000001215157221 */ /* 0x000fe20000010000 */
[----:B------:R-:W-:-:S04]  /*76c0*/  HFMA2.MMA R17, -RZ, RZ, 0, 2.384185791015625e-07 ;  /* 0x00000004ff117435 */ /* 0x000fc800000001ff */
[----:B------:R-:W-:Y:S02]  /*76d0*/  MOV R24, R21 ;  /* 0x0000001500187202 */ /* 0x000fe40000000f00 */
[----:B------:R-:W-:-:S07]  /*76e0*/  MOV R20, R23 ;  /* 0x0000001700147202 */ /* 0x000fce0000000f00 */
[----:B------:R-:W-:Y:S05]  /*76f0*/  WARPSYNC.COLLECTIVE R15, `(.L_x_1439) ;  /* 0x000000000f087348 */ /* 0x000fea0003c00000 */
[----:B------:R0:W1:Y:S02]  /*7700*/  SHFL.BFLY P2, R23, R24, R17, R22 ;  /* 0x0c00001118177389 */ /* 0x0000640000040016 */
[----:B01----:R-:W-:Y:S01]  /*7710*/  ENDCOLLECTIVE ;  /* 0x000000000000791b */ /* 0x003fe20003800000 */
.L_x_1439:
[----:B------:R-:W-:-:S05]  /*7720*/  FADD.FTZ R20, R20, R19 ;  /* 0x0000001314147221 */ /* 0x000fca0000010000 */
[----:B------:R-:W-:Y:S02]  /*7730*/  MOV R24, R20 ;  /* 0x0000001400187202 */ /* 0x000fe40000000f00 */
[----:B------:R-:W-:-:S07]  /*7740*/  MOV R26, R23 ;  /* 0x00000017001a7202 */ /* 0x000fce0000000f00 */
[----:B------:R-:W-:Y:S05]  /*7750*/  WARPSYNC.COLLECTIVE R15, `(.L_x_1440) ;  /* 0x000000000f087348 */ /* 0x000fea0003c00000 */
[----:B------:R0:W1:Y:S02]  /*7760*/  SHFL.BFLY P2, R23, R24, R17, R22 ;  /* 0x0c00001118177389 */ /* 0x0000640000040016 */
[----:B01----:R-:W-:Y:S01]  /*7770*/  ENDCOLLECTIVE ;  /* 0x000000000000791b */ /* 0x003fe20003800000 */
.L_x_1440:
[----:B------:R-:W-:Y:S01]  /*7780*/  FADD.FTZ R26, R21, R26 ;  /* 0x0000001a151a7221 */ /* 0x000fe20000010000 */
[----:B------:R-:W-:-:S04]  /*7790*/  HFMA2.MMA R17, -RZ, RZ, 0, 1.1920928955078125e-07 ;  /* 0x00000002ff117435 */ /* 0x000fc800000001ff */
[----:B------:R-:W-:Y:S02]  /*77a0*/  MOV R24, R26 ;  /* 0x0000001a00187202 */ /* 0x000fe40000000f00 */
[----:B------:R-:W-:-:S07]  /*77b0*/  MOV R25, R23 ;  /* 0x0000001700197202 */ /* 0x000fce0000000f00 */
[----:B------:R-:W-:Y:S05]  /*77c0*/  WARPSYNC.COLLECTIVE R15, `(.L_x_1441) ;  /* 0x000000000f087348 */ /* 0x000fea0003c00000 */
[----:B------:R0:W1:Y:S02]  /*77d0*/  SHFL.BFLY P2, R23, R24, R17, R22 ;  /* 0x0c00001118177389 */ /* 0x0000640000040016 */
[----:B01----:R-:W-:Y:S01]  /*77e0*/  ENDCOLLECTIVE ;  /* 0x000000000000791b */ /* 0x003fe20003800000 */
.L_x_1441:
[----:B------:R-:W-:-:S05]  /*77f0*/  FADD.FTZ R25, R20, R25 ;  /* 0x0000001914197221 */ /* 0x000fca0000010000 */
[----:B------:R-:W-:Y:S02]  /*7800*/  MOV R24, R25 ;  /* 0x0000001900187202 */ /* 0x000fe40000000f00 */
[----:B------:R-:W-:-:S07]  /*7810*/  MOV R27, R23 ;  /* 0x00000017001b7202 */ /* 0x000fce0000000f00 */
[----:B------:R-:W-:Y:S05]  /*7820*/  WARPSYNC.COLLECTIVE R15, `(.L_x_1442) ;  /* 0x000000000f087348 */ /* 0x000fea0003c00000 */
[----:B------:R0:W1:Y:S02]  /*7830*/  SHFL.BFLY P2, R23, R24, R17, R22 ;  /* 0x0c00001118177389 */ /* 0x0000640000040016 */
[----:B01----:R-:W-:Y:S01]  /*7840*/  ENDCOLLECTIVE ;  /* 0x000000000000791b */ /* 0x003fe20003800000 */
.L_x_1442:
[----:B------:R-:W-:Y:S01]  /*7850*/  FADD.FTZ R27, R26, R27 ;  /* 0x0000001b1a1b7221 */ /* 0x000fe20000010000 */
[----:B------:R-:W-:-:S04]  /*7860*/  HFMA2.MMA R17, -RZ, RZ, 0, 5.9604644775390625e-08 ;  /* 0x00000001ff117435 */ /* 0x000fc800000001ff */
[----:B------:R-:W-:Y:S02]  /*7870*/  MOV R24, R27 ;  /* 0x0000001b00187202 */ /* 0x000fe40000000f00 */
[----:B------:R-:W-:-:S07]  /*7880*/  MOV R18, R23 ;  /* 0x0000001700127202 */ /* 0x000fce0000000f00 */
[----:B------:R-:W-:Y:S05]  /*7890*/  WARPSYNC.COLLECTIVE R15, `(.L_x_1443) ;  /* 0x000000000f087348 */ /* 0x000fea0003c00000 */
[----:B------:R0:W1:Y:S02]  /*78a0*/  SHFL.BFLY P2, R23, R24, R17, R22 ;  /* 0x0c00001118177389 */ /* 0x0000640000040016 */
[----:B01----:R-:W-:Y:S01]  /*78b0*/  ENDCOLLECTIVE ;  /* 0x000000000000791b */ /* 0x003fe20003800000 */
.L_x_1443:
[----:B------:R-:W-:-:S05]  /*78c0*/  FADD.FTZ R28, R25, R18 ;  /* 0x00000012191c7221 */ /* 0x000fca0000010000 */
[----:B------:R-:W-:Y:S02]  /*78d0*/  MOV R24, R28 ;  /* 0x0000001c00187202 */ /* 0x000fe40000000f00 */
[----:B------:R-:W-:-:S07]  /*78e0*/  MOV R30, R23 ;  /* 0x00000017001e7202 */ /* 0x000fce0000000f00 */
[----:B------:R-:W-:Y:S05]  /*78f0*/  WARPSYNC.COLLECTIVE R15, `(.L_x_1444) ;  /* 0x000000000f087348 */ /* 0x000fea0003c00000 */
[----:B------:R0:W1:Y:S02]  /*7900*/  SHFL.BFLY P2, R23, R24, R17, R22 ;  /* 0x0c00001118177389 */ /* 0x0000640000040016 */
[----:B01----:R-:W-:Y:S01]  /*7910*/  ENDCOLLECTIVE ;  /* 0x000000000000791b */ /* 0x003fe20003800000 */
.L_x_1444:
[----:B------:R-:W-:Y:S01]  /*7920*/  FADD.FTZ R30, R27, R30 ;  /* 0x0000001e1b1e7221 */ /* 0x000fe20000010000 */
[----:B------:R-:W-:Y:S06]  /*7930*/  BRA `(.L_x_1445) ;  /* 0xffffffe800f87947 */ /* 0x000fec000383ffff */
.L_x_1433:
        /* <DEDUP_REMOVED lines=8> */
.L_x_1447:
[----:B------:R-:W-:Y:S05]  /*79c0*/  BSYNC B1 ;  /* 0x0000000000017941 */ /* 0x000fea0003800000 */
.L_x_1446:
        /* <DEDUP_REMOVED lines=8> */
.L_x_1448:
[----:B------:R-:W-:Y:S01]  /*7a50*/  FADD.FTZ R28, R28, R25 ;  /* 0x000000191c1c7221 */ /* 0x000fe20000010000 */
[----:B------:R-:W-:-:S04]  /*7a60*/  HFMA2.MMA R17, -RZ, RZ, 0, 2.384185791015625e-07 ;  /* 0x00000004ff117435 */ /* 0x000fc800000001ff */
[----:B------:R-:W-:Y:S02]  /*7a70*/  MOV R24, R28 ;  /* 0x0000001c00187202 */ /* 0x000fe40000000f00 */
[----:B------:R-:W-:-:S07]  /*7a80*/  MOV R27, R23 ;  /* 0x00000017001b7202 */ /* 0x000fce0000000f00 */
[----:B------:R-:W-:Y:S05]  /*7a90*/  WARPSYNC.COLLECTIVE R15, `(.L_x_1449) ;  /* 0x000000000f087348 */ /* 0x000fea0003c00000 */
[----:B------:R0:W1:Y:S02]  /*7aa0*/  SHFL.BFLY P2, R23, R24, R17, R22 ;  /* 0x0c00001118177389 */ /* 0x0000640000040016 */
[----:B01----:R-:W-:Y:S01]  /*7ab0*/  ENDCOLLECTIVE ;  /* 0x000000000000791b */ /* 0x003fe20003800000 */
.L_x_1449:
[----:B------:R-:W-:-:S05]  /*7ac0*/  FADD.FTZ R27, R27, R26 ;  /* 0x0000001a1b1b7221 */ /* 0x000fca0000010000 */
[----:B------:R-:W-:Y:S02]  /*7ad0*/  MOV R24, R27 ;  /* 0x0000001b00187202 */ /* 0x000fe40000000f00 */
[----:B------:R-:W-:-:S07]  /*7ae0*/  MOV R29, R23 ;  /* 0x00000017001d7202 */ /* 0x000fce0000000f00 */
[----:B------:R-:W-:Y:S05]  /*7af0*/  WARPSYNC.COLLECTIVE R15, `(.L_x_1450) ;  /* 0x000000000f087348 */ /* 0x000fea0003c00000 */
[----:B------:R0:W1:Y:S02]  /*7b00*/  SHFL.BFLY P2, R23, R24, R17, R22 ;  /* 0x0c00001118177389 */ /* 0x0000640000040016 */
[----:B01----:R-:W-:Y:S01]  /*7b10*/  ENDCOLLECTIVE ;  /* 0x000000000000791b */ /* 0x003fe20003800000 */
.L_x_1450:
[----:B------:R-:W-:Y:S01]  /*7b20*/  FADD.FTZ R29, R28, R29 ;  /* 0x0000001d1c1d7221 */ /* 0x000fe20000010000 */
[----:B------:R-:W-:-:S04]  /*7b30*/  HFMA2.MMA R17, -RZ, RZ, 0, 1.1920928955078125e-07 ;  /* 0x00000002ff117435 */ /* 0x000fc800000001ff */
[----:B------:R-:W-:Y:S02]  /*7b40*/  MOV R24, R29 ;  /* 0x0000001d00187202 */ /* 0x000fe40000000f00 */
[----:B------:R-:W-:-:S07]  /*7b50*/  MOV R30, R23 ;  /* 0x00000017001e7202 */ /* 0x000fce0000000f00 */
[----:B------:R-:W-:Y:S05]  /*7b60*/  WARPSYNC.COLLECTIVE R15, `(.L_x_1451) ;  /* 0x000000000f087348 */ /* 0x000fea0003c00000 */
[----:B------:R0:W1:Y:S02]  /*7b70*/  SHFL.BFLY P2, R23, R24, R17, R22 ;  /* 0x0c00001118177389 */ /* 0x0000640000040016 */
[----:B01----:R-:W-:Y:S01]  /*7b80*/  ENDCOLLECTIVE ;  /* 0x000000000000791b */ /* 0x003fe20003800000 */
.L_x_1451:
[----:B------:R-:W-:-:S05]  /*7b90*/  FADD.FTZ R30, R27, R30 ;  /* 0x0000001e1b1e7221 */ /* 0x000fca0000010000 */
[----:B------:R-:W-:Y:S02]  /*7ba0*/  MOV R24, R30 ;  /* 0x0000001e00187202 */ /* 0x000fe40000000f00 */
[----:B------:R-:W-:-:S07]  /*7bb0*/  MOV R32, R23 ;  /* 0x0000001700207202 */ /* 0x000fce0000000f00 */
[----:B------:R-:W-:Y:S05]  /*7bc0*/  WARPSYNC.COLLECTIVE R15, `(.L_x_1452) ;  /* 0x000000000f087348 */ /* 0x000fea0003c00000 */
[----:B------:R0:W1:Y:S02]  /*7bd0*/  SHFL.BFLY P2, R23, R24, R17, R22 ;  /* 0x0c00001118177389 */ /* 0x0000640000040016 */
[----:B01----:R-:W-:Y:S01]  /*7be0*/  ENDCOLLECTIVE ;  /* 0x000000000000791b */ /* 0x003fe20003800000 */
.L_x_1452:
[----:B------:R-:W-:Y:S01]  /*7bf0*/  FADD.FTZ R32, R29, R32 ;  /* 0x000000201d207221 */ /* 0x000fe20000010000 */
[----:B------:R-:W-:-:S04]  /*7c00*/  HFMA2.MMA R17, -RZ, RZ, 0, 5.9604644775390625e-08 ;  /* 0x00000001ff117435 */ /* 0x000fc800000001ff */
[----:B------:R-:W-:Y:S02]  /*7c10*/  MOV R24, R32 ;  /* 0x0000002000187202 */ /* 0x000fe40000000f00 */
[----:B------:R-:W-:-:S07]  /*7c20*/  MOV R25, R23 ;  /* 0x0000001700197202 */ /* 0x000fce0000000f00 */
[----:B------:R-:W-:Y:S05]  /*7c30*/  WARPSYNC.COLLECTIVE R15, `(.L_x_1453) ;  /* 0x000000000f087348 */ /* 0x000fea0003c00000 */
[----:B------:R0:W1:Y:S02]  /*7c40*/  SHFL.BFLY P2, R23, R24, R17, R22 ;  /* 0x0c00001118177389 */ /* 0x0000640000040016 */
[----:B01----:R-:W-:Y:S01]  /*7c50*/  ENDCOLLECTIVE ;  /* 0x000000000000791b */ /* 0x003fe20003800000 */
.L_x_1453:
[----:B------:R-:W-:-:S05]  /*7c60*/  FADD.FTZ R25, R30, R25 ;  /* 0x000000191e197221 */ /* 0x000fca0000010000 */
[----:B------:R-:W-:Y:S02]  /*7c70*/  MOV R24, R25 ;  /* 0x0000001900187202 */ /* 0x000fe40000000f00 */
[----:B------:R-:W-:-:S07]  /*7c80*/  MOV R31, R23 ;  /* 0x00000017001f7202 */ /* 0x000fce0000000f00 */
[----:B------:R-:W-:Y:S05]  /*7c90*/  WARPSYNC.COLLECTIVE R15, `(.L_x_1454) ;  /* 0x000000000f087348 */ /* 0x000fea0003c00000 */
[----:B------:R0:W1:Y:S02]  /*7ca0*/  SHFL.BFLY P2, R23, R24, R17, R22 ;  /* 0x0c00001118177389 */ /* 0x0000640000040016 */
[----:B01----:R-:W-:Y:S01]  /*7cb0*/  ENDCOLLECTIVE ;  /* 0x000000000000791b */ /* 0x003fe20003800000 */
.L_x_1454:
[----:B------:R-:W-:Y:S01]  /*7cc0*/  FADD.FTZ R31, R32, R31 ;  /* 0x0000001f201f7221 */ /* 0x000fe20000010000 */
[----:B------:R-:W-:Y:S06]  /*7cd0*/  BRA `(.L_x_1455) ;  /* 0xffffffe800c47947 */ /* 0x000fec000383ffff */
.L_x_1434:
        /* <DEDUP_REMOVED lines=8> */
.L_x_1457:
[----:B------:R-:W-:Y:S05]  /*7d60*/  BSYNC B1 ;  /* 0x0000000000017941 */ /* 0x000fea0003800000 */
.L_x_1456:
        /* <DEDUP_REMOVED lines=8> */
.L_x_1458:
[----:B------:R-:W-:Y:S01]  /*7df0*/  FADD.FTZ R28, R28, R25 ;  /* 0x000000191c1c7221 */ /* 0x000fe20000010000 */
[----:B------:R-:W-:-:S04]  /*7e00*/  HFMA2.MMA R17, -RZ, RZ, 0, 2.384185791015625e-07 ;  /* 0x00000004ff117435 */ /* 0x000fc800000001ff */
[----:B------:R-:W-:Y:S02]  /*7e10*/  MOV R24, R28 ;  /* 0x0000001c00187202 */ /* 0x000fe40000000f00 */
[----:B------:R-:W-:-:S07]  /*7e20*/  MOV R27, R23 ;  /* 0x00000017001b7202 */ /* 0x000fce0000000f00 */
[----:B------:R-:W-:Y:S05]  /*7e30*/  WARPSYNC.COLLECTIVE R15, `(.L_x_1459) ;  /* 0x000000000f087348 */ /* 0x000fea0003c00000 */
[----:B------:R0:W1:Y:S02]  /*7e40*/  SHFL.BFLY P2, R23, R24, R17, R22 ;  /* 0x0c00001118177389 */ /* 0x0000640000040016 */
[----:B01----:R-:W-:Y:S01]  /*7e50*/  ENDCOLLECTIVE ;  /* 0x000000000000791b */ /* 0x003fe20003800000 */
.L_x_1459:
[----:B------:R-:W-:-:S05]  /*7e60*/  FADD.FTZ R27, R27, R26 ;  /* 0x0000001a1b1b7221 */ /* 0x000fca0000010000 */
[----:B------:R-:W-:Y:S02]  /*7e70*/  MOV R24, R27 ;  /* 0x0000001b00187202 */ /* 0x000fe40000000f00 */
[----:B------:R-:W-:-:S07]  /*7e80*/  MOV R29, R23 ;  /* 0x00000017001d7202 */ /* 0x000fce0000000f00 */
[----:B------:R-:W-:Y:S05]  /*7e90*/  WARPSYNC.COLLECTIVE R15, `(.L_x_1460) ;  /* 0x000000000f087348 */ /* 0x000fea0003c00000 */
[----:B------:R0:W1:Y:S02]  /*7ea0*/  SHFL.BFLY P2, R23, R24, R17, R22 ;  /* 0x0c00001118177389 */ /* 0x0000640000040016 */
[----:B01----:R-:W-:Y:S01]  /*7eb0*/  ENDCOLLECTIVE ;  /* 0x000000000000791b */ /* 0x003fe20003800000 */
.L_x_1460:
[----:B------:R-:W-:Y:S01]  /*7ec0*/  FADD.FTZ R29, R28, R29 ;  /* 0x0000001d1c1d7221 */ /* 0x000fe20000010000 */
[----:B------:R-:W-:-:S04]  /*7ed0*/  HFMA2.MMA R17, -RZ, RZ, 0, 1.1920928955078125e-07 ;  /* 0x00000002ff117435 */ /* 0x000fc800000001ff */
[----:B------:R-:W-:Y:S02]  /*7ee0*/  MOV R24, R29 ;  /* 0x0000001d00187202 */ /* 0x000fe40000000f00 */
[----:B------:R-:W-:-:S07]  /*7ef0*/  MOV R30, R23 ;  /* 0x00000017001e7202 */ /* 0x000fce0000000f00 */
[----:B------:R-:W-:Y:S05]  /*7f00*/  WARPSYNC.COLLECTIVE R15, `(.L_x_1461) ;  /* 0x000000000f087348 */ /* 0x000fea0003c00000 */
[----:B------:R0:W1:Y:S02]  /*7f10*/  SHFL.BFLY P2, R23, R24, R17, R22 ;  /* 0x0c00001118177389 */ /* 0x0000640000040016 */
[----:B01----:R-:W-:Y:S01]  /*7f20*/  ENDCOLLECTIVE ;  /* 0x000000000000791b */ /* 0x003fe20003800000 */
.L_x_1461:
[----:B------:R-:W-:-:S05]  /*7f30*/  FADD.FTZ R30, R27, R30 ;  /* 0x0000001e1b1e7221 */ /* 0x000fca0000010000 */
[----:B------:R-:W-:Y:S02]  /*7f40*/  MOV R24, R30 ;  /* 0x0000001e00187202 */ /* 0x000fe40000000f00 */
[----:B------:R-:W-:-:S07]  /*7f50*/  MOV R32, R23 ;  /* 0x0000001700207202 */ /* 0x000fce0000000f00 */
[----:B------:R-:W-:Y:S05]  /*7f60*/  WARPSYNC.COLLECTIVE R15, `(.L_x_1462) ;  /* 0x000000000f087348 */ /* 0x000fea0003c00000 */
[----:B------:R0:W1:Y:S02]  /*7f70*/  SHFL.BFLY P2, R23, R24, R17, R22 ;  /* 0x0c00001118177389 */ /* 0x0000640000040016 */
[----:B01----:R-:W-:Y:S01]  /*7f80*/  ENDCOLLECTIVE ;  /* 0x000000000000791b */ /* 0x003fe20003800000 */
.L_x_1462:
[----:B------:R-:W-:Y:S01]  /*7f90*/  FADD.FTZ R32, R29, R32 ;  /* 0x000000201d207221 */ /* 0x000fe20000010000 */
[----:B------:R-:W-:-:S04]  /*7fa0*/  HFMA2.MMA R17, -RZ, RZ, 0, 5.9604644775390625e-08 ;  /* 0x00000001ff117435 */ /* 0x000fc800000001ff */
[----:B------:R-:W-:Y:S02]  /*7fb0*/  MOV R24, R32 ;  /* 0x0000002000187202 */ /* 0x000fe40000000f00 */
[----:B------:R-:W-:-:S07]  /*7fc0*/  MOV R25, R23 ;  /* 0x0000001700197202 */ /* 0x000fce0000000f00 */
[----:B------:R-:W-:Y:S05]  /*7fd0*/  WARPSYNC.COLLECTIVE R15, `(.L_x_1463) ;  /* 0x000000000f087348 */ /* 0x000fea0003c00000 */
[----:B------:R0:W1:Y:S02]  /*7fe0*/  SHFL.BFLY P2, R23, R24, R17, R22 ;  /* 0x0c00001118177389 */ /* 0x0000640000040016 */
[----:B01----:R-:W-:Y:S01]  /*7ff0*/  ENDCOLLECTIVE ;  /* 0x000000000000791b */ /* 0x003fe20003800000 */
.L_x_1463:
[----:B------:R-:W-:-:S05]  /*8000*/  FADD.FTZ R25, R30, R25 ;  /* 0x000000191e197221 */ /* 0x000fca0000010000 */
[----:B------:R-:W-:Y:S02]  /*8010*/  MOV R24, R25 ;  /* 0x0000001900187202 */ /* 0x000fe40000000f00 */
[----:B------:R-:W-:-:S07]  /*8020*/  MOV R31, R23 ;  /* 0x00000017001f7202 */ /* 0x000fce0000000f00 */
[----:B------:R-:W-:Y:S05]  /*8030*/  WARPSYNC.COLLECTIVE R15, `(.L_x_1464) ;  /* 0x000000000f087348 */ /* 0x000fea0003c00000 */
[----:B------:R0:W1:Y:S02]  /*8040*/  SHFL.BFLY P2, R23, R24, R17, R22 ;  /* 0x0c00001118177389 */ /* 0x0000640000040016 */
[----:B01----:R-:W-:Y:S01]  /*8050*/  ENDCOLLECTIVE ;  /* 0x000000000000791b */ /* 0x003fe20003800000 */
.L_x_1464:
[----:B------:R-:W-:Y:S01]  /*8060*/  FADD.FTZ R31, R32, R31 ;  /* 0x0000001f201f7221 */ /* 0x000fe20000010000 */
[----:B------:R-:W-:Y:S06]  /*8070*/  BRA `(.L_x_1465) ;  /* 0xffffffe800787947 */ /* 0x000fec000383ffff */
.L_x_1435:
        /* <DEDUP_REMOVED lines=8> */
.L_x_1467:
[----:B------:R-:W-:Y:S05]  /*8100*/  BSYNC B0 ;  /* 0x0000000000007941 */ /* 0x000fea0003800000 */
.L_x_1466:
        /* <DEDUP_REMOVED lines=10> */
.L_x_1468:
        /* <DEDUP_REMOVED lines=17> */
.L_x_1469:
[----:B------:R-:W-:Y:S01]  /*82c0*/  HFMA2.MMA R25, -RZ, RZ, 0, 0 ;  /* 0x00000000ff197435 */ /* 0x000fe200000001ff */
[----:B------:R-:W-:Y:S02]  /*82d0*/  MOV R24, R18 ;  /* 0x0000001200187202 */ /* 0x000fe40000000f00 */
[----:B------:R-:W-:-:S08]  /*82e0*/  MOV R20, R23 ;  /* 0x0000001700147202 */ /* 0x000fd00000000f00 */
[----:B------:R-:W-:Y:S05]  /*82f0*/  WARPSYNC.COLLECTIVE R15, `(.L_x_1470) ;  /* 0x000000000f087348 */ /* 0x000fea0003c00000 */
[----:B------:R0:W1:Y:S02]  /*8300*/  SHFL.BFLY P2, R23, R24, R17, R22 ;  /* 0x0c00001118177389 */ /* 0x0000640000040016 */
[----:B01----:R-:W-:Y:S01]  /*8310*/  ENDCOLLECTIVE ;  /* 0x000000000000791b */ /* 0x003fe20003800000 */
.L_x_1470:
        /* <DEDUP_REMOVED lines=9> */
.L_x_1471:
[----:B------:R-:W-:Y:S02]  /*83b0*/  MOV R24, R21 ;  /* 0x0000001500187202 */ /* 0x000fe40000000f00 */
[----:B------:R-:W-:-:S07]  /*83c0*/  MOV R19, R23 ;  /* 0x0000001700137202 */ /* 0x000fce0000000f00 */
[----:B------:R-:W-:Y:S05]  /*83d0*/  WARPSYNC.COLLECTIVE R15, `(.L_x_1472) ;  /* 0x000000000f087348 */ /* 0x000fea0003c00000 */
[----:B------:R0:W1:Y:S02]  /*83e0*/  SHFL.BFLY P2, R23, R24, R17, R22 ;  /* 0x0c00001118177389 */ /* 0x0000640000040016 */
[----:B01----:R-:W-:Y:S01]  /*83f0*/  ENDCOLLECTIVE ;  /* 0x000000000000791b */ /* 0x003fe20003800000 */
.L_x_1472:
        /* <DEDUP_REMOVED lines=9> */
.L_x_1473:
        /* <DEDUP_REMOVED lines=10> */
.L_x_1474:
[----:B------:R-:W-:Y:S01]  /*8530*/  FADD.FTZ R19, R19, R28 ;  /* 0x0000001c13137221 */ /* 0x000fe20000010000 */
[----:B------:R-:W-:Y:S01]  /*8540*/  HFMA2.MMA R17, -RZ, RZ, 0, 4.76837158203125e-07 ;  /* 0x00000008ff117435 */ /* 0x000fe200000001ff */
[----:B------:R-:W-:Y:S02]  /*8550*/  MOV R24, R25 ;  /* 0x0000001900187202 */ /* 0x000fe40000000f00 */
[----:B------:R-:W-:-:S08]  /*8560*/  MOV R27, R23 ;  /* 0x00000017001b7202 */ /* 0x000fd00000000f00 */
[----:B------:R-:W-:Y:S05]  /*8570*/  WARPSYNC.COLLECTIVE R15, `(.L_x_1475) ;  /* 0x000000000f087348 */ /* 0x000fea0003c00000 */
[----:B------:R0:W1:Y:S02]  /*8580*/  SHFL.BFLY P2, R23, R24, R17, R22 ;  /* 0x0c00001118177389 */ /* 0x0000640000040016 */
[----:B01----:R-:W-:Y:S01]  /*8590*/  ENDCOLLECTIVE ;  /* 0x000000000000791b */ /* 0x003fe20003800000 */
.L_x_1475:
[----:B------:R-:W-:Y:S02]  /*85a0*/  @!P0 MOV R33, R36 ;  /* 0x0000002400218202 */ /* 0x000fe40000000f00 */
[----:B------:R-:W-:Y:S02]  /*85b0*/  @!P0 MOV R31, R35 ;  /* 0x00000023001f8202 */ /* 0x000fe40000000f00 */
[----:B------:R-:W-:Y:S02]  /*85c0*/  MOV R24, R29 ;  /* 0x0000001d00187202 */ /* 0x000fe40000000f00 */
[----:B------:R-:W-:-:S07]  /*85d0*/  MOV R30, R23 ;  /* 0x00000017001e7202 */ /* 0x000fce0000000f00 */
[----:B------:R-:W-:Y:S05]  /*85e0*/  WARPSYNC.COLLECTIVE R15, `(.L_x_1476) ;  /* 0x000000000f087348 */ /* 0x000fea0003c00000 */
[----:B------:R0:W1:Y:S02]  /*85f0*/  SHFL.BFLY P2, R23, R24, R17, R22 ;  /* 0x0c00001118177389 */ /* 0x0000640000040016 */
[----:B01----:R-:W-:Y:S01]  /*8600*/  ENDCOLLECTIVE ;  /* 0x000000000000791b */ /* 0x003fe20003800000 */
.L_x_1476:
[----:B------:R-:W-:Y:S01]  /*8610*/  FADD.FTZ R30, R30, R25 ;  /* 0x000000191e1e7221 */ /* 0x000fe20000010000 */
[----:B------:R-:W-:-:S04]  /*8620*/  HFMA2.MMA R17, -RZ, RZ, 0, 2.384185791015625e-07 ;  /* 0x00000004ff117435 */ /* 0x000fc800000001ff */
[----:B------:R-:W-:Y:S02]  /*8630*/  MOV R24, R30 ;  /* 0x0000001e00187202 */ /* 0x000fe40000000f00 */
[----:B------:R-:W-:-:S07]  /*8640*/  MOV R32, R23 ;  /* 0x0000001700207202 */ /* 0x000fce0000000f00 */
[----:B------:R-:W-:Y:S05]  /*8650*/  WARPSYNC.COLLECTIVE R15, `(.L_x_1477) ;  /* 0x000000000f087348 */ /* 0x000fea0003c00000 */
[----:B------:R0:W1:Y:S02]  /*8660*/  SHFL.BFLY P2, R23, R24, R17, R22 ;  /* 0x0c00001118177389 */ /* 0x0000640000040016 */
[----:B01----:R-:W-:Y:S01]  /*8670*/  ENDCOLLECTIVE ;  /* 0x000000000000791b */ /* 0x003fe20003800000 */
.L_x_1477:
[----:B------:R-:W-:-:S05]  /*8680*/  FADD.FTZ R32, R32, R29 ;  /* 0x0000001d20207221 */ /* 0x000fca0000010000 */
[----:B------:R-:W-:Y:S02]  /*8690*/  MOV R24, R32 ;  /* 0x0000002000187202 */ /* 0x000fe40000000f00 */
[----:B------:R-:W-:-:S07]  /*86a0*/  MOV R25, R23 ;  /* 0x0000001700197202 */ /* 0x000fce0000000f00 */
[----:B------:R-:W-:Y:S05]  /*86b0*/  WARPSYNC.COLLECTIVE R15, `(.L_x_1478) ;  /* 0x000000000f087348 */ /* 0x000fea0003c00000 */
[----:B------:R0:W1:Y:S02]  /*86c0*/  SHFL.BFLY P2, R23, R24, R17, R22 ;  /* 0x0c00001118177389 */ /* 0x0000640000040016 */
[----:B01----:R-:W-:Y:S01]  /*86d0*/  ENDCOLLECTIVE ;  /* 0x000000000000791b */ /* 0x003fe20003800000 */
.L_x_1478:
[----:B------:R-:W-:Y:S01]  /*86e0*/  FADD.FTZ R25, R30, R25 ;  /* 0x000000191e197221 */ /* 0x000fe20000010000 */
[----:B------:R-:W-:-:S04]  /*86f0*/  HFMA2.MMA R17, -RZ, RZ, 0, 1.1920928955078125e-07 ;  /* 0x00000002ff117435 */ /* 0x000fc800000001ff */
[----:B------:R-:W-:Y:S02]  /*8700*/  MOV R24, R25 ;  /* 0x0000001900187202 */ /* 0x000fe40000000f00 */
[----:B------:R-:W-:-:S07]  /*8710*/  MOV R29, R23 ;  /* 0x00000017001d7202 */ /* 0x000fce0000000f00 */
[----:B------:R-:W-:Y:S05]  /*8720*/  WARPSYNC.COLLECTIVE R15, `(.L_x_1479) ;  /* 0x000000000f087348 */ /* 0x000fea0003c00000 */
[----:B------:R0:W1:Y:S02]  /*8730*/  SHFL.BFLY P2, R23, R24, R17, R22 ;  /* 0x0c00001118177389 */ /* 0x0000640000040016 */
[----:B01----:R-:W-:Y:S01]  /*8740*/  ENDCOLLECTIVE ;  /* 0x000000000000791b */ /* 0x003fe20003800000 */
.L_x_1479:
[----:B------:R-:W-:-:S05]  /*8750*/  FADD.FTZ R29, R32, R29 ;  /* 0x0000001d201d7221 */ /* 0x000fca0000010000 */
[----:B------:R-:W-:Y:S02]  /*8760*/  MOV R24, R29 ;  /* 0x0000001d00187202 */ /* 0x000fe40000000f00 */
[----:B------:R-:W-:-:S07]  /*8770*/  MOV R20, R23 ;  /* 0x0000001700147202 */ /* 0x000fce0000000f00 */
[----:B------:R-:W-:Y:S05]  /*8780*/  WARPSYNC.COLLECTIVE R15, `(.L_x_1480) ;  /* 0x000000000f087348 */ /* 0x000fea0003c00000 */
[----:B------:R0:W1:Y:S02]  /*8790*/  SHFL.BFLY P2, R23, R24, R17, R22 ;  /* 0x0c00001118177389 */ /* 0x0000640000040016 */
[----:B01----:R-:W-:Y:S01]  /*87a0*/  ENDCOLLECTIVE ;  /* 0x000000000000791b */ /* 0x003fe20003800000 */
.L_x_1480:
        /* <DEDUP_REMOVED lines=8> */
.L_x_1481:
[----:B------:R-:W-:-:S05]  /*8830*/  FADD.FTZ R34, R29, R34 ;  /* 0x000000221d227221 */ /* 0x000fca0000010000 */
[----:B------:R-:W-:Y:S02]  /*8840*/  MOV R24, R34 ;  /* 0x0000002200187202 */ /* 0x000fe40000000f00 */
[----:B------:R-:W-:-:S07]  /*8850*/  MOV R36, R23 ;  /* 0x0000001700247202 */ /* 0x000fce0000000f00 */
[----:B------:R-:W-:Y:S05]  /*8860*/  WARPSYNC.COLLECTIVE R15, `(.L_x_1482) ;  /* 0x000000000f087348 */ /* 0x000fea0003c00000 */
[----:B------:R0:W1:Y:S02]  /*8870*/  SHFL.BFLY P2, R23, R24, R17, R22 ;  /* 0x0c00001118177389 */ /* 0x0000640000040016 */
[----:B01----:R-:W-:Y:S01]  /*8880*/  ENDCOLLECTIVE ;  /* 0x000000000000791b */ /* 0x003fe20003800000 */
.L_x_1482:
[----:B------:R-:W-:Y:S01]  /*8890*/  FADD.FTZ R25, R25, R36 ;  /* 0x0000002419197221 */ /* 0x000fe20000010000 */
[----:B------:R-:W-:Y:S01]  /*88a0*/  HFMA2.MMA R17, -RZ, RZ, 0, 4.76837158203125e-07 ;  /* 0x00000008ff117435 */ /* 0x000fe200000001ff */
[----:B------:R-:W-:Y:S02]  /*88b0*/  MOV R24, R31 ;  /* 0x0000001f00187202 */ /* 0x000fe40000000f00 */
[----:B------:R-:W-:-:S08]  /*88c0*/  MOV R35, R23 ;  /* 0x0000001700237202 */ /* 0x000fd00000000f00 */
[----:B------:R-:W-:Y:S05]  /*88d0*/  WARPSYNC.COLLECTIVE R15, `(.L_x_1483) ;  /* 0x000000000f087348 */ /* 0x000fea0003c00000 */
[----:B------:R0:W1:Y:S02]  /*88e0*/  SHFL.BFLY P2, R23, R24, R17, R22 ;  /* 0x0c00001118177389 */ /* 0x0000640000040016 */
[----:B01----:R-:W-:Y:S01]  /*88f0*/  ENDCOLLECTIVE ;  /* 0x000000000000791b */ /* 0x003fe20003800000 */
.L_x_1483:
[----:B------:R-:W-:Y:S02]  /*8900*/  MOV R24, R33 ;  /* 0x0000002100187202 */ /* 0x000fe40000000f00 */
[----:B------:R-:W-:-:S07]  /*8910*/  MOV R38, R23 ;  /* 0x0000001700267202 */ /* 0x000fce0000000f00 */
[----:B------:R-:W-:Y:S05]  /*8920*/  WARPSYNC.COLLECTIVE R15, `(.L_x_1484) ;  /* 0x000000000f087348 */ /* 0x000fea0003c00000 */
[----:B------:R0:W1:Y:S02]  /*8930*/  SHFL.BFLY P2, R23, R24, R17, R22 ;  /* 0x0c00001118177389 */ /* 0x0000640000040016 */
[----:B01----:R-:W-:Y:S01]  /*8940*/  ENDCOLLECTIVE ;  /* 0x000000000000791b */ /* 0x003fe20003800000 */
.L_x_1484:
[----:B------:R-:W-:Y:S01]  /*8950*/  FADD.FTZ R38, R38, R31 ;  /* 0x0000001f26267221 */ /* 0x000fe20000010000 */
[----:B------:R-:W-:-:S04]  /*8960*/  HFMA2.MMA R17, -RZ, RZ, 0, 2.384185791015625e-07 ;  /* 0x00000004ff117435 */ /* 0x000fc800000001ff */
[----:B------:R-:W-:Y:S02]  /*8970*/  MOV R24, R38 ;  /* 0x0000002600187202 */ /* 0x000fe40000000f00 */
[----:B------:R-:W-:-:S07]  /*8980*/  MOV R40, R23 ;  /* 0x0000001700287202 */ /* 0x000fce0000000f00 */
[----:B------:R-:W-:Y:S05]  /*8990*/  WARPSYNC.COLLECTIVE R15, `(.L_x_1485) ;  /* 0x000000000f087348 */ /* 0x000fea0003c00000 */
[----:B------:R0:W1:Y:S02]  /*89a0*/  SHFL.BFLY P2, R23, R24, R17, R22 ;  /* 0x0c00001118177389 */ /* 0x0000640000040016 */
[----:B01----:R-:W-:Y:S01]  /*89b0*/  ENDCOLLECTIVE ;  /* 0x000000000000791b */ /* 0x003fe20003800000 */
.L_x_1485:
[----:B------:R-:W-:-:S05]  /*89c0*/  FADD.FTZ R40, R40, R33 ;  /* 0x0000002128287221 */ /* 0x000fca0000010000 */
[----:B------:R-:W-:Y:S02]  /*89d0*/  MOV R24, R40 ;  /* 0x0000002800187202 */ /* 0x000fe40000000f00 */
[----:B------:R-:W-:-:S07]  /*89e0*/  MOV R31, R23 ;  /* 0x00000017001f7202 */ /* 0x000fce0000000f00 */
[----:B------:R-:W-:Y:S05]  /*89f0*/  WARPSYNC.COLLECTIVE R15, `(.L_x_1486) ;  /* 0x000000000f087348 */ /* 0x000fea0003c00000 */
[----:B------:R0:W1:Y:S02]  /*8a00*/  SHFL.BFLY P2, R23, R24, R17, R22 ;  /* 0x0c00001118177389 */ /* 0x0000640000040016 */
[----:B01----:R-:W-:Y:S01]  /*8a10*/  ENDCOLLECTIVE ;  /* 0x000000000000791b */ /* 0x003fe20003800000 */
.L_x_1486:
        /* <DEDUP_REMOVED lines=10> */
.L_x_1487:
        /* <DEDUP_REMOVED lines=9> */
.L_x_1488:
        /* <DEDUP_REMOVED lines=8> */
.L_x_1489:
        /* <DEDUP_REMOVED lines=10> */
.L_x_1490:
        /* <DEDUP_REMOVED lines=9> */
.L_x_1491:
[----:B------:R-:W-:Y:S01]  /*8d00*/  FADD.FTZ R41, R41, R42 ;  /* 0x0000002a29297221 */ /* 0x000fe20000010000 */
[----:B------:R-:W-:Y:S02]  /*8d10*/  MOV R24, R39 ;  /* 0x0000002700187202 */ /* 0x000fe40000000f00 */
[----:B------:R-:W-:-:S07]  /*8d20*/  MOV R46, R23 ;  /* 0x00000017002e7202 */ /* 0x000fce0000000f00 */
[----:B------:R-:W-:Y:S05]  /*8d30*/  WARPSYNC.COLLECTIVE R15, `(.L_x_1492) ;  /* 0x000000000f087348 */ /* 0x000fea0003c00000 */
[----:B------:R0:W1:Y:S02]  /*8d40*/  SHFL.BFLY P2, R23, R24, R17, R22 ;  /* 0x0c00001118177389 */ /* 0x0000640000040016 */
[----:B01----:R-:W-:Y:S01]  /*8d50*/  ENDCOLLECTIVE ;  /* 0x000000000000791b */ /* 0x003fe20003800000 */
.L_x_1492:
[----:B------:R-:W-:Y:S01]  /*8d60*/  FADD.FTZ R46, R46, R37 ;  /* 0x000000252e2e7221 */ /* 0x000fe20000010000 */
[----:B------:R-:W-:-:S04]  /*8d70*/  HFMA2.MMA R17, -RZ, RZ, 0, 2.384185791015625e-07 ;  /* 0x00000004ff117435 */ /* 0x000fc800000001ff */
[----:B------:R-:W-:Y:S02]  /*8d80*/  MOV R24, R46 ;  /* 0x0000002e00187202 */ /* 0x000fe40000000f00 */
[----:B------:R-:W-:-:S07]  /*8d90*/  MOV R44, R23 ;  /* 0x00000017002c7202 */ /* 0x000fce0000000f00 */
[----:B------:R-:W-:Y:S05]  /*8da0*/  WARPSYNC.COLLECTIVE R15, `(.L_x_1493) ;  /* 0x000000000f087348 */ /* 0x000fea0003c00000 */
[----:B------:R0:W1:Y:S02]  /*8db0*/  SHFL.BFLY P2, R23, R24, R17, R22 ;  /* 0x0c00001118177389 */ /* 0x0000640000040016 */
[----:B01----:R-:W-:Y:S01]  /*8dc0*/  ENDCOLLECTIVE ;  /* 0x000000000000791b */ /* 0x003fe20003800000 */
.L_x_1493:
[----:B------:R-:W-:Y:S01]  /*8dd0*/  FADD.FTZ R38, R44, R39 ;  /* 0x000000272c267221 */ /* 0x000fe20000010000 */
[----:B------:R-:W-:-:S04]  /*8de0*/  FADD.FTZ R44, R18, R27 ;  /* 0x0000001b122c7221 */ /* 0x000fc80000010000 */
[----:B------:R-:W-:Y:S02]  /*8df0*/  MOV R24, R38 ;  /* 0x0000002600187202 */ /* 0x000fe40000000f00 */
[----:B------:R-:W-:-:S07]  /*8e00*/  MOV R37, R23 ;  /* 0x0000001700257202 */ /* 0x000fce0000000f00 */
[----:B------:R-:W-:Y:S05]  /*8e10*/  WARPSYNC.COLLECTIVE R15, `(.L_x_1494) ;  /* 0x000000000f087348 */ /* 0x000fea0003c00000 */
[----:B------:R0:W1:Y:S02]  /*8e20*/  SHFL.BFLY P2, R23, R24, R17, R22 ;  /* 0x0c00001118177389 */ /* 0x0000640000040016 */
[----:B01----:R-:W-:Y:S01]  /*8e30*/  ENDCOLLECTIVE ;  /* 0x000000000000791b */ /* 0x003fe20003800000 */
.L_x_1494:
        /* <DEDUP_REMOVED lines=13> */
.L_x_1495:
        /* <DEDUP_REMOVED lines=12> */
.L_x_1496:
        /* <DEDUP_REMOVED lines=19> */
.L_x_1497:
        /* <DEDUP_REMOVED lines=8> */
.L_x_1498:
[----:B------:R-:W-:Y:S01]  /*9180*/  FADD.FTZ R33, R46, R33 ;  /* 0x000000212e217221 */ /* 0x000fe20000010000 */
[----:B------:R-:W-:Y:S06]  /*9190*/  BRA `(.L_x_1499) ;  /* 0xffffffe000d07947 */ /* 0x000fec000383ffff */
.L_x_1500:
        /* <DEDUP_REMOVED lines=14> */
.L_x_1837:


//--------------------- .text._ZN13group_norm_v218gn_bwd_cuda_kernelI6__halfLi320ELi3ELi16ELi40ELi4096ELb1ELb1ELi32ELi320ELi320ELi4ELb1ELi2ELb0ELb0ELNS_15WgradSyncMethodE3ENS_16CompileConditionILi900EEEEEvPT_S6_S6_PKS5_S8_S8_S8_PKfflPfPj --------------------------
	.section	.text._ZN13group_norm_v218gn_bwd_cuda_kernelI6__halfLi320ELi3ELi16ELi40ELi4096ELb1ELb1ELi32ELi320ELi320ELi4ELb1ELi2ELb0ELb0ELNS_15WgradSyncMethodE3ENS_16CompileConditionILi900EEEEEvPT_S6_S6_PKS5_S8_S8_S8_PKfflPfPj,"ax",@progbits
	.align	128
        .global         _ZN13group_norm_v218gn_bwd_cuda_kernelI6__halfLi320ELi3ELi16ELi40ELi4096ELb1ELb1ELi32ELi320ELi320ELi4ELb1ELi2ELb0ELb0ELNS_15WgradSyncMethodE3ENS_16CompileConditionILi900EEEEEvPT_S6_S6_PKS5_S8_S8_S8_PKfflPfPj
        .type           _ZN13group_norm_v218gn_bwd_cuda_kernelI6__halfLi320ELi3ELi16ELi40ELi4096ELb1ELb1ELi32ELi320ELi320ELi4ELb1ELi2ELb0ELb0ELNS_15WgradSyncMethodE3ENS_16CompileConditionILi900EEEEEvPT_S6_S6_PKS5_S8_S8_S8_PKfflPfPj,@function
        .size           _ZN13group_norm_v218gn_bwd_cuda_kernelI6__halfLi320ELi3ELi16ELi40ELi4096ELb1ELb1ELi32ELi320ELi320ELi4ELb1ELi2ELb0ELb0ELNS_15WgradSyncMethodE3ENS_16CompileConditionILi900EEEEEvPT_S6_S6_PKS5_S8_S8_S8_PKfflPfPj,(.L_x_1838 - _ZN13group_norm_v218gn_bwd_cuda_kernelI6__halfLi320ELi3ELi16ELi40ELi4096ELb1ELb1ELi32ELi320ELi320ELi4ELb1ELi2ELb0ELb0ELNS_15WgradSyncMethodE3ENS_16CompileConditionILi900EEEEEvPT_S6_S6_PKS5_S8_S8_S8_PKfflPfPj)
        .other          _ZN13group_norm_v218gn_bwd_cuda_kernelI6__halfLi320ELi3ELi16ELi40ELi4096ELb1ELb1ELi32ELi320ELi320ELi4ELb1ELi2ELb0ELb0ELNS_15WgradSyncMethodE3ENS_16CompileConditionILi900EEEEEvPT_S6_S6_PKS5_S8_S8_S8_PKfflPfPj,@"STO_CUDA_ENTRY STV_DEFAULT"
_ZN13group_norm_v218gn_bwd_cuda_kernelI6__halfLi320ELi3ELi16ELi40ELi4096ELb1ELb1ELi32ELi320ELi320ELi4ELb1ELi2ELb0ELb0ELNS_15WgradSyncMethodE3ENS_16CompileConditionILi900EEEEEvPT_S6_S6_PKS5_S8_S8_S8_PKfflPfPj:
.text._ZN13group_norm_v218gn_bwd_cuda_kernelI6__halfLi320ELi3ELi16ELi40ELi4096ELb1ELb1ELi32ELi320ELi320ELi4ELb1ELi2ELb0ELb0ELNS_15WgradSyncMethodE3ENS_16CompileConditionILi900EEEEEvPT_S6_S6_PKS5_S8_S8_S8_PKfflPfPj:
        /* <DEDUP_REMOVED lines=32> */
.L_x_1503:
[----:B------:R-:W2:Y:S04]  /*0200*/  LD.E.STRONG.GPU R0, desc[UR12][R2.64] ;  /* 0x0000000c02007980 */ /* 0x000ea8000c10f900 */
[----:B--2---:R-:W-:Y:S01]  /*0210*/  CCTL.IVALL ;  /* 0x00000000ff00798f */ /* 0x004fe20002000000 */
[----:B------:R-:W-:Y:S05]  /*0220*/  YIELD ;  /* 0x0000000000007946 */ /* 0x000fea0003800000 */
[----:B-----5:R-:W-:-:S04]  /*0230*/  LOP3.LUT R0, R0, R5, RZ, 0x3c, !PT ;  /* 0x0000000500007212 */ /* 0x020fc800078e3cff */
[----:B------:R-:W-:-:S13]  /*0240*/  ISETP.GT.AND P0, PT, R0, -0x1, PT ;  /* 0xffffffff0000780c */ /* 0x000fda0003f04270 */
[----:B------:R-:W-:Y:S05]  /*0250*/  @P0 BRA `(.L_x_1503) ;  /* 0xfffffffc00e80947 */ /* 0x000fea000383ffff */
.L_x_1502:
[----:B------:R-:W-:Y:S05]  /*0260*/  WARPSYNC.ALL ;  /* 0x0000000000007948 */ /* 0x000fea0003800000 */
[----:B------:R-:W-:Y:S06]  /*0270*/  BAR.SYNC.DEFER_BLOCKING 0x0 ;  /* 0x0000000000007b1d */ /* 0x000fec0000010000 */
[----:B------:R-:W-:Y:S05]  /*0280*/  BRA `(.L_x_1504) ;  /* 0x0000005800a07947 */ /* 0x000fea0003800000 */
.L_x_1501:
[----:B------:R-:W0:Y:S01]  /*0290*/  S2R R9, SR_TID.X ;  /* 0x0000000000097919 */ /* 0x000e220000002100 */
[----:B------:R-:W1:Y:S01]  /*02a0*/  S2UR UR8, SR_CgaCtaId ;  /* 0x00000000000879c3 */ /* 0x000e620000008800 */
[----:B------:R-:W-:Y:S01]  /*02b0*/  UMOV UR4, 0x400 ;  /* 0x0000040000047882 */ /* 0x000fe20000000000 */
[----:B------:R-:W-:Y:S01]  /*02c0*/  CS2R R26, SRZ ;  /* 0x00000000001a7805 */ /* 0x000fe2000001ff00 */
[----:B------:R-:W-:-:S04]  /*02d0*/  UIADD3 UR4, UR4, 0x2800, URZ ;  /* 0x0000280004047890 */ /* 0x000fc8000fffe03f */
        /* <DEDUP_REMOVED lines=32> */
[----:B------:R1:W-:Y:S04]  /*04e0*/  STL [R1+0x38], RZ ;  /* 0x000038ff01007387 */ /* 0x0003e80000100800 */
[----:B------:R1:W-:Y:S04]  /*04f0*/  STL [R1+0x28], RZ ;  /* 0x000028ff01007387 */ /* 0x0003e80000100800 */
[----:B------:R1:W-:Y:S02]  /*0500*/  STL [R1+0x18], RZ ;  /* 0x000018ff01007387 */ /* 0x0003e40000100800 */
.L_x_1520:
[----:B-12---:R-:W0:Y:S01]  /*0510*/  S2R R0, SR_TID.X ;  /* 0x0000000000007919 */ /* 0x006e220000002100 */
[----:B------:R-:W-:Y:S01]  /*0520*/  ULOP3.LUT UR10, UR9, 0x1, URZ, 0xc0, !UPT ;  /* 0x00000001090a7892 */ /* 0x000fe2000f8ec03f */
[----:B------:R-:W1:Y:S01]  /*0530*/  LDC.64 R20, c[0x0][0x240] ;  /* 0x00009000ff147b82 */ /* 0x000e620000000a00 */
[----:B------:R-:W-:Y:S01]  /*0540*/  USHF.L.U32 UR11, UR17, 0x5, URZ ;  /* 0x00000005110b7899 */ /* 0x000fe2000800063f */
[----:B-----5:R-:W-:Y:S01]  /*0550*/  STL [R1+0x100], R26 ;  /* 0x0001001a01007387 */ /* 0x020fe20000100800 */
[----:B------:R-:W-:Y:S02]  /*0560*/  UIMAD UR14, UR10, 0x140, URZ ;  /* 0x000001400a0e78a4 */ /* 0x000fe4000f8e023f */
[----:B------:R-:W-:Y:S01]  /*0570*/  USHF.R.U64 UR15, UR9, 0x1, UR5 ;  /* 0x00000001090f7899 */ /* 0x000fe20008001205 */
[----:B------:R-:W-:Y:S01]  /*0580*/  STL [R1+0xfc], R27 ;  /* 0x0000fc1b01007387 */ /* 0x000fe20000100800 */
[----:B------:R-:W-:Y:S02]  /*0590*/  ULOP3.LUT UR11, UR11, 0xfe0, URZ, 0xc0, !UPT ;  /* 0x00000fe00b0b7892 */ /* 0x000fe4000f8ec03f */
[----:B------:R-:W-:Y:S01]  /*05a0*/  USHF.R.U32.HI UR10, URZ, 0x1, UR5 ;  /* 0x000000013f0a7899 */ /* 0x000fe20008011605 */
[----:B------:R-:W-:Y:S01]  /*05b0*/  ULDC.64 UR18, c[0x0][0x248] ;  /* 0x0000920000127ab9 */ /* 0x000fe20000000a00 */
[----:B0-----:R-:W-:-:S05]  /*05c0*/  IMAD.WIDE.U32 R2, R0, -0x33333333, RZ ;  /* 0xcccccccd00027825 */ /* 0x001fca00078e00ff */
[----:B------:R-:W-:-:S04]  /*05d0*/  SHF.R.U32.HI R49, RZ, 0x6, R3 ;  /* 0x00000006ff317819 */ /* 0x000fc80000011603 */
[C---:B------:R-:W-:Y:S01]  /*05e0*/  IADD3 R33, R49.reuse, UR11, RZ ;  /* 0x0000000b31217c10 */ /* 0x040fe2000fffe0ff */
[----:B------:R-:W-:Y:S01]  /*05f0*/  IMAD R52, R49, -0x50, R0 ;  /* 0xffffffb031347824 */ /* 0x000fe200078e0200 */
[----:B------:R-:W-:Y:S01]  /*0600*/  MOV R0, UR10 ;  /* 0x0000000a00007c02 */ /* 0x000fe20008000f00 */
[----:B------:R-:W-:Y:S02]  /*0610*/  UIMAD UR10, UR10, 0x280000, URZ ;  /* 0x002800000a0a78a4 */ /* 0x000fe4000f8e023f */
[----:B------:R-:W-:Y:S01]  /*0620*/  IMAD R33, R33, 0x280, RZ ;  /* 0x0000028021217824 */ /* 0x000fe200078e02ff */
[----:B------:R-:W-:-:S04]  /*0630*/  LEA R2, R52, UR14, 0x2 ;  /* 0x0000000e34027c11 */ /* 0x000fc8000f8e10ff */
[----:B------:R-:W-:Y:S01]  /*0640*/  SHF.R.S32.HI R3, RZ, 0x1f, R2 ;  /* 0x0000001fff037819 */ /* 0x000fe20000011402 */
[----:B------:R-:W-:-:S05]  /*0650*/  IMAD.WIDE.U32 R4, R2, -0x33333333, RZ ;  /* 0xcccccccd02047825 */ /* 0x000fca00078e00ff */
[----:B------:R-:W-:Y:S02]  /*0660*/  SHF.R.U32.HI R6, RZ, 0x5, R5 ;  /* 0x00000005ff067819 */ /* 0x000fe40000011605 */
[----:B------:R-:W-:Y:S01]  /*0670*/  MOV R5, UR15 ;  /* 0x0000000f00057c02 */ /* 0x000fe20008000f00 */
[----:B-1----:R-:W-:Y:S01]  /*0680*/  IMAD.WIDE R20, R2, 0x2, R20 ;  /* 0x0000000202147825 */ /* 0x002fe200078e0214 */
[----:B------:R-:W-:Y:S01]  /*0690*/  ULDC UR15, c[0x0][0x250] ;  /* 0x00009400000f7ab9 */ /* 0x000fe20000000800 */
[----:B------:R0:W-:Y:S01]  /*06a0*/  STL [R1+0xb0], R6 ;  /* 0x0000b00601007387 */ /* 0x0001e20000100800 */
[----:B------:R-:W-:-:S03]  /*06b0*/  LEA R8, P0, R5, R6, 0x4 ;  /* 0x0000000605087211 */ /* 0x000fc600078020ff */
[----:B------:R-:W2:Y:S01]  /*06c0*/  LDG.E.64.CONSTANT R20, desc[UR12][R20.64] ;  /* 0x0000000c14147981 */ /* 0x000ea2000c1e9b00 */
[C---:B0-----:R-:W-:Y:S01]  /*06d0*/  IMAD.WIDE.U32 R6, R5.reuse, 0x280000, R2 ;  /* 0x0028000005067825 */ /* 0x041fe200078e0002 */
[----:B------:R-:W-:Y:S02]  /*06e0*/  LEA.HI.X R3, R5, RZ, R0, 0x4, P0 ;  /* 0x000000ff05037211 */ /* 0x000fe400000f2400 */
[C---:B------:R-:W-:Y:S01]  /*06f0*/  LEA R22, P0, R8.reuse, UR18, 0x3 ;  /* 0x0000001208167c11 */ /* 0x040fe2000f8018ff */
[----:B------:R-:W0:Y:S01]  /*0700*/  LDC.64 R4, c[0x0][0x238] ;  /* 0x00008e00ff047b82 */ /* 0x000e220000000a00 */
[----:B------:R-:W-:Y:S01]  /*0710*/  IADD3 R30, R7, UR10, RZ ;  /* 0x0000000a071e7c10 */ /* 0x000fe2000fffe0ff */
[----:B------:R-:W-:Y:S01]  /*0720*/  ULDC.64 UR10, c[0x0][0x230] ;  /* 0x00008c00000a7ab9 */ /* 0x000fe20000000a00 */
[----:B------:R-:W-:Y:S02]  /*0730*/  IADD3 R0, P1, R33, R6, RZ ;  /* 0x0000000621007210 */ /* 0x000fe40007f3e0ff */
[----:B------:R-:W-:Y:S01]  /*0740*/  LEA.HI.X R23, R8, UR19, R3, 0x3, P0 ;  /* 0x0000001308177c11 */ /* 0x000fe200080f1c03 */
[----:B------:R-:W-:Y:S01]  /*0750*/  ULDC.64 UR18, c[0x0][0x228] ;  /* 0x00008a0000127ab9 */ /* 0x000fe20000000a00 */
[----:B------:R-:W-:-:S02]  /*0760*/  IADD3.X R3, RZ, R30, RZ, P1, !PT ;  /* 0x0000001eff037210 */ /* 0x000fc40000ffe4ff */
[C---:B------:R-:W-:Y:S02]  /*0770*/  SHF.L.U32 R18, R0.reuse, 0x1, RZ ;  /* 0x0000000100127819 */ /* 0x040fe400000006ff */
[----:B------:R-:W-:Y:S01]  /*0780*/  SHF.L.U64.HI R15, R0, 0x1, R3 ;  /* 0x00000001000f7819 */ /* 0x000fe20000010203 */
[----:B------:R-:W3:Y:S01]  /*0790*/  LDG.E.64.CONSTANT R22, desc[UR12][R22.64] ;  /* 0x0000000c16167981 */ /* 0x000ee2000c1e9b00 */
[----:B------:R-:W-:Y:S02]  /*07a0*/  IADD3 R16, P0, R18, UR10, RZ ;  /* 0x0000000a12107c10 */ /* 0x000fe4000ff1e0ff */
[----:B------:R-:W-:Y:S01]  /*07b0*/  IADD3 R3, R33, 0xa00, RZ ;  /* 0x00000a0021037810 */ /* 0x000fe20007ffe0ff */
[----:B------:R1:W-:Y:S01]  /*07c0*/  STL [R1+0x7c], R18 ;  /* 0x00007c1201007387 */ /* 0x0003e20000100800 */
[----:B------:R-:W-:Y:S02]  /*07d0*/  IADD3.X R17, R15, UR11, RZ, P0, !PT ;  /* 0x0000000b0f117c10 */ /* 0x000fe400087fe4ff */
[----:B------:R-:W-:Y:S01]  /*07e0*/  IADD3 R3, P0, R3, R6, RZ ;  /* 0x0000000603037210 */ /* 0x000fe20007f1e0ff */
[----:B------:R-:W-:Y:S03]  /*07f0*/  STL [R1+0xa8], R15 ;  /* 0x0000a80f01007387 */ /* 0x000fe60000100800 */
[----:B------:R-:W-:Y:S01]  /*0800*/  IADD3.X R0, RZ, R30, RZ, P0, !PT ;  /* 0x0000001eff007210 */ /* 0x000fe200007fe4ff */
[----:B------:R-:W4:Y:S01]  /*0810*/  LDG.E.64.CONSTANT R16, desc[UR12][R16.64] ;  /* 0x0000000c10107981 */ /* 0x000f22000c1e9b00 */
[C---:B------:R-:W-:Y:S01]  /*0820*/  SHF.L.U32 R14, R3.reuse, 0x1, RZ ;  /* 0x00000001030e7819 */ /* 0x040fe200000006ff */
[----:B0-----:R-:W-:Y:S01]  /*0830*/  IMAD.WIDE R4, R2, 0x2, R4 ;  /* 0x0000000202047825 */ /* 0x001fe200078e0204 */
[----:B------:R-:W-:-:S02]  /*0840*/  SHF.L.U64.HI R13, R3, 0x1, R0 ;  /* 0x00000001030d7819 */ /* 0x000fc40000010200 */
[----:B------:R-:W-:Y:S02]  /*0850*/  IADD3 R8, P0, R14, UR10, RZ ;  /* 0x0000000a0e087c10 */ /* 0x000fe4000ff1e0ff */
[----:B------:R-:W-:Y:S01]  /*0860*/  IADD3 R3, R33, 0x1400, RZ ;  /* 0x0000140021037810 */ /* 0x000fe20007ffe0ff */
[----:B------:R-:W2:Y:S01]  /*0870*/  LDG.E.64.CONSTANT R4, desc[UR12][R4.64] ;  /* 0x0000000c04047981 */ /* 0x000ea2000c1e9b00 */
[----:B------:R-:W-:Y:S02]  /*0880*/  IADD3.X R9, R13, UR11, RZ, P0, !PT ;  /* 0x0000000b0d097c10 */ /* 0x000fe400087fe4ff */
[----:B------:R-:W-:-:S04]  /*0890*/  IADD3 R3, P0, R3, R6, RZ ;  /* 0x0000000603037210 */ /* 0x000fc80007f1e0ff */
[----:B------:R-:W-:Y:S01]  /*08a0*/  IADD3.X R0, RZ, R30, RZ, P0, !PT ;  /* 0x0000001eff007210 */ /* 0x000fe200007fe4ff */
[----:B------:R-:W-:Y:S01]  /*08b0*/  STL [R1+0xa0], R14 ;  /* 0x0000a00e01007387 */ /* 0x000fe20000100800 */
[C---:B------:R-:W-:Y:S02]  /*08c0*/  SHF.L.U32 R11, R3.reuse, 0x1, RZ ;  /* 0x00000001030b7819 */ /* 0x040fe400000006ff */
[----:B------:R-:W-:Y:S01]  /*08d0*/  SHF.L.U64.HI R10, R3, 0x1, R0 ;  /* 0x00000001030a7819 */ /* 0x000fe20000010200 */
[----:B------:R-:W2:Y:S01]  /*08e0*/  LDG.E.64.CONSTANT R8, desc[UR12][R8.64] ;  /* 0x0000000c08087981 */ /* 0x000ea2000c1e9b00 */
[----:B------:R-:W-:Y:S02]  /*08f0*/  IADD3 R24, P0, R11, UR10, RZ ;  /* 0x0000000a0b187c10 */ /* 0x000fe4000ff1e0ff */
[----:B------:R-:W-:Y:S02]  /*0900*/  IADD3 R3, R33, 0x1e00, RZ ;  /* 0x00001e0021037810 */ /* 0x000fe40007ffe0ff */
[----:B------:R-:W-:-:S02]  /*0910*/  IADD3.X R25, R10, UR11, RZ, P0, !PT ;  /* 0x0000000b0a197c10 */ /* 0x000fc400087fe4ff */
[----:B------:R-:W-:-:S04]  /*0920*/  IADD3 R3, P0, R3, R6, RZ ;  /* 0x0000000603037210 */ /* 0x000fc80007f1e0ff */
[----:B------:R-:W-:Y:S01]  /*0930*/  IADD3.X R0, RZ, R30, RZ, P0, !PT ;  /* 0x0000001eff007210 */ /* 0x000fe200007fe4ff */
[----:B------:R-:W-:Y:S01]  /*0940*/  STL [R1+0xa4], R13 ;  /* 0x0000a40d01007387 */ /* 0x000fe20000100800 */
[C---:B------:R-:W-:Y:S02]  /*0950*/  SHF.L.U32 R12, R3.reuse, 0x1, RZ ;  /* 0x00000001030c7819 */ /* 0x040fe400000006ff */
[----:B------:R-:W-:Y:S01]  /*0960*/  SHF.L.U64.HI R26, R3, 0x1, R0 ;  /* 0x00000001031a7819 */ /* 0x000fe20000010200 */
[----:B------:R-:W2:Y:S01]  /*0970*/  LDG.E.64.CONSTANT R24, desc[UR12][R24.64] ;  /* 0x0000000c18187981 */ /* 0x000ea2000c1e9b00 */
[----:B------:R-:W-:-:S04]  /*0980*/  IADD3 R34, P0, R12, UR10, RZ ;  /* 0x0000000a0c227c10 */ /* 0x000fc8000ff1e0ff */
[----:B------:R-:W-:-:S06]  /*0990*/  IADD3.X R35, R26, UR11, RZ, P0, !PT ;  /* 0x0000000b1a237c10 */ /* 0x000fcc00087fe4ff */
[----:B------:R-:W2:Y:S01]  /*09a0*/  LDG.E.64.CONSTANT R34, desc[UR12][R34.64] ;  /* 0x0000000c22227981 */ /* 0x000ea2000c1e9b00 */
[----:B------:R-:W-:Y:S02]  /*09b0*/  IADD3 R42, P0, R18, UR18, RZ ;  /* 0x00000012122a7c10 */ /* 0x000fe4000ff1e0ff */
[----:B------:R-:W-:Y:S02]  /*09c0*/  IADD3 R3, R33, 0x2800, RZ ;  /* 0x0000280021037810 */ /* 0x000fe40007ffe0ff */
[----:B------:R-:W-:Y:S02]  /*09d0*/  IADD3.X R43, R15, UR19, RZ, P0, !PT ;  /* 0x000000130f2b7c10 */ /* 0x000fe400087fe4ff */
[----:B------:R-:W-:Y:S02]  /*09e0*/  IADD3 R28, P0, R14, UR18, RZ ;  /* 0x000000120e1c7c10 */ /* 0x000fe4000ff1e0ff */
[----:B------:R-:W-:Y:S02]  /*09f0*/  IADD3 R3, P1, R3, R6, RZ ;  /* 0x0000000603037210 */ /* 0x000fe40007f3e0ff */
[----:B------:R-:W-:Y:S01]  /*0a00*/  IADD3.X R29, R13, UR19, RZ, P0, !PT ;  /* 0x000000130d1d7c10 */ /* 0x000fe200087fe4ff */
[----:B------:R-:W-:Y:S01]  /*0a10*/  STL [R1+0x98], R11 ;  /* 0x0000980b01007387 */ /* 0x000fe20000100800 */
[----:B-1----:R-:W-:-:S02]  /*0a20*/  IADD3 R18, P0, R11, UR18, RZ ;  /* 0x000000120b127c10 */ /* 0x002fc4000ff1e0ff */
[----:B------:R-:W-:Y:S01]  /*0a30*/  IADD3.X R0, RZ, R30, RZ, P1, !PT ;  /* 0x0000001eff007210 */ /* 0x000fe20000ffe4ff */
[----:B------:R-:W2:Y:S01]  /*0a40*/  LDG.E.64.CONSTANT R42, desc[UR12][R42.64] ;  /* 0x0000000c2a2a7981 */ /* 0x000ea2000c1e9b00 */
[C---:B------:R-:W-:Y:S02]  /*0a50*/  SHF.L.U32 R31, R3.reuse, 0x1, RZ ;  /* 0x00000001031f7819 */ /* 0x040fe400000006ff */
[----:B------:R-:W-:Y:S01]  /*0a60*/  IADD3.X R19, R10, UR19, RZ, P0, !PT ;  /* 0x000000130a137c10 */ /* 0x000fe200087fe4ff */
[----:B------:R0:W-:Y:S01]  /*0a70*/  STL [R1+0x9c], R10 ;  /* 0x00009c0a01007387 */ /* 0x0001e20000100800 */
[----:B------:R-:W-:Y:S02]  /*0a80*/  SHF.L.U64.HI R36, R3, 0x1, R0 ;  /* 0x0000000103247819 */ /* 0x000fe40000010200 */
[----:B------:R-:W-:Y:S01]  /*0a90*/  IADD3 R3, R33, 0x3200, RZ ;  /* 0x0000320021037810 */ /* 0x000fe20007ffe0ff */
[----:B------:R-:W-:Y:S01]  /*0aa0*/  HFMA2.MMA R57, -RZ, RZ, 0, 2.384185791015625e-06 ;  /* 0x00000028ff397435 */ /* 0x000fe200000001ff */
[----:B------:R-:W2:Y:S04]  /*0ab0*/  LDG.E.64.CONSTANT R28, desc[UR12][R28.64] ;  /* 0x0000000c1c1c7981 */ /* 0x000ea8000c1e9b00 */
[----:B------:R-:W2:Y:S01]  /*0ac0*/  LDG.E.64.CONSTANT R18, desc[UR12][R18.64] ;  /* 0x0000000c12127981 */ /* 0x000ea2000c1e9b00 */
[----:B0-----:R-:W-:-:S04]  /*0ad0*/  IADD3 R10, P0, R31, UR10, RZ ;  /* 0x0000000a1f0a7c10 */ /* 0x001fc8000ff1e0ff */
[----:B------:R-:W-:Y:S02]  /*0ae0*/  IADD3.X R11, R36, UR11, RZ, P0, !PT ;  /* 0x0000000b240b7c10 */ /* 0x000fe400087fe4ff */
[----:B------:R-:W-:-:S04]  /*0af0*/  IADD3 R3, P0, R3, R6, RZ ;  /* 0x0000000603037210 */ /* 0x000fc80007f1e0ff */
[----:B------:R-:W-:Y:S01]  /*0b00*/  IADD3.X R0, RZ, R30, RZ, P0, !PT ;  /* 0x0000001eff007210 */ /* 0x000fe200007fe4ff */
[----:B------:R0:W-:Y:S01]  /*0b10*/  STL [R1+0x90], R12 ;  /* 0x0000900c01007387 */ /* 0x0001e20000100800 */
[C---:B------:R-:W-:Y:S02]  /*0b20*/  SHF.L.U32 R61, R3.reuse, 0x1, RZ ;  /* 0x00000001033d7819 */ /* 0x040fe400000006ff */
[----:B------:R-:W-:Y:S01]  /*0b30*/  SHF.L.U64.HI R58, R3, 0x1, R0 ;  /* 0x00000001033a7819 */ /* 0x000fe20000010200 */
[----:B------:R1:W-:Y:S01]  /*0b40*/  STL [R1+0x94], R26 ;  /* 0x0000941a01007387 */ /* 0x0003e20000100800 */
[----:B---3--:R-:W-:Y:S01]  /*0b50*/  FADD.FTZ R2, R23, UR15 ;  /* 0x0000000f17027e21 */ /* 0x008fe20008010000 */
[----:B----4-:R-:W-:-:S05]  /*0b60*/  HADD2.F32 R7, -RZ, R16.H1_H1 ;  /* 0x30000010ff077230 */ /* 0x010fca0000004100 */
[----:B------:R-:W3:Y:S01]  /*0b70*/  MUFU.RSQ R2, R2 ;  /* 0x0000000200027308 */ /* 0x000ee20000001400 */
[----:B------:R-:W-:Y:S01]  /*0b80*/  HADD2.F32 R3, -RZ, R16.H0_H0 ;  /* 0x20000010ff037230 */ /* 0x000fe20000004100 */
[----:B0-----:R-:W-:Y:S01]  /*0b90*/  IADD3 R12, P0, R12, UR18, RZ ;  /* 0x000000120c0c7c10 */ /* 0x001fe2000ff1e0ff */
[----:B--2---:R-:W-:Y:S02]  /*0ba0*/  HADD2.F32 R40, -RZ, R20.H1_H1 ;  /* 0x30000014ff287230 */ /* 0x004fe40000004100 */
[----:B------:R-:W-:Y:S01]  /*0bb0*/  FADD.FTZ R7, -R22, R7 ;  /* 0x0000000716077221 */ /* 0x000fe20000010100 */
[----:B------:R-:W-:Y:S02]  /*0bc0*/  IMAD R52, R52, R57, UR8 ;  /* 0x0000000834347e24 */ /* 0x000fe4000f8e0239 */
[----:B------:R-:W-:Y:S01]  /*0bd0*/  FADD.FTZ R3, -R22, R3 ;  /* 0x0000000316037221 */ /* 0x000fe20000010100 */
[----:B------:R-:W-:Y:S01]  /*0be0*/  IADD3.X R13, R26, UR19, RZ, P0, !PT ;  /* 0x000000131a0d7c10 */ /* 0x000fe200087fe4ff */
[----:B------:R-:W-:Y:S01]  /*0bf0*/  HADD2.F32 R16, -RZ, R17.H0_H0 ;  /* 0x20000011ff107230 */ /* 0x000fe20000004100 */
[----:B------:R-:W2:Y:S01]  /*0c00*/  LDG.E.64.CONSTANT R10, desc[UR12][R10.64] ;  /* 0x0000000c0a0a7981 */ /* 0x000ea2000c1e9b00 */
[----:B------:R-:W-:-:S02]  /*0c10*/  HADD2.F32 R0, -RZ, R4.H0_H0 ;  /* 0x20000004ff007230 */ /* 0x000fc40000004100 */
[C---:B---3--:R-:W-:Y:S01]  /*0c20*/  FMUL.FTZ R27, R2.reuse, R7 ;  /* 0x00000007021b7220 */ /* 0x048fe20000410000 */
[----:B-1----:R-:W-:Y:S01]  /*0c30*/  FMUL.FTZ R26, R2, R3 ;  /* 0x00000003021a7220 */ /* 0x002fe20000410000 */
[----:B------:R-:W-:Y:S02]  /*0c40*/  HADD2.F32 R7, -RZ, R17.H1_H1 ;  /* 0x30000011ff077230 */ /* 0x000fe40000004100 */
[----:B------:R-:W-:Y:S01]  /*0c50*/  FADD.FTZ R16, -R22, R16 ;  /* 0x0000001016107221 */ /* 0x000fe20000010100 */
[----:B------:R-:W-:Y:S01]  /*0c60*/  HADD2.F32 R3, -RZ, R4.H1_H1 ;  /* 0x30000004ff037230 */ /* 0x000fe20000004100 */
[----:B------:R0:W-:Y:S04]  /*0c70*/  STL [R1+0x124], R35 ;  /* 0x0001242301007387 */ /* 0x0001e80000100800 */
[----:B------:R-:W-:Y:S04]  /*0c80*/  STL [R1+0x88], R31 ;  /* 0x0000881f01007387 */ /* 0x000fe80000100800 */
[----:B------:R-:W-:Y:S01]  /*0c90*/  STL [R1+0x8c], R36 ;  /* 0x00008c2401007387 */ /* 0x000fe20000100800 */
[----:B0-----:R-:W-:-:S03]  /*0ca0*/  HADD2.F32 R35, -RZ, R20.H0_H0 ;  /* 0x20000014ff237230 */ /* 0x001fc60000004100 */
[----:B------:R-:W-:Y:S01]  /*0cb0*/  STL [R1+0x80], R61 ;  /* 0x0000803d01007387 */ /* 0x000fe20000100800 */
[----:B------:R-:W-:-:S03]  /*0cc0*/  FADD.FTZ R7, -R22, R7 ;  /* 0x0000000716077221 */ /* 0x000fc60000010100 */
[----:B------:R-:W-:Y:S01]  /*0cd0*/  STL [R1+0x84], R58 ;  /* 0x0000843a01007387 */ /* 0x000fe20000100800 */
[----:B------:R-:W-:-:S03]  /*0ce0*/  HADD2.F32 R20, -RZ, R21.H0_H0 ;  /* 0x20000015ff147230 */ /* 0x000fc60000004100 */
[----:B------:R-:W-:Y:S01]  /*0cf0*/  STL [R1+0x4], R35 ;  /* 0x0000042301007387 */ /* 0x000fe20000100800 */
[----:B------:R-:W-:-:S03]  /*0d00*/  FFMA.FTZ R46, R27, R3, R40 ;  /* 0x000000031b2e7223 */ /* 0x000fc60000010028 */
[----:B------:R-:W-:Y:S01]  /*0d10*/  STL [R1+0x24], R26 ;  /* 0x0000241a01007387 */ /* 0x000fe20000100800 */
[----:B------:R-:W-:-:S03]  /*0d20*/  FMUL.FTZ R16, R2, R16 ;  /* 0x0000001002107220 */ /* 0x000fc60000410000 */
[----:B------:R0:W-:Y:S01]  /*0d30*/  STL [R1+0x118], R26 ;  /* 0x0001181a01007387 */ /* 0x0001e20000100800 */
[--C-:B------:R-:W-:Y:S02]  /*0d40*/  HADD2.F32 R4, -RZ, R5.reuse.H0_H0 ;  /* 0x20000005ff047230 */ /* 0x100fe40000004100 */
[----:B------:R-:W-:Y:S01]  /*0d50*/  FFMA.FTZ R50, R26, R0, R35 ;  /* 0x000000001a327223 */ /* 0x000fe20000010023 */
[----:B------:R-:W-:Y:S01]  /*0d60*/  STL [R1+0x6c], R40 ;  /* 0x00006c2801007387 */ /* 0x000fe20000100800 */
[----:B------:R-:W-:-:S03]  /*0d70*/  HADD2.F32 R5, -RZ, R5.H1_H1 ;  /* 0x30000005ff057230 */ /* 0x000fc60000004100 */
[----:B------:R1:W-:Y:S01]  /*0d80*/  STL [R1+0x30], R27 ;  /* 0x0000301b01007387 */ /* 0x0003e20000100800 */
[----:B0-----:R-:W-:-:S03]  /*0d90*/  HADD2.F32 R26, -RZ, R21.H1_H1 ;  /* 0x30000015ff1a7230 */ /* 0x001fc60000004100 */
[----:B------:R-:W-:Y:S01]  /*0da0*/  STL [R1+0x70], R20 ;  /* 0x0000701401007387 */ /* 0x000fe20000100800 */
[----:B------:R-:W-:Y:S02]  /*0db0*/  IADD3 R14, P1, R61, UR10, RZ ;  /* 0x0000000a3d0e7c10 */ /* 0x000fe4000ff3e0ff */
[----:B------:R-:W-:Y:S01]  /*0dc0*/  IADD3 R57, R33, 0x4600, RZ ;  /* 0x0000460021397810 */ /* 0x000fe20007ffe0ff */
[----:B------:R-:W3:Y:S01]  /*0dd0*/  LDG.E.64.CONSTANT R12, desc[UR12][R12.64] ;  /* 0x0000000c0c0c7981 */ /* 0x000ee2000c1e9b00 */
[----:B-1----:R-:W-:-:S03]  /*0de0*/  FMUL.FTZ R27, R2, R7 ;  /* 0x00000007021b7220 */ /* 0x002fc60000410000 */
[----:B------:R-:W-:Y:S01]  /*0df0*/  STL [R1+0x60], R16 ;  /* 0x0000601001007387 */ /* 0x000fe20000100800 */
[----:B------:R-:W-:-:S03]  /*0e00*/  FFMA.FTZ R45, R27, R5, R26 ;  /* 0x000000051b2d7223 */ /* 0x000fc6000001001a */
[----:B------:R-:W-:Y:S04]  /*0e10*/  STL [R1+0x54], R27 ;  /* 0x0000541b01007387 */ /* 0x000fe80000100800 */
[----:B------:R0:W-:Y:S04]  /*0e20*/  STL [R1+0x11c], R27 ;  /* 0x00011c1b01007387 */ /* 0x0001e80000100800 */
[----:B0-----:R-:W4:Y:S01]  /*0e30*/  LDL.LU R27, [R1+0x70] ;  /* 0x00007000011b7983 */ /* 0x001f220000300800 */
[----:B------:R-:W-:-:S06]  /*0e40*/  FMUL.FTZ R53, R50, -1.4426950216293334961 ;  /* 0xbfb8aa3b32357820 */ /* 0x000fcc0000410000 */
[----:B------:R-:W0:Y:S01]  /*0e50*/  MUFU.EX2 R53, R53 ;  /* 0x0000003500357308 */ /* 0x000e220000000800 */
[----:B------:R-:W-:Y:S01]  /*0e60*/  FFMA.FTZ R44, R16, R4, R20 ;  /* 0x00000004102c7223 */ /* 0x000fe20000010014 */
[----:B------:R-:W-:Y:S02]  /*0e70*/  HADD2.F32 R16, -RZ, R8.H0_H0 ;  /* 0x20000008ff107230 */ /* 0x000fe40000004100 */
[----:B------:R-:W-:-:S03]  /*0e80*/  FMUL.FTZ R32, R45, -1.4426950216293334961 ;  /* 0xbfb8aa3b2d207820 */ /* 0x000fc60000410000 */
[----:B------:R-:W-:-:S03]  /*0e90*/  FADD.FTZ R16, -R22, R16 ;  /* 0x0000001016107221 */ /* 0x000fc60000010100 */
[----:B------:R-:W1:Y:S01]  /*0ea0*/  MUFU.EX2 R32, R32 ;  /* 0x0000002000207308 */ /* 0x000e620000000800 */
[----:B------:R-:W-:Y:S02]  /*0eb0*/  HADD2.F32 R17, -RZ, R8.H1_H1 ;  /* 0x30000008ff117230 */ /* 0x000fe40000004100 */
[----:B------:R-:W-:Y:S01]  /*0ec0*/  FMUL.FTZ R21, R2, R16 ;  /* 0x0000001002157220 */ /* 0x000fe20000410000 */
[--C-:B------:R-:W-:Y:S01]  /*0ed0*/  HADD2.F32 R7, -RZ, R9.reuse.H0_H0 ;  /* 0x20000009ff077230 */ /* 0x100fe20000004100 */
[----:B------:R-:W-:Y:S01]  /*0ee0*/  IADD3 R8, R33, 0x3c00, RZ ;  /* 0x00003c0021087810 */ /* 0x000fe20007ffe0ff */
[----:B------:R-:W-:Y:S01]  /*0ef0*/  HADD2.F32 R20, -RZ, R9.H1_H1 ;  /* 0x30000009ff147230 */ /* 0x000fe20000004100 */
[----:B------:R-:W-:Y:S01]  /*0f00*/  IADD3 R16, P0, R31, UR18, RZ ;  /* 0x000000121f107c10 */ /* 0x000fe2000ff1e0ff */
[----:B0-----:R-:W-:Y:S01]  /*0f10*/  FADD.FTZ R53, R53, 1 ;  /* 0x3f80000035357421 */ /* 0x001fe20000010000 */
[----:B------:R-:W-:Y:S01]  /*0f20*/  FFMA.FTZ R31, R0, R21, R35 ;  /* 0x00000015001f7223 */ /* 0x000fe20000010023 */
[----:B------:R-:W-:Y:S01]  /*0f30*/  IADD3.X R15, R58, UR11, RZ, P1, !PT ;  /* 0x0000000b3a0f7c10 */ /* 0x000fe20008ffe4ff */
[----:B------:R-:W-:Y:S01]  /*0f40*/  FADD.FTZ R9, -R22, R17 ;  /* 0x0000001116097221 */ /* 0x000fe20000010100 */
[----:B------:R-:W-:Y:S01]  /*0f50*/  IADD3 R8, P1, R8, R6, RZ ;  /* 0x0000000608087210 */ /* 0x000fe20007f3e0ff */
[C---:B------:R-:W-:Y:S01]  /*0f60*/  FADD.FTZ R7, -R22.reuse, R7 ;  /* 0x0000000716077221 */ /* 0x040fe20000010100 */
[----:B------:R-:W0:Y:S01]  /*0f70*/  MUFU.RCP R53, R53 ;  /* 0x0000003500357308 */ /* 0x000e220000001000 */
[----:B------:R1:W-:Y:S01]  /*0f80*/  STL [R1+0x4c], R21 ;  /* 0x00004c1501007387 */ /* 0x0003e20000100800 */
[----:B------:R-:W-:Y:S01]  /*0f90*/  FMUL.FTZ R51, R31, -1.4426950216293334961 ;  /* 0xbfb8aa3b1f337820 */ /* 0x000fe20000410000 */
[----:B------:R-:W-:Y:S01]  /*0fa0*/  FADD.FTZ R20, -R22, R20 ;  /* 0x0000001416147221 */ /* 0x000fe20000010100 */
[----:B------:R-:W-:Y:S01]  /*0fb0*/  SHF.L.U32 R60, R8, 0x1, RZ ;  /* 0x00000001083c7819 */ /* 0x000fe200000006ff */
[----:B------:R-:W-:Y:S01]  /*0fc0*/  FMUL.FTZ R7, R2, R7 ;  /* 0x0000000702077220 */ /* 0x000fe20000410000 */
[----:B------:R-:W-:Y:S01]  /*0fd0*/  IADD3.X R17, R36, UR19, RZ, P0, !PT ;  /* 0x0000001324117c10 */ /* 0x000fe200087fe4ff */
[----:B------:R-:W-:Y:S01]  /*0fe0*/  FMUL.FTZ R23, R2, R20 ;  /* 0x0000001402177220 */ /* 0x000fe20000410000 */
[----:B-1----:R-:W-:Y:S01]  /*0ff0*/  FADD.FTZ R32, R32, 1 ;  /* 0x3f80000020207421 */ /* 0x002fe20000010000 */
[----:B------:R-:W-:Y:S01]  /*1000*/  LEA R52, R49, R52, 0x3 ;  /* 0x0000003431347211 */ /* 0x000fe200078e18ff */
[----:B------:R-:W-:Y:S01]  /*1010*/  FMUL.FTZ R55, R44, -1.4426950216293334961 ;  /* 0xbfb8aa3b2c377820 */ /* 0x000fe20000410000 */
[----:B------:R-:W-:Y:S01]  /*1020*/  FMUL.FTZ R21, R2, R9 ;  /* 0x0000000902157220 */ /* 0x000fe20000410000 */
[----:B------:R-:W-:Y:S01]  /*1030*/  IADD3.X R9, RZ, R30, RZ, P1, !PT ;  /* 0x0000001eff097210 */ /* 0x000fe20000ffe4ff */
[----:B------:R-:W1:Y:S01]  /*1040*/  MUFU.EX2 R51, R51 ;  /* 0x0000003300337308 */ /* 0x000e620000000800 */
[----:B------:R-:W-:Y:S01]  /*1050*/  IADD3 R20, P0, R60, UR10, RZ ;  /* 0x0000000a3c147c10 */ /* 0x000fe2000ff1e0ff */
[----:B------:R-:W-:Y:S01]  /*1060*/  FMUL.FTZ R54, R46, -1.4426950216293334961 ;  /* 0xbfb8aa3b2e367820 */ /* 0x000fe20000410000 */
[----:B------:R-:W-:Y:S01]  /*1070*/  SHF.L.U64.HI R59, R8, 0x1, R9 ;  /* 0x00000001083b7819 */ /* 0x000fe20000010209 */
[----:B------:R0:W-:Y:S01]  /*1080*/  STL [R1+0x5c], R21 ;  /* 0x00005c1501007387 */ /* 0x0001e20000100800 */
[----:B------:R-:W-:-:S03]  /*1090*/  FFMA.FTZ R36, R3, R21, R40 ;  /* 0x0000001503247223 */ /* 0x000fc60000010028 */
[----:B------:R1:W4:Y:S01]  /*10a0*/  MUFU.RCP R56, R32 ;  /* 0x0000002000387308 */ /* 0x0003220000001000 */
[----:B------:R-:W3:Y:S04]  /*10b0*/  LDG.E.64.CONSTANT R14, desc[UR12][R14.64] ;  /* 0x0000000c0e0e7981 */ /* 0x000ee8000c1e9b00 */
[----:B------:R-:W3:Y:S01]  /*10c0*/  LDG.E.64.CONSTANT R16, desc[UR12][R16.64] ;  /* 0x0000000c10107981 */ /* 0x000ee2000c1e9b00 */
[----:B0-----:R-:W-:Y:S02]  /*10d0*/  IADD3.X R21, R59, UR11, RZ, P0, !PT ;  /* 0x0000000b3b157c10 */ /* 0x001fe400087fe4ff */
[----:B-1----:R-:W-:Y:S01]  /*10e0*/  IADD3 R32, P0, R61, UR18, RZ ;  /* 0x000000123d207c10 */ /* 0x002fe2000ff1e0ff */
[----:B------:R0:W-:Y:S03]  /*10f0*/  STL [R1+0x44], R7 ;  /* 0x0000440701007387 */ /* 0x0001e60000100800 */
[----:B------:R-:W-:Y:S01]  /*1100*/  IADD3.X R33, R58, UR19, RZ, P0, !PT ;  /* 0x000000133a217c10 */ /* 0x000fe200087fe4ff */
[----:B------:R-:W-:Y:S01]  /*1110*/  FADD.FTZ R58, -R53, 1 ;  /* 0x3f800000353a7421 */ /* 0x000fe20000010100 */
[----:B------:R-:W-:Y:S01]  /*1120*/  STL [R1+0x78], R60 ;  /* 0x0000783c01007387 */ /* 0x000fe20000100800 */
[----:B------:R-:W-:Y:S01]  /*1130*/  FFMA.FTZ R38, R5, R23, R26 ;  /* 0x0000001705267223 */ /* 0x000fe2000001001a */
[----:B------:R-:W-:-:S02]  /*1140*/  HADD2.F32 R8, -RZ, R24.H1_H1 ;  /* 0x30000018ff087230 */ /* 0x000fc40000004100 */
[----:B------:R-:W-:Y:S01]  /*1150*/  FFMA.FTZ R58, R50, R58, 1 ;  /* 0x3f800000323a7423 */ /* 0x000fe2000001003a */
[----:B------:R-:W-:Y:S01]  /*1160*/  STL [R1+0x74], R59 ;  /* 0x0000743b01007387 */ /* 0x000fe20000100800 */
[----:B------:R-:W-:-:S03]  /*1170*/  FADD.FTZ R51, R51, 1 ;  /* 0x3f80000033337421 */ /* 0x000fc60000010000 */
[----:B------:R1:W-:Y:S01]  /*1180*/  STL [R1+0x58], R23 ;  /* 0x0000581701007387 */ /* 0x0003e20000100800 */
[----:B------:R-:W-:Y:S01]  /*1190*/  FMUL.FTZ R58, R53, R58 ;  /* 0x0000003a353a7220 */ /* 0x000fe20000410000 */
[----:B------:R-:W-:Y:S02]  /*11a0*/  HADD2.F32 R53, -RZ, R34.H0_H0 ;  /* 0x20000022ff357230 */ /* 0x000fe40000004100 */
[----:B------:R-:W-:Y:S01]  /*11b0*/  FADD.FTZ R8, -R22, R8 ;  /* 0x0000000816087221 */ /* 0x000fe20000010100 */
[----:B------:R1:W-:Y:S01]  /*11c0*/  MUFU.RCP R50, R51 ;  /* 0x0000003300327308 */ /* 0x0003e20000001000 */
[----:B----4-:R-:W-:-:S07]  /*11d0*/  FFMA.FTZ R37, R4, R7, R27 ;  /* 0x0000000704257223 */ /* 0x010fce000001001b */
[----:B------:R-:W-:Y:S08]  /*11e0*/  MUFU.EX2 R55, R55 ;  /* 0x0000003700377308 */ /* 0x000ff00000000800 */
[----:B------:R-:W-:Y:S01]  /*11f0*/  MUFU.EX2 R54, R54 ;  /* 0x0000003600367308 */ /* 0x000fe20000000800 */
[----:B------:R-:W-:Y:S01]  /*1200*/  FMUL.FTZ R9, R37, -1.4426950216293334961 ;  /* 0xbfb8aa3b25097820 */ /* 0x000fe20000410000 */
[----:B0-----:R-:W-:Y:S01]  /*1210*/  HADD2.F32 R7, -RZ, R24.H0_H0 ;  /* 0x20000018ff077230 */ /* 0x001fe20000004100 */
[----:B------:R-:W-:Y:S01]  /*1220*/  IADD3 R49, P0, R57, R6, RZ ;  /* 0x0000000639317210 */ /* 0x000fe20007f1e0ff */
[----:B------:R-:W-:Y:S01]  /*1230*/  FMUL.FTZ R47, R36, -1.4426950216293334961 ;  /* 0xbfb8aa3b242f7820 */ /* 0x000fe20000410000 */
[----:B------:R-:W4:Y:S03]  /*1240*/  LDG.E.64.CONSTANT R20, desc[UR12][R20.64] ;  /* 0x0000000c14147981 */ /* 0x000f26000c1e9b00 */
[----:B------:R-:W0:Y:S01]  /*1250*/  MUFU.EX2 R9, R9 ;  /* 0x0000000900097308 */ /* 0x000e220000000800 */
[--C-:B-1----:R-:W-:Y:S01]  /*1260*/  HADD2.F32 R23, -RZ, R25.reuse.H0_H0 ;  /* 0x20000019ff177230 */ /* 0x102fe20000004100 */
[----:B------:R-:W4:Y:S01]  /*1270*/  LDG.E.64.CONSTANT R32, desc[UR12][R32.64] ;  /* 0x0000000c20207981 */ /* 0x000f22000c1e9b00 */
[----:B------:R-:W-:-:S02]  /*1280*/  HADD2.F32 R25, -RZ, R25.H1_H1 ;  /* 0x30000019ff197230 */ /* 0x000fc40000004100 */
[----:B------:R-:W-:Y:S01]  /*1290*/  FADD.FTZ R7, -R22, R7 ;  /* 0x0000000716077221 */ /* 0x000fe20000010100 */
[----:B------:R-:W-:Y:S01]  /*12a0*/  FADD.FTZ R51, -R56, 1 ;  /* 0x3f80000038337421 */ /* 0x000fe20000010100 */
[C---:B------:R-:W-:Y:S01]  /*12b0*/  FADD.FTZ R23, -R22.reuse, R23 ;  /* 0x0000001716177221 */ /* 0x040fe20000010100 */
[----:B------:R-:W-:Y:S01]  /*12c0*/  FADD.FTZ R25, -R22, R25 ;  /* 0x0000001916197221 */ /* 0x000fe20000010100 */
[C---:B------:R-:W-:Y:S01]  /*12d0*/  FMUL.FTZ R7, R2.reuse, R7 ;  /* 0x0000000702077220 */ /* 0x040fe20000410000 */
[----:B------:R-:W-:Y:S01]  /*12e0*/  FMUL.FTZ R8, R2, R8 ;  /* 0x0000000802087220 */ /* 0x000fe20000410000 */
[----:B------:R-:W-:Y:S01]  /*12f0*/  FADD.FTZ R53, -R22, R53 ;  /* 0x0000003516357221 */ /* 0x000fe20000010100 */
[C---:B------:R-:W-:Y:S01]  /*1300*/  FMUL.FTZ R23, R2.reuse, R23 ;  /* 0x0000001702177220 */ /* 0x040fe20000410000 */
[C---:B------:R-:W-:Y:S01]  /*1310*/  FMUL.FTZ R24, R2.reuse, R25 ;  /* 0x0000001902187220 */ /* 0x040fe20000410000 */
[----:B------:R-:W-:Y:S01]  /*1320*/  FFMA.FTZ R51, R45, R51, 1 ;  /* 0x3f8000002d337423 */ /* 0x000fe20000010033 */
[----:B------:R1:W-:Y:S01]  /*1330*/  STL [R1+0x50], R7 ;  /* 0x0000500701007387 */ /* 0x0003e20000100800 */
[----:B------:R-:W-:Y:S01]  /*1340*/  FMUL.FTZ R61, R2, R53 ;  /* 0x00000035023d7220 */ /* 0x000fe20000410000 */
[----:B0-----:R-:W-:-:S02]  /*1350*/  FADD.FTZ R9, R9, 1 ;  /* 0x3f80000009097421 */ /* 0x001fc40000010000 */
[----:B------:R-:W-:Y:S01]  /*1360*/  STL [R1+0x48], R8 ;  /* 0x0000480801007387 */ /* 0x000fe20000100800 */
[----:B------:R-:W-:-:S03]  /*1370*/  FMUL.FTZ R45, R56, R51 ;  /* 0x00000033382d7220 */ /* 0x000fc60000410000 */
[----:B------:R-:W-:Y:S01]  /*1380*/  STL [R1+0x40], R23 ;  /* 0x0000401701007387 */ /* 0x000fe20000100800 */
[----:B------:R0:W-:Y:S01]  /*1390*/  MUFU.RCP R51, R9 ;  /* 0x0000000900337308 */ /* 0x0001e20000001000 */
[C-C-:B-1----:R-:W-:Y:S02]  /*13a0*/  FFMA.FTZ R7, R0.reuse, R7, R35.reuse ;  /* 0x0000000700077223 */ /* 0x142fe40000010023 */
[----:B------:R-:W-:Y:S04]  /*13b0*/  STL [R1+0x34], R24 ;  /* 0x0000341801007387 */ /* 0x000fe80000100800 */
[----:B------:R1:W-:Y:S01]  /*13c0*/  STL [R1+0xac], R52 ;  /* 0x0000ac3401007387 */ /* 0x0003e20000100800 */
[----:B0-----:R-:W-:-:S03]  /*13d0*/  FFMA.FTZ R9, R0, R61, R35 ;  /* 0x0000003d00097223 */ /* 0x001fc60000010023 */
[----:B------:R-:W-:Y:S04]  /*13e0*/  STL [R1+0x20], R61 ;  /* 0x0000203d01007387 */ /* 0x000fe80000100800 */
[----:B------:R-:W2:Y:S01]  /*13f0*/  LDL.LU R35, [R1+0x124] ;  /* 0x0001240001237983 */ /* 0x000ea20000300800 */
[----:B------:R-:W-:Y:S01]  /*1400*/  FADD.FTZ R55, R55, 1 ;  /* 0x3f80000037377421 */ /* 0x000fe20000010000 */
[----:B------:R-:W-:-:S05]  /*1410*/  FADD.FTZ R54, R54, 1 ;  /* 0x3f80000036367421 */ /* 0x000fca0000010000 */
[----:B------:R-:W0:Y:S08]  /*1420*/  MUFU.RCP R55, R55 ;  /* 0x0000003700377308 */ /* 0x000e300000001000 */
[----:B------:R-:W1:Y:S01]  /*1430*/  MUFU.RCP R54, R54 ;  /* 0x0000003600367308 */ /* 0x000e620000001000 */
[----:B0-----:R-:W-:-:S04]  /*1440*/  FADD.FTZ R6, -R55, 1 ;  /* 0x3f80000037067421 */ /* 0x001fc80000010100 */
[----:B------:R-:W-:Y:S01]  /*1450*/  FFMA.FTZ R6, R44, R6, 1 ;  /* 0x3f8000002c067423 */ /* 0x000fe20000010006 */
[----:B-1----:R-:W-:-:S04]  /*1460*/  FADD.FTZ R52, -R54, 1 ;  /* 0x3f80000036347421 */ /* 0x002fc80000010100 */
[----:B------:R-:W-:Y:S01]  /*1470*/  FFMA.FTZ R52, R46, R52, 1 ;  /* 0x3f8000002e347423 */ /* 0x000fe20000010034 */
[----:B------:R-:W-:Y:S01]  /*1480*/  FMUL.FTZ R46, R55, R6 ;  /* 0x00000006372e7220 */ /* 0x000fe20000410000 */
[----:B------:R-:W-:-:S05]  /*1490*/  HADD2.F32 R6, -RZ, R42.H0_H0 ;  /* 0x2000002aff067230 */ /* 0x000fca0000004100 */
[----:B------:R-:W-:-:S05]  /*14a0*/  FMUL.FTZ R6, R6, R58 ;  /* 0x0000003a06067220 */ /* 0x000fca0000410000 */
[----:B------:R0:W-:Y:S01]  /*14b0*/  STL [R1+0x120], R6 ;  /* 0x0001200601007387 */ /* 0x0001e20000100800 */
[----:B------:R-:W1:Y:S03]  /*14c0*/  MUFU.EX2 R47, R47 ;  /* 0x0000002f002f7308 */ /* 0x000e660000000800 */
[----:B0-----:R-:W3:Y:S01]  /*14d0*/  LDL.LU R6, [R1+0x6c] ;  /* 0x00006c0001067983 */ /* 0x001ee20000300800 */
[----:B------:R-:W-:Y:S01]  /*14e0*/  FMUL.FTZ R48, R38, -1.4426950216293334961 ;  /* 0xbfb8aa3b26307820 */ /* 0x000fe20000410000 */
[----:B------:R-:W-:-:S05]  /*14f0*/  FFMA.FTZ R8, R3, R8, R40 ;  /* 0x0000000803087223 */ /* 0x000fca0000010028 */
[----:B------:R-:W0:Y:S01]  /*1500*/  MUFU.EX2 R48, R48 ;  /* 0x0000003000307308 */ /* 0x000e220000000800 */
[----:B-1----:R-:W-:Y:S01]  /*1510*/  FADD.FTZ R47, R47, 1 ;  /* 0x3f8000002f2f7421 */ /* 0x002fe20000010000 */
[----:B------:R-:W-:-:S06]  /*1520*/  FMUL.FTZ R40, R8, -1.4426950216293334961 ;  /* 0xbfb8aa3b08287820 */ /* 0x000fcc0000410000 */
[----:B------:R1:W0:Y:S01]  /*1530*/  MUFU.RCP R44, R47 ;  /* 0x0000002f002c7308 */ /* 0x0002220000001000 */
[----:B------:R-:W-:-:S07]  /*1540*/  IADD3.X R30, RZ, R30, RZ, P0, !PT ;  /* 0x0000001eff1e7210 */ /* 0x000fce00007fe4ff */
[----:B------:R-:W0:Y:S01]  /*1550*/  MUFU.EX2 R40, R40 ;  /* 0x0000002800287308 */ /* 0x000e220000000800 */
[----:B-1----:R-:W-:Y:S01]  /*1560*/  FMUL.FTZ R47, R54, R52 ;  /* 0x00000034362f7220 */ /* 0x002fe20000410000 */
[----:B------:R-:W-:Y:S02]  /*1570*/  HADD2.F32 R52, -RZ, R42.H1_H1 ;  /* 0x3000002aff347230 */ /* 0x000fe40000004100 */
[----:B0-----:R-:W-:Y:S01]  /*1580*/  FADD.FTZ R42, R48, 1 ;  /* 0x3f800000302a7421 */ /* 0x001fe20000010000 */
[--C-:B------:R-:W-:Y:S02]  /*1590*/  HADD2.F32 R48, -RZ, R43.reuse.H0_H0 ;  /* 0x2000002bff307230 */ /* 0x100fe40000004100 */
[----:B------:R-:W-:Y:S01]  /*15a0*/  HADD2.F32 R43, -RZ, R43.H1_H1 ;  /* 0x3000002bff2b7230 */ /* 0x000fe20000004100 */
[----:B------:R-:W-:Y:S01]  /*15b0*/  SHF.L.U64.HI R53, R49, 0x1, R30 ;  /* 0x0000000131357819 */ /* 0x000fe2000001021e */
[----:B------:R-:W-:Y:S01]  /*15c0*/  FADD.FTZ R30, -R51, 1 ;  /* 0x3f800000331e7421 */ /* 0x000fe20000010100 */
[----:B------:R-:W-:-:S02]  /*15d0*/  HADD2.F32 R34, -RZ, R34.H1_H1 ;  /* 0x30000022ff227230 */ /* 0x000fc40000004100 */
[----:B------:R-:W-:Y:S01]  /*15e0*/  FMUL.FTZ R45, R43, R45 ;  /* 0x0000002d2b2d7220 */ /* 0x000fe20000410000 */
[----:B------:R-:W-:Y:S01]  /*15f0*/  FADD.FTZ R43, -R44, 1 ;  /* 0x3f8000002c2b7421 */ /* 0x000fe20000010100 */
[----:B------:R-:W-:Y:S01]  /*1600*/  SHF.L.U32 R54, R49, 0x1, RZ ;  /* 0x0000000131367819 */ /* 0x000fe200000006ff */
[----:B------:R-:W-:Y:S01]  /*1610*/  FMUL.FTZ R47, R52, R47 ;  /* 0x0000002f342f7220 */ /* 0x000fe20000410000 */
[----:B------:R-:W-:Y:S01]  /*1620*/  FFMA.FTZ R49, R37, R30, 1 ;  /* 0x3f80000025317423 */ /* 0x000fe2000001001e */
[----:B------:R-:W-:Y:S01]  /*1630*/  FADD.FTZ R52, -R50, 1 ;  /* 0x3f80000032347421 */ /* 0x000fe20000010100 */
[----:B------:R-:W-:Y:S01]  /*1640*/  FADD.FTZ R37, R40, 1 ;  /* 0x3f80000028257421 */ /* 0x000fe20000010000 */
[----:B------:R-:W-:Y:S01]  /*1650*/  FFMA.FTZ R43, R36, R43, 1 ;  /* 0x3f800000242b7423 */ /* 0x000fe2000001002b */
[----:B------:R-:W-:Y:S01]  /*1660*/  FADD.FTZ R40, -R22, R34 ;  /* 0x0000002216287221 */ /* 0x000fe20000010100 */
[----:B------:R-:W-:Y:S02]  /*1670*/  FFMA.FTZ R31, R31, R52, 1 ;  /* 0x3f8000001f1f7423 */ /* 0x000fe40000010034 */
[----:B------:R-:W-:Y:S01]  /*1680*/  FMUL.FTZ R43, R44, R43 ;  /* 0x0000002b2c2b7220 */ /* 0x000fe20000410000 */
[----:B------:R-:W-:-:S02]  /*1690*/  HADD2.F32 R44, -RZ, R28.H0_H0 ;  /* 0x2000001cff2c7230 */ /* 0x000fc40000004100 */
[----:B------:R-:W-:Y:S01]  /*16a0*/  FMUL.FTZ R50, R50, R31 ;  /* 0x0000001f32327220 */ /* 0x000fe20000410000 */
[----:B------:R-:W-:Y:S02]  /*16b0*/  HADD2.F32 R28, -RZ, R28.H1_H1 ;  /* 0x3000001cff1c7230 */ /* 0x000fe40000004100 */
[----:B------:R-:W-:Y:S01]  /*16c0*/  FMUL.FTZ R55, R2, R40 ;  /* 0x0000002802377220 */ /* 0x000fe20000410000 */
[----:B------:R-:W-:Y:S01]  /*16d0*/  STL [R1+0x68], R53 ;  /* 0x0000683501007387 */ /* 0x000fe20000100800 */
[----:B------:R-:W-:Y:S01]  /*16e0*/  FMUL.FTZ R44, R44, R50 ;  /* 0x000000322c2c7220 */ /* 0x000fe20000410000 */
[----:B------:R-:W-:Y:S02]  /*16f0*/  FMUL.FTZ R43, R28, R43 ;  /* 0x0000002b1c2b7220 */ /* 0x000fe40000410000 */
[----:B------:R-:W-:Y:S04]  /*1700*/  STL [R1+0x64], R54 ;  /* 0x0000643601007387 */ /* 0x000fe80000100800 */
[----:B------:R-:W-:Y:S01]  /*1710*/  STL [R1+0x14], R55 ;  /* 0x0000143701007387 */ /* 0x000fe20000100800 */
[----:B--2---:R-:W-:-:S02]  /*1720*/  HADD2.F32 R34, -RZ, R35.H0_H0 ;  /* 0x20000023ff227230 */ /* 0x004fc40000004100 */
[----:B------:R-:W-:-:S03]  /*1730*/  HADD2.F32 R35, -RZ, R35.H1_H1 ;  /* 0x30000023ff237230 */ /* 0x000fc60000004100 */
[C---:B------:R-:W-:Y:S02]  /*1740*/  FADD.FTZ R34, -R22.reuse, R34 ;  /* 0x0000002216227221 */ /* 0x040fe40000010100 */
[----:B------:R-:W-:Y:S02]  /*1750*/  FADD.FTZ R35, -R22, R35 ;  /* 0x0000002316237221 */ /* 0x000fe40000010100 */
[C---:B------:R-:W-:Y:S02]  /*1760*/  FMUL.FTZ R34, R2.reuse, R34 ;  /* 0x0000002202227220 */ /* 0x040fe40000410000 */
[----:B------:R-:W-:-:S03]  /*1770*/  FMUL.FTZ R50, R2, R35 ;  /* 0x0000002302327220 */ /* 0x000fc60000410000 */
[----:B------:R-:W-:Y:S04]  /*1780*/  STL [R1+0x10], R34 ;  /* 0x0000102201007387 */ /* 0x000fe80000100800 */
[----:B------:R0:W-:Y:S04]  /*1790*/  STL [R1+0x114], R43 ;  /* 0x0001142b01007387 */ /* 0x0001e80000100800 */
[----:B------:R1:W-:Y:S04]  /*17a0*/  STL [R1+0xc], R50 ;  /* 0x00000c3201007387 */ /* 0x0003e80000100800 */
[----:B0-----:R-:W2:Y:S01]  /*17b0*/  LDL.LU R43, [R1+0x4] ;  /* 0x00000400012b7983 */ /* 0x001ea20000300800 */
[----:B------:R-:W-:Y:S01]  /*17c0*/  FFMA.FTZ R24, R5, R24, R26 ;  /* 0x0000001805187223 */ /* 0x000fe2000001001a */
[----:B------:R-:W-:Y:S01]  /*17d0*/  FMUL.FTZ R39, R7, -1.4426950216293334961 ;  /* 0xbfb8aa3b07277820 */ /* 0x000fe20000410000 */
[----:B------:R-:W-:-:S02]  /*17e0*/  FFMA.FTZ R23, R4, R23, R27 ;  /* 0x0000001704177223 */ /* 0x000fc4000001001b */
[----:B------:R-:W-:Y:S01]  /*17f0*/  FMUL.FTZ R25, R24, -1.4426950216293334961 ;  /* 0xbfb8aa3b18197820 */ /* 0x000fe20000410000 */
[----:B------:R-:W0:Y:S01]  /*1800*/  MUFU.RCP R42, R42 ;  /* 0x0000002a002a7308 */ /* 0x000e220000001000 */
[----:B------:R-:W-:-:S07]  /*1810*/  FMUL.FTZ R41, R23, -1.4426950216293334961 ;  /* 0xbfb8aa3b17297820 */ /* 0x000fce0000410000 */
[----:B------:R-:W4:Y:S08]  /*1820*/  MUFU.EX2 R39, R39 ;  /* 0x0000002700277308 */ /* 0x000f300000000800 */
[----:B------:R-:W1:Y:S01]  /*1830*/  MUFU.EX2 R25, R25 ;  /* 0x0000001900197308 */ /* 0x000e620000000800 */
[----:B------:R-:W-:-:S07]  /*1840*/  IADD3 R30, P0, R54, UR10, RZ ;  /* 0x0000000a361e7c10 */ /* 0x000fce000ff1e0ff */
[----:B------:R-:W3:Y:S01]  /*1850*/  MUFU.EX2 R41, R41 ;  /* 0x0000002900297308 */ /* 0x000ee20000000800 */
[----:B0-----:R-:W-:Y:S01]  /*1860*/  FADD.FTZ R36, -R42, 1 ;  /* 0x3f8000002a247421 */ /* 0x001fe20000010100 */
[----:B------:R-:W-:Y:S01]  /*1870*/  IADD3.X R31, R53, UR11, RZ, P0, !PT ;  /* 0x0000000b351f7c10 */ /* 0x000fe200087fe4ff */
[----:B----4-:R-:W-:Y:S02]  /*1880*/  FADD.FTZ R39, R39, 1 ;  /* 0x3f80000027277421 */ /* 0x010fe40000010000 */
[----:B------:R-:W-:-:S03]  /*1890*/  FFMA.FTZ R36, R38, R36, 1 ;  /* 0x3f80000026247423 */ /* 0x000fc60000010024 */
[----:B------:R-:W4:Y:S01]  /*18a0*/  LDG.E.64.CONSTANT R30, desc[UR12][R30.64] ;  /* 0x0000000c1e1e7981 */ /* 0x000f22000c1e9b00 */
[----:B-1----:R-:W-:Y:S01]  /*18b0*/  FADD.FTZ R25, R25, 1 ;  /* 0x3f80000019197421 */ /* 0x002fe20000010000 */
[----:B------:R-:W0:Y:S01]  /*18c0*/  MUFU.RCP R39, R39 ;  /* 0x0000002700277308 */ /* 0x000e220000001000 */
[----:B---3--:R-:W-:Y:S01]  /*18d0*/  FADD.FTZ R38, R41, 1 ;  /* 0x3f80000029267421 */ /* 0x008fe20000010000 */
[----:B------:R-:W-:Y:S01]  /*18e0*/  FMUL.FTZ R41, R42, R36 ;  /* 0x000000242a297220 */ /* 0x000fe20000410000 */
[----:B------:R-:W-:-:S05]  /*18f0*/  FFMA.FTZ R36, R3, R55, R6 ;  /* 0x0000003703247223 */ /* 0x000fca0000010006 */
[----:B------:R-:W1:Y:S01]  /*1900*/  MUFU.RCP R25, R25 ;  /* 0x0000001900197308 */ /* 0x000e620000001000 */
[----:B------:R-:W-:-:S07]  /*1910*/  FMUL.FTZ R40, R36, -1.4426950216293334961 ;  /* 0xbfb8aa3b24287820 */ /* 0x000fce0000410000 */
[----:B------:R-:W3:Y:S08]  /*1920*/  MUFU.RCP R38, R38 ;  /* 0x0000002600267308 */ /* 0x000ef00000001000 */
[----:B------:R-:W3:Y:S01]  /*1930*/  MUFU.RCP R37, R37 ;  /* 0x0000002500257308 */ /* 0x000ee20000001000 */
[--C-:B------:R-:W-:Y:S02]  /*1940*/  HADD2.F32 R42, -RZ, R29.reuse.H0_H0 ;  /* 0x2000001dff2a7230 */ /* 0x100fe40000004100 */
[----:B------:R-:W-:Y:S01]  /*1950*/  FMUL.FTZ R51, R51, R49 ;  /* 0x0000003133337220 */ /* 0x000fe20000410000 */
[----:B------:R-:W-:-:S04]  /*1960*/  HADD2.F32 R35, -RZ, R29.H1_H1 ;  /* 0x3000001dff237230 */ /* 0x000fc80000004100 */
[----:B------:R-:W3:Y:S01]  /*1970*/  MUFU.EX2 R40, R40 ;  /* 0x0000002800287308 */ /* 0x000ee20000000800 */
[----:B0-----:R-:W-:Y:S01]  /*1980*/  FADD.FTZ R29, -R39, 1 ;  /* 0x3f800000271d7421 */ /* 0x001fe20000010100 */
[----:B------:R-:W-:Y:S01]  /*1990*/  FMUL.FTZ R42, R42, R51 ;  /* 0x000000332a2a7220 */ /* 0x000fe20000410000 */
[----:B------:R-:W-:Y:S01]  /*19a0*/  FMUL.FTZ R46, R48, R46 ;  /* 0x0000002e302e7220 */ /* 0x000fe20000410000 */
[----:B-1----:R-:W-:Y:S01]  /*19b0*/  FADD.FTZ R51, -R25, 1 ;  /* 0x3f80000019337421 */ /* 0x002fe20000010100 */
[----:B------:R-:W-:Y:S01]  /*19c0*/  FMUL.FTZ R48, R9, -1.4426950216293334961 ;  /* 0xbfb8aa3b09307820 */ /* 0x000fe20000410000 */
[----:B------:R-:W-:Y:S01]  /*19d0*/  FFMA.FTZ R28, R5, R50, R26 ;  /* 0x00000032051c7223 */ /* 0x000fe2000001001a */
[----:B------:R-:W-:Y:S01]  /*19e0*/  FFMA.FTZ R29, R7, R29, 1 ;  /* 0x3f800000071d7423 */ /* 0x000fe2000001001d */
[----:B---3--:R-:W-:Y:S01]  /*19f0*/  FADD.FTZ R50, -R38, 1 ;  /* 0x3f80000026327421 */ /* 0x008fe20000010100 */
[----:B------:R-:W-:Y:S01]  /*1a00*/  FADD.FTZ R7, -R37, 1 ;  /* 0x3f80000025077421 */ /* 0x000fe20000010100 */
[----:B------:R-:W-:Y:S01]  /*1a10*/  FFMA.FTZ R51, R24, R51, 1 ;  /* 0x3f80000018337423 */ /* 0x000fe20000010033 */
[----:B------:R-:W0:Y:S01]  /*1a20*/  MUFU.EX2 R48, R48 ;  /* 0x0000003000307308 */ /* 0x000e220000000800 */
[----:B------:R-:W-:Y:S01]  /*1a30*/  FFMA.FTZ R50, R23, R50, 1 ;  /* 0x3f80000017327423 */ /* 0x000fe20000010032 */
[----:B------:R-:W-:Y:S01]  /*1a40*/  FFMA.FTZ R7, R8, R7, 1 ;  /* 0x3f80000008077423 */ /* 0x000fe20000010007 */
[----:B------:R-:W-:Y:S01]  /*1a50*/  FMUL.FTZ R29, R39, R29 ;  /* 0x0000001d271d7220 */ /* 0x000fe20000410000 */
[----:B------:R-:W-:-:S02]  /*1a60*/  HADD2.F32 R23, -RZ, R18.H0_H0 ;  /* 0x20000012ff177230 */ /* 0x000fc40000004100 */
[----:B------:R-:W-:Y:S01]  /*1a70*/  FFMA.FTZ R34, R4, R34, R27 ;  /* 0x0000002204227223 */ /* 0x000fe2000001001b */
[----:B------:R-:W-:Y:S01]  /*1a80*/  FMUL.FTZ R8, R25, R51 ;  /* 0x0000003319087220 */ /* 0x000fe20000410000 */
[----:B------:R-:W-:Y:S01]  /*1a90*/  FADD.FTZ R25, R40, 1 ;  /* 0x3f80000028197421 */ /* 0x000fe20000010000 */
[----:B------:R-:W-:Y:S01]  /*1aa0*/  IADD3 R24, P0, R60, UR18, RZ ;  /* 0x000000123c187c10 */ /* 0x000fe2000ff1e0ff */
[----:B------:R-:W-:Y:S01]  /*1ab0*/  FMUL.FTZ R49, R34, -1.4426950216293334961 ;  /* 0xbfb8aa3b22317820 */ /* 0x000fe20000410000 */
[----:B------:R-:W-:Y:S02]  /*1ac0*/  FMUL.FTZ R40, R23, R29 ;  /* 0x0000001d17287220 */ /* 0x000fe40000410000 */
[----:B------:R1:W-:Y:S01]  /*1ad0*/  MUFU.RCP R29, R25 ;  /* 0x00000019001d7308 */ /* 0x0003e20000001000 */
[----:B------:R-:W-:Y:S01]  /*1ae0*/  FMUL.FTZ R41, R35, R41 ;  /* 0x0000002923297220 */ /* 0x000fe20000410000 */
[----:B------:R-:W-:Y:S01]  /*1af0*/  FMUL.FTZ R35, R28, -1.4426950216293334961 ;  /* 0xbfb8aa3b1c237820 */ /* 0x000fe20000410000 */
[----:B-1----:R-:W-:-:S05]  /*1b00*/  IADD3.X R25, R59, UR19, RZ, P0, !PT ;  /* 0x000000133b197c10 */ /* 0x002fca00087fe4ff */
[----:B------:R-:W1:Y:S01]  /*1b10*/  MUFU.EX2 R49, R49 ;  /* 0x0000003100317308 */ /* 0x000e620000000800 */
[----:B0-----:R-:W-:Y:S01]  /*1b20*/  FADD.FTZ R48, R48, 1 ;  /* 0x3f80000030307421 */ /* 0x001fe20000010000 */
[----:B------:R-:W3:Y:S06]  /*1b30*/  LDG.E.64.CONSTANT R24, desc[UR12][R24.64] ;  /* 0x0000000c18187981 */ /* 0x000eec000c1e9b00 */
[----:B------:R-:W0:Y:S01]  /*1b40*/  MUFU.EX2 R35, R35 ;  /* 0x0000002300237308 */ /* 0x000e220000000800 */
[----:B------:R-:W-:Y:S02]  /*1b50*/  HADD2.F32 R39, -RZ, R18.H1_H1 ;  /* 0x30000012ff277230 */ /* 0x000fe40000004100 */
[----:B------:R-:W-:Y:S01]  /*1b60*/  FMUL.FTZ R7, R37, R7 ;  /* 0x0000000725077220 */ /* 0x000fe20000410000 */
[----:B------:R-:W-:-:S02]  /*1b70*/  HADD2.F32 R18, -RZ, R19.H0_H0 ;  /* 0x20000013ff127230 */ /* 0x000fc40000004100 */
[----:B------:R-:W-:Y:S02]  /*1b80*/  FMUL.FTZ R50, R38, R50 ;  /* 0x0000003226327220 */ /* 0x000fe40000410000 */
[----:B------:R-:W0:Y:S01]  /*1b90*/  MUFU.RCP R48, R48 ;  /* 0x0000003000307308 */ /* 0x000e220000001000 */
[----:B------:R-:W-:Y:S01]  /*1ba0*/  FMUL.FTZ R39, R39, R7 ;  /* 0x0000000727277220 */ /* 0x000fe20000410000 */
[----:B------:R-:W-:Y:S02]  /*1bb0*/  HADD2.F32 R19, -RZ, R19.H1_H1 ;  /* 0x30000013ff137230 */ /* 0x000fe40000004100 */
[----:B------:R-:W-:Y:S01]  /*1bc0*/  FMUL.FTZ R7, R18, R50 ;  /* 0x0000003212077220 */ /* 0x000fe20000410000 */
[----:B-1----:R-:W-:Y:S01]  /*1bd0*/  FADD.FTZ R37, R49, 1 ;  /* 0x3f80000031257421 */ /* 0x002fe20000010000 */
[----:B------:R-:W-:Y:S02]  /*1be0*/  HADD2.F32 R18, -RZ, R10.H0_H0 ;  /* 0x2000000aff127230 */ /* 0x000fe40000004100 */
[----:B------:R-:W-:-:S03]  /*1bf0*/  FMUL.FTZ R8, R19, R8 ;  /* 0x0000000813087220 */ /* 0x000fc60000410000 */
[----:B------:R-:W-:Y:S01]  /*1c00*/  FADD.FTZ R19, -R22, R18 ;  /* 0x0000001216137221 */ /* 0x000fe20000010100 */
[----:B------:R-:W1:Y:S01]  /*1c10*/  MUFU.RCP R37, R37 ;  /* 0x0000002500257308 */ /* 0x000e620000001000 */
[----:B0-----:R-:W-:Y:S02]  /*1c20*/  FADD.FTZ R35, R35, 1 ;  /* 0x3f80000023237421 */ /* 0x001fe40000010000 */
[----:B------:R-:W-:Y:S01]  /*1c30*/  FMUL.FTZ R23, R2, R19 ;  /* 0x0000001302177220 */ /* 0x000fe20000410000 */
[----:B------:R-:W-:-:S04]  /*1c40*/  HADD2.F32 R18, -RZ, R10.H1_H1 ;  /* 0x3000000aff127230 */ /* 0x000fc80000004100 */
[----:B------:R0:W1:Y:S01]  /*1c50*/  MUFU.RCP R38, R35 ;  /* 0x0000002300267308 */ /* 0x0000620000001000 */
[----:B------:R-:W-:Y:S01]  /*1c60*/  FADD.FTZ R18, -R22, R18 ;  /* 0x0000001216127221 */ /* 0x000fe20000010100 */
[----:B------:R-:W-:Y:S01]  /*1c70*/  STL [R1+0x110], R39 ;  /* 0x0001102701007387 */ /* 0x000fe20000100800 */
[----:B0-----:R-:W-:-:S03]  /*1c80*/  FADD.FTZ R35, -R48, 1 ;  /* 0x3f80000030237421 */ /* 0x001fc60000010100 */
[----:B------:R0:W-:Y:S01]  /*1c90*/  STL [R1+0x10c], R7 ;  /* 0x00010c0701007387 */ /* 0x0001e20000100800 */
[----:B------:R-:W-:Y:S01]  /*1ca0*/  FFMA.FTZ R35, R9, R35, 1 ;  /* 0x3f80000009237423 */ /* 0x000fe20000010023 */
[----:B------:R-:W-:Y:S02]  /*1cb0*/  HADD2.F32 R61, -RZ, R11.H0_H0 ;  /* 0x2000000bff3d7230 */ /* 0x000fe40000004100 */
[----:B------:R-:W-:Y:S01]  /*1cc0*/  STL [R1+0x108], R8 ;  /* 0x0001080801007387 */ /* 0x000fe20000100800 */
[----:B0-----:R-:W-:-:S03]  /*1cd0*/  FMUL.FTZ R7, R2, R18 ;  /* 0x0000001202077220 */ /* 0x001fc60000410000 */
[----:B------:R0:W-:Y:S01]  /*1ce0*/  STL [R1+0x8], R23 ;  /* 0x0000081701007387 */ /* 0x0001e20000100800 */
[----:B-1----:R-:W-:Y:S01]  /*1cf0*/  FADD.FTZ R18, -R37, 1 ;  /* 0x3f80000025127421 */ /* 0x002fe20000010100 */
[----:B------:R-:W-:Y:S01]  /*1d00*/  FADD.FTZ R61, -R22, R61 ;  /* 0x0000003d163d7221 */ /* 0x000fe20000010100 */
[----:B------:R-:W-:Y:S02]  /*1d10*/  HADD2.F32 R60, -RZ, R11.H1_H1 ;  /* 0x3000000bff3c7230 */ /* 0x000fe40000004100 */
[----:B------:R-:W-:Y:S01]  /*1d20*/  FFMA.FTZ R11, R34, R18, 1 ;  /* 0x3f800000220b7423 */ /* 0x000fe20000010012 */
[----:B------:R-:W-:Y:S01]  /*1d30*/  FMUL.FTZ R61, R2, R61 ;  /* 0x0000003d023d7220 */ /* 0x000fe20000410000 */
[----:B------:R-:W-:Y:S01]  /*1d40*/  FADD.FTZ R49, -R38, 1 ;  /* 0x3f80000026317421 */ /* 0x000fe20000010100 */
[----:B------:R-:W-:Y:S01]  /*1d50*/  FADD.FTZ R10, -R29, 1 ;  /* 0x3f8000001d0a7421 */ /* 0x000fe20000010100 */
[----:B------:R-:W-:Y:S01]  /*1d60*/  FADD.FTZ R60, -R22, R60 ;  /* 0x0000003c163c7221 */ /* 0x000fe20000010100 */
[----:B------:R-:W-:Y:S01]  /*1d70*/  FFMA.FTZ R34, R4, R61, R27 ;  /* 0x0000003d04227223 */ /* 0x000fe2000001001b */
[----:B------:R-:W-:Y:S01]  /*1d80*/  FFMA.FTZ R49, R28, R49, 1 ;  /* 0x3f8000001c317423 */ /* 0x000fe20000010031 */
[----:B------:R-:W-:Y:S01]  /*1d90*/  FFMA.FTZ R10, R36, R10, 1 ;  /* 0x3f800000240a7423 */ /* 0x000fe2000001000a */
[----:B------:R-:W-:Y:S01]  /*1da0*/  FMUL.FTZ R60, R2, R60 ;  /* 0x0000003c023c7220 */ /* 0x000fe20000410000 */
[----:B------:R-:W-:Y:S01]  /*1db0*/  FMUL.FTZ R36, R34, -1.4426950216293334961 ;  /* 0xbfb8aa3b22247820 */ /* 0x000fe20000410000 */
[----:B------:R-:W-:Y:S01]  /*1dc0*/  FMUL.FTZ R38, R38, R49 ;  /* 0x0000003126267220 */ /* 0x000fe20000410000 */
[----:B------:R-:W-:Y:S01]  /*1dd0*/  FMUL.FTZ R48, R48, R35 ;  /* 0x0000002330307220 */ /* 0x000fe20000410000 */
[----:B------:R-:W-:-:S02]  /*1de0*/  HADD2.F32 R49, -RZ, R12.H0_H0 ;  /* 0x2000000cff317230 */ /* 0x000fc40000004100 */
[----:B------:R-:W-:Y:S01]  /*1df0*/  FFMA.FTZ R35, R5, R60, R26 ;  /* 0x0000003c05237223 */ /* 0x000fe2000001001a */
[----:B------:R-:W-:Y:S02]  /*1e00*/  HADD2.F32 R12, -RZ, R12.H1_H1 ;  /* 0x3000000cff0c7230 */ /* 0x000fe40000004100 */
[----:B------:R-:W-:Y:S01]  /*1e10*/  FMUL.FTZ R10, R29, R10 ;  /* 0x0000000a1d0a7220 */ /* 0x000fe20000410000 */
[----:B------:R-:W1:Y:S01]  /*1e20*/  MUFU.EX2 R36, R36 ;  /* 0x0000002400247308 */ /* 0x000e620000000800 */
[----:B------:R-:W-:Y:S01]  /*1e30*/  FMUL.FTZ R11, R37, R11 ;  /* 0x0000000b250b7220 */ /* 0x000fe20000410000 */
[----:B------:R-:W-:Y:S01]  /*1e40*/  FMUL.FTZ R37, R35, -1.4426950216293334961 ;  /* 0xbfb8aa3b23257820 */ /* 0x000fe20000410000 */
[----:B------:R-:W-:Y:S01]  /*1e50*/  FMUL.FTZ R10, R12, R10 ;  /* 0x0000000a0c0a7220 */ /* 0x000fe20000410000 */
[----:B------:R-:W-:Y:S02]  /*1e60*/  HADD2.F32 R12, -RZ, R13.H0_H0 ;  /* 0x2000000dff0c7230 */ /* 0x000fe40000004100 */
[----:B------:R-:W-:-:S02]  /*1e70*/  HADD2.F32 R50, -RZ, R14.H0_H0 ;  /* 0x2000000eff327230 */ /* 0x000fc40000004100 */
[----:B------:R-:W0:Y:S01]  /*1e80*/  MUFU.EX2 R37, R37 ;  /* 0x0000002500257308 */ /* 0x000e220000000800 */
[----:B------:R-:W-:Y:S01]  /*1e90*/  FMUL.FTZ R11, R12, R11 ;  /* 0x0000000b0c0b7220 */ /* 0x000fe20000410000 */
[----:B------:R-:W-:Y:S02]  /*1ea0*/  HADD2.F32 R12, -RZ, R13.H1_H1 ;  /* 0x3000000dff0c7230 */ /* 0x000fe40000004100 */
[----:B------:R-:W-:-:S03]  /*1eb0*/  FADD.FTZ R50, -R22, R50 ;  /* 0x0000003216327221 */ /* 0x000fc60000010100 */
[----:B------:R-:W-:Y:S01]  /*1ec0*/  FMUL.FTZ R12, R12, R38 ;  /* 0x000000260c0c7220 */ /* 0x000fe20000410000 */
[----:B------:R-:W-:Y:S01]  /*1ed0*/  FMUL.FTZ R59, R2, R50 ;  /* 0x00000032023b7220 */ /* 0x000fe20000410000 */
[----:B------:R-:W-:Y:S02]  /*1ee0*/  HADD2.F32 R38, -RZ, R14.H1_H1 ;  /* 0x3000000eff267230 */ /* 0x000fe40000004100 */
[----:B-1----:R-:W-:-:S03]  /*1ef0*/  FADD.FTZ R14, R36, 1 ;  /* 0x3f800000240e7421 */ /* 0x002fc60000010000 */
[----:B------:R-:W-:-:S03]  /*1f00*/  FADD.FTZ R38, -R22, R38 ;  /* 0x0000002616267221 */ /* 0x000fc60000010100 */
[----:B------:R-:W-:Y:S01]  /*1f10*/  MUFU.RCP R14, R14 ;  /* 0x0000000e000e7308 */ /* 0x000fe20000001000 */
[----:B0-----:R-:W-:Y:S01]  /*1f20*/  FADD.FTZ R37, R37, 1 ;  /* 0x3f80000025257421 */ /* 0x001fe20000010000 */
[----:B------:R-:W-:Y:S01]  /*1f30*/  FMUL.FTZ R58, R2, R38 ;  /* 0x00000026023a7220 */ /* 0x000fe20000410000 */
[----:B--2---:R-:W-:-:S04]  /*1f40*/  FFMA.FTZ R19, R0, R23, R43 ;  /* 0x0000001700137223 */ /* 0x004fc8000001002b */
[----:B------:R-:W-:Y:S01]  /*1f50*/  FMUL.FTZ R9, R19, -1.4426950216293334961 ;  /* 0xbfb8aa3b13097820 */ /* 0x000fe20000410000 */
[----:B------:R-:W-:-:S05]  /*1f60*/  FFMA.FTZ R23, R3, R7, R6 ;  /* 0x0000000703177223 */ /* 0x000fca0000010006 */
[----:B------:R-:W0:Y:S01]  /*1f70*/  MUFU.EX2 R9, R9 ;  /* 0x0000000900097308 */ /* 0x000e220000000800 */
[----:B------:R-:W-:-:S07]  /*1f80*/  FMUL.FTZ R18, R23, -1.4426950216293334961 ;  /* 0xbfb8aa3b17127820 */ /* 0x000fce0000410000 */
[----:B------:R-:W1:Y:S01]  /*1f90*/  MUFU.EX2 R18, R18 ;  /* 0x0000001200127308 */ /* 0x000e620000000800 */
[----:B0-----:R-:W-:Y:S01]  /*1fa0*/  FADD.FTZ R51, R9, 1 ;  /* 0x3f80000009337421 */ /* 0x001fe20000010000 */
[----:B------:R-:W-:-:S06]  /*1fb0*/  FMUL.FTZ R9, R49, R48 ;  /* 0x0000003031097220 */ /* 0x000fcc0000410000 */
[----:B------:R-:W0:Y:S01]  /*1fc0*/  MUFU.RCP R48, R51 ;  /* 0x0000003300307308 */ /* 0x000e220000001000 */
[----:B-1----:R-:W-:-:S07]  /*1fd0*/  FADD.FTZ R18, R18, 1 ;  /* 0x3f80000012127421 */ /* 0x002fce0000010000 */
[----:B------:R1:W2:Y:S01]  /*1fe0*/  MUFU.RCP R49, R18 ;  /* 0x0000001200317308 */ /* 0x0002a20000001000 */
[----:B0-----:R-:W-:Y:S01]  /*1ff0*/  FADD.FTZ R36, -R48, 1 ;  /* 0x3f80000030247421 */ /* 0x001fe20000010100 */
[----:B-1----:R-:W-:-:S03]  /*2000*/  FFMA.FTZ R18, R0, R59, R43 ;  /* 0x0000003b00127223 */ /* 0x002fc6000001002b */
[----:B------:R-:W-:Y:S01]  /*2010*/  FFMA.FTZ R36, R19, R36, 1 ;  /* 0x3f80000013247423 */ /* 0x000fe20000010024 */
[----:B------:R-:W-:-:S03]  /*2020*/  FMUL.FTZ R13, R18, -1.4426950216293334961 ;  /* 0xbfb8aa3b120d7820 */ /* 0x000fc60000410000 */
[----:B------:R-:W-:Y:S02]  /*2030*/  FMUL.FTZ R48, R48, R36 ;  /* 0x0000002430307220 */ /* 0x000fe40000410000 */
[----:B------:R2:W0:Y:S01]  /*2040*/  MUFU.RCP R36, R37 ;  /* 0x0000002500247308 */ /* 0x0004220000001000 */
[----:B------:R-:W-:-:S07]  /*2050*/  FFMA.FTZ R19, R3, R58, R6 ;  /* 0x0000003a03137223 */ /* 0x000fce0000010006 */
[----:B------:R-:W1:Y:S01]  /*2060*/  MUFU.EX2 R13, R13 ;  /* 0x0000000d000d7308 */ /* 0x000e620000000800 */
[----:B--2---:R-:W-:-:S04]  /*2070*/  FADD.FTZ R37, -R49, 1 ;  /* 0x3f80000031257421 */ /* 0x004fc80000010100 */
[----:B------:R-:W-:Y:S01]  /*2080*/  FFMA.FTZ R37, R23, R37, 1 ;  /* 0x3f80000017257423 */ /* 0x000fe20000010025 */
[----:B------:R-:W-:-:S03]  /*2090*/  FMUL.FTZ R23, R19, -1.4426950216293334961 ;  /* 0xbfb8aa3b13177820 */ /* 0x000fc60000410000 */
[----:B------:R-:W-:Y:S01]  /*20a0*/  FMUL.FTZ R49, R49, R37 ;  /* 0x0000002531317220 */ /* 0x000fe20000410000 */
[----:B------:R-:W-:Y:S02]  /*20b0*/  FADD.FTZ R37, -R14, 1 ;  /* 0x3f8000000e257421 */ /* 0x000fe40000010100 */
[----:B------:R-:W2:Y:S02]  /*20c0*/  MUFU.EX2 R23, R23 ;  /* 0x0000001700177308 */ /* 0x000ea40000000800 */
[----:B------:R-:W-:Y:S01]  /*20d0*/  FFMA.FTZ R37, R34, R37, 1 ;  /* 0x3f80000022257423 */ /* 0x000fe20000010025 */
[----:B0-----:R-:W-:Y:S01]  /*20e0*/  FADD.FTZ R34, -R36, 1 ;  /* 0x3f80000024227421 */ /* 0x001fe20000010100 */
[----:B-1----:R-:W-:-:S03]  /*20f0*/  FADD.FTZ R13, R13, 1 ;  /* 0x3f8000000d0d7421 */ /* 0x002fc60000010000 */
[----:B------:R-:W-:Y:S02]  /*2100*/  FFMA.FTZ R35, R35, R34, 1 ;  /* 0x3f80000023237423 */ /* 0x000fe40000010022 */
[----:B------:R0:W1:Y:S01]  /*2110*/  MUFU.RCP R34, R13 ;  /* 0x0000000d00227308 */ /* 0x0000620000001000 */
[----:B------:R-:W-:Y:S01]  /*2120*/  FMUL.FTZ R37, R14, R37 ;  /* 0x000000250e257220 */ /* 0x000fe20000410000 */
[----:B------:R-:W-:Y:S01]  /*2130*/  FMUL.FTZ R36, R36, R35 ;  /* 0x0000002324247220 */ /* 0x000fe20000410000 */
[--C-:B------:R-:W-:Y:S02]  /*2140*/  HADD2.F32 R14, -RZ, R16.reuse.H0_H0 ;  /* 0x20000010ff0e7230 */ /* 0x100fe40000004100 */
[----:B0-----:R-:W-:Y:S02]  /*2150*/  HADD2.F32 R13, -RZ, R15.H0_H0 ;  /* 0x2000000fff0d7230 */ /* 0x001fe40000004100 */
[----:B--2---:R-:W-:Y:S01]  /*2160*/  FADD.FTZ R35, R23, 1 ;  /* 0x3f80000017237421 */ /* 0x004fe20000010000 */
[----:B------:R-:W-:-:S02]  /*2170*/  HADD2.F32 R23, -RZ, R16.H1_H1 ;  /* 0x30000010ff177230 */ /* 0x000fc40000004100 */
[----:B------:R-:W-:-:S03]  /*2180*/  FADD.FTZ R13, -R22, R13 ;  /* 0x0000000d160d7221 */ /* 0x000fc60000010100 */
[----:B------:R-:W0:Y:S01]  /*2190*/  MUFU.RCP R35, R35 ;  /* 0x0000002300237308 */ /* 0x000e220000001000 */
[----:B------:R-:W-:Y:S01]  /*21a0*/  FMUL.FTZ R57, R2, R13 ;  /* 0x0000000d02397220 */ /* 0x000fe20000410000 */
[----:B------:R-:W-:Y:S01]  /*21b0*/  FMUL.FTZ R13, R14, R48 ;  /* 0x000000300e0d7220 */ /* 0x000fe20000410000 */
[----:B------:R-:W-:Y:S02]  /*21c0*/  FMUL.FTZ R14, R23, R49 ;  /* 0x00000031170e7220 */ /* 0x000fe40000410000 */
[----:B------:R-:W-:Y:S01]  /*21d0*/  FFMA.FTZ R23, R4, R57, R27 ;  /* 0x0000003904177223 */ /* 0x000fe2000001001b */
[----:B------:R-:W-:-:S03]  /*21e0*/  HADD2.F32 R16, -RZ, R17.H0_H0 ;  /* 0x20000011ff107230 */ /* 0x000fc60000004100 */
[----:B------:R-:W-:Y:S01]  /*21f0*/  FMUL.FTZ R38, R23, -1.4426950216293334961 ;  /* 0xbfb8aa3b17267820 */ /* 0x000fe20000410000 */
[----:B------:R-:W-:Y:S02]  /*2200*/  HADD2.F32 R56, -RZ, R15.H1_H1 ;  /* 0x3000000fff387230 */ /* 0x000fe40000004100 */
[----:B------:R-:W-:Y:S01]  /*2210*/  FMUL.FTZ R15, R16, R37 ;  /* 0x00000025100f7220 */ /* 0x000fe20000410000 */
[----:B-1----:R-:W-:Y:S02]  /*2220*/  FADD.FTZ R37, -R34, 1 ;  /* 0x3f80000022257421 */ /* 0x002fe40000010100 */
[----:B------:R-:W1:Y:S01]  /*2230*/  MUFU.EX2 R38, R38 ;  /* 0x0000002600267308 */ /* 0x000e620000000800 */
[----:B------:R-:W-:Y:S01]  /*2240*/  FADD.FTZ R56, -R22, R56 ;  /* 0x0000003816387221 */ /* 0x000fe20000010100 */
[----:B------:R-:W-:Y:S02]  /*2250*/  HADD2.F32 R16, -RZ, R17.H1_H1 ;  /* 0x30000011ff107230 */ /* 0x000fe40000004100 */
[----:B------:R-:W-:Y:S01]  /*2260*/  FFMA.FTZ R17, R18, R37, 1 ;  /* 0x3f80000012117423 */ /* 0x000fe20000010025 */
[----:B0-----:R-:W-:Y:S01]  /*2270*/  FADD.FTZ R18, -R35, 1 ;  /* 0x3f80000023127421 */ /* 0x001fe20000010100 */
[----:B------:R-:W-:-:S03]  /*2280*/  FMUL.FTZ R56, R2, R56 ;  /* 0x0000003802387220 */ /* 0x000fc60000410000 */
[----:B------:R-:W-:Y:S01]  /*2290*/  FFMA.FTZ R18, R19, R18, 1 ;  /* 0x3f80000013127423 */ /* 0x000fe20000010012 */
[----:B------:R-:W-:Y:S02]  /*22a0*/  HADD2.F32 R19, -RZ, R20.H0_H0 ;  /* 0x20000014ff137230 */ /* 0x000fe40000004100 */
[----:B------:R-:W-:Y:S01]  /*22b0*/  FFMA.FTZ R37, R5, R56, R26 ;  /* 0x0000003805257223 */ /* 0x000fe2000001001a */
[----:B------:R-:W-:-:S03]  /*22c0*/  FMUL.FTZ R17, R34, R17 ;  /* 0x0000001122117220 */ /* 0x000fc60000410000 */
[----:B------:R-:W-:Y:S01]  /*22d0*/  FMUL.FTZ R34, R37, -1.4426950216293334961 ;  /* 0xbfb8aa3b25227820 */ /* 0x000fe20000410000 */
[----:B------:R-:W-:Y:S01]  /*22e0*/  FADD.FTZ R19, -R22, R19 ;  /* 0x0000001316137221 */ /* 0x000fe20000010100 */
[----:B-1----:R-:W-:-:S03]  /*22f0*/  FADD.FTZ R38, R38, 1 ;  /* 0x3f80000026267421 */ /* 0x002fc60000010000 */
[----:B------:R-:W-:Y:S01]  /*2300*/  FMUL.FTZ R55, R2, R19 ;  /* 0x0000001302377220 */ /* 0x000fe20000410000 */
[----:B------:R-:W0:Y:S01]  /*2310*/  MUFU.EX2 R34, R34 ;  /* 0x0000002200227308 */ /* 0x000e220000000800 */
[----:B------:R-:W-:Y:S01]  /*2320*/  IADD3 R28, P0, R54, UR18, RZ ;  /* 0x00000012361c7c10 */ /* 0x000fe2000ff1e0ff */
[----:B------:R-:W-:-:S06]  /*2330*/  HADD2.F32 R54, -RZ, R20.H1_H1 ;  /* 0x30000014ff367230 */ /* 0x000fcc0000004100 */
[----:B------:R-:W1:Y:S01]  /*2340*/  MUFU.RCP R19, R38 ;  /* 0x0000002600137308 */ /* 0x000e620000001000 */
[----:B------:R-:W-:Y:S01]  /*2350*/  FMUL.FTZ R18, R35, R18 ;  /* 0x0000001223127220 */ /* 0x000fe20000410000 */
[----:B------:R-:W-:Y:S01]  /*2360*/  FFMA.FTZ R35, R0, R55, R43 ;  /* 0x0000003700237223 */ /* 0x000fe2000001002b */
[----:B------:R-:W-:Y:S01]  /*2370*/  FADD.FTZ R54, -R22, R54 ;  /* 0x0000003616367221 */ /* 0x000fe20000010100 */
[----:B------:R-:W-:Y:S02]  /*2380*/  FMUL.FTZ R16, R16, R36 ;  /* 0x0000002410107220 */ /* 0x000fe40000410000 */
[----:B------:R-:W-:Y:S01]  /*2390*/  FMUL.FTZ R36, R35, -1.4426950216293334961 ;  /* 0xbfb8aa3b23247820 */ /* 0x000fe20000410000 */
[----:B------:R-:W-:Y:S01]  /*23a0*/  FMUL.FTZ R54, R2, R54 ;  /* 0x0000003602367220 */ /* 0x000fe20000410000 */
[----:B0-----:R-:W-:-:S03]  /*23b0*/  FADD.FTZ R20, R34, 1 ;  /* 0x3f80000022147421 */ /* 0x001fc60000010000 */
[----:B------:R-:W-:Y:S01]  /*23c0*/  FFMA.FTZ R34, R3, R54, R6 ;  /* 0x0000003603227223 */ /* 0x000fe20000010006 */
[----:B------:R-:W0:Y:S01]  /*23d0*/  MUFU.EX2 R36, R36 ;  /* 0x0000002400247308 */ /* 0x000e220000000800 */
[----:B-1----:R-:W-:-:S04]  /*23e0*/  FADD.FTZ R38, -R19, 1 ;  /* 0x3f80000013267421 */ /* 0x002fc80000010100 */
[----:B------:R-:W-:Y:S01]  /*23f0*/  FFMA.FTZ R38, R23, R38, 1 ;  /* 0x3f80000017267423 */ /* 0x000fe20000010026 */
[----:B------:R-:W-:Y:S02]  /*2400*/  FMUL.FTZ R23, R34, -1.4426950216293334961 ;  /* 0xbfb8aa3b22177820 */ /* 0x000fe40000410000 */
[----:B------:R-:W1:Y:S08]  /*2410*/  MUFU.RCP R20, R20 ;  /* 0x0000001400147308 */ /* 0x000e700000001000 */
[----:B------:R-:W2:Y:S01]  /*2420*/  MUFU.EX2 R23, R23 ;  /* 0x0000001700177308 */ /* 0x000ea20000000800 */
[----:B0-----:R-:W-:Y:S01]  /*2430*/  FADD.FTZ R36, R36, 1 ;  /* 0x3f80000024247421 */ /* 0x001fe20000010000 */
[----:B------:R-:W-:-:S06]  /*2440*/  FMUL.FTZ R19, R19, R38 ;  /* 0x0000002613137220 */ /* 0x000fcc0000410000 */
[----:B------:R-:W0:Y:S01]  /*2450*/  MUFU.RCP R36, R36 ;  /* 0x0000002400247308 */ /* 0x000e220000001000 */
[----:B-1----:R-:W-:-:S04]  /*2460*/  FADD.FTZ R38, -R20, 1 ;  /* 0x3f80000014267421 */ /* 0x002fc80000010100 */
[----:B------:R-:W-:Y:S01]  /*2470*/  FFMA.FTZ R38, R37, R38, 1 ;  /* 0x3f80000025267423 */ /* 0x000fe20000010026 */
[--C-:B------:R-:W-:Y:S02]  /*2480*/  HADD2.F32 R37, -RZ, R32.reuse.H0_H0 ;  /* 0x20000020ff257230 */ /* 0x100fe40000004100 */
[----:B--2---:R-:W-:Y:S01]  /*2490*/  FADD.FTZ R23, R23, 1 ;  /* 0x3f80000017177421 */ /* 0x004fe20000010000 */
[----:B------:R-:W-:-:S05]  /*24a0*/  HADD2.F32 R32, -RZ, R32.H1_H1 ;  /* 0x30000020ff207230 */ /* 0x000fca0000004100 */
[----:B------:R-:W1:Y:S01]  /*24b0*/  MUFU.RCP R23, R23 ;  /* 0x0000001700177308 */ /* 0x000e620000001000 */
[----:B------:R-:W-:Y:S01]  /*24c0*/  FMUL.FTZ R18, R32, R18 ;  /* 0x0000001220127220 */ /* 0x000fe20000410000 */
[----:B------:R-:W-:Y:S02]  /*24d0*/  HADD2.F32 R32, -RZ, R33.H0_H0 ;  /* 0x20000021ff207230 */ /* 0x000fe40000004100 */
[----:B------:R-:W-:-:S03]  /*24e0*/  HADD2.F32 R51, -RZ, R21.H0_H0 ;  /* 0x20000015ff337230 */ /* 0x000fc60000004100 */
[----:B------:R-:W-:Y:S01]  /*24f0*/  FMUL.FTZ R19, R32, R19 ;  /* 0x0000001320137220 */ /* 0x000fe20000410000 */
[----:B0-----:R-:W-:Y:S01]  /*2500*/  FADD.FTZ R32, -R36, 1 ;  /* 0x3f80000024207421 */ /* 0x001fe20000010100 */
[----:B------:R-:W-:-:S03]  /*2510*/  FADD.FTZ R51, -R22, R51 ;  /* 0x0000003316337221 */ /* 0x000fc60000010100 */
[----:B------:R-:W-:Y:S01]  /*2520*/  FFMA.FTZ R35, R35, R32, 1 ;  /* 0x3f80000023237423 */ /* 0x000fe20000010020 */
[----:B------:R-:W-:-:S03]  /*2530*/  FMUL.FTZ R51, R2, R51 ;  /* 0x0000003302337220 */ /* 0x000fc60000410000 */
[----:B------:R-:W-:Y:S01]  /*2540*/  FMUL.FTZ R8, R36, R35 ;  /* 0x0000002324087220 */ /* 0x000fe20000410000 */
[----:B-1----:R-:W-:Y:S01]  /*2550*/  FADD.FTZ R32, -R23, 1 ;  /* 0x3f80000017207421 */ /* 0x002fe20000010100 */
[----:B------:R-:W-:-:S03]  /*2560*/  FFMA.FTZ R35, R4, R51, R27 ;  /* 0x0000003304237223 */ /* 0x000fc6000001001b */
[----:B------:R-:W-:Y:S01]  /*2570*/  FFMA.FTZ R34, R34, R32, 1 ;  /* 0x3f80000022227423 */ /* 0x000fe20000010020 */
[----:B------:R-:W-:Y:S01]  /*2580*/  FMUL.FTZ R32, R35, -1.4426950216293334961 ;  /* 0xbfb8aa3b23207820 */ /* 0x000fe20000410000 */
[----:B------:R-:W-:-:S05]  /*2590*/  HADD2.F32 R21, -RZ, R21.H1_H1 ;  /* 0x30000015ff157230 */ /* 0x000fca0000004100 */
[----:B------:R-:W0:Y:S01]  /*25a0*/  MUFU.EX2 R32, R32 ;  /* 0x0000002000207308 */ /* 0x000e220000000800 */
[----:B------:R-:W-:Y:S01]  /*25b0*/  FADD.FTZ R21, -R22, R21 ;  /* 0x0000001516157221 */ /* 0x000fe20000010100 */
[----:B------:R-:W-:-:S03]  /*25c0*/  IADD3.X R29, R53, UR19, RZ, P0, !PT ;  /* 0x00000013351d7c10 */ /* 0x000fc600087fe4ff */
[----:B------:R-:W-:Y:S01]  /*25d0*/  FMUL.FTZ R53, R2, R21 ;  /* 0x0000001502357220 */ /* 0x000fe20000410000 */
[----:B------:R1:W-:Y:S03]  /*25e0*/  STL [R1], R7 ;  /* 0x0000000701007387 */ /* 0x0003e60000100800 */
[----:B------:R-:W-:Y:S01]  /*25f0*/  FFMA.FTZ R21, R5, R53, R26 ;  /* 0x0000003505157223 */ /* 0x000fe2000001001a */
[--C-:B----4-:R-:W-:Y:S02]  /*2600*/  HADD2.F32 R52, -RZ, R30.reuse.H0_H0 ;  /* 0x2000001eff347230 */ /* 0x110fe40000004100 */
[----:B------:R-:W-:Y:S02]  /*2610*/  HADD2.F32 R50, -RZ, R30.H1_H1 ;  /* 0x3000001eff327230 */ /* 0x000fe40000004100 */
[--C-:B------:R-:W-:Y:S02]  /*2620*/  HADD2.F32 R49, -RZ, R31.reuse.H0_H0 ;  /* 0x2000001fff317230 */ /* 0x100fe40000004100 */
[----:B------:R-:W-:-:S02]  /*2630*/  HADD2.F32 R48, -RZ, R31.H1_H1 ;  /* 0x3000001fff307230 */ /* 0x000fc40000004100 */
[----:B-1----:R-:W-:Y:S01]  /*2640*/  FMUL.FTZ R7, R23, R34 ;  /* 0x0000002217077220 */ /* 0x002fe20000410000 */
[----:B------:R-:W-:Y:S01]  /*2650*/  FMUL.FTZ R23, R21, -1.4426950216293334961 ;  /* 0xbfb8aa3b15177820 */ /* 0x000fe20000410000 */
[----:B0-----:R-:W-:Y:S01]  /*2660*/  FADD.FTZ R32, R32, 1 ;  /* 0x3f80000020207421 */ /* 0x001fe20000010000 */
[----:B------:R-:W-:Y:S02]  /*2670*/  HADD2.F32 R33, -RZ, R33.H1_H1 ;  /* 0x30000021ff217230 */ /* 0x000fe40000004100 */
[----:B------:R-:W-:Y:S01]  /*2680*/  FMUL.FTZ R20, R20, R38 ;  /* 0x0000002614147220 */ /* 0x000fe20000410000 */
[----:B------:R-:W-:Y:S01]  /*2690*/  FMUL.FTZ R17, R37, R17 ;  /* 0x0000001125117220 */ /* 0x000fe20000410000 */
[----:B------:R-:W2:Y:S01]  /*26a0*/  LDG.E.64.CONSTANT R28, desc[UR12][R28.64] ;  /* 0x0000000c1c1c7981 */ /* 0x000ea2000c1e9b00 */
[----:B------:R-:W0:Y:S08]  /*26b0*/  MUFU.EX2 R23, R23 ;  /* 0x0000001700177308 */ /* 0x000e300000000800 */
[----:B------:R-:W1:Y:S01]  /*26c0*/  MUFU.RCP R32, R32 ;  /* 0x0000002000207308 */ /* 0x000e620000001000 */
[C---:B------:R-:W-:Y:S01]  /*26d0*/  FADD.FTZ R52, -R22.reuse, R52 ;  /* 0x0000003416347221 */ /* 0x040fe20000010100 */
[----:B------:R-:W-:-:S03]  /*26e0*/  FADD.FTZ R50, -R22, R50 ;  /* 0x0000003216327221 */ /* 0x000fc60000010100 */
[C---:B------:R-:W-:Y:S01]  /*26f0*/  FMUL.FTZ R52, R2.reuse, R52 ;  /* 0x0000003402347220 */ /* 0x040fe20000410000 */
[----:B------:R-:W-:Y:S01]  /*2700*/  FMUL.FTZ R50, R2, R50 ;  /* 0x0000003202327220 */ /* 0x000fe20000410000 */
[C---:B------:R-:W-:Y:S01]  /*2710*/  FADD.FTZ R49, -R22.reuse, R49 ;  /* 0x0000003116317221 */ /* 0x040fe20000010100 */
[----:B------:R-:W-:Y:S01]  /*2720*/  FADD.FTZ R48, -R22, R48 ;  /* 0x0000003016307221 */ /* 0x000fe20000010100 */
[----:B------:R-:W-:Y:S01]  /*2730*/  FFMA.FTZ R30, R0, R52, R43 ;  /* 0x00000034001e7223 */ /* 0x000fe2000001002b */
[----:B------:R-:W-:Y:S01]  /*2740*/  FMUL.FTZ R20, R33, R20 ;  /* 0x0000001421147220 */ /* 0x000fe20000410000 */
[----:B0-----:R-:W-:Y:S01]  /*2750*/  FADD.FTZ R23, R23, 1 ;  /* 0x3f80000017177421 */ /* 0x001fe20000010000 */
[----:B------:R-:W-:Y:S01]  /*2760*/  FFMA.FTZ R33, R3, R50, R6 ;  /* 0x0000003203217223 */ /* 0x000fe20000010006 */
[----:B------:R-:W-:Y:S01]  /*2770*/  FMUL.FTZ R36, R30, -1.4426950216293334961 ;  /* 0xbfb8aa3b1e247820 */ /* 0x000fe20000410000 */
[----:B------:R-:W-:Y:S01]  /*2780*/  FMUL.FTZ R49, R2, R49 ;  /* 0x0000003102317220 */ /* 0x000fe20000410000 */
[----:B-1----:R-:W-:Y:S01]  /*2790*/  FADD.FTZ R22, -R32, 1 ;  /* 0x3f80000020167421 */ /* 0x002fe20000010100 */
[----:B------:R0:W1:Y:S03]  /*27a0*/  MUFU.RCP R37, R23 ;  /* 0x0000001700257308 */ /* 0x0000660000001000 */
[----:B------:R-:W-:Y:S01]  /*27b0*/  FFMA.FTZ R35, R35, R22, 1 ;  /* 0x3f80000023237423 */ /* 0x000fe20000010016 */
[----:B------:R-:W-:Y:S01]  /*27c0*/  FMUL.FTZ R22, R33, -1.4426950216293334961 ;  /* 0xbfb8aa3b21167820 */ /* 0x000fe20000410000 */
[----:B------:R-:W-:-:S03]  /*27d0*/  FFMA.FTZ R34, R4, R49, R27 ;  /* 0x0000003104227223 */ /* 0x000fc6000001001b */
[----:B------:R-:W4:Y:S01]  /*27e0*/  MUFU.EX2 R36, R36 ;  /* 0x0000002400247308 */ /* 0x000f220000000800 */
[----:B0-----:R-:W-:-:S07]  /*27f0*/  FMUL.FTZ R23, R34, -1.4426950216293334961 ;  /* 0xbfb8aa3b22177820 */ /* 0x001fce0000410000 */
[----:B------:R-:W0:Y:S01]  /*2800*/  MUFU.EX2 R22, R22 ;  /* 0x0000001600167308 */ /* 0x000e220000000800 */
[----:B------:R-:W-:Y:S01]  /*2810*/  FMUL.FTZ R35, R32, R35 ;  /* 0x0000002320237220 */ /* 0x000fe20000410000 */
[----:B-1----:R-:W-:-:S06]  /*2820*/  FADD.FTZ R32, -R37, 1 ;  /* 0x3f80000025207421 */ /* 0x002fcc0000010100 */
[----:B------:R-:W1:Y:S01]  /*2830*/  MUFU.EX2 R23, R23 ;  /* 0x0000001700177308 */ /* 0x000e620000000800 */
[----:B------:R-:W-:Y:S01]  /*2840*/  FFMA.FTZ R32, R21, R32, 1 ;  /* 0x3f80000015207423 */ /* 0x000fe20000010020 */
[----:B------:R1:W-:Y:S01]  /*2850*/  STL [R1+0x104], R61 ;  /* 0x0001043d01007387 */ /* 0x0003e20000100800 */
[----:B------:R-:W-:Y:S01]  /*2860*/  FMUL.FTZ R48, R2, R48 ;  /* 0x0000003002307220 */ /* 0x000fe20000410000 */
[----:B----4-:R-:W-:Y:S01]  /*2870*/  FADD.FTZ R36, R36, 1 ;  /* 0x3f80000024247421 */ /* 0x010fe20000010000 */
[--C-:B---3--:R-:W-:Y:S01]  /*2880*/  HADD2.F32 R21, -RZ, R24.reuse.H0_H0 ;  /* 0x20000018ff157230 */ /* 0x108fe20000004100 */
[----:B------:R-:W3:Y:S01]  /*2890*/  LDL.LU R6, [R1+0x120] ;  /* 0x0001200001067983 */ /* 0x000ee20000300800 */
[----:B------:R-:W-:Y:S02]  /*28a0*/  HADD2.F32 R24, -RZ, R24.H1_H1 ;  /* 0x30000018ff187230 */ /* 0x000fe40000004100 */
[----:B0-----:R-:W-:Y:S01]  /*28b0*/  FADD.FTZ R22, R22, 1 ;  /* 0x3f80000016167421 */ /* 0x001fe20000010000 */
[----:B------:R-:W4:Y:S01]  /*28c0*/  LDL.LU R27, [R1+0x11c] ;  /* 0x00011c00011b7983 */ /* 0x000f220000300800 */
[----:B------:R-:W-:-:S03]  /*28d0*/  FFMA.FTZ R31, R5, R48, R26 ;  /* 0x00000030051f7223 */ /* 0x000fc6000001001a */
[----:B------:R0:W-:Y:S04]  /*28e0*/  STL [R1+0xc8], R2 ;  /* 0x0000c80201007387 */ /* 0x0001e80000100800 */
[----:B------:R-:W4:Y:S01]  /*28f0*/  LDL.LU R26, [R1+0x118] ;  /* 0x00011800011a7983 */ /* 0x000f220000300800 */
[----:B-1----:R-:W-:-:S03]  /*2900*/  FADD.FTZ R23, R23, 1 ;  /* 0x3f80000017177421 */ /* 0x002fc60000010000 */
[----:B------:R-:W4:Y:S01]  /*2910*/  LDL R61, [R1+0x30] ;  /* 0x00003000013d7983 */ /* 0x000f220000100800 */
[----:B0-----:R-:W-:Y:S02]  /*2920*/  FMUL.FTZ R2, R37, R32 ;  /* 0x0000002025027220 */ /* 0x001fe40000410000 */
[----:B------:R-:W0:Y:S01]  /*2930*/  MUFU.RCP R32, R36 ;  /* 0x0000002400207308 */ /* 0x000e220000001000 */
[----:B------:R-:W4:Y:S01]  /*2940*/  LDL R43, [R1+0x4c] ;  /* 0x00004c00012b7983 */ /* 0x000f220000100800 */
[----:B------:R-:W-:Y:S01]  /*2950*/  FMUL.FTZ R38, R31, -1.4426950216293334961 ;  /* 0xbfb8aa3b1f267820 */ /* 0x000fe20000410000 */
[----:B------:R-:W-:Y:S02]  /*2960*/  FMUL.FTZ R21, R21, R8 ;  /* 0x0000000815157220 */ /* 0x000fe40000410000 */
[----:B------:R-:W4:Y:S03]  /*2970*/  LDL R39, [R1+0x50] ;  /* 0x0000500001277983 */ /* 0x000f260000100800 */
[----:B------:R1:W0:Y:S01]  /*2980*/  MUFU.RCP R36, R22 ;  /* 0x0000001600247308 */ /* 0x0002220000001000 */
[----:B------:R-:W4:Y:S01]  /*2990*/  LDL R8, [R1+0x40] ;  /* 0x0000400001087983 */ /* 0x000f220000100800 */
[----:B-1----:R-:W-:Y:S01]  /*29a0*/  FMUL.FTZ R22, R24, R7 ;  /* 0x0000000718167220 */ /* 0x002fe20000410000 */
[----:B------:R-:W-:-:S05]  /*29b0*/  HADD2.F32 R24, -RZ, R25.H0_H0 ;  /* 0x20000019ff187230 */ /* 0x000fca0000004100 */
[----:B------:R1:W-:Y:S01]  /*29c0*/  MUFU.RCP R37, R23 ;  /* 0x0000001700257308 */ /* 0x0003e20000001000 */
[----:B------:R-:W4:Y:S01]  /*29d0*/  LDL R7, [R1+0x48] ;  /* 0x0000480001077983 */ /* 0x000f220000100800 */
[----:B-1----:R-:W-:-:S03]  /*29e0*/  FMUL.FTZ R23, R24, R35 ;  /* 0x0000002318177220 */ /* 0x002fc60000410000 */
[----:B------:R-:W4:Y:S03]  /*29f0*/  LDL R35, [R1+0x60] ;  /* 0x0000600001237983 */ /* 0x000f260000100800 */
[----:B------:R-:W1:Y:S01]  /*2a00*/  MUFU.EX2 R38, R38 ;  /* 0x0000002600267308 */ /* 0x000e620000000800 */
[----:B0-----:R-:W-:-:S04]  /*2a10*/  FADD.FTZ R24, -R32, 1 ;  /* 0x3f80000020187421 */ /* 0x001fc80000010100 */
[----:B------:R-:W-:Y:S01]  /*2a20*/  FFMA.FTZ R30, R30, R24, 1 ;  /* 0x3f8000001e1e7423 */ /* 0x000fe20000010018 */
[----:B------:R-:W-:Y:S01]  /*2a30*/  FADD.FTZ R24, -R36, 1 ;  /* 0x3f80000024187421 */ /* 0x000fe20000010100 */
[----:B-1----:R-:W-:-:S06]  /*2a40*/  FADD.FTZ R38, R38, 1 ;  /* 0x3f80000026267421 */ /* 0x002fcc0000010000 */
[----:B------:R-:W0:Y:S01]  /*2a50*/  MUFU.RCP R38, R38 ;  /* 0x0000002600267308 */ /* 0x000e220000001000 */
[----:B------:R-:W-:Y:S01]  /*2a60*/  FFMA.FTZ R33, R33, R24, 1 ;  /* 0x3f80000021217423 */ /* 0x000fe20000010018 */
[----:B------:R-:W-:Y:S02]  /*2a70*/  HADD2.F32 R25, -RZ, R25.H1_H1 ;  /* 0x30000019ff197230 */ /* 0x000fe40000004100 */
[----:B------:R-:W-:-:S04]  /*2a80*/  FADD.FTZ R24, -R37, 1 ;  /* 0x3f80000025187421 */ /* 0x000fc80000010100 */
[----:B------:R-:W-:Y:S01]  /*2a90*/  FFMA.FTZ R34, R34, R24, 1 ;  /* 0x3f80000022227423 */ /* 0x000fe20000010018 */
[----:B------:R-:W-:Y:S01]  /*2aa0*/  FMUL.FTZ R24, R25, R2 ;  /* 0x0000000219187220 */ /* 0x000fe20000410000 */
[----:B------:R-:W-:Y:S01]  /*2ab0*/  FMUL.FTZ R25, R32, R30 ;  /* 0x0000001e20197220 */ /* 0x000fe20000410000 */
[----:B------:R-:W-:Y:S01]  /*2ac0*/  FMUL.FTZ R36, R36, R33 ;  /* 0x0000002124247220 */ /* 0x000fe20000410000 */
[----:B------:R-:W-:Y:S01]  /*2ad0*/  FMUL.FTZ R37, R37, R34 ;  /* 0x0000002225257220 */ /* 0x000fe20000410000 */
[----:B------:R-:W4:Y:S04]  /*2ae0*/  LDL R2, [R1+0x8] ;  /* 0x0000080001027983 */ /* 0x000f280000100800 */
[----:B------:R-:W4:Y:S01]  /*2af0*/  LDL R32, [R1+0x58] ;  /* 0x0000580001207983 */ /* 0x000f220000100800 */
[----:B0-----:R-:W-:-:S03]  /*2b00*/  FADD.FTZ R30, -R38, 1 ;  /* 0x3f800000261e7421 */ /* 0x001fc60000010100 */
[----:B------:R-:W4:Y:S01]  /*2b10*/  LDL R33, [R1+0x44] ;  /* 0x0000440001217983 */ /* 0x000f220000100800 */
[----:B------:R-:W-:-:S03]  /*2b20*/  FFMA.FTZ R31, R31, R30, 1 ;  /* 0x3f8000001f1f7423 */ /* 0x000fc6000001001e */
[----:B------:R-:W4:Y:S01]  /*2b30*/  LDL R34, [R1] ;  /* 0x0000000001227983 */ /* 0x000f220000100800 */
[----:B------:R-:W-:-:S03]  /*2b40*/  FMUL.FTZ R38, R38, R31 ;  /* 0x0000001f26267220 */ /* 0x000fc60000410000 */
[----:B------:R-:W4:Y:S01]  /*2b50*/  LDL R31, [R1+0x5c] ;  /* 0x00005c00011f7983 */ /* 0x000f220000100800 */
[----:B--2---:R-:W-:-:S05]  /*2b60*/  HADD2.F32 R30, -RZ, R28.H0_H0 ;  /* 0x2000001cff1e7230 */ /* 0x004fca0000004100 */
[----:B------:R-:W-:Y:S01]  /*2b70*/  FMUL.FTZ R25, R30, R25 ;  /* 0x000000191e197220 */ /* 0x000fe20000410000 */
[----:B------:R-:W-:-:S05]  /*2b80*/  HADD2.F32 R30, -RZ, R28.H1_H1 ;  /* 0x3000001cff1e7230 */ /* 0x000fca0000004100 */
[----:B------:R-:W-:Y:S01]  /*2b90*/  FMUL.FTZ R36, R30, R36 ;  /* 0x000000241e247220 */ /* 0x000fe20000410000 */
[----:B------:R-:W-:Y:S01]  /*2ba0*/  FMUL.FTZ R30, R3, R47 ;  /* 0x0000002f031e7220 */ /* 0x000fe20000410000 */
[----:B---3--:R-:W-:-:S04]  /*2bb0*/  FMUL.FTZ R28, R0, R6 ;  /* 0x00000006001c7220 */ /* 0x008fc80000410000 */
[----:B----4-:R-:W-:-:S04]  /*2bc0*/  FFMA.FTZ R28, R26, R28, RZ ;  /* 0x0000001c1a1c7223 */ /* 0x010fc800000100ff */
[----:B------:R-:W-:Y:S01]  /*2bd0*/  FFMA.FTZ R28, R61, R30, R28 ;  /* 0x0000001e3d1c7223 */ /* 0x000fe2000001001c */
[----:B------:R-:W-:Y:S01]  /*2be0*/  FMUL.FTZ R30, R4, R46 ;  /* 0x0000002e041e7220 */ /* 0x000fe20000410000 */
[----:B------:R-:W2:Y:S03]  /*2bf0*/  LDL R61, [R1+0x34] ;  /* 0x00003400013d7983 */ /* 0x000ea60000100800 */
[----:B------:R-:W-:Y:S01]  /*2c00*/  FFMA.FTZ R28, R35, R30, R28 ;  /* 0x0000001e231c7223 */ /* 0x000fe2000001001c */
[----:B------:R-:W-:-:S04]  /*2c10*/  FMUL.FTZ R30, R5, R45 ;  /* 0x0000002d051e7220 */ /* 0x000fc80000410000 */
[----:B------:R-:W-:Y:S01]  /*2c20*/  FFMA.FTZ R28, R27, R30, R28 ;  /* 0x0000001e1b1c7223 */ /* 0x000fe2000001001c */
[----:B------:R-:W-:-:S04]  /*2c30*/  FMUL.FTZ R30, R0, R44 ;  /* 0x0000002c001e7220 */ /* 0x000fc80000410000 */
[----:B------:R-:W-:Y:S02]  /*2c40*/  FFMA.FTZ R28, R43, R30, R28 ;  /* 0x0000001e2b1c7223 */ /* 0x000fe4000001001c */
[----:B------:R-:W3:Y:S02]  /*2c50*/  LDL.LU R43, [R1+0x114] ;  /* 0x00011400012b7983 */ /* 0x000ee40000300800 */
[----:B---3--:R-:W-:-:S04]  /*2c60*/  FMUL.FTZ R30, R3, R43 ;  /* 0x0000002b031e7220 */ /* 0x008fc80000410000 */
[----:B------:R-:W-:Y:S01]  /*2c70*/  FFMA.FTZ R30, R31, R30, R28 ;  /* 0x0000001e1f1e7223 */ /* 0x000fe2000001001c */
[----:B------:R-:W-:-:S04]  /*2c80*/  FMUL.FTZ R28, R4, R42 ;  /* 0x0000002a041c7220 */ /* 0x000fc80000410000 */
[----:B------:R-:W-:Y:S01]  /*2c90*/  FFMA.FTZ R30, R33, R28, R30 ;  /* 0x0000001c211e7223 */ /* 0x000fe2000001001e */
[--C-:B------:R-:W-:Y:S02]  /*2ca0*/  HADD2.F32 R28, -RZ, R29.reuse.H0_H0 ;  /* 0x2000001dff1c7230 */ /* 0x100fe40000004100 */
[----:B------:R-:W-:Y:S01]  /*2cb0*/  FMUL.FTZ R31, R5, R41 ;  /* 0x00000029051f7220 */ /* 0x000fe20000410000 */
[----:B------:R-:W3:Y:S02]  /*2cc0*/  LDL R33, [R1+0x10] ;  /* 0x0000100001217983 */ /* 0x000ee40000100800 */
[----:B------:R-:W-:Y:S01]  /*2cd0*/  FMUL.FTZ R37, R28, R37 ;  /* 0x000000251c257220 */ /* 0x000fe20000410000 */
[----:B------:R-:W-:Y:S02]  /*2ce0*/  HADD2.F32 R28, -RZ, R29.H1_H1 ;  /* 0x3000001dff1c7230 */ /* 0x000fe40000004100 */
[----:B------:R-:W-:Y:S01]  /*2cf0*/  FFMA.FTZ R30, R32, R31, R30 ;  /* 0x0000001f201e7223 */ /* 0x000fe2000001001e */
[----:B------:R-:W-:Y:S01]  /*2d00*/  FMUL.FTZ R29, R0, R40 ;  /* 0x00000028001d7220 */ /* 0x000fe20000410000 */
[----:B------:R-:W4:Y:S03]  /*2d10*/  LDL R31, [R1+0x14] ;  /* 0x00001400011f7983 */ /* 0x000f260000100800 */
[----:B------:R-:W-:Y:S01]  /*2d20*/  FFMA.FTZ R29, R39, R29, R30 ;  /* 0x0000001d271d7223 */ /* 0x000fe2000001001e */
[----:B------:R-:W3:Y:S04]  /*2d30*/  LDL R32, [R1+0xc] ;  /* 0x00000c0001207983 */ /* 0x000ee80000100800 */
[----:B------:R-:W2:Y:S02]  /*2d40*/  LDL.LU R39, [R1+0x110] ;  /* 0x0001100001277983 */ /* 0x000ea40000300800 */
[----:B--2---:R-:W-:-:S04]  /*2d50*/  FMUL.FTZ R30, R3, R39 ;  /* 0x00000027031e7220 */ /* 0x004fc80000410000 */
[----:B------:R-:W-:Y:S02]  /*2d60*/  FFMA.FTZ R29, R7, R30, R29 ;  /* 0x0000001e071d7223 */ /* 0x000fe4000001001d */
[----:B------:R-:W2:Y:S01]  /*2d70*/  LDL.LU R7, [R1+0x10c] ;  /* 0x00010c0001077983 */ /* 0x000ea20000300800 */
[----:B------:R-:W-:Y:S01]  /*2d80*/  FMUL.FTZ R38, R28, R38 ;  /* 0x000000261c267220 */ /* 0x000fe20000410000 */
[----:B------:R-:W-:Y:S01]  /*2d90*/  FFMA.FTZ R28, R0, R6, RZ ;  /* 0x00000006001c7223 */ /* 0x000fe200000100ff */
[----:B--2---:R-:W-:-:S04]  /*2da0*/  FMUL.FTZ R30, R4, R7 ;  /* 0x00000007041e7220 */ /* 0x004fc80000410000 */
[----:B------:R-:W-:Y:S02]  /*2db0*/  FFMA.FTZ R30, R8, R30, R29 ;  /* 0x0000001e081e7223 */ /* 0x000fe4000001001d */
[----:B------:R-:W2:Y:S01]  /*2dc0*/  LDL.LU R8, [R1+0x108] ;  /* 0x0001080001087983 */ /* 0x000ea20000300800 */
[----:B------:R-:W-:-:S04]  /*2dd0*/  FFMA.FTZ R28, R3, R47, R28 ;  /* 0x0000002f031c7223 */ /* 0x000fc8000001001c */
[----:B------:R-:W-:-:S04]  /*2de0*/  FFMA.FTZ R28, R4, R46, R28 ;  /* 0x0000002e041c7223 */ /* 0x000fc8000001001c */
[----:B------:R-:W-:-:S04]  /*2df0*/  FFMA.FTZ R28, R5, R45, R28 ;  /* 0x0000002d051c7223 */ /* 0x000fc8000001001c */
[----:B------:R-:W-:-:S04]  /*2e00*/  FFMA.FTZ R28, R0, R44, R28 ;  /* 0x0000002c001c7223 */ /* 0x000fc8000001001c */
[----:B------:R-:W-:Y:S01]  /*2e10*/  FFMA.FTZ R28, R3, R43, R28 ;  /* 0x0000002b031c7223 */ /* 0x000fe2000001001c */
[----:B--2---:R-:W-:-:S04]  /*2e20*/  FMUL.FTZ R29, R5, R8 ;  /* 0x00000008051d7220 */ /* 0x004fc80000410000 */
[----:B------:R-:W-:Y:S02]  /*2e30*/  FFMA.FTZ R29, R61, R29, R30 ;  /* 0x0000001d3d1d7223 */ /* 0x000fe4000001001e */
[----:B------:R-:W2:Y:S04]  /*2e40*/  LDL.LU R61, [R1+0x104] ;  /* 0x00010400013d7983 */ /* 0x000ea80000300800 */
[----:B------:R0:W-:Y:S04]  /*2e50*/  STL [R1+0xf8], R43 ;  /* 0x0000f82b01007387 */ /* 0x0001e80000100800 */
[----:B0-----:R-:W4:Y:S01]  /*2e60*/  LDL R43, [R1+0x20] ;  /* 0x00002000012b7983 */ /* 0x001f220000100800 */
[----:B------:R-:W-:Y:S01]  /*2e70*/  FMUL.FTZ R30, R0, R9 ;  /* 0x00000009001e7220 */ /* 0x000fe20000410000 */
[----:B------:R-:W-:-:S04]  /*2e80*/  FFMA.FTZ R28, R4, R42, R28 ;  /* 0x0000002a041c7223 */ /* 0x000fc8000001001c */
[----:B------:R-:W-:Y:S01]  /*2e90*/  FFMA.FTZ R28, R5, R41, R28 ;  /* 0x00000029051c7223 */ /* 0x000fe2000001001c */
[----:B------:R0:W-:Y:S03]  /*2ea0*/  STL [R1+0xf4], R42 ;  /* 0x0000f42a01007387 */ /* 0x0001e60000100800 */
[----:B------:R-:W-:Y:S01]  /*2eb0*/  FFMA.FTZ R28, R0, R40, R28 ;  /* 0x00000028001c7223 */ /* 0x000fe2000001001c */
[----:B------:R1:W-:Y:S04]  /*2ec0*/  STL [R1+0xf0], R41 ;  /* 0x0000f02901007387 */ /* 0x0003e80000100800 */
[----:B------:R1:W-:Y:S01]  /*2ed0*/  STL [R1+0xec], R40 ;  /* 0x0000ec2801007387 */ /* 0x0003e20000100800 */
[----:B------:R-:W-:-:S03]  /*2ee0*/  FFMA.FTZ R28, R3, R39, R28 ;  /* 0x00000027031c7223 */ /* 0x000fc6000001001c */
[----:B------:R1:W-:Y:S01]  /*2ef0*/  STL [R1+0xe8], R39 ;  /* 0x0000e82701007387 */ /* 0x0003e20000100800 */
[----:B------:R-:W-:-:S04]  /*2f00*/  FFMA.FTZ R28, R4, R7, R28 ;  /* 0x00000007041c7223 */ /* 0x000fc8000001001c */
[----:B------:R-:W-:-:S04]  /*2f10*/  FFMA.FTZ R28, R5, R8, R28 ;  /* 0x00000008051c7223 */ /* 0x000fc8000001001c */
[----:B------:R-:W-:-:S04]  /*2f20*/  FFMA.FTZ R28, R0, R9, R28 ;  /* 0x00000009001c7223 */ /* 0x000fc8000001001c */
[----:B------:R-:W-:-:S04]  /*2f30*/  FFMA.FTZ R28, R3, R10, R28 ;  /* 0x0000000a031c7223 */ /* 0x000fc8000001001c */
[----:B------:R-:W-:-:S04]  /*2f40*/  FFMA.FTZ R28, R4, R11, R28 ;  /* 0x0000000b041c7223 */ /* 0x000fc8000001001c */
[----:B------:R-:W-:Y:S01]  /*2f50*/  FFMA.FTZ R28, R5, R12, R28 ;  /* 0x0000000c051c7223 */ /* 0x000fe2000001001c */
[----:B----4-:R-:W-:Y:S01]  /*2f60*/  FFMA.FTZ R29, R43, R30, R29 ;  /* 0x0000001e2b1d7223 */ /* 0x010fe2000001001d */
[----:B------:R-:W-:-:S04]  /*2f70*/  FMUL.FTZ R30, R3, R10 ;  /* 0x0000000a031e7220 */ /* 0x000fc80000410000 */
[----:B------:R-:W-:Y:S01]  /*2f80*/  FFMA.FTZ R30, R31, R30, R29 ;  /* 0x0000001e1f1e7223 */ /* 0x000fe2000001001d */
[----:B------:R-:W-:-:S04]  /*2f90*/  FMUL.FTZ R29, R4, R11 ;  /* 0x0000000b041d7220 */ /* 0x000fc80000410000 */
[----:B---3--:R-:W-:Y:S01]  /*2fa0*/  FFMA.FTZ R29, R33, R29, R30 ;  /* 0x0000001d211d7223 */ /* 0x008fe2000001001e */
[----:B------:R-:W-:Y:S01]  /*2fb0*/  FMUL.FTZ R30, R5, R12 ;  /* 0x0000000c051e7220 */ /* 0x000fe20000410000 */
[----:B------:R-:W3:Y:S03]  /*2fc0*/  LDL.LU R33, [R1+0x38] ;  /* 0x0000380001217983 */ /* 0x000ee60000300800 */
[----:B------:R-:W-:Y:S01]  /*2fd0*/  FFMA.FTZ R29, R32, R30, R29 ;  /* 0x0000001e201d7223 */ /* 0x000fe2000001001d */
[----:B------:R-:W4:Y:S01]  /*2fe0*/  LDL R31, [R1+0x30] ;  /* 0x00003000011f7983 */ /* 0x000f220000100800 */
[----:B------:R-:W-:-:S03]  /*2ff0*/  FMUL.FTZ R30, R0, R13 ;  /* 0x0000000d001e7220 */ /* 0x000fc60000410000 */
[----:B------:R-:W4:Y:S01]  /*3000*/  LDL.LU R32, [R1+0x18] ;  /* 0x0000180001207983 */ /* 0x000f220000300800 */
[----:B------:R-:W-:-:S03]  /*3010*/  FFMA.FTZ R30, R2, R30, R29 ;  /* 0x0000001e021e7223 */ /* 0x000fc6000001001d */
[----:B------:R-:W4:Y:S01]  /*3020*/  LDL R43, [R1+0x4c] ;  /* 0x00004c00012b7983 */ /* 0x000f220000100800 */
[----:B------:R-:W-:-:S03]  /*3030*/  FMUL.FTZ R29, R3, R14 ;  /* 0x0000000e031d7220 */ /* 0x000fc60000410000 */
[----:B0-----:R-:W4:Y:S04]  /*3040*/  LDL R42, [R1+0x5c] ;  /* 0x00005c00012a7983 */ /* 0x001f280000100800 */
[----:B-1----:R-:W4:Y:S04]  /*3050*/  LDL R41, [R1+0x44] ;  /* 0x0000440001297983 */ /* 0x002f280000100800 */
[----:B------:R-:W4:Y:S04]  /*3060*/  LDL R40, [R1+0x58] ;  /* 0x0000580001287983 */ /* 0x000f280000100800 */
[----:B------:R-:W4:Y:S04]  /*3070*/  LDL R39, [R1+0x50] ;  /* 0x0000500001277983 */ /* 0x000f280000100800 */
[----:B------:R0:W-:Y:S01]  /*3080*/  STL [R1+0xe4], R7 ;  /* 0x0000e40701007387 */ /* 0x0001e20000100800 */
[----:B------:R-:W-:-:S03]  /*3090*/  FFMA.FTZ R29, R34, R29, R30 ;  /* 0x0000001d221d7223 */ /* 0x000fc6000001001e */
[----:B0-----:R-:W4:Y:S04]  /*30a0*/  LDL R7, [R1+0x48] ;  /* 0x0000480001077983 */ /* 0x001f280000100800 */
[----:B------:R0:W-:Y:S04]  /*30b0*/  STL [R1+0xcc], R2 ;  /* 0x0000cc0201007387 */ /* 0x0001e80000100800 */
[----:B0-----:R-:W4:Y:S04]  /*30c0*/  LDL.LU R2, [R1+0x2c] ;  /* 0x00002c0001027983 */ /* 0x001f280000300800 */
[----:B------:R0:W-:Y:S04]  /*30d0*/  STL [R1+0xe0], R8 ;  /* 0x0000e00801007387 */ /* 0x0001e80000100800 */
[----:B0-----:R-:W4:Y:S04]  /*30e0*/  LDL R8, [R1+0x40] ;  /* 0x0000400001087983 */ /* 0x001f280000100800 */
[----:B------:R0:W-:Y:S04]  /*30f0*/  STL [R1+0xd0], R34 ;  /* 0x0000d02201007387 */ /* 0x0001e80000100800 */
[----:B0-----:R-:W4:Y:S04]  /*3100*/  LDL.LU R34, [R1+0x28] ;  /* 0x0000280001227983 */ /* 0x001f280000300800 */
[----:B------:R0:W-:Y:S04]  /*3110*/  STL [R1+0xdc], R9 ;  /* 0x0000dc0901007387 */ /* 0x0001e80000100800 */
[----:B0-----:R-:W4:Y:S01]  /*3120*/  LDL.LU R9, [R1+0xac] ;  /* 0x0000ac0001097983 */ /* 0x001f220000300800 */
[----:B------:R-:W-:-:S04]  /*3130*/  FMUL.FTZ R30, R4, R15 ;  /* 0x0000000f041e7220 */ /* 0x000fc80000410000 */
[----:B--2---:R-:W-:Y:S01]  /*3140*/  FFMA.FTZ R29, R61, R30, R29 ;  /* 0x0000001e3d1d7223 */ /* 0x004fe2000001001d */
[----:B------:R-:W-:Y:S01]  /*3150*/  FMUL.FTZ R30, R5, R16 ;  /* 0x00000010051e7220 */ /* 0x000fe20000410000 */
[----:B------:R-:W-:-:S03]  /*3160*/  FFMA.FTZ R28, R0, R13, R28 ;  /* 0x0000000d001c7223 */ /* 0x000fc6000001001c */
[----:B------:R-:W-:Y:S01]  /*3170*/  FFMA.FTZ R30, R60, R30, R29 ;  /* 0x0000001e3c1e7223 */ /* 0x000fe2000001001d */
        /* <DEDUP_REMOVED lines=29> */
[CC--:B------:R-:W-:Y:S02]  /*3350*/  FMUL.FTZ R29, R3.reuse, R36.reuse ;  /* 0x00000024031d7220 */ /* 0x0c0fe40000410000 */
[----:B------:R-:W-:Y:S02]  /*3360*/  FFMA.FTZ R28, R0, R25, R28 ;  /* 0x00000019001c7223 */ /* 0x000fe4000001001c */
[----:B------:R-:W-:Y:S01]  /*3370*/  FFMA.FTZ R29, R50, R29, R30 ;  /* 0x0000001d321d7223 */ /* 0x000fe2000001001e */
[----:B------:R-:W-:Y:S01]  /*3380*/  FMUL.FTZ R30, R4, R37 ;  /* 0x00000025041e7220 */ /* 0x000fe20000410000 */
[----:B------:R-:W-:-:S03]  /*3390*/  FFMA.FTZ R28, R3, R36, R28 ;  /* 0x00000024031c7223 */ /* 0x000fc6000001001c */
[----:B------:R-:W-:Y:S01]  /*33a0*/  FFMA.FTZ R29, R49, R30, R29 ;  /* 0x0000001e311d7223 */ /* 0x000fe2000001001d */
[C---:B------:R-:W-:Y:S01]  /*33b0*/  FMUL.FTZ R30, R5.reuse, R38 ;  /* 0x00000026051e7220 */ /* 0x040fe20000410000 */
[----:B------:R-:W-:Y:S01]  /*33c0*/  FFMA.FTZ R28, R4, R37, R28 ;  /* 0x00000025041c7223 */ /* 0x000fe2000001001c */
[----:B------:R-:W-:Y:S02]  /*33d0*/  STL [R1+0xd8], R10 ;  /* 0x0000d80a01007387 */ /* 0x000fe40000100800 */
[----:B------:R-:W-:Y:S01]  /*33e0*/  FFMA.FTZ R29, R48, R30, R29 ;  /* 0x0000001e301d7223 */ /* 0x000fe2000001001d */
[----:B------:R-:W-:Y:S01]  /*33f0*/  FFMA.FTZ R28, R5, R38, R28 ;  /* 0x00000026051c7223 */ /* 0x000fe2000001001c */
[----:B------:R0:W-:Y:S04]  /*3400*/  STL [R1+0xd4], R61 ;  /* 0x0000d43d01007387 */ /* 0x0001e80000100800 */
[----:B0-----:R-:W2:Y:S04]  /*3410*/  LDL.LU R61, [R1+0x3c] ;  /* 0x00003c00013d7983 */ /* 0x001ea80000300800 */
[----:B------:R-:W2:Y:S01]  /*3420*/  LDL.LU R30, [R1+0x1c] ;  /* 0x00001c00011e7983 */ /* 0x000ea20000300800 */
[----:B---3--:R-:W-:-:S03]  /*3430*/  FFMA.FTZ R33, R26, R6, R33 ;  /* 0x000000061a217223 */ /* 0x008fc60000010021 */
[----:B----4-:R0:W-:Y:S04]  /*3440*/  STS.64 [R9], R28 ;  /* 0x0000001c09007388 */ /* 0x0101e80000000a00 */
[----:B0-----:R-:W3:Y:S04]  /*3450*/  LDL R9, [R1+0x34] ;  /* 0x0000340001097983 */ /* 0x001ee80000100800 */
[----:B------:R-:W4:Y:S01]  /*3460*/  LDL.LU R26, [R1+0x100] ;  /* 0x00010000011a7983 */ /* 0x000f220000300800 */
[----:B------:R-:W-:Y:S01]  /*3470*/  FFMA.FTZ R31, R31, R47, R34 ;  /* 0x0000002f1f1f7223 */ /* 0x000fe20000010022 */
[----:B------:R-:W-:Y:S01]  /*3480*/  FADD.FTZ R29, R47, R2 ;  /* 0x000000022f1d7221 */ /* 0x000fe20000010000 */
[----:B------:R-:W-:Y:S01]  /*3490*/  FFMA.FTZ R33, R43, R44, R33 ;  /* 0x0000002c2b217223 */ /* 0x000fe20000010021 */
[----:B------:R-:W3:Y:S04]  /*34a0*/  LDL R10, [R1+0x20] ;  /* 0x00002000010a7983 */ /* 0x000ee80000100800 */
[----:B------:R-:W3:Y:S04]  /*34b0*/  LDL R34, [R1+0x10] ;  /* 0x0000100001227983 */ /* 0x000ee80000100800 */
[----:B------:R-:W3:Y:S01]  /*34c0*/  LDL R2, [R1+0xc] ;  /* 0x00000c0001027983 */ /* 0x000ee20000100800 */
[----:B--2---:R-:W-:-:S03]  /*34d0*/  FADD.FTZ R28, R6, R61 ;  /* 0x0000003d061c7221 */ /* 0x004fc60000010000 */
[----:B------:R-:W2:Y:S01]  /*34e0*/  LDL R61, [R1+0x14] ;  /* 0x00001400013d7983 */ /* 0x000ea20000100800 */
[----:B------:R-:W-:Y:S01]  /*34f0*/  FFMA.FTZ R32, R35, R46, R32 ;  /* 0x0000002e23207223 */ /* 0x000fe20000010020 */
[----:B------:R-:W-:Y:S01]  /*3500*/  FADD.FTZ R30, R46, R30 ;  /* 0x0000001e2e1e7221 */ /* 0x000fe20000010000 */
[----:B------:R-:W-:Y:S01]  /*3510*/  UIADD3 UR10, UP0, UR9, 0x2, URZ ;  /* 0x00000002090a7890 */ /* 0x000fe2000ff1e03f */
[----:B------:R-:W-:Y:S01]  /*3520*/  BAR.SYNC.DEFER_BLOCKING 0x0 ;  /* 0x0000000000007b1d */ /* 0x000fe20000010000 */
[----:B----4-:R-:W-:-:S05]  /*3530*/  FFMA.FTZ R26, R27, R45, R26 ;  /* 0x0000002d1b1a7223 */ /* 0x010fca000001001a */
[----:B------:R-:W4:Y:S04]  /*3540*/  LDL.LU R27, [R1+0xfc] ;  /* 0x0000fc00011b7983 */ /* 0x000f280000300800 */
[----:B------:R-:W3:Y:S02]  /*3550*/  LDL.LU R43, [R1+0xf8] ;  /* 0x0000f800012b7983 */ /* 0x000ee40000300800 */
[----:B---3--:R-:W-:Y:S02]  /*3560*/  FFMA.FTZ R31, R42, R43, R31 ;  /* 0x0000002b2a1f7223 */ /* 0x008fe4000001001f */
[----:B------:R-:W3:Y:S02]  /*3570*/  LDL.LU R42, [R1+0xf4] ;  /* 0x0000f400012a7983 */ /* 0x000ee40000300800 */
[----:B---3--:R-:W-:-:S02]  /*3580*/  FFMA.FTZ R32, R41, R42, R32 ;  /* 0x0000002a29207223 */ /* 0x008fc40000010020 */
[----:B------:R-:W3:Y:S02]  /*3590*/  LDL.LU R41, [R1+0xf0] ;  /* 0x0000f00001297983 */ /* 0x000ee40000300800 */
[----:B---3--:R-:W-:Y:S02]  /*35a0*/  FFMA.FTZ R26, R40, R41, R26 ;  /* 0x00000029281a7223 */ /* 0x008fe4000001001a */
        /* <DEDUP_REMOVED lines=10> */
[----:B------:R-:W2:Y:S01]  /*3650*/  LDL.LU R10, [R1+0xd8] ;  /* 0x0000d800010a7983 */ /* 0x000ea20000300800 */
[----:B------:R-:W-:Y:S01]  /*3660*/  FFMA.FTZ R32, R34, R11, R32 ;  /* 0x0000000b22207223 */ /* 0x000fe20000010020 */
[----:B------:R-:W-:Y:S01]  /*3670*/  FFMA.FTZ R26, R2, R12, R26 ;  /* 0x0000000c021a7223 */ /* 0x000fe2000001001a */
[----:B------:R-:W-:Y:S01]  /*3680*/  FADD.FTZ R28, R28, R44 ;  /* 0x0000002c1c1c7221 */ /* 0x000fe20000010000 */
[----:B------:R-:W-:Y:S01]  /*3690*/  FADD.FTZ R29, R29, R43 ;  /* 0x0000002b1d1d7221 */ /* 0x000fe20000010000 */
[----:B--2---:R-:W-:Y:S02]  /*36a0*/  FFMA.FTZ R31, R61, R10, R31 ;  /* 0x0000000a3d1f7223 */ /* 0x004fe4000001001f */
[----:B------:R-:W2:Y:S04]  /*36b0*/  LDL.LU R61, [R1+0xd4] ;  /* 0x0000d400013d7983 */ /* 0x000ea80000300800 */
[----:B------:R-:W3:Y:S04]  /*36c0*/  LDL.LU R34, [R1+0xd0] ;  /* 0x0000d00001227983 */ /* 0x000ee80000300800 */
[----:B------:R-:W3:Y:S01]  /*36d0*/  LDL.LU R2, [R1+0xcc] ;  /* 0x0000cc0001027983 */ /* 0x000ee20000300800 */
[----:B------:R-:W-:Y:S01]  /*36e0*/  FADD.FTZ R30, R30, R42 ;  /* 0x0000002a1e1e7221 */ /* 0x000fe20000010000 */
[----:B------:R-:W-:Y:S01]  /*36f0*/  FADD.FTZ R28, R28, R40 ;  /* 0x000000281c1c7221 */ /* 0x000fe20000010000 */
[----:B------:R-:W-:-:S02]  /*3700*/  FADD.FTZ R29, R29, R39 ;  /* 0x000000271d1d7221 */ /* 0x000fc40000010000 */
[----:B------:R-:W-:Y:S01]  /*3710*/  FADD.FTZ R30, R30, R7 ;  /* 0x000000071e1e7221 */ /* 0x000fe20000010000 */
[----:B------:R-:W-:Y:S01]  /*3720*/  FADD.FTZ R28, R28, R9 ;  /* 0x000000091c1c7221 */ /* 0x000fe20000010000 */
[----:B------:R-:W-:Y:S02]  /*3730*/  FADD.FTZ R29, R29, R10 ;  /* 0x0000000a1d1d7221 */ /* 0x000fe40000010000 */
[----:B------:R-:W-:Y:S01]  /*3740*/  FADD.FTZ R30, R30, R11 ;  /* 0x0000000b1e1e7221 */ /* 0x000fe20000010000 */
[----:B------:R-:W-:Y:S01]  /*3750*/  FADD.FTZ R28, R28, R13 ;  /* 0x0000000d1c1c7221 */ /* 0x000fe20000010000 */
[----:B------:R-:W-:Y:S02]  /*3760*/  FADD.FTZ R29, R29, R14 ;  /* 0x0000000e1d1d7221 */ /* 0x000fe40000010000 */
[----:B------:R-:W-:Y:S01]  /*3770*/  FADD.FTZ R30, R30, R15 ;  /* 0x0000000f1e1e7221 */ /* 0x000fe20000010000 */
[----:B------:R-:W-:Y:S01]  /*3780*/  FADD.FTZ R28, R28, R17 ;  /* 0x000000111c1c7221 */ /* 0x000fe20000010000 */
[----:B------:R-:W-:Y:S01]  /*3790*/  FADD.FTZ R29, R29, R18 ;  /* 0x000000121d1d7221 */ /* 0x000fe20000010000 */
[----:B------:R-:W0:Y:S01]  /*37a0*/  S2R R35, SR_TID.X ;  /* 0x0000000000237919 */ /* 0x000e220000002100 */
[----:B------:R-:W-:Y:S01]  /*37b0*/  FADD.FTZ R30, R30, R19 ;  /* 0x000000131e1e7221 */ /* 0x000fe20000010000 */
[----:B------:R-:W-:Y:S01]  /*37c0*/  FADD.FTZ R28, R28, R21 ;  /* 0x000000151c1c7221 */ /* 0x000fe20000010000 */
[----:B------:R-:W-:Y:S01]  /*37d0*/  FADD.FTZ R29, R29, R22 ;  /* 0x000000161d1d7221 */ /* 0x000fe20000010000 */
[----:B----4-:R-:W-:Y:S01]  /*37e0*/  FADD.FTZ R27, R45, R27 ;  /* 0x0000001b2d1b7221 */ /* 0x010fe20000010000 */
[----:B------:R-:W-:Y:S01]  /*37f0*/  FADD.FTZ R30, R30, R23 ;  /* 0x000000171e1e7221 */ /* 0x000fe20000010000 */
[----:B------:R-:W-:Y:S01]  /*3800*/  FADD.FTZ R28, R28, R25 ;  /* 0x000000191c1c7221 */ /* 0x000fe20000010000 */
[----:B------:R-:W-:Y:S01]  /*3810*/  UIADD3.X UR11, URZ, UR5, URZ, UP0, !UPT ;  /* 0x000000053f0b7290 */ /* 0x000fe200087fe43f */
[----:B------:R-:W-:Y:S01]  /*3820*/  FADD.FTZ R27, R27, R41 ;  /* 0x000000291b1b7221 */ /* 0x000fe20000010000 */
[----:B------:R-:W-:-:S03]  /*3830*/  UISETP.GE.U32.AND UP0, UPT, UR10, UR16, UPT ;  /* 0x000000100a00728c */ /* 0x000fc6000bf06070 */
[----:B------:R-:W-:Y:S01]  /*3840*/  FADD.FTZ R27, R27, R8 ;  /* 0x000000081b1b7221 */ /* 0x000fe20000010000 */
[----:B------:R-:W-:-:S03]  /*3850*/  UISETP.GE.AND.EX UP0, UPT, UR11, UR7, UPT, UP0 ;  /* 0x000000070b00728c */ /* 0x000fc6000bf06300 */
[----:B------:R-:W-:-:S03]  /*3860*/  FADD.FTZ R27, R27, R12 ;  /* 0x0000000c1b1b7221 */ /* 0x000fc60000010000 */
[----:B------:R-:W-:Y:S01]  /*3870*/  PLOP3.LUT P0, PT, PT, PT, UP0, 0x80, 0x0 ;  /* 0x000000000000781c */ /* 0x000fe20003f0f008 */
[----:B------:R-:W-:Y:S01]  /*3880*/  FFMA.FTZ R26, R60, R16, R26 ;  /* 0x000000103c1a7223 */ /* 0x000fe2000001001a */
[----:B------:R-:W-:-:S03]  /*3890*/  FADD.FTZ R27, R27, R16 ;  /* 0x000000101b1b7221 */ /* 0x000fc60000010000 */
[----:B------:R-:W-:Y:S01]  /*38a0*/  FFMA.FTZ R26, R56, R20, R26 ;  /* 0x00000014381a7223 */ /* 0x000fe2000001001a */
[----:B------:R-:W-:-:S03]  /*38b0*/  FADD.FTZ R27, R27, R20 ;  /* 0x000000141b1b7221 */ /* 0x000fc60000010000 */
[----:B------:R-:W-:Y:S01]  /*38c0*/  FFMA.FTZ R26, R53, R24, R26 ;  /* 0x00000018351a7223 */ /* 0x000fe2000001001a */
[----:B------:R-:W-:Y:S01]  /*38d0*/  FADD.FTZ R27, R27, R24 ;  /* 0x000000181b1b7221 */ /* 0x000fe20000010000 */
[----:B0-----:R-:W-:Y:S02]  /*38e0*/  ISETP.GT.U32.AND P1, PT, R35, 0x1f, PT ;  /* 0x0000001f2300780c */ /* 0x001fe40003f24070 */
[----:B------:R-:W-:Y:S01]  /*38f0*/  FFMA.FTZ R26, R48, R38, R26 ;  /* 0x00000026301a7223 */ /* 0x000fe2000001001a */
[----:B------:R-:W-:Y:S01]  /*3900*/  FADD.FTZ R27, R27, R38 ;  /* 0x000000261b1b7221 */ /* 0x000fe20000010000 */
[----:B--2---:R-:W-:Y:S01]  /*3910*/  FFMA.FTZ R32, R61, R15, R32 ;  /* 0x0000000f3d207223 */ /* 0x004fe20000010020 */
[----:B---3--:R-:W-:Y:S01]  /*3920*/  FFMA.FTZ R31, R34, R14, R31 ;  /* 0x0000000e221f7223 */ /* 0x008fe2000001001f */
[----:B------:R-:W-:-:S03]  /*3930*/  FFMA.FTZ R33, R2, R13, R33 ;  /* 0x0000000d02217223 */ /* 0x000fc60000010021 */
[----:B------:R-:W-:Y:S01]  /*3940*/  FFMA.FTZ R31, R58, R18, R31 ;  /* 0x000000123a1f7223 */ /* 0x000fe2000001001f */
[----:B------:R-:W-:Y:S01]  /*3950*/  FFMA.FTZ R32, R57, R19, R32 ;  /* 0x0000001339207223 */ /* 0x000fe20000010020 */
[----:B------:R0:W5:Y:S01]  /*3960*/  LDL.LU R2, [R1+0xc8] ;  /* 0x0000c80001027983 */ /* 0x0001620000300800 */
[----:B------:R-:W-:Y:S01]  /*3970*/  FFMA.FTZ R33, R59, R17, R33 ;  /* 0x000000113b217223 */ /* 0x000fe20000010021 */
[----:B------:R-:W-:-:S03]  /*3980*/  FFMA.FTZ R31, R54, R22, R31 ;  /* 0x00000016361f7223 */ /* 0x000fc6000001001f */
[----:B------:R-:W-:Y:S01]  /*3990*/  FFMA.FTZ R33, R55, R21, R33 ;  /* 0x0000001537217223 */ /* 0x000fe20000010021 */
[----:B------:R-:W-:-:S03]  /*39a0*/  FFMA.FTZ R32, R51, R23, R32 ;  /* 0x0000001733207223 */ /* 0x000fc60000010020 */
[----:B------:R-:W-:Y:S01]  /*39b0*/  FFMA.FTZ R33, R52, R25, R33 ;  /* 0x0000001934217223 */ /* 0x000fe20000010021 */
[----:B------:R-:W-:Y:S01]  /*39c0*/  FFMA.FTZ R31, R50, R36, R31 ;  /* 0x00000024321f7223 */ /* 0x000fe2000001001f */
[----:B------:R-:W-:Y:S01]  /*39d0*/  FADD.FTZ R34, R29, R36 ;  /* 0x000000241d227221 */ /* 0x000fe20000010000 */
[----:B------:R-:W-:Y:S02]  /*39e0*/  FFMA.FTZ R32, R49, R37, R32 ;  /* 0x0000002531207223 */ /* 0x000fe40000010020 */
[----:B------:R1:W-:Y:S04]  /*39f0*/  STL [R1+0x38], R33 ;  /* 0x0000382101007387 */ /* 0x0003e80000100800 */
[----:B------:R0:W-:Y:S04]  /*3a00*/  STL [R1+0x3c], R28 ;  /* 0x00003c1c01007387 */ /* 0x0001e80000100800 */
[----:B------:R0:W-:Y:S01]  /*3a10*/  STL [R1+0x28], R31 ;  /* 0x0000281f01007387 */ /* 0x0001e20000100800 */
[----:B-1----:R-:W-:-:S03]  /*3a20*/  FADD.FTZ R33, R30, R37 ;  /* 0x000000251e217221 */ /* 0x002fc60000010000 */
[----:B------:R0:W-:Y:S04]  /*3a30*/  STL [R1+0x2c], R34 ;  /* 0x00002c2201007387 */ /* 0x0001e80000100800 */
[----:B------:R0:W-:Y:S04]  /*3a40*/  STL [R1+0x18], R32 ;  /* 0x0000182001007387 */ /* 0x0001e80000100800 */
[----:B------:R0:W-:Y:S01]  /*3a50*/  STL [R1+0x1c], R33 ;  /* 0x00001c2101007387 */ /* 0x0001e20000100800 */
[----:B------:R-:W-:Y:S05]  /*3a60*/  @!P0 BRA `(.L_x_1505) ;  /* 0x0000000000fc8947 */ /* 0x000fea0003800000 */
[----:B------:R1:W-:Y:S04]  /*3a70*/  STL.64 [R1+0xd8], R4 ;  /* 0x0000d80401007387 */ /* 0x0003e80000100a00 */
[----:B-1----:R-:W2:Y:S01]  /*3a80*/  LDL R4, [R1+0x38] ;  /* 0x0000380001047983 */ /* 0x002ea20000100800 */
[----:B------:R-:W1:Y:S01]  /*3a90*/  S2UR UR15, SR_CgaCtaId ;  /* 0x00000000000f79c3 */ /* 0x000e620000008800 */
[----:B------:R-:W-:Y:S01]  /*3aa0*/  UMOV UR5, 0x400 ;  /* 0x0000040000057882 */ /* 0x000fe20000000000 */
[----:B------:R-:W-:Y:S01]  /*3ab0*/  SHF.L.U32 R29, R35, 0x1, RZ ;  /* 0x00000001231d7819 */ /* 0x000fe200000006ff */
[----:B-----5:R3:W-:Y:S01]  /*3ac0*/  STL.64 [R1+0xd0], R2 ;  /* 0x0000d00201007387 */ /* 0x0207e20000100a00 */
[----:B------:R-:W-:Y:S02]  /*3ad0*/  MOV R5, R28 ;  /* 0x0000001c00057202 */ /* 0x000fe40000000f00 */
[----:B------:R-:W-:Y:S01]  /*3ae0*/  LOP3.LUT R29, R29, 0x18, RZ, 0xc0, !PT ;  /* 0x000000181d1d7812 */ /* 0x000fe200078ec0ff */
[----:B------:R4:W-:Y:S01]  /*3af0*/  STL [R1+0xc8], R0 ;  /* 0x0000c80001007387 */ /* 0x0009e20000100800 */
[----:B---3--:R-:W-:-:S02]  /*3b00*/  MOV R2, R31 ;  /* 0x0000001f00027202 */ /* 0x008fc40000000f00 */
[----:B------:R-:W-:Y:S01]  /*3b10*/  MOV R3, R34 ;  /* 0x0000002200037202 */ /* 0x000fe20000000f00 */
[----:B0-----:R-:W3:Y:S01]  /*3b20*/  LDL R31, [R1+0xbc] ;  /* 0x0000bc00011f7983 */ /* 0x001ee20000100800 */
[----:B-1----:R-:W-:-:S06]  /*3b30*/  ULEA UR5, UR15, UR5, 0x18 ;  /* 0x000000050f057291 */ /* 0x002fcc000f8ec03f */
[----:B------:R-:W-:-:S04]  /*3b40*/  LEA R28, R35, UR5, 0x5 ;  /* 0x00000005231c7c11 */ /* 0x000fc8000f8e28ff */
[C---:B------:R-:W-:Y:S01]  /*3b50*/  IADD3 R30, R28.reuse, R29, RZ ;  /* 0x0000001d1c1e7210 */ /* 0x040fe20007ffe0ff */
[----:B----4-:R-:W0:Y:S04]  /*3b60*/  S2R R0, SR_TID.X ;  /* 0x0000000000007919 */ /* 0x010e280000002100 */
[----:B--2---:R1:W-:Y:S02]  /*3b70*/  STS.64 [R30], R4 ;  /* 0x000000041e007388 */ /* 0x0043e40000000a00 */
[----:B-1----:R-:W-:Y:S02]  /*3b80*/  LOP3.LUT R30, R29, 0x8, RZ, 0x3c, !PT ;  /* 0x000000081d1e7812 */ /* 0x002fe400078e3cff */
[----:B------:R1:W5:Y:S02]  /*3b90*/  LDL.LU.64 R4, [R1+0xd8] ;  /* 0x0000d80001047983 */ /* 0x0003640000300a00 */
[----:B------:R-:W-:-:S05]  /*3ba0*/  IADD3 R30, R28, R30, RZ ;  /* 0x0000001e1c1e7210 */ /* 0x000fca0007ffe0ff */
[----:B------:R2:W-:Y:S02]  /*3bb0*/  STS.64 [R30], R2 ;  /* 0x000000021e007388 */ /* 0x0005e40000000a00 */
[----:B--2---:R-:W-:Y:S02]  /*3bc0*/  LOP3.LUT R30, R29, 0x10, RZ, 0x3c, !PT ;  /* 0x000000101d1e7812 */ /* 0x004fe400078e3cff */
[----:B------:R1:W5:Y:S02]  /*3bd0*/  LDL.LU.64 R2, [R1+0xd0] ;  /* 0x0000d00001027983 */ /* 0x0003640000300a00 */
[----:B------:R-:W-:Y:S02]  /*3be0*/  IADD3 R30, R28, R30, RZ ;  /* 0x0000001e1c1e7210 */ /* 0x000fe40007ffe0ff */
[----:B------:R-:W2:Y:S04]  /*3bf0*/  LDL R34, [R1+0xb8] ;  /* 0x0000b80001227983 */ /* 0x000ea80000100800 */
[----:B------:R4:W-:Y:S04]  /*3c00*/  STS.64 [R30], R32 ;  /* 0x000000201e007388 */ /* 0x0009e80000000a00 */
[----:B----4-:R-:W4:Y:S04]  /*3c10*/  LDL R30, [R1+0xc0] ;  /* 0x0000c000011e7983 */ /* 0x010f280000100800 */
[----:B------:R-:W2:Y:S01]  /*3c20*/  LDL R33, [R1+0xb4] ;  /* 0x0000b40001217983 */ /* 0x000ea20000100800 */
[----:B0-----:R-:W-:-:S04]  /*3c30*/  SHF.R.S32.HI R32, RZ, 0x1f, R0 ;  /* 0x0000001fff207819 */ /* 0x001fc80000011400 */
[----:B------:R-:W-:Y:S02]  /*3c40*/  LEA.HI R32, R32, R0, RZ, 0x2 ;  /* 0x0000000020207211 */ /* 0x000fe400078f10ff */
[----:B------:R1:W5:Y:S01]  /*3c50*/  LDL.LU R0, [R1+0xc8] ;  /* 0x0000c80001007983 */ /* 0x0003620000300800 */
[----:B------:R-:W-:Y:S02]  /*3c60*/  LOP3.LUT R29, R29, 0x18, RZ, 0x3c, !PT ;  /* 0x000000181d1d7812 */ /* 0x000fe400078e3cff */
[----:B------:R-:W-:Y:S02]  /*3c70*/  SHF.R.S32.HI R32, RZ, 0x2, R32 ;  /* 0x00000002ff207819 */ /* 0x000fe40000011420 */
[----:B------:R-:W-:Y:S02]  /*3c80*/  IADD3 R29, R28, R29, RZ ;  /* 0x0000001d1c1d7210 */ /* 0x000fe40007ffe0ff */
[----:B------:R-:W-:Y:S01]  /*3c90*/  LEA R32, R32, UR5, 0x5 ;  /* 0x0000000520207c11 */ /* 0x000fe2000f8e28ff */
[----:B------:R-:W-:-:S02]  /*3ca0*/  USHF.R.U32.HI UR5, URZ, 0x1, UR6 ;  /* 0x000000013f057899 */ /* 0x000fc40008011606 */
[----:B------:R-:W-:Y:S02]  /*3cb0*/  STS.64 [R29], R26 ;  /* 0x0000001a1d007388 */ /* 0x000fe40000000a00 */
[----:B------:R-:W-:-:S04]  /*3cc0*/  USHF.L.U32 UR5, UR5, 0x7, URZ ;  /* 0x0000000705057899 */ /* 0x000fc8000800063f */
[----:B------:R-:W-:Y:S01]  /*3cd0*/  ULOP3.LUT UR5, UR5, 0xffffff80, UR17, 0xe2, !UPT ;  /* 0xffffff8005057892 */ /* 0x000fe2000f8ee211 */
[----:B------:R-:W-:Y:S01]  /*3ce0*/  BAR.SYNC.DEFER_BLOCKING 0x0 ;  /* 0x0000000000007b1d */ /* 0x000fe20000010000 */
[-C--:B----4-:R-:W-:Y:S02]  /*3cf0*/  LEA R28, R30, R32.reuse, 0x3 ;  /* 0x000000201e1c7211 */ /* 0x090fe400078e18ff */
[----:B---3--:R-:W-:-:S04]  /*3d00*/  LEA R30, R31, R32, 0x3 ;  /* 0x000000201f1e7211 */ /* 0x008fc800078e18ff */
[----:B------:R-:W0:Y:S04]  /*3d10*/  LDS.64 R28, [R28] ;  /* 0x000000001c1c7984 */ /* 0x000e280000000a00 */
[----:B------:R-:W3:Y:S01]  /*3d20*/  LDS.64 R30, [R30+0xa00] ;  /* 0x000a00001e1e7984 */ /* 0x000ee20000000a00 */
[----:B0-----:R-:W-:Y:S01]  /*3d30*/  FADD.FTZ R28, RZ, R28 ;  /* 0x0000001cff1c7221 */ /* 0x001fe20000010000 */
[----:B------:R-:W-:-:S03]  /*3d40*/  FADD.FTZ R29, RZ, R29 ;  /* 0x0000001dff1d7221 */ /* 0x000fc60000010000 */
[----:B---3--:R-:W-:Y:S01]  /*3d50*/  FADD.FTZ R30, R28, R30 ;  /* 0x0000001e1c1e7221 */ /* 0x008fe20000010000 */
[----:B--2---:R-:W-:Y:S01]  /*3d60*/  LEA R28, R34, R32, 0x3 ;  /* 0x00000020221c7211 */ /* 0x004fe200078e18ff */
[----:B------:R-:W-:-:S05]  /*3d70*/  FADD.FTZ R31, R29, R31 ;  /* 0x0000001f1d1f7221 */ /* 0x000fca0000010000 */
[----:B------:R-:W0:Y:S02]  /*3d80*/  LDS.64 R28, [R28+0x1400] ;  /* 0x001400001c1c7984 */ /* 0x000e240000000a00 */
[----:B0-----:R-:W-:Y:S01]  /*3d90*/  FADD.FTZ R30, R30, R28 ;  /* 0x0000001c1e1e7221 */ /* 0x001fe20000010000 */
[----:B------:R-:W-:Y:S01]  /*3da0*/  LEA R28, R33, R32, 0x3 ;  /* 0x00000020211c7211 */ /* 0x000fe200078e18ff */
[----:B------:R-:W-:Y:S01]  /*3db0*/  FADD.FTZ R31, R31, R29 ;  /* 0x0000001d1f1f7221 */ /* 0x000fe20000010000 */
[----:B------:R-:W0:Y:S04]  /*3dc0*/  LDC.64 R32, c[0x0][0x260] ;  /* 0x00009800ff207b82 */ /* 0x000e280000000a00 */
[----:B------:R-:W2:Y:S02]  /*3dd0*/  LDS.64 R28, [R28+0x1e00] ;  /* 0x001e00001c1c7984 */ /* 0x000ea40000000a00 */
[----:B--2---:R-:W-:Y:S01]  /*3de0*/  FADD.FTZ R28, R30, R28 ;  /* 0x0000001c1e1c7221 */ /* 0x004fe20000010000 */
[----:B------:R-:W-:Y:S01]  /*3df0*/  MOV R30, UR5 ;  /* 0x00000005001e7c02 */ /* 0x000fe20008000f00 */
[----:B------:R-:W-:-:S04]  /*3e00*/  FADD.FTZ R29, R31, R29 ;  /* 0x0000001d1f1d7221 */ /* 0x000fc80000010000 */
[----:B------:R-:W-:-:S05]  /*3e10*/  IMAD R30, R30, 0x280, R35 ;  /* 0x000002801e1e7824 */ /* 0x000fca00078e0223 */
[----:B------:R-:W-:-:S04]  /*3e20*/  IADD3 R30, R30, UR14, RZ ;  /* 0x0000000e1e1e7c10 */ /* 0x000fc8000fffe0ff */
[----:B------:R-:W-:-:S05]  /*3e30*/  SHF.L.U32 R30, R30, 0x1, RZ ;  /* 0x000000011e1e7819 */ /* 0x000fca00000006ff */
[----:B0-----:R-:W-:-:S05]  /*3e40*/  IMAD.WIDE.U32 R30, R30, 0x4, R32 ;  /* 0x000000041e1e7825 */ /* 0x001fca00078e0020 */
[----:B------:R1:W-:Y:S02]  /*3e50*/  STG.E.64 desc[UR12][R30.64+0x8000], R28 ;  /* 0x0080001c1e007986 */ /* 0x0003e4000c101b0c */
.L_x_1505:
        /* <DEDUP_REMOVED lines=109> */
.L_x_1507:
[----:B------:R-:W-:Y:S05]  /*4530*/  BSYNC B0 ;  /* 0x0000000000007941 */ /* 0x000fea0003800000 */
.L_x_1506:
        /* <DEDUP_REMOVED lines=23> */
.L_x_1509:
[----:B------:R-:W-:Y:S05]  /*46b0*/  BSYNC B0 ;  /* 0x0000000000007941 */ /* 0x000fea0003800000 */
.L_x_1508:
        /* <DEDUP_REMOVED lines=17> */
.L_x_1512:
[----:B------:R-:W2:Y:S04]  /*47d0*/  LD.E.STRONG.GPU R31, desc[UR12][R28.64] ;  /* 0x0000000c1c1f7980 */ /* 0x000ea8000c10f900 */
[----:B--2---:R-:W-:Y:S01]  /*47e0*/  CCTL.IVALL ;  /* 0x00000000ff00798f */ /* 0x004fe20002000000 */
[----:B------:R-:W-:Y:S05]  /*47f0*/  YIELD ;  /* 0x0000000000007946 */ /* 0x000fea0003800000 */
[----:B-----5:R-:W-:-:S04]  /*4800*/  LOP3.LUT R31, R31, R30, RZ, 0x3c, !PT ;  /* 0x0000001e1f1f7212 */ /* 0x020fc800078e3cff */
[----:B------:R-:W-:-:S13]  /*4810*/  ISETP.GT.AND P1, PT, R31, -0x1, PT ;  /* 0xffffffff1f00780c */ /* 0x000fda0003f24270 */
[----:B------:R-:W-:Y:S05]  /*4820*/  @P1 BRA `(.L_x_1512) ;  /* 0xfffffffc00e81947 */ /* 0x000fea000383ffff */
.L_x_1511:
[----:B------:R-:W-:Y:S05]  /*4830*/  WARPSYNC.ALL ;  /* 0x0000000000007948 */ /* 0x000fea0003800000 */
[----:B------:R-:W-:Y:S06]  /*4840*/  BAR.SYNC.DEFER_BLOCKING 0x0 ;  /* 0x0000000000007b1d */ /* 0x000fec0000010000 */
[----:B------:R-:W-:Y:S05]  /*4850*/  BRA `(.L_x_1513) ;  /* 0x0000000000687947 */ /* 0x000fea0003800000 */
.L_x_1510:
        /* <DEDUP_REMOVED lines=18> */
.L_x_1515:
[----:B------:R-:W2:Y:S04]  /*4980*/  LD.E.STRONG.GPU R31, desc[UR12][R28.64] ;  /* 0x0000000c1c1f7980 */ /* 0x000ea8000c10f900 */
[----:B--2---:R-:W-:Y:S01]  /*4990*/  CCTL.IVALL ;  /* 0x00000000ff00798f */ /* 0x004fe20002000000 */
[----:B------:R-:W-:Y:S05]  /*49a0*/  YIELD ;  /* 0x0000000000007946 */ /* 0x000fea0003800000 */
[----:B-----5:R-:W-:-:S04]  /*49b0*/  LOP3.LUT R31, R31, R30, RZ, 0x3c, !PT ;  /* 0x0000001e1f1f7212 */ /* 0x020fc800078e3cff */
[----:B------:R-:W-:-:S13]  /*49c0*/  ISETP.GT.AND P1, PT, R31, -0x1, PT ;  /* 0xffffffff1f00780c */ /* 0x000fda0003f24270 */
[----:B------:R-:W-:Y:S05]  /*49d0*/  @P1 BRA `(.L_x_1515) ;  /* 0xfffffffc00e81947 */ /* 0x000fea000383ffff */
.L_x_1514:
[----:B------:R-:W-:Y:S05]  /*49e0*/  WARPSYNC.ALL ;  /* 0x0000000000007948 */ /* 0x000fea0003800000 */
[----:B------:R-:W-:Y:S06]  /*49f0*/  BAR.SYNC.DEFER_BLOCKING 0x0 ;  /* 0x0000000000007b1d */ /* 0x000fec0000010000 */
.L_x_1513:
[----:B0-----:R-:W0:Y:S01]  /*4a00*/  S2R R31, SR_TID.X ;  /* 0x00000000001f7919 */ /* 0x001e220000002100 */
[----:B------:R-:W-:Y:S01]  /*4a10*/  BSSY B0, `(.L_x_1516) ;  /* 0x0000024000007945 */ /* 0x000fe20003800000 */
[----:B------:R-:W-:Y:S01]  /*4a20*/  HFMA2.MMA R29, -RZ, RZ, 0, 0 ;  /* 0x00000000ff1d7435 */ /* 0x000fe200000001ff */
[----:B------:R-:W-:Y:S02]  /*4a30*/  MOV R30, RZ ;  /* 0x000000ff001e7202 */ /* 0x000fe40000000f00 */
        /* <DEDUP_REMOVED lines=33> */
.L_x_1517:
[----:B------:R-:W-:Y:S05]  /*4c50*/  BSYNC B0 ;  /* 0x0000000000007941 */ /* 0x000fea0003800000 */
.L_x_1516:
        /* <DEDUP_REMOVED lines=33> */
.L_x_1519:
[----:B------:R-:W-:Y:S05]  /*4e70*/  BSYNC B0 ;  /* 0x0000000000007941 */ /* 0x000fea0003800000 */
.L_x_1518:
        /* <DEDUP_REMOVED lines=10> */
[----:B------:R-:W-:Y:S01]  /*4f20*/  STL [R1+0xc8], R26 ;  /* 0x0000c81a01007387 */ /* 0x000fe20000100800 */
[----:B0-----:R-:W-:-:S03]  /*4f30*/  ULEA UR9, UR14, UR9, 0x18 ;  /* 0x000000090e097291 */ /* 0x001fc6000f8ec03f */
[----:B------:R-:W-:Y:S01]  /*4f40*/  ULDC.64 UR14, c[0x0][0x210] ;  /* 0x00008400000e7ab9 */ /* 0x000fe20000000a00 */
[----:B------:R-:W-:Y:S01]  /*4f50*/  BAR.SYNC.DEFER_BLOCKING 0x0 ;  /* 0x0000000000007b1d */ /* 0x000fe20000010000 */
[----:B--2---:R-:W-:-:S04]  /*4f60*/  IADD3 R28, R28, -UR5, RZ ;  /* 0x800000051c1c7c10 */ /* 0x004fc8000fffe0ff */
[----:B------:R-:W-:-:S06]  /*4f70*/  LEA R28, R28, UR9, 0x3 ;  /* 0x000000091c1c7c11 */ /* 0x000fcc000f8e18ff */
[----:B------:R-:W0:Y:S02]  /*4f80*/  LDS.64 R28, [R28] ;  /* 0x000000001c1c7984 */ /* 0x000e240000000a00 */
[----:B0----5:R-:W-:-:S04]  /*4f90*/  FFMA.FTZ R6, R0, R6, -R28 ;  /* 0x0000000600067223 */ /* 0x021fc8000001081c */
[----:B---3--:R-:W-:Y:S01]  /*4fa0*/  FFMA.FTZ R6, R30, -R29, R6 ;  /* 0x8000001d1e067223 */ /* 0x008fe20000010006 */
[--C-:B------:R-:W-:Y:S01]  /*4fb0*/  FFMA.FTZ R30, R3, R47, -R28.reuse ;  /* 0x0000002f031e7223 */ /* 0x100fe2000001081c */
[----:B------:R-:W-:-:S03]  /*4fc0*/  FFMA.FTZ R44, R0, R44, -R28 ;  /* 0x0000002c002c7223 */ /* 0x000fc6000001081c */
[----:B----4-:R-:W-:Y:S02]  /*4fd0*/  FFMA.FTZ R30, R31, -R29, R30 ;  /* 0x8000001d1f1e7223 */ /* 0x010fe4000001001e */
[----:B------:R-:W2:Y:S01]  /*4fe0*/  LDL.LU R31, [R1+0x60] ;  /* 0x00006000011f7983 */ /* 0x000ea20000300800 */
[C-C-:B------:R-:W-:Y:S01]  /*4ff0*/  FFMA.FTZ R40, R0.reuse, R40, -R28.reuse ;  /* 0x0000002800287223 */ /* 0x140fe2000001081c */
[C-C-:B------:R-:W-:Y:S01]  /*5000*/  FFMA.FTZ R9, R0.reuse, R9, -R28.reuse ;  /* 0x0000000900097223 */ /* 0x140fe2000001081c */
[C-C-:B------:R-:W-:Y:S01]  /*5010*/  FFMA.FTZ R13, R0.reuse, R13, -R28.reuse ;  /* 0x0000000d000d7223 */ /* 0x140fe2000001081c */
[----:B------:R-:W3:Y:S01]  /*5020*/  LDL.LU R48, [R1+0x54] ;  /* 0x0000540001307983 */ /* 0x000ee20000300800 */
[C-C-:B------:R-:W-:Y:S01]  /*5030*/  FFMA.FTZ R17, R0.reuse, R17, -R28.reuse ;  /* 0x0000001100117223 */ /* 0x140fe2000001081c */
[C-C-:B------:R-:W-:Y:S01]  /*5040*/  FFMA.FTZ R21, R0.reuse, R21, -R28.reuse ;  /* 0x0000001500157223 */ /* 0x140fe2000001081c */
[--C-:B------:R-:W-:Y:S01]  /*5050*/  FFMA.FTZ R0, R0, R25, -R28.reuse ;  /* 0x0000001900007223 */ /* 0x100fe2000001081c */
        /* <DEDUP_REMOVED lines=22> */
[----:B------:R-:W4:Y:S01]  /*51c0*/  LDL.LU R25, [R1+0x58] ;  /* 0x0000580001197983 */ /* 0x000f220000300800 */
[--C-:B------:R-:W-:Y:S01]  /*51d0*/  FFMA.FTZ R3, R3, R36, -R28.reuse ;  /* 0x0000002403037223 */ /* 0x100fe2000001081c */
[--C-:B------:R-:W-:Y:S01]  /*51e0*/  FFMA.FTZ R4, R4, R37, -R28.reuse ;  /* 0x0000002504047223 */ /* 0x100fe2000001081c */
[----:B------:R-:W-:Y:S01]  /*51f0*/  FFMA.FTZ R5, R5, R38, -R28 ;  /* 0x0000002605057223 */ /* 0x000fe2000001081c */
[C---:B------:R-:W-:Y:S01]  /*5200*/  FMUL.FTZ R6, R2.reuse, R6 ;  /* 0x0000000602067220 */ /* 0x040fe20000410000 */
[----:B------:R-:W4:Y:S01]  /*5210*/  LDL.LU R28, [R1+0x44] ;  /* 0x00004400011c7983 */ /* 0x000f220000300800 */
[----:B------:R-:W-:-:S03]  /*5220*/  FMUL.FTZ R30, R2, R30 ;  /* 0x0000001e021e7220 */ /* 0x000fc60000410000 */
[----:B------:R-:W4:Y:S02]  /*5230*/  LDL.LU R47, [R1+0x50] ;  /* 0x00005000012f7983 */ /* 0x000f240000300800 */
[----:B------:R-:W-:Y:S02]  /*5240*/  F2FP.F16.F32.PACK_AB R6, R30, R6 ;  /* 0x000000061e06723e */ /* 0x000fe400000000ff */
[----:B------:R-:W4:Y:S04]  /*5250*/  LDL.LU R38, [R1+0x48] ;  /* 0x0000480001267983 */ /* 0x000f280000300800 */
[----:B------:R-:W4:Y:S04]  /*5260*/  LDL.LU R37, [R1+0x40] ;  /* 0x0000400001257983 */ /* 0x000f280000300800 */
[----:B------:R-:W4:Y:S04]  /*5270*/  LDL.LU R36, [R1+0x34] ;  /* 0x0000340001247983 */ /* 0x000f280000300800 */
[----:B------:R-:W4:Y:S04]  /*5280*/  LDL.LU R35, [R1+0x20] ;  /* 0x0000200001237983 */ /* 0x000f280000300800 */
[----:B------:R-:W4:Y:S04]  /*5290*/  LDL.LU R34, [R1+0x14] ;  /* 0x0000140001227983 */ /* 0x000f280000300800 */
[----:B------:R-:W4:Y:S04]  /*52a0*/  LDL.LU R33, [R1+0x10] ;  /* 0x0000100001217983 */ /* 0x000f280000300800 */
[----:B------:R-:W4:Y:S01]  /*52b0*/  LDL.LU R32, [R1+0xc] ;  /* 0x00000c0001207983 */ /* 0x000f220000300800 */
[----:B--2---:R-:W-:-:S03]  /*52c0*/  FFMA.FTZ R46, R31, -R29, R46 ;  /* 0x8000001d1f2e7223 */ /* 0x004fc6000001002e */
[----:B------:R-:W2:Y:S01]  /*52d0*/  LDL.LU R31, [R1+0x8] ;  /* 0x00000800011f7983 */ /* 0x000ea20000300800 */
[----:B---3--:R-:W-:-:S03]  /*52e0*/  FFMA.FTZ R45, R48, -R29, R45 ;  /* 0x8000001d302d7223 */ /* 0x008fc6000001002d */
[----:B------:R-:W3:Y:S01]  /*52f0*/  LDL.LU R30, [R1] ;  /* 0x00000000011e7983 */ /* 0x000ee20000300800 */
[----:B----4-:R-:W-:-:S03]  /*5300*/  FFMA.FTZ R44, R27, -R29, R44 ;  /* 0x8000001d1b2c7223 */ /* 0x010fc6000001002c */
[----:B------:R-:W4:Y:S01]  /*5310*/  LDL.LU R48, [R1+0xd0] ;  /* 0x0000d00001307983 */ /* 0x000f220000300800 */
[----:B------:R-:W-:-:S03]  /*5320*/  FFMA.FTZ R43, R26, -R29, R43 ;  /* 0x8000001d1a2b7223 */ /* 0x000fc6000001002b */
[----:B------:R0:W5:Y:S04]  /*5330*/  LDL.LU R27, [R1+0xcc] ;  /* 0x0000cc00011b7983 */ /* 0x0001680000300800 */
[----:B------:R0:W5:Y:S01]  /*5340*/  LDL.LU R26, [R1+0xc8] ;  /* 0x0000c800011a7983 */ /* 0x0001620000300800 */
[-C--:B------:R-:W-:Y:S01]  /*5350*/  FFMA.FTZ R41, R25, -R29.reuse, R41 ;  /* 0x8000001d19297223 */ /* 0x080fe20000010029 */
[-C--:B------:R-:W-:Y:S02]  /*5360*/  FFMA.FTZ R42, R28, -R29.reuse, R42 ;  /* 0x8000001d1c2a7223 */ /* 0x080fe4000001002a */
[----:B------:R-:W4:Y:S04]  /*5370*/  LDL.LU R28, [R1+0x7c] ;  /* 0x00007c00011c7983 */ /* 0x000f280000300800 */
[----:B------:R-:W4:Y:S01]  /*5380*/  LDL.LU R25, [R1+0xa8] ;  /* 0x0000a80001197983 */ /* 0x000f220000300800 */
[----:B------:R-:W-:-:S03]  /*5390*/  FFMA.FTZ R11, R33, -R29, R11 ;  /* 0x8000001d210b7223 */ /* 0x000fc6000001000b */
[----:B------:R-:W4:Y:S01]  /*53a0*/  LDL.LU R33, [R1+0xa0] ;  /* 0x0000a00001217983 */ /* 0x000f220000300800 */
[----:B------:R-:W-:-:S03]  /*53b0*/  FFMA.FTZ R12, R32, -R29, R12 ;  /* 0x8000001d200c7223 */ /* 0x000fc6000001000c */
[----:B------:R-:W4:Y:S01]  /*53c0*/  LDL.LU R32, [R1+0xa4] ;  /* 0x0000a40001207983 */ /* 0x000f220000300800 */
        /* <DEDUP_REMOVED lines=44> */
[----:B--2---:R-:W-:-:S02]  /*5690*/  FFMA.FTZ R13, R31, -R29, R13 ;  /* 0x8000001d1f0d7223 */ /* 0x004fc4000001000d */
[----:B------:R-:W2:Y:S01]  /*56a0*/  LDL.LU R31, [R1+0x98] ;  /* 0x00009800011f7983 */ /* 0x000ea20000300800 */
[----:B---3--:R-:W-:-:S03]  /*56b0*/  FFMA.FTZ R14, R30, -R29, R14 ;  /* 0x8000001d1e0e7223 */ /* 0x008fc6000001000e */
[----:B------:R-:W3:Y:S01]  /*56c0*/  LDL.LU R30, [R1+0x9c] ;  /* 0x00009c00011e7983 */ /* 0x000ee20000300800 */
[----:B----4-:R-:W-:-:S03]  /*56d0*/  FFMA.FTZ R5, R48, -R29, R5 ;  /* 0x8000001d30057223 */ /* 0x010fc60000010005 */
[----:B------:R-:W4:Y:S01]  /*56e0*/  LDL.LU R34, [R1+0x90] ;  /* 0x0000900001227983 */ /* 0x000f220000300800 */
[C---:B------:R-:W-:Y:S01]  /*56f0*/  FMUL.FTZ R13, R2.reuse, R13 ;  /* 0x0000000d020d7220 */ /* 0x040fe20000410000 */
[----:B------:R-:W-:Y:S01]  /*5700*/  FMUL.FTZ R14, R2, R14 ;  /* 0x0000000e020e7220 */ /* 0x000fe20000410000 */
[----:B------:R-:W-:Y:S01]  /*5710*/  IADD3 R16, P1, R28, UR14, RZ ;  /* 0x0000000e1c107c10 */ /* 0x000fe2000ff3e0ff */
[----:B------:R-:W-:Y:S01]  /*5720*/  FMUL.FTZ R28, R2, R4 ;  /* 0x00000004021c7220 */ /* 0x000fe20000410000 */
[----:B------:R-:W-:Y:S02]  /*5730*/  PRMT R4, R6, 0x7632, R4 ;  /* 0x0000763206047816 */ /* 0x000fe40000000004 */
[----:B------:R-:W-:Y:S01]  /*5740*/  IADD3.X R17, R25, UR15, RZ, P1, !PT ;  /* 0x0000000f19117c10 */ /* 0x000fe20008ffe4ff */
[----:B------:R-:W-:Y:S01]  /*5750*/  FMUL.FTZ R25, R2, R3 ;  /* 0x0000000302197220 */ /* 0x000fe20000410000 */
[----:B------:R-:W-:Y:S01]  /*5760*/  PRMT R3, R6, 0x7610, R3 ;  /* 0x0000761006037816 */ /* 0x000fe20000000003 */
[----:B------:R-:W-:Y:S01]  /*5770*/  FMUL.FTZ R6, R2, R5 ;  /* 0x0000000502067220 */ /* 0x000fe20000410000 */
[----:B------:R-:W-:-:S02]  /*5780*/  IADD3 R2, P1, R33, UR14, RZ ;  /* 0x0000000e21027c10 */ /* 0x000fc4000ff3e0ff */
[----:B------:R-:W4:Y:S01]  /*5790*/  LDL.LU R33, [R1+0x94] ;  /* 0x0000940001217983 */ /* 0x000f220000300800 */
[----:B------:R-:W-:Y:S02]  /*57a0*/  F2FP.F16.F32.PACK_AB R45, R45, R46 ;  /* 0x0000002e2d2d723e */ /* 0x000fe400000000ff */
[----:B------:R-:W-:Y:S01]  /*57b0*/  F2FP.F16.F32.PACK_AB R43, R43, R44 ;  /* 0x0000002c2b2b723e */ /* 0x000fe200000000ff */
[----:B------:R1:W-:Y:S01]  /*57c0*/  STG.E.U16 desc[UR12][R16.64], R3 ;  /* 0x0000000310007986 */ /* 0x0003e2000c10150c */
[----:B------:R-:W-:Y:S02]  /*57d0*/  F2FP.F16.F32.PACK_AB R41, R41, R42 ;  /* 0x0000002a2929723e */ /* 0x000fe400000000ff */
[----:B------:R-:W-:Y:S01]  /*57e0*/  PRMT R5, R45, 0x7632, R5 ;  /* 0x000076322d057816 */ /* 0x000fe20000000005 */
[----:B------:R-:W-:Y:S01]  /*57f0*/  STG.E.U16 desc[UR12][R16.64+0x2], R4 ;  /* 0x0000020410007986 */ /* 0x000fe2000c10150c */
[----:B------:R-:W-:Y:S02]  /*5800*/  F2FP.F16.F32.PACK_AB R7, R8, R7 ;  /* 0x000000070807723e */ /* 0x000fe400000000ff */
[----:B------:R-:W-:-:S02]  /*5810*/  PRMT R29, R43, 0x7632, R29 ;  /* 0x000076322b1d7816 */ /* 0x000fc4000000001d */
[----:B------:R-:W-:Y:S02]  /*5820*/  F2FP.F16.F32.PACK_AB R39, R39, R40 ;  /* 0x000000282727723e */ /* 0x000fe400000000ff */
[----:B-1----:R-:W-:Y:S02]  /*5830*/  IADD3.X R3, R32, UR15, RZ, P1, !PT ;  /* 0x0000000f20037c10 */ /* 0x002fe40008ffe4ff */
[----:B------:R-:W4:Y:S01]  /*5840*/  LDL.LU R32, [R1+0x88] ;  /* 0x0000880001207983 */ /* 0x000f220000300800 */
[----:B------:R-:W-:-:S03]  /*5850*/  PRMT R8, R41, 0x7632, R8 ;  /* 0x0000763229087816 */ /* 0x000fc60000000008 */
[----:B------:R-:W-:Y:S01]  /*5860*/  STG.E.U16 desc[UR12][R16.64+0x6], R5 ;  /* 0x0000060510007986 */ /* 0x000fe2000c10150c */
[----:B------:R-:W-:-:S03]  /*5870*/  F2FP.F16.F32.PACK_AB R9, R10, R9 ;  /* 0x000000090a09723e */ /* 0x000fc600000000ff */
[----:B------:R1:W-:Y:S04]  /*5880*/  STG.E.U16 desc[UR12][R16.64+0x4], R45 ;  /* 0x0000042d10007986 */ /* 0x0003e8000c10150c */
[----:B------:R-:W-:Y:S04]  /*5890*/  STG.E.U16 desc[UR12][R2.64], R43 ;  /* 0x0000002b02007986 */ /* 0x000fe8000c10150c */
[----:B------:R-:W-:Y:S01]  /*58a0*/  STG.E.U16 desc[UR12][R2.64+0x2], R29 ;  /* 0x0000021d02007986 */ /* 0x000fe2000c10150c */
[----:B-1----:R-:W-:-:S03]  /*58b0*/  PRMT R17, R39, 0x7632, R17 ;  /* 0x0000763227117816 */ /* 0x002fc60000000011 */
[----:B------:R-:W-:Y:S04]  /*58c0*/  STG.E.U16 desc[UR12][R2.64+0x4], R41 ;  /* 0x0000042902007986 */ /* 0x000fe8000c10150c */
[----:B------:R4:W-:Y:S01]  /*58d0*/  STG.E.U16 desc[UR12][R2.64+0x6], R8 ;  /* 0x0000060802007986 */ /* 0x0009e2000c10150c */
[----:B------:R-:W-:Y:S02]  /*58e0*/  PRMT R10, R7, 0x7632, R10 ;  /* 0x00007632070a7816 */ /* 0x000fe4000000000a */
[----:B------:R-:W-:Y:S02]  /*58f0*/  F2FP.F16.F32.PACK_AB R11, R12, R11 ;  /* 0x0000000b0c0b723e */ /* 0x000fe400000000ff */
[----:B------:R-:W-:Y:S02]  /*5900*/  PRMT R12, R9, 0x7632, R12 ;  /* 0x00007632090c7816 */ /* 0x000fe4000000000c */
[----:B--2---:R-:W-:-:S02]  /*5910*/  IADD3 R4, P1, R31, UR14, RZ ;  /* 0x0000000e1f047c10 */ /* 0x004fc4000ff3e0ff */
[----:B------:R-:W2:Y:S02]  /*5920*/  LDL.LU R31, [R1+0x8c] ;  /* 0x00008c00011f7983 */ /* 0x000ea40000300800 */
[----:B---3--:R-:W-:Y:S02]  /*5930*/  IADD3.X R5, R30, UR15, RZ, P1, !PT ;  /* 0x0000000f1e057c10 */ /* 0x008fe40008ffe4ff */
[----:B------:R-:W3:Y:S01]  /*5940*/  LDL.LU R30, [R1+0x80] ;  /* 0x00008000011e7983 */ /* 0x000ee20000300800 */
[----:B----4-:R-:W-:-:S03]  /*5950*/  IADD3 R2, P1, R34, UR14, RZ ;  /* 0x0000000e22027c10 */ /* 0x010fc6000ff3e0ff */
[----:B------:R-:W4:Y:S04]  /*5960*/  LDL.LU R29, [R1+0x84] ;  /* 0x00008400011d7983 */ /* 0x000f280000300800 */
[----:B------:R1:W-:Y:S04]  /*5970*/  STG.E.U16 desc[UR12][R4.64+0x2], R17 ;  /* 0x0000021104007986 */ /* 0x0003e8000c10150c */
[----:B------:R-:W-:Y:S04]  /*5980*/  STG.E.U16 desc[UR12][R4.64], R39 ;  /* 0x0000002704007986 */ /* 0x000fe8000c10150c */
[----:B------:R0:W-:Y:S04]  /*5990*/  STG.E.U16 desc[UR12][R4.64+0x4], R7 ;  /* 0x0000040704007986 */ /* 0x0001e8000c10150c */
[----:B-1----:R-:W4:Y:S04]  /*59a0*/  LDL.LU R17, [R1+0x78] ;  /* 0x0000780001117983 */ /* 0x002f280000300800 */
[----:B------:R-:W-:Y:S04]  /*59b0*/  STG.E.U16 desc[UR12][R4.64+0x6], R10 ;  /* 0x0000060a04007986 */ /* 0x000fe8000c10150c */
[----:B------:R-:W4:Y:S01]  /*59c0*/  LDL.LU R16, [R1+0x74] ;  /* 0x0000740001107983 */ /* 0x000f220000300800 */
[----:B0-----:R-:W-:-:S02]  /*59d0*/  PRMT R7, R11, 0x7632, R7 ;  /* 0x000076320b077816 */ /* 0x001fc40000000007 */
[----:B------:R-:W-:-:S05]  /*59e0*/  IADD3.X R3, R33, UR15, RZ, P1, !PT ;  /* 0x0000000f21037c10 */ /* 0x000fca0008ffe4ff */
[----:B------:R0:W-:Y:S04]  /*59f0*/  STG.E.U16 desc[UR12][R2.64+0x2], R12 ;  /* 0x0000020c02007986 */ /* 0x0001e8000c10150c */
[----:B------:R1:W-:Y:S04]  /*5a00*/  STG.E.U16 desc[UR12][R2.64+0x4], R11 ;  /* 0x0000040b02007986 */ /* 0x0003e8000c10150c */
[----:B0-----:R-:W4:Y:S04]  /*5a10*/  LDL.LU R12, [R1+0x64] ;  /* 0x00006400010c7983 */ /* 0x001f280000300800 */
[----:B-1----:R-:W4:Y:S01]  /*5a20*/  LDL.LU R11, [R1+0x68] ;  /* 0x00006800010b7983 */ /* 0x002f220000300800 */
[----:B------:R-:W-:-:S02]  /*5a30*/  IADD3 R4, P1, R32, UR14, RZ ;  /* 0x0000000e20047c10 */ /* 0x000fc4000ff3e0ff */
[----:B------:R-:W-:Y:S02]  /*5a40*/  F2FP.F16.F32.PACK_AB R13, R14, R13 ;  /* 0x0000000d0e0d723e */ /* 0x000fe400000000ff */
[----:B------:R-:W-:Y:S01]  /*5a50*/  F2FP.F16.F32.PACK_AB R15, R60, R15 ;  /* 0x0000000f3c0f723e */ /* 0x000fe200000000ff */
[----:B------:R-:W-:Y:S01]  /*5a60*/  STG.E.U16 desc[UR12][R2.64], R9 ;  /* 0x0000000902007986 */ /* 0x000fe2000c10150c */
[----:B------:R-:W-:-:S03]  /*5a70*/  PRMT R10, R13, 0x7632, R10 ;  /* 0x000076320d0a7816 */ /* 0x000fc6000000000a */
[----:B------:R0:W-:Y:S01]  /*5a80*/  STG.E.U16 desc[UR12][R2.64+0x6], R7 ;  /* 0x0000060702007986 */ /* 0x0001e2000c10150c */
[----:B------:R-:W-:Y:S02]  /*5a90*/  F2FP.F16.F32.PACK_AB R18, R18, R59 ;  /* 0x0000003b1212723e */ /* 0x000fe400000000ff */
[----:B------:R-:W-:Y:S02]  /*5aa0*/  F2FP.F16.F32.PACK_AB R19, R20, R19 ;  /* 0x000000131413723e */ /* 0x000fe400000000ff */
[----:B0-----:R-:W-:Y:S02]  /*5ab0*/  PRMT R3, R15, 0x7632, R3 ;  /* 0x000076320f037816 */ /* 0x001fe40000000003 */
[----:B------:R-:W-:Y:S02]  /*5ac0*/  PRMT R7, R18, 0x7632, R7 ;  /* 0x0000763212077816 */ /* 0x000fe40000000007 */
[----:B------:R-:W-:Y:S02]  /*5ad0*/  F2FP.F16.F32.PACK_AB R21, R22, R21 ;  /* 0x000000151615723e */ /* 0x000fe400000000ff */
[----:B------:R-:W-:-:S02]  /*5ae0*/  F2FP.F16.F32.PACK_AB R23, R24, R23 ;  /* 0x000000171817723e */ /* 0x000fc400000000ff */
[----:B------:R-:W-:Y:S02]  /*5af0*/  F2FP.F16.F32.PACK_AB R0, R25, R0 ;  /* 0x000000001900723e */ /* 0x000fe400000000ff */
[----:B------:R-:W-:Y:S01]  /*5b00*/  F2FP.F16.F32.PACK_AB R6, R6, R28 ;  /* 0x0000001c0606723e */ /* 0x000fe200000000ff */
[----:B------:R-:W-:Y:S01]  /*5b10*/  ULOP3.LUT UR4, UR4, 0x1, URZ, 0x3c, !UPT ;  /* 0x0000000104047892 */ /* 0x000fe2000f8e3c3f */
[----:B------:R-:W-:Y:S01]  /*5b20*/  UMOV UR5, UR11 ;  /* 0x0000000b00057c82 */ /* 0x000fe20008000000 */
[----:B------:R-:W-:Y:S01]  /*5b30*/  UMOV UR9, UR10 ;  /* 0x0000000a00097c82 */ /* 0x000fe20008000000 */
[----:B--2---:R-:W-:Y:S02]  /*5b40*/  IADD3.X R5, R31, UR15, RZ, P1, !PT ;  /* 0x0000000f1f057c10 */ /* 0x004fe40008ffe4ff */
[----:B---3--:R-:W-:-:S03]  /*5b50*/  IADD3 R8, P1, R30, UR14, RZ ;  /* 0x0000000e1e087c10 */ /* 0x008fc6000ff3e0ff */
[----:B------:R-:W-:Y:S01]  /*5b60*/  STG.E.U16 desc[UR12][R4.64], R13 ;  /* 0x0000000d04007986 */ /* 0x000fe2000c10150c */
[----:B----4-:R-:W-:-:S03]  /*5b70*/  IADD3.X R9, R29, UR15, RZ, P1, !PT ;  /* 0x0000000f1d097c10 */ /* 0x010fc60008ffe4ff */
[----:B------:R-:W-:Y:S04]  /*5b80*/  STG.E.U16 desc[UR12][R4.64+0x2], R10 ;  /* 0x0000020a04007986 */ /* 0x000fe8000c10150c */
[----:B------:R-:W-:Y:S04]  /*5b90*/  STG.E.U16 desc[UR12][R4.64+0x4], R15 ;  /* 0x0000040f04007986 */ /* 0x000fe8000c10150c */
[----:B------:R0:W-:Y:S04]  /*5ba0*/  STG.E.U16 desc[UR12][R4.64+0x6], R3 ;  /* 0x0000060304007986 */ /* 0x0001e8000c10150c */
[----:B------:R-:W-:Y:S01]  /*5bb0*/  STG.E.U16 desc[UR12][R8.64], R18 ;  /* 0x0000001208007986 */ /* 0x000fe2000c10150c */
[----:B------:R-:W-:-:S02]  /*5bc0*/  IADD3 R2, P1, R17, UR14, RZ ;  /* 0x0000000e11027c10 */ /* 0x000fc4000ff3e0ff */
[----:B0-----:R-:W-:Y:S01]  /*5bd0*/  PRMT R5, R19, 0x7632, R5 ;  /* 0x0000763213057816 */ /* 0x001fe20000000005 */
[----:B------:R0:W-:Y:S01]  /*5be0*/  STG.E.U16 desc[UR12][R8.64+0x2], R7 ;  /* 0x0000020708007986 */ /* 0x0001e2000c10150c */
[----:B------:R-:W-:-:S03]  /*5bf0*/  IADD3.X R3, R16, UR15, RZ, P1, !PT ;  /* 0x0000000f10037c10 */ /* 0x000fc60008ffe4ff */
[----:B------:R-:W-:Y:S04]  /*5c00*/  STG.E.U16 desc[UR12][R8.64+0x4], R19 ;  /* 0x0000041308007986 */ /* 0x000fe8000c10150c */
[----:B------:R1:W-:Y:S01]  /*5c10*/  STG.E.U16 desc[UR12][R8.64+0x6], R5 ;  /* 0x0000060508007986 */ /* 0x0003e2000c10150c */
[----:B0-----:R-:W-:-:S03]  /*5c20*/  PRMT R7, R23, 0x7632, R7 ;  /* 0x0000763217077816 */ /* 0x001fc60000000007 */
[----:B------:R-:W-:Y:S01]  /*5c30*/  STG.E.U16 desc[UR12][R2.64], R21 ;  /* 0x0000001502007986 */ /* 0x000fe2000c10150c */
[----:B-1----:R-:W-:-:S03]  /*5c40*/  PRMT R9, R21, 0x7632, R9 ;  /* 0x0000763215097816 */ /* 0x002fc60000000009 */
[----:B------:R-:W-:Y:S01]  /*5c50*/  STG.E.U16 desc[UR12][R2.64+0x4], R23 ;  /* 0x0000041702007986 */ /* 0x000fe2000c10150c */
[----:B------:R-:W-:-:S03]  /*5c60*/  PRMT R8, R6, 0x7632, R8 ;  /* 0x0000763206087816 */ /* 0x000fc60000000008 */
[----:B------:R-:W-:Y:S04]  /*5c70*/  STG.E.U16 desc[UR12][R2.64+0x2], R9 ;  /* 0x0000020902007986 */ /* 0x000fe8000c10150c */
[----:B------:R0:W-:Y:S02]  /*5c80*/  STG.E.U16 desc[UR12][R2.64+0x6], R7 ;  /* 0x0000060702007986 */ /* 0x0001e4000c10150c */
[----:B0-----:R-:W-:Y:S02]  /*5c90*/  PRMT R3, R0, 0x7632, R3 ;  /* 0x0000763200037816 */ /* 0x001fe40000000003 */
[----:B------:R-:W-:-:S04]  /*5ca0*/  IADD3 R4, P1, R12, UR14, RZ ;  /* 0x0000000e0c047c10 */ /* 0x000fc8000ff3e0ff */
[----:B------:R-:W-:-:S05]  /*5cb0*/  IADD3.X R5, R11, UR15, RZ, P1, !PT ;  /* 0x0000000f0b057c10 */ /* 0x000fca0008ffe4ff */
[----:B------:R2:W-:Y:S04]  /*5cc0*/  STG.E.U16 desc[UR12][R4.64], R0 ;  /* 0x0000000004007986 */ /* 0x0005e8000c10150c */
[----:B------:R2:W-:Y:S04]  /*5cd0*/  STG.E.U16 desc[UR12][R4.64+0x2], R3 ;  /* 0x0000020304007986 */ /* 0x0005e8000c10150c */
[----:B------:R2:W-:Y:S04]  /*5ce0*/  STG.E.U16 desc[UR12][R4.64+0x4], R6 ;  /* 0x0000040604007986 */ /* 0x0005e8000c10150c */
[----:B------:R2:W-:Y:S01]  /*5cf0*/  STG.E.U16 desc[UR12][R4.64+0x6], R8 ;  /* 0x0000060804007986 */ /* 0x0005e2000c10150c */
[----:B------:R-:W-:Y:S05]  /*5d00*/  @!P0 BRA `(.L_x_1520) ;  /* 0xffffffa800008947 */ /* 0x000fea000383ffff */
.L_x_1504:
        /* <DEDUP_REMOVED lines=56> */
.L_x_1537:
        /* <DEDUP_REMOVED lines=45> */
.L_x_1524:
[----:B------:R-:W-:Y:S05]  /*6360*/  BSYNC B1 ;  /* 0x0000000000017941 */ /* 0x000fea0003800000 */
.L_x_1523:
        /* <DEDUP_REMOVED lines=21> */
.L_x_1527:
[----:B------:R-:W2:Y:S04]  /*64c0*/  LDG.E.64 R16, desc[UR12][R14.64+-0x19000] ;  /* 0xfe70000c0e107981 */ /* 0x000ea8000c1e1b00 */
[----:B------:R-:W3:Y:S04]  /*64d0*/  LDG.E.64 R18, desc[UR12][R14.64+-0xc800] ;  /* 0xff38000c0e127981 */ /* 0x000ee8000c1e1b00 */
[----:B------:R-:W4:Y:S04]  /*64e0*/  LDG.E.64 R20, desc[UR12][R14.64] ;  /* 0x0000000c0e147981 */ /* 0x000f28000c1e1b00 */
[----:B------:R-:W4:Y:S04]  /*64f0*/  LDG.E.64 R22, desc[UR12][R14.64+0xc800] ;  /* 0x00c8000c0e167981 */ /* 0x000f28000c1e1b00 */
        /* <DEDUP_REMOVED lines=51> */
.L_x_1526:
[----:B------:R-:W-:Y:S05]  /*6830*/  BSYNC B1 ;  /* 0x0000000000017941 */ /* 0x000fea0003800000 */
.L_x_1525:
        /* <DEDUP_REMOVED lines=9> */
[----:B------:R-:W4:Y:S04]  /*68d0*/  LDG.E.64 R22, desc[UR12][R14.64+0xc800] ;  /* 0x00c8000c0e167981 */ /* 0x000f28000c1e1b00 */
[----:B------:R-:W4:Y:S04]  /*68e0*/  LDG.E.64 R24, desc[UR12][R14.64+0x19000] ;  /* 0x0190000c0e187981 */ /* 0x000f28000c1e1b00 */
[----:B-----5:R-:W4:Y:S04]  /*68f0*/  LDG.E.64 R26, desc[UR12][R14.64+0x25800] ;  /* 0x0258000c0e1a7981 */ /* 0x020f28000c1e1b00 */
        /* <DEDUP_REMOVED lines=23> */
.L_x_1529:
[----:B------:R-:W-:Y:S05]  /*6a70*/  BSYNC B1 ;  /* 0x0000000000017941 */ /* 0x000fea0003800000 */
.L_x_1528:
[----:B------:R-:W-:-:S04]  /*6a80*/  ISETP.LT.U32.AND P1, PT, R54, R49, PT ;  /* 0x000000313600720c */ /* 0x000fc80003f21070 */
[----:B------:R-:W-:-:S13]  /*6a90*/  ISETP.LT.OR.EX P0, PT, R53, R48, P0, P1 ;  /* 0x000000303500720c */ /* 0x000fda0000701710 */
[----:B------:R-:W-:Y:S05]  /*6aa0*/  @!P0 BRA `(.L_x_1522) ;  /* 0x0000000000308947 */ /* 0x000fea0003800000 */
[----:B------:R-:W2:Y:S04]  /*6ab0*/  LDG.E.64 R16, desc[UR12][R14.64+-0x19000] ;  /* 0xfe70000c0e107981 */ /* 0x000ea8000c1e1b00 */
[----:B------:R-:W3:Y:S04]  /*6ac0*/  LDG.E.64 R20, desc[UR12][R14.64+-0xc800] ;  /* 0xff38000c0e147981 */ /* 0x000ee8000c1e1b00 */
[----:B------:R-:W4:Y:S04]  /*6ad0*/  LDG.E.64 R22, desc[UR12][R14.64] ;  /* 0x0000000c0e167981 */ /* 0x000f28000c1e1b00 */
        /* <DEDUP_REMOVED lines=9> */
.L_x_1522:
[----:B------:R-:W-:Y:S05]  /*6b70*/  BSYNC B0 ;  /* 0x0000000000007941 */ /* 0x000fea0003800000 */
.L_x_1521:
        /* <DEDUP_REMOVED lines=35> */
[----:B-----5:R-:W-:Y:S01]  /*6db0*/  MOV R26, 0xffff ;  /* 0x0000ffff001a7802 */ /* 0x020fe20000000f00 */
        /* <DEDUP_REMOVED lines=14> */
.L_x_1546:
        /* <DEDUP_REMOVED lines=46> */
.L_x_1556:
        /* <DEDUP_REMOVED lines=41> */
.L_x_1566:
[----:B--2---:R-:W-:Y:S01]  /*7410*/  FADD.FTZ R15, R14, R30 ;  /* 0x0000001e0e0f7221 */ /* 0x004fe20000010000 */
[----:B------:R-:W-:-:S04]  /*7420*/  @!P1 F2FP.F16.F32.PACK_AB R14, RZ, R24 ;  /* 0x00000018ff0e923e */ /* 0x000fc800000000ff */
[----:B------:R-:W-:Y:S01]  /*7430*/  @!P1 F2FP.F16.F32.PACK_AB R15, RZ, R15 ;  /* 0x0000000fff0f923e */ /* 0x000fe200000000ff */
[----:B------:R3:W-:Y:S03]  /*7440*/  @!P1 STG.E.U16 desc[UR12][R16.64+0x50], R14 ;  /* 0x0000500e10009986 */ /* 0x0007e6000c10150c */
[----:B------:R-:W-:Y:S02]  /*7450*/  PRMT R20, R15, 0x7610, R20 ;  /* 0x000076100f147816 */ /* 0x000fe40000000014 */
[----:B------:R-:W-:-:S03]  /*7460*/  LEA.HI R15, R56, 0x3c, RZ, 0x1c ;  /* 0x0000003c380f7811 */ /* 0x000fc600078fe0ff */
[----:B------:R3:W-:Y:S04]  /*7470*/  @!P1 STG.E.U16 desc[UR12][R18.64+0x50], R20 ;  /* 0x0000501412009986 */ /* 0x0007e8000c10150c */
.L_x_1532:
[----:B------:R-:W-:Y:S05]  /*7480*/  BSYNC B0 ;  /* 0x0000000000007941 */ /* 0x000fea0003800000 */
.L_x_1531:
        /* <DEDUP_REMOVED lines=32> */
[----:B-----5:R-:W-:Y:S02]  /*7690*/  MOV R27, 0xffff ;  /* 0x0000ffff001b7802 */ /* 0x020fe40000000f00 */
        /* <DEDUP_REMOVED lines=28> */
[----:B------:R-:W3:Y:S01]  /*7860*/  SHFL.BFLY PT, R30, R17, 0x4, 0x101f ;  /* 0x0c901f00111e7f89 */ /* 0x000ee200000e0000 */
        /* <DEDUP_REMOVED lines=15> */
[----:B------:R-:W-:Y:S01]  /*7960*/  FADD.FTZ R14, R17, R30 ;  /* 0x0000001e110e7221 */ /* 0x000fe20000010000 */
        /* <DEDUP_REMOVED lines=16> */
[----:B------:R-:W4:Y:S01]  /*7a70*/  SHFL.BFLY PT, R30, R14, 0x2, 0x101f ;  /* 0x0c501f000e1e7f89 */ /* 0x000f2200000e0000 */
        /* <DEDUP_REMOVED lines=15> */
[----:B------:R-:W-:Y:S01]  /*7b70*/  FADD.FTZ R17, R14, R30 ;  /* 0x0000001e0e117221 */ /* 0x000fe20000010000 */
[----:B------:R-:W-:Y:S02]  /*7b80*/  MOV R14, 0xffff ;  /* 0x0000ffff000e7802 */ /* 0x000fe40000000f00 */
[----:B------:R-:W4:Y:S04]  /*7b90*/  SHFL.BFLY PT, R23, R38, 0x2, 0x101f ;  /* 0x0c501f0026177f89 */ /* 0x000f2800000e0000 */
[----:B------:R-:W4:Y:S01]  /*7ba0*/  SHFL.BFLY PT, R24, R37, 0x2, 0x101f ;  /* 0x0c501f0025187f89 */ /* 0x000f2200000e0000 */
[----:B0-----:R-:W-:Y:S01]  /*7bb0*/  FADD.FTZ R42, R42, R41 ;  /* 0x000000292a2a7221 */ /* 0x001fe20000010000 */
[----:B------:R-:W-:-:S02]  /*7bc0*/  IADD3 R41, R15, R6, RZ ;  /* 0x000000060f297210 */ /* 0x000fc40007ffe0ff */
[----:B------:R-:W0:Y:S01]  /*7bd0*/  SHFL.BFLY PT, R14, R17, 0x1, 0x101f ;  /* 0x0c301f00110e7f89 */ /* 0x000e2200000e0000 */
[----:B---3--:R-:W-:Y:S01]  /*7be0*/  FADD.FTZ R16, R16, R19 ;  /* 0x0000001310107221 */ /* 0x008fe20000010000 */
[----:B-1----:R-:W-:Y:S02]  /*7bf0*/  FADD.FTZ R31, R31, R20 ;  /* 0x000000141f1f7221 */ /* 0x002fe40000010000 */
[----:B------:R-:W1:Y:S02]  /*7c00*/  SHFL.BFLY PT, R43, R42, 0x2, 0x101f ;  /* 0x0c501f002a2b7f89 */ /* 0x000e6400000e0000 */
[----:B------:R-:W-:Y:S01]  /*7c10*/  @!P0 F2FP.F16.F32.PACK_AB R30, RZ, R16 ;  /* 0x00000010ff1e823e */ /* 0x000fe200000000ff */
[----:B--2---:R-:W-:Y:S01]  /*7c20*/  FADD.FTZ R35, R35, R18 ;  /* 0x0000001223237221 */ /* 0x004fe20000010000 */
[----:B------:R-:W2:Y:S01]  /*7c30*/  SHFL.BFLY PT, R32, R31, 0x2, 0x101f ;  /* 0x0c501f001f207f89 */ /* 0x000ea200000e0000 */
        /* <DEDUP_REMOVED lines=8> */
[----:B0-----:R-:W-:-:S03]  /*7cc0*/  FADD.FTZ R44, R17, R14 ;  /* 0x0000000e112c7221 */ /* 0x001fc60000010000 */
[----:B------:R-:W0:Y:S01]  /*7cd0*/  SHFL.BFLY PT, R40, R37, 0x1, 0x101f ;  /* 0x0c301f0025287f89 */ /* 0x000e2200000e0000 */
[----:B------:R-:W0:Y:S01]  /*7ce0*/  @!P0 LDC.64 R24, c[0x0][0x218] ;  /* 0x00008600ff188b82 */ /* 0x000e220000000a00 */
[----:B------:R-:W-:Y:S01]  /*7cf0*/  @!P0 F2FP.F16.F32.PACK_AB R44, RZ, R44 ;  /* 0x0000002cff2c823e */ /* 0x000fe200000000ff */
[----:B-1----:R-:W-:Y:S01]  /*7d00*/  FADD.FTZ R42, R42, R43 ;  /* 0x0000002b2a2a7221 */ /* 0x002fe20000010000 */
[----:B--2---:R-:W-:-:S05]  /*7d10*/  FADD.FTZ R31, R31, R32 ;  /* 0x000000201f1f7221 */ /* 0x004fca0000010000 */
[----:B------:R-:W1:Y:S01]  /*7d20*/  @!P0 LDC.64 R20, c[0x0][0x218] ;  /* 0x00008600ff148b82 */ /* 0x000e620000000a00 */
[----:B---3--:R-:W-:-:S04]  /*7d30*/  @!P0 IMAD.WIDE R18, R41, 0x2, R18 ;  /* 0x0000000229128825 */ /* 0x008fc800078e0212 */
[----:B----4-:R-:W-:Y:S01]  /*7d40*/  FADD.FTZ R34, R35, R34 ;  /* 0x0000002223227221 */ /* 0x010fe20000010000 */
[----:B------:R-:W-:Y:S01]  /*7d50*/  MOV R35, 0xffff ;  /* 0x0000ffff00237802 */ /* 0x000fe20000000f00 */
[----:B------:R-:W-:Y:S01]  /*7d60*/  FADD.FTZ R33, R36, R33 ;  /* 0x0000002124217221 */ /* 0x000fe20000010000 */
[----:B------:R-:W2:Y:S01]  /*7d70*/  @!P0 LDC.64 R16, c[0x0][0x218] ;  /* 0x00008600ff108b82 */ /* 0x000ea20000000a00 */
[----:B------:R-:W-:-:S03]  /*7d80*/  @!P0 IMAD.WIDE R22, R41, 0x2, R22 ;  /* 0x0000000229168825 */ /* 0x000fc600078e0216 */
[----:B------:R-:W3:Y:S01]  /*7d90*/  SHFL.BFLY PT, R35, R42, 0x1, 0x101f ;  /* 0x0c301f002a237f89 */ /* 0x000ee200000e0000 */
[----:B------:R-:W-:Y:S01]  /*7da0*/  FADD.FTZ R38, R38, R39 ;  /* 0x0000002726267221 */ /* 0x000fe20000010000 */
[----:B0-----:R-:W-:Y:S02]  /*7db0*/  FADD.FTZ R37, R37, R40 ;  /* 0x0000002825257221 */ /* 0x001fe40000010000 */
[----:B------:R-:W0:Y:S01]  /*7dc0*/  @!P0 LDC.64 R14, c[0x0][0x220] ;  /* 0x00008800ff0e8b82 */ /* 0x000e220000000a00 */
[----:B------:R-:W-:Y:S01]  /*7dd0*/  @!P0 IMAD.WIDE R24, R41, 0x2, R24 ;  /* 0x0000000229188825 */ /* 0x000fe200078e0218 */
[----:B------:R-:W-:-:S04]  /*7de0*/  @!P0 F2FP.F16.F32.PACK_AB R26, RZ, R38 ;  /* 0x00000026ff1a823e */ /* 0x000fc800000000ff */
[----:B------:R4:W-:Y:S01]  /*7df0*/  @!P0 STG.E.U16 desc[UR12][R24.64], R30 ;  /* 0x0000001e18008986 */ /* 0x0009e2000c10150c */
[----:B-1----:R-:W-:-:S03]  /*7e00*/  @!P0 IMAD.WIDE R20, R41, 0x2, R20 ;  /* 0x0000000229148825 */ /* 0x002fc600078e0214 */
[----:B------:R1:W-:Y:S01]  /*7e10*/  @!P0 STG.E.U16 desc[UR12][R22.64], R44 ;  /* 0x0000002c16008986 */ /* 0x0003e2000c10150c */
[----:B--2---:R-:W-:Y:S01]  /*7e20*/  @!P0 IMAD.WIDE R16, R41, 0x2, R16 ;  /* 0x0000000229108825 */ /* 0x004fe200078e0210 */
[----:B----4-:R-:W-:-:S03]  /*7e30*/  @!P0 F2FP.F16.F32.PACK_AB R25, RZ, R33 ;  /* 0x00000021ff19823e */ /* 0x010fc600000000ff */
[----:B---3--:R-:W-:Y:S01]  /*7e40*/  FADD.FTZ R35, R42, R35 ;  /* 0x000000232a237221 */ /* 0x008fe20000010000 */
[----:B------:R-:W-:Y:S02]  /*7e50*/  MOV R30, 0xffff ;  /* 0x0000ffff001e7802 */ /* 0x000fe40000000f00 */
[----:B-1----:R-:W-:Y:S02]  /*7e60*/  @!P0 F2FP.F16.F32.PACK_AB R23, RZ, R34 ;  /* 0x00000022ff17823e */ /* 0x002fe400000000ff */
[----:B------:R-:W-:Y:S01]  /*7e70*/  @!P0 F2FP.F16.F32.PACK_AB R33, RZ, R37 ;  /* 0x00000025ff21823e */ /* 0x000fe200000000ff */
[----:B0-----:R-:W-:Y:S01]  /*7e80*/  @!P0 IMAD.WIDE R14, R41, 0x2, R14 ;  /* 0x00000002290e8825 */ /* 0x001fe200078e020e */
[----:B------:R0:W1:Y:S04]  /*7e90*/  SHFL.BFLY PT, R30, R31, 0x1, 0x101f ;  /* 0x0c301f001f1e7f89 */ /* 0x00006800000e0000 */
[----:B------:R0:W-:Y:S04]  /*7ea0*/  @!P0 STG.E.U16 desc[UR12][R20.64+0x28], R23 ;  /* 0x0000281714008986 */ /* 0x0001e8000c10150c */
[----:B------:R0:W-:Y:S04]  /*7eb0*/  @!P0 STG.E.U16 desc[UR12][R18.64+0x28], R25 ;  /* 0x0000281912008986 */ /* 0x0001e8000c10150c */
[----:B------:R0:W-:Y:S04]  /*7ec0*/  @!P0 STG.E.U16 desc[UR12][R16.64+0x50], R26 ;  /* 0x0000501a10008986 */ /* 0x0001e8000c10150c */
[----:B------:R0:W-:Y:S02]  /*7ed0*/  @!P0 STG.E.U16 desc[UR12][R14.64+0x50], R33 ;  /* 0x000050210e008986 */ /* 0x0001e4000c10150c */
.L_x_1600:
        /* <DEDUP_REMOVED lines=9> */
.L_x_1530:
        /* <DEDUP_REMOVED lines=8> */
.L_x_1533:
[----:B------:R-:W-:Y:S01]  /*7ff0*/  HFMA2.MMA R28, -RZ, RZ, 0, 4.76837158203125e-07 ;  /* 0x00000008ff1c7435 */ /* 0x000fe200000001ff */
[----:B-1----:R-:W-:Y:S02]  /*8000*/  MOV R29, R14 ;  /* 0x0000000e001d7202 */ /* 0x002fe40000000f00 */
[----:B-----5:R-:W-:Y:S02]  /*8010*/  MOV R27, 0x101f ;  /* 0x0000101f001b7802 */ /* 0x020fe40000000f00 */
[----:B------:R-:W-:-:S07]  /*8020*/  MOV R26, 0xffff ;  /* 0x0000ffff001a7802 */ /* 0x000fce0000000f00 */
[----:B0-2---:R-:W-:Y:S05]  /*8030*/  WARPSYNC.COLLECTIVE R26, `(.L_x_1538) ;  /* 0x000000001a087348 */ /* 0x005fea0003c00000 */
[----:B------:R1:W3:Y:S02]  /*8040*/  SHFL.BFLY P2, R30, R29, R28, R27 ;  /* 0x0c00001c1d1e7389 */ /* 0x0002e4000004001b */
[----:B0123--:R-:W-:Y:S01]  /*8050*/  ENDCOLLECTIVE ;  /* 0x000000000000791b */ /* 0x00ffe20003800000 */
.L_x_1538:
[----:B------:R-:W-:Y:S02]  /*8060*/  MOV R29, R15 ;  /* 0x0000000f001d7202 */ /* 0x000fe40000000f00 */
[----:B------:R-:W-:-:S07]  /*8070*/  MOV R17, R30 ;  /* 0x0000001e00117202 */ /* 0x000fce0000000f00 */
[----:B------:R-:W-:Y:S05]  /*8080*/  WARPSYNC.COLLECTIVE R26, `(.L_x_1539) ;  /* 0x000000001a087348 */ /* 0x000fea0003c00000 */
[----:B------:R0:W1:Y:S02]  /*8090*/  SHFL.BFLY P2, R30, R29, R28, R27 ;  /* 0x0c00001c1d1e7389 */ /* 0x000064000004001b */
[----:B01----:R-:W-:Y:S01]  /*80a0*/  ENDCOLLECTIVE ;  /* 0x000000000000791b */ /* 0x003fe20003800000 */
.L_x_1539:
[----:B------:R-:W-:Y:S01]  /*80b0*/  FADD.FTZ R17, R17, R14 ;  /* 0x0000000e11117221 */ /* 0x000fe20000010000 */
[----:B------:R-:W-:-:S04]  /*80c0*/  HFMA2.MMA R28, -RZ, RZ, 0, 2.384185791015625e-07 ;  /* 0x00000004ff1c7435 */ /* 0x000fc800000001ff */
[----:B------:R-:W-:Y:S02]  /*80d0*/  MOV R29, R17 ;  /* 0x00000011001d7202 */ /* 0x000fe40000000f00 */
[----:B------:R-:W-:-:S07]  /*80e0*/  MOV R16, R30 ;  /* 0x0000001e00107202 */ /* 0x000fce0000000f00 */
[----:B------:R-:W-:Y:S05]  /*80f0*/  WARPSYNC.COLLECTIVE R26, `(.L_x_1540) ;  /* 0x000000001a087348 */ /* 0x000fea0003c00000 */
[----:B------:R0:W1:Y:S02]  /*8100*/  SHFL.BFLY P2, R30, R29, R28, R27 ;  /* 0x0c00001c1d1e7389 */ /* 0x000064000004001b */
[----:B01----:R-:W-:Y:S01]  /*8110*/  ENDCOLLECTIVE ;  /* 0x000000000000791b */ /* 0x003fe20003800000 */
.L_x_1540:
[----:B------:R-:W-:-:S05]  /*8120*/  FADD.FTZ R16, R16, R15 ;  /* 0x0000000f10107221 */ /* 0x000fca0000010000 */
[----:B------:R-:W-:Y:S02]  /*8130*/  MOV R29, R16 ;  /* 0x00000010001d7202 */ /* 0x000fe40000000f00 */
[----:B------:R-:W-:-:S07]  /*8140*/  MOV R18, R30 ;  /* 0x0000001e00127202 */ /* 0x000fce0000000f00 */
[----:B------:R-:W-:Y:S05]  /*8150*/  WARPSYNC.COLLECTIVE R26, `(.L_x_1541) ;  /* 0x000000001a087348 */ /* 0x000fea0003c00000 */
[----:B------:R0:W1:Y:S02]  /*8160*/  SHFL.BFLY P2, R30, R29, R28, R27 ;  /* 0x0c00001c1d1e7389 */ /* 0x000064000004001b */
[----:B01----:R-:W-:Y:S01]  /*8170*/  ENDCOLLECTIVE ;  /* 0x000000000000791b */ /* 0x003fe20003800000 */
.L_x_1541:
[----:B------:R-:W-:Y:S01]  /*8180*/  FADD.FTZ R18, R17, R18 ;  /* 0x0000001211127221 */ /* 0x000fe20000010000 */
[----:B------:R-:W-:-:S04]  /*8190*/  HFMA2.MMA R28, -RZ, RZ, 0, 1.1920928955078125e-07 ;  /* 0x00000002ff1c7435 */ /* 0x000fc800000001ff */
[----:B------:R-:W-:Y:S02]  /*81a0*/  MOV R29, R18 ;  /* 0x00000012001d7202 */ /* 0x000fe40000000f00 */
[----:B------:R-:W-:-:S07]  /*81b0*/  MOV R19, R30 ;  /* 0x0000001e00137202 */ /* 0x000fce0000000f00 */
[----:B------:R-:W-:Y:S05]  /*81c0*/  WARPSYNC.COLLECTIVE R26, `(.L_x_1542) ;  /* 0x000000001a087348 */ /* 0x000fea0003c00000 */
[----:B------:R0:W1:Y:S02]  /*81d0*/  SHFL.BFLY P2, R30, R29, R28, R27 ;  /* 0x0c00001c1d1e7389 */ /* 0x000064000004001b */
[----:B01----:R-:W-:Y:S01]  /*81e0*/  ENDCOLLECTIVE ;  /* 0x000000000000791b */ /* 0x003fe20003800000 */
.L_x_1542:
[----:B------:R-:W-:-:S05]  /*81f0*/  FADD.FTZ R19, R16, R19 ;  /* 0x0000001310137221 */ /* 0x000fca0000010000 */
[----:B------:R-:W-:Y:S02]  /*8200*/  MOV R29, R19 ;  /* 0x00000013001d7202 */ /* 0x000fe40000000f00 */
[----:B------:R-:W-:-:S07]  /*8210*/  MOV R21, R30 ;  /* 0x0000001e00157202 */ /* 0x000fce0000000f00 */
[----:B------:R-:W-:Y:S05]  /*8220*/  WARPSYNC.COLLECTIVE R26, `(.L_x_1543) ;  /* 0x000000001a087348 */ /* 0x000fea0003c00000 */
[----:B------:R0:W1:Y:S02]  /*8230*/  SHFL.BFLY P2, R30, R29, R28, R27 ;  /* 0x0c00001c1d1e7389 */ /* 0x000064000004001b */
[----:B01----:R-:W-:Y:S01]  /*8240*/  ENDCOLLECTIVE ;  /* 0x000000000000791b */ /* 0x003fe20003800000 */
.L_x_1543:
[----:B------:R-:W-:Y:S01]  /*8250*/  FADD.FTZ R21, R18, R21 ;  /* 0x0000001512157221 */ /* 0x000fe20000010000 */
[----:B------:R-:W-:-:S04]  /*8260*/  HFMA2.MMA R28, -RZ, RZ, 0, 5.9604644775390625e-08 ;  /* 0x00000001ff1c7435 */ /* 0x000fc800000001ff */
[----:B------:R-:W-:Y:S02]  /*8270*/  MOV R29, R21 ;  /* 0x00000015001d7202 */ /* 0x000fe40000000f00 */
[----:B------:R-:W-:-:S07]  /*8280*/  MOV R14, R30 ;  /* 0x0000001e000e7202 */ /* 0x000fce0000000f00 */
[----:B------:R-:W-:Y:S05]  /*8290*/  WARPSYNC.COLLECTIVE R26, `(.L_x_1544) ;  /* 0x000000001a087348 */ /* 0x000fea0003c00000 */
[----:B------:R0:W1:Y:S02]  /*82a0*/  SHFL.BFLY P2, R30, R29, R28, R27 ;  /* 0x0c00001c1d1e7389 */ /* 0x000064000004001b */
[----:B01----:R-:W-:Y:S01]  /*82b0*/  ENDCOLLECTIVE ;  /* 0x000000000000791b */ /* 0x003fe20003800000 */
.L_x_1544:
[----:B------:R-:W-:-:S05]  /*82c0*/  FADD.FTZ R14, R19, R14 ;  /* 0x0000000e130e7221 */ /* 0x000fca0000010000 */
[----:B------:R-:W-:Y:S02]  /*82d0*/  MOV R29, R14 ;  /* 0x0000000e001d7202 */ /* 0x000fe40000000f00 */
[----:B------:R-:W-:-:S07]  /*82e0*/  MOV R20, R30 ;  /* 0x0000001e00147202 */ /* 0x000fce0000000f00 */
[----:B------:R-:W-:Y:S05]  /*82f0*/  WARPSYNC.COLLECTIVE R26, `(.L_x_1545) ;  /* 0x000000001a087348 */ /* 0x000fea0003c00000 */
[----:B------:R0:W1:Y:S02]  /*8300*/  SHFL.BFLY P2, R30, R29, R28, R27 ;  /* 0x0c00001c1d1e7389 */ /* 0x000064000004001b */
[----:B01----:R-:W-:Y:S01]  /*8310*/  ENDCOLLECTIVE ;  /* 0x000000000000791b */ /* 0x003fe20003800000 */
.L_x_1545:
[----:B------:R-:W-:Y:S01]  /*8320*/  FADD.FTZ R20, R21, R20 ;  /* 0x0000001415147221 */ /* 0x000fe20000010000 */
[----:B------:R-:W-:Y:S06]  /*8330*/  BRA `(.L_x_1546) ;  /* 0xffffffe800d87947 */ /* 0x000fec000383ffff */
.L_x_1534:
        /* <DEDUP_REMOVED lines=8> */
.L_x_1548:
[----:B------:R-:W-:Y:S05]  /*83c0*/  BSYNC B1 ;  /* 0x0000000000017941 */ /* 0x000fea0003800000 */
.L_x_1547:
        /* <DEDUP_REMOVED lines=8> */
.L_x_1549:
[----:B------:R-:W-:Y:S01]  /*8450*/  FADD.FTZ R21, R21, R14 ;  /* 0x0000000e15157221 */ /* 0x000fe20000010000 */
[----:B------:R-:W-:-:S04]  /*8460*/  HFMA2.MMA R28, -RZ, RZ, 0, 2.384185791015625e-07 ;  /* 0x00000004ff1c7435 */ /* 0x000fc800000001ff */
[----:B------:R-:W-:Y:S02]  /*8470*/  MOV R29, R21 ;  /* 0x00000015001d7202 */ /* 0x000fe40000000f00 */
[----:B------:R-:W-:-:S07]  /*8480*/  MOV R20, R30 ;  /* 0x0000001e00147202 */ /* 0x000fce0000000f00 */
[----:B------:R-:W-:Y:S05]  /*8490*/  WARPSYNC.COLLECTIVE R26, `(.L_x_1550) ;  /* 0x000000001a087348 */ /* 0x000fea0003c00000 */
[----:B------:R0:W1:Y:S02]  /*84a0*/  SHFL.BFLY P2, R30, R29, R28, R27 ;  /* 0x0c00001c1d1e7389 */ /* 0x000064000004001b */
[----:B01----:R-:W-:Y:S01]  /*84b0*/  ENDCOLLECTIVE ;  /* 0x000000000000791b */ /* 0x003fe20003800000 */
.L_x_1550:
[----:B------:R-:W-:-:S05]  /*84c0*/  FADD.FTZ R20, R20, R15 ;  /* 0x0000000f14147221 */ /* 0x000fca0000010000 */
[----:B------:R-:W-:Y:S02]  /*84d0*/  MOV R29, R20 ;  /* 0x00000014001d7202 */ /* 0x000fe40000000f00 */
[----:B------:R-:W-:-:S07]  /*84e0*/  MOV R22, R30 ;  /* 0x0000001e00167202 */ /* 0x000fce0000000f00 */
[----:B------:R-:W-:Y:S05]  /*84f0*/  WARPSYNC.COLLECTIVE R26, `(.L_x_1551) ;  /* 0x000000001a087348 */ /* 0x000fea0003c00000 */
[----:B------:R0:W1:Y:S02]  /*8500*/  SHFL.BFLY P2, R30, R29, R28, R27 ;  /* 0x0c00001c1d1e7389 */ /* 0x000064000004001b */
[----:B01----:R-:W-:Y:S01]  /*8510*/  ENDCOLLECTIVE ;  /* 0x000000000000791b */ /* 0x003fe20003800000 */
.L_x_1551:
[----:B------:R-:W-:Y:S01]  /*8520*/  FADD.FTZ R22, R21, R22 ;  /* 0x0000001615167221 */ /* 0x000fe20000010000 */
[----:B------:R-:W-:-:S04]  /*8530*/  HFMA2.MMA R28, -RZ, RZ, 0, 1.1920928955078125e-07 ;  /* 0x00000002ff1c7435 */ /* 0x000fc800000001ff */
[----:B------:R-:W-:Y:S02]  /*8540*/  MOV R29, R22 ;  /* 0x00000016001d7202 */ /* 0x000fe40000000f00 */
[----:B------:R-:W-:-:S07]  /*8550*/  MOV R23, R30 ;  /* 0x0000001e00177202 */ /* 0x000fce0000000f00 */
[----:B------:R-:W-:Y:S05]  /*8560*/  WARPSYNC.COLLECTIVE R26, `(.L_x_1552) ;  /* 0x000000001a087348 */ /* 0x000fea0003c00000 */
[----:B------:R0:W1:Y:S02]  /*8570*/  SHFL.BFLY P2, R30, R29, R28, R27 ;  /* 0x0c00001c1d1e7389 */ /* 0x000064000004001b */
[----:B01----:R-:W-:Y:S01]  /*8580*/  ENDCOLLECTIVE ;  /* 0x000000000000791b */ /* 0x003fe20003800000 */
.L_x_1552:
[----:B------:R-:W-:-:S05]  /*8590*/  FADD.FTZ R23, R20, R23 ;  /* 0x0000001714177221 */ /* 0x000fca0000010000 */
[----:B------:R-:W-:Y:S02]  /*85a0*/  MOV R29, R23 ;  /* 0x00000017001d7202 */ /* 0x000fe40000000f00 */
[----:B------:R-:W-:-:S07]  /*85b0*/  MOV R25, R30 ;  /* 0x0000001e00197202 */ /* 0x000fce0000000f00 */
[----:B------:R-:W-:Y:S05]  /*85c0*/  WARPSYNC.COLLECTIVE R26, `(.L_x_1553) ;  /* 0x000000001a087348 */ /* 0x000fea0003c00000 */
[----:B------:R0:W1:Y:S02]  /*85d0*/  SHFL.BFLY P2, R30, R29, R28, R27 ;  /* 0x0c00001c1d1e7389 */ /* 0x000064000004001b */
[----:B01----:R-:W-:Y:S01]  /*85e0*/  ENDCOLLECTIVE ;  /* 0x000000000000791b */ /* 0x003fe20003800000 */
.L_x_1553:
[----:B------:R-:W-:Y:S01]  /*85f0*/  FADD.FTZ R25, R22, R25 ;  /* 0x0000001916197221 */ /* 0x000fe20000010000 */
[----:B------:R-:W-:-:S04]  /*8600*/  HFMA2.MMA R28, -RZ, RZ, 0, 5.9604644775390625e-08 ;  /* 0x00000001ff1c7435 */ /* 0x000fc800000001ff */
[----:B------:R-:W-:Y:S02]  /*8610*/  MOV R29, R25 ;  /* 0x00000019001d7202 */ /* 0x000fe40000000f00 */
[----:B------:R-:W-:-:S07]  /*8620*/  MOV R14, R30 ;  /* 0x0000001e000e7202 */ /* 0x000fce0000000f00 */
[----:B------:R-:W-:Y:S05]  /*8630*/  WARPSYNC.COLLECTIVE R26, `(.L_x_1554) ;  /* 0x000000001a087348 */ /* 0x000fea0003c00000 */
[----:B------:R0:W1:Y:S02]  /*8640*/  SHFL.BFLY P2, R30, R29, R28, R27 ;  /* 0x0c00001c1d1e7389 */ /* 0x000064000004001b */
[----:B01----:R-:W-:Y:S01]  /*8650*/  ENDCOLLECTIVE ;  /* 0x000000000000791b */ /* 0x003fe20003800000 */
.L_x_1554:
[----:B------:R-:W-:-:S05]  /*8660*/  FADD.FTZ R14, R23, R14 ;  /* 0x0000000e170e7221 */ /* 0x000fca0000010000 */
[----:B------:R-:W-:Y:S02]  /*8670*/  MOV R29, R14 ;  /* 0x0000000e001d7202 */ /* 0x000fe40000000f00 */
[----:B------:R-:W-:-:S07]  /*8680*/  MOV R24, R30 ;  /* 0x0000001e00187202 */ /* 0x000fce0000000f00 */
[----:B------:R-:W-:Y:S05]  /*8690*/  WARPSYNC.COLLECTIVE R26, `(.L_x_1555) ;  /* 0x000000001a087348 */ /* 0x000fea0003c00000 */
[----:B------:R0:W1:Y:S02]  /*86a0*/  SHFL.BFLY P2, R30, R29, R28, R27 ;  /* 0x0c00001c1d1e7389 */ /* 0x000064000004001b */
[----:B01----:R-:W-:Y:S01]  /*86b0*/  ENDCOLLECTIVE ;  /* 0x000000000000791b */ /* 0x003fe20003800000 */
.L_x_1555:
[----:B------:R-:W-:Y:S01]  /*86c0*/  FADD.FTZ R24, R25, R24 ;  /* 0x0000001819187221 */ /* 0x000fe20000010000 */
[----:B------:R-:W-:Y:S06]  /*86d0*/  BRA `(.L_x_1556) ;  /* 0xffffffe800a87947 */ /* 0x000fec000383ffff */
.L_x_1535:
        /* <DEDUP_REMOVED lines=8> */
.L_x_1558:
[----:B------:R-:W-:Y:S05]  /*8760*/  BSYNC B1 ;  /* 0x0000000000017941 */ /* 0x000fea0003800000 */
.L_x_1557:
        /* <DEDUP_REMOVED lines=8> */
.L_x_1559:
[----:B------:R-:W-:Y:S01]  /*87f0*/  FADD.FTZ R21, R21, R14 ;  /* 0x0000000e15157221 */ /* 0x000fe20000010000 */
[----:B------:R-:W-:-:S04]  /*8800*/  HFMA2.MMA R28, -RZ, RZ, 0, 2.384185791015625e-07 ;  /* 0x00000004ff1c7435 */ /* 0x000fc800000001ff */
[----:B------:R-:W-:Y:S02]  /*8810*/  MOV R29, R21 ;  /* 0x00000015001d7202 */ /* 0x000fe40000000f00 */
[----:B------:R-:W-:-:S07]  /*8820*/  MOV R20, R30 ;  /* 0x0000001e00147202 */ /* 0x000fce0000000f00 */
[----:B------:R-:W-:Y:S05]  /*8830*/  WARPSYNC.COLLECTIVE R26, `(.L_x_1560) ;  /* 0x000000001a087348 */ /* 0x000fea0003c00000 */
[----:B------:R0:W1:Y:S02]  /*8840*/  SHFL.BFLY P2, R30, R29, R28, R27 ;  /* 0x0c00001c1d1e7389 */ /* 0x000064000004001b */
[----:B01----:R-:W-:Y:S01]  /*8850*/  ENDCOLLECTIVE ;  /* 0x000000000000791b */ /* 0x003fe20003800000 */
.L_x_1560:
[----:B------:R-:W-:-:S05]  /*8860*/  FADD.FTZ R20, R20, R15 ;  /* 0x0000000f14147221 */ /* 0x000fca0000010000 */
[----:B------:R-:W-:Y:S02]  /*8870*/  MOV R29, R20 ;  /* 0x00000014001d7202 */ /* 0x000fe40000000f00 */
[----:B------:R-:W-:-:S07]  /*8880*/  MOV R22, R30 ;  /* 0x0000001e00167202 */ /* 0x000fce0000000f00 */
[----:B------:R-:W-:Y:S05]  /*8890*/  WARPSYNC.COLLECTIVE R26, `(.L_x_1561) ;  /* 0x000000001a087348 */ /* 0x000fea0003c00000 */
[----:B------:R0:W1:Y:S02]  /*88a0*/  SHFL.BFLY P2, R30, R29, R28, R27 ;  /* 0x0c00001c1d1e7389 */ /* 0x000064000004001b */
[----:B01----:R-:W-:Y:S01]  /*88b0*/  ENDCOLLECTIVE ;  /* 0x000000000000791b */ /* 0x003fe20003800000 */
.L_x_1561:
[----:B------:R-:W-:Y:S01]  /*88c0*/  FADD.FTZ R22, R21, R22 ;  /* 0x0000001615167221 */ /* 0x000fe20000010000 */
[----:B------:R-:W-:-:S04]  /*88d0*/  HFMA2.MMA R28, -RZ, RZ, 0, 1.1920928955078125e-07 ;  /* 0x00000002ff1c7435 */ /* 0x000fc800000001ff */
[----:B------:R-:W-:Y:S02]  /*88e0*/  MOV R29, R22 ;  /* 0x00000016001d7202 */ /* 0x000fe40000000f00 */
[----:B------:R-:W-:-:S07]  /*88f0*/  MOV R23, R30 ;  /* 0x0000001e00177202 */ /* 0x000fce0000000f00 */
[----:B------:R-:W-:Y:S05]  /*8900*/  WARPSYNC.COLLECTIVE R26, `(.L_x_1562) ;  /* 0x000000001a087348 */ /* 0x000fea0003c00000 */
[----:B------:R0:W1:Y:S02]  /*8910*/  SHFL.BFLY P2, R30, R29, R28, R27 ;  /* 0x0c00001c1d1e7389 */ /* 0x000064000004001b */
[----:B01----:R-:W-:Y:S01]  /*8920*/  ENDCOLLECTIVE ;  /* 0x000000000000791b */ /* 0x003fe20003800000 */
.L_x_1562:
[----:B------:R-:W-:-:S05]  /*8930*/  FADD.FTZ R23, R20, R23 ;  /* 0x0000001714177221 */ /* 0x000fca0000010000 */
[----:B------:R-:W-:Y:S02]  /*8940*/  MOV R29, R23 ;  /* 0x00000017001d7202 */ /* 0x000fe40000000f00 */
[----:B------:R-:W-:-:S07]  /*8950*/  MOV R25, R30 ;  /* 0x0000001e00197202 */ /* 0x000fce0000000f00 */
[----:B------:R-:W-:Y:S05]  /*8960*/  WARPSYNC.COLLECTIVE R26, `(.L_x_1563) ;  /* 0x000000001a087348 */ /* 0x000fea0003c00000 */
[----:B------:R0:W1:Y:S02]  /*8970*/  SHFL.BFLY P2, R30, R29, R28, R27 ;  /* 0x0c00001c1d1e7389 */ /* 0x000064000004001b */
[----:B01----:R-:W-:Y:S01]  /*8980*/  ENDCOLLECTIVE ;  /* 0x000000000000791b */ /* 0x003fe20003800000 */
.L_x_1563:
[----:B------:R-:W-:Y:S01]  /*8990*/  FADD.FTZ R25, R22, R25 ;  /* 0x0000001916197221 */ /* 0x000fe20000010000 */
[----:B------:R-:W-:-:S04]  /*89a0*/  HFMA2.MMA R28, -RZ, RZ, 0, 5.9604644775390625e-08 ;  /* 0x00000001ff1c7435 */ /* 0x000fc800000001ff */
[----:B------:R-:W-:Y:S02]  /*89b0*/  MOV R29, R25 ;  /* 0x00000019001d7202 */ /* 0x000fe40000000f00 */
[----:B------:R-:W-:-:S07]  /*89c0*/  MOV R14, R30 ;  /* 0x0000001e000e7202 */ /* 0x000fce0000000f00 */
[----:B------:R-:W-:Y:S05]  /*89d0*/  WARPSYNC.COLLECTIVE R26, `(.L_x_1564) ;  /* 0x000000001a087348 */ /* 0x000fea0003c00000 */
[----:B------:R0:W1:Y:S02]  /*89e0*/  SHFL.BFLY P2, R30, R29, R28, R27 ;  /* 0x0c00001c1d1e7389 */ /* 0x000064000004001b */
[----:B01----:R-:W-:Y:S01]  /*89f0*/  ENDCOLLECTIVE ;  /* 0x000000000000791b */ /* 0x003fe20003800000 */
.L_x_1564:
[----:B------:R-:W-:-:S05]  /*8a00*/  FADD.FTZ R14, R23, R14 ;  /* 0x0000000e170e7221 */ /* 0x000fca0000010000 */
[----:B------:R-:W-:Y:S02]  /*8a10*/  MOV R29, R14 ;  /* 0x0000000e001d7202 */ /* 0x000fe40000000f00 */
[----:B------:R-:W-:-:S07]  /*8a20*/  MOV R24, R30 ;  /* 0x0000001e00187202 */ /* 0x000fce0000000f00 */
[----:B------:R-:W-:Y:S05]  /*8a30*/  WARPSYNC.COLLECTIVE R26, `(.L_x_1565) ;  /* 0x000000001a087348 */ /* 0x000fea0003c00000 */
[----:B------:R0:W1:Y:S02]  /*8a40*/  SHFL.BFLY P2, R30, R29, R28, R27 ;  /* 0x0c00001c1d1e7389 */ /* 0x000064000004001b */
[----:B01----:R-:W-:Y:S01]  /*8a50*/  ENDCOLLECTIVE ;  /* 0x000000000000791b */ /* 0x003fe20003800000 */
.L_x_1565:
[----:B------:R-:W-:Y:S01]  /*8a60*/  FADD.FTZ R24, R25, R24 ;  /* 0x0000001819187221 */ /* 0x000fe20000010000 */
[----:B------:R-:W-:Y:S06]  /*8a70*/  BRA `(.L_x_1566) ;  /* 0xffffffe800647947 */ /* 0x000fec000383ffff */
.L_x_1536:
[----:B------:R-:W-:Y:S01]  /*8a80*/  BSSY B0, `(.L_x_1567) ;  /* 0x0000008000007945 */ /* 0x000fe20003800000 */
[----:B-1----:R-:W-:Y:S02]  /*8a90*/  MOV R29, R16 ;  /* 0x00000010001d7202 */ /* 0x002fe40000000f00 */
[----:B------:R-:W-:Y:S02]  /*8aa0*/  MOV R28, 0x8 ;  /* 0x00000008001c7802 */ /* 0x000fe40000000f00 */
[----:B-----5:R-:W-:Y:S02]  /*8ab0*/  MOV R27, 0x101f ;  /* 0x0000101f001b7802 */ /* 0x020fe40000000f00 */
[----:B------:R-:W-:-:S07]  /*8ac0*/  MOV R26, 0xffff ;  /* 0x0000ffff001a7802 */ /* 0x000fce0000000f00 */
[----:B0-2---:R-:W-:Y:S05]  /*8ad0*/  WARPSYNC.COLLECTIVE R26, `(.L_x_1568) ;  /* 0x000000001a087348 */ /* 0x005fea0003c00000 */
[----:B------:R1:W3:Y:S02]  /*8ae0*/  SHFL.BFLY P2, R30, R29, R28, R27 ;  /* 0x0c00001c1d1e7389 */ /* 0x0002e4000004001b */
[----:B0123--:R-:W-:Y:S01]  /*8af0*/  ENDCOLLECTIVE ;  /* 0x000000000000791b */ /* 0x00ffe20003800000 */
.L_x_1568:
[----:B------:R-:W-:Y:S05]  /*8b00*/  BSYNC B0 ;  /* 0x0000000000007941 */ /* 0x000fea0003800000 */
.L_x_1567:
        /* <DEDUP_REMOVED lines=10> */
.L_x_1569:
        /* <DEDUP_REMOVED lines=17> */
.L_x_1570:
[----:B------:R-:W-:Y:S02]  /*8cc0*/  MOV R29, R17 ;  /* 0x00000011001d7202 */ /* 0x000fe40000000f00 */
[----:B------:R-:W-:-:S07]  /*8cd0*/  MOV R16, R30 ;  /* 0x0000001e00107202 */ /* 0x000fce0000000f00 */
[----:B------:R-:W-:Y:S05]  /*8ce0*/  WARPSYNC.COLLECTIVE R26, `(.L_x_1571) ;  /* 0x000000001a087348 */ /* 0x000fea0003c00000 */
[----:B------:R0:W1:Y:S02]  /*8cf0*/  SHFL.BFLY P2, R30, R29, R28, R27 ;  /* 0x0c00001c1d1e7389 */ /* 0x000064000004001b */
[----:B01----:R-:W-:Y:S01]  /*8d00*/  ENDCOLLECTIVE ;  /* 0x000000000000791b */ /* 0x003fe20003800000 */
.L_x_1571:
        /* <DEDUP_REMOVED lines=13> */
.L_x_1572:
[----:B------:R0:W1:Y:S04]  /*8de0*/  @!P0 LDS R37, [R22] ;  /* 0x0000000016258984 */ /* 0x0000680000000800 */
[----:B------:R0:W2:Y:S01]  /*8df0*/  @!P0 LDS R38, [R22+0x500] ;  /* 0x0005000016268984 */ /* 0x0000a20000000800 */
[----:B------:R-:W-:Y:S02]  /*8e00*/  MOV R29, R14 ;  /* 0x0000000e001d7202 */ /* 0x000fe40000000f00 */
[----:B------:R-:W-:-:S07]  /*8e10*/  MOV R16, R30 ;  /* 0x0000001e00107202 */ /* 0x000fce0000000f00 */
[----:B012---:R-:W-:Y:S05]  /*8e20*/  WARPSYNC.COLLECTIVE R26, `(.L_x_1573) ;  /* 0x000000001a087348 */ /* 0x007fea0003c00000 */
[----:B------:R3:W4:Y:S02]  /*8e30*/  SHFL.BFLY P2, R30, R29, R28, R27 ;  /* 0x0c00001c1d1e7389 */ /* 0x000724000004001b */
[----:B01234-:R-:W-:Y:S01]  /*8e40*/  ENDCOLLECTIVE ;  /* 0x000000000000791b */ /* 0x01ffe20003800000 */
.L_x_1573:
        /* <DEDUP_REMOVED lines=9> */
.L_x_1574:
[----:B------:R-:W-:Y:S02]  /*8ee0*/  MOV R29, R17 ;  /* 0x00000011001d7202 */ /* 0x000fe40000000f00 */
[----:B------:R-:W-:-:S07]  /*8ef0*/  MOV R19, R30 ;  /* 0x0000001e00137202 */ /* 0x000fce0000000f00 */
[----:B------:R-:W-:Y:S05]  /*8f00*/  WARPSYNC.COLLECTIVE R26, `(.L_x_1575) ;  /* 0x000000001a087348 */ /* 0x000fea0003c00000 */
[----:B------:R0:W1:Y:S02]  /*8f10*/  SHFL.BFLY P2, R30, R29, R28, R27 ;  /* 0x0c00001c1d1e7389 */ /* 0x000064000004001b */
[----:B01----:R-:W-:Y:S01]  /*8f20*/  ENDCOLLECTIVE ;  /* 0x000000000000791b */ /* 0x003fe20003800000 */
.L_x_1575:
[----:B------:R-:W-:Y:S01]  /*8f30*/  FADD.FTZ R16, R16, R19 ;  /* 0x0000001310107221 */ /* 0x000fe20000010000 */
[----:B------:R-:W-:Y:S01]  /*8f40*/  HFMA2.MMA R28, -RZ, RZ, 0, 4.76837158203125e-07 ;  /* 0x00000008ff1c7435 */ /* 0x000fe200000001ff */
[----:B------:R-:W-:Y:S02]  /*8f50*/  MOV R29, R32 ;  /* 0x00000020001d7202 */ /* 0x000fe40000000f00 */
[----:B------:R-:W-:-:S08]  /*8f60*/  MOV R14, R30 ;  /* 0x0000001e000e7202 */ /* 0x000fd00000000f00 */
[----:B------:R-:W-:Y:S05]  /*8f70*/  WARPSYNC.COLLECTIVE R26, `(.L_x_1576) ;  /* 0x000000001a087348 */ /* 0x000fea0003c00000 */
[----:B------:R0:W1:Y:S02]  /*8f80*/  SHFL.BFLY P2, R30, R29, R28, R27 ;  /* 0x0c00001c1d1e7389 */ /* 0x000064000004001b */
[----:B01----:R-:W-:Y:S01]  /*8f90*/  ENDCOLLECTIVE ;  /* 0x000000000000791b */ /* 0x003fe20003800000 */
.L_x_1576:
[----:B------:R-:W-:Y:S01]  /*8fa0*/  FADD.FTZ R44, R17, R14 ;  /* 0x0000000e112c7221 */ /* 0x000fe20000010000 */
[----:B------:R-:W-:Y:S02]  /*8fb0*/  MOV R29, R34 ;  /* 0x00000022001d7202 */ /* 0x000fe40000000f00 */
[----:B------:R-:W-:-:S07]  /*8fc0*/  MOV R31, R30 ;  /* 0x0000001e001f7202 */ /* 0x000fce0000000f00 */
[----:B------:R-:W-:Y:S05]  /*8fd0*/  WARPSYNC.COLLECTIVE R26, `(.L_x_1577) ;  /* 0x000000001a087348 */ /* 0x000fea0003c00000 */
[----:B------:R0:W1:Y:S02]  /*8fe0*/  SHFL.BFLY P2, R30, R29, R28, R27 ;  /* 0x0c00001c1d1e7389 */ /* 0x000064000004001b */
[----:B01----:R-:W-:Y:S01]  /*8ff0*/  ENDCOLLECTIVE ;  /* 0x000000000000791b */ /* 0x003fe20003800000 */
.L_x_1577:
[----:B------:R-:W-:Y:S01]  /*9000*/  FADD.FTZ R31, R31, R32 ;  /* 0x000000201f1f7221 */ /* 0x000fe20000010000 */
[----:B------:R-:W-:-:S04]  /*9010*/  HFMA2.MMA R28, -RZ, RZ, 0, 2.384185791015625e-07 ;  /* 0x00000004ff1c7435 */ /* 0x000fc800000001ff */
[----:B------:R-:W-:Y:S02]  /*9020*/  MOV R29, R31 ;  /* 0x0000001f001d7202 */ /* 0x000fe40000000f00 */
[----:B------:R-:W-:-:S07]  /*9030*/  MOV R33, R30 ;  /* 0x0000001e00217202 */ /* 0x000fce0000000f00 */
[----:B------:R-:W-:Y:S05]  /*9040*/  WARPSYNC.COLLECTIVE R26, `(.L_x_1578) ;  /* 0x000000001a087348 */ /* 0x000fea0003c00000 */
[----:B------:R0:W1:Y:S02]  /*9050*/  SHFL.BFLY P2, R30, R29, R28, R27 ;  /* 0x0c00001c1d1e7389 */ /* 0x000064000004001b */
[----:B01----:R-:W-:Y:S01]  /*9060*/  ENDCOLLECTIVE ;  /* 0x000000000000791b */ /* 0x003fe20003800000 */
.L_x_1578:
[----:B------:R-:W-:-:S05]  /*9070*/  FADD.FTZ R33, R33, R34 ;  /* 0x0000002221217221 */ /* 0x000fca0000010000 */
[----:B------:R-:W-:Y:S02]  /*9080*/  MOV R29, R33 ;  /* 0x00000021001d7202 */ /* 0x000fe40000000f00 */
[----:B------:R-:W-:-:S07]  /*9090*/  MOV R20, R30 ;  /* 0x0000001e00147202 */ /* 0x000fce0000000f00 */
[----:B------:R-:W-:Y:S05]  /*90a0*/  WARPSYNC.COLLECTIVE R26, `(.L_x_1579) ;  /* 0x000000001a087348 */ /* 0x000fea0003c00000 */
[----:B------:R0:W1:Y:S02]  /*90b0*/  SHFL.BFLY P2, R30, R29, R28, R27 ;  /* 0x0c00001c1d1e7389 */ /* 0x000064000004001b */
[----:B01----:R-:W-:Y:S01]  /*90c0*/  ENDCOLLECTIVE ;  /* 0x000000000000791b */ /* 0x003fe20003800000 */
.L_x_1579:
[----:B------:R-:W-:Y:S01]  /*90d0*/  FADD.FTZ R35, R31, R20 ;  /* 0x000000141f237221 */ /* 0x000fe20000010000 */
[----:B------:R-:W-:-:S04]  /*90e0*/  HFMA2.MMA R28, -RZ, RZ, 0, 1.1920928955078125e-07 ;  /* 0x00000002ff1c7435 */ /* 0x000fc800000001ff */
[----:B------:R-:W-:Y:S02]  /*90f0*/  MOV R29, R35 ;  /* 0x00000023001d7202 */ /* 0x000fe40000000f00 */
[----:B------:R-:W-:-:S07]  /*9100*/  MOV R36, R30 ;  /* 0x0000001e00247202 */ /* 0x000fce0000000f00 */
[----:B------:R-:W-:Y:S05]  /*9110*/  WARPSYNC.COLLECTIVE R26, `(.L_x_1580) ;  /* 0x000000001a087348 */ /* 0x000fea0003c00000 */
[----:B------:R0:W1:Y:S02]  /*9120*/  SHFL.BFLY P2, R30, R29, R28, R27 ;  /* 0x0c00001c1d1e7389 */ /* 0x000064000004001b */
[----:B01----:R-:W-:Y:S01]  /*9130*/  ENDCOLLECTIVE ;  /* 0x000000000000791b */ /* 0x003fe20003800000 */
.L_x_1580:
[----:B------:R-:W-:-:S05]  /*9140*/  FADD.FTZ R36, R33, R36 ;  /* 0x0000002421247221 */ /* 0x000fca0000010000 */
[----:B------:R-:W-:Y:S02]  /*9150*/  MOV R29, R36 ;  /* 0x00000024001d7202 */ /* 0x000fe40000000f00 */
[----:B------:R-:W-:-:S07]  /*9160*/  MOV R18, R30 ;  /* 0x0000001e00127202 */ /* 0x000fce0000000f00 */
[----:B------:R-:W-:Y:S05]  /*9170*/  WARPSYNC.COLLECTIVE R26, `(.L_x_1581) ;  /* 0x000000001a087348 */ /* 0x000fea0003c00000 */
[----:B------:R0:W1:Y:S02]  /*9180*/  SHFL.BFLY P2, R30, R29, R28, R27 ;  /* 0x0c00001c1d1e7389 */ /* 0x000064000004001b */
[----:B01----:R-:W-:Y:S01]  /*9190*/  ENDCOLLECTIVE ;  /* 0x000000000000791b */ /* 0x003fe20003800000 */
.L_x_1581:
        /* <DEDUP_REMOVED lines=8> */
.L_x_1582:
[----:B------:R-:W-:Y:S01]  /*9220*/  FADD.FTZ R36, R36, R21 ;  /* 0x0000001524247221 */ /* 0x000fe20000010000 */
[----:B------:R-:W-:-:S04]  /*9230*/  HFMA2.MMA R21, -RZ, RZ, 0, 0 ;  /* 0x00000000ff157435 */ /* 0x000fc800000001ff */
[----:B------:R-:W-:Y:S02]  /*9240*/  MOV R29, R36 ;  /* 0x00000024001d7202 */ /* 0x000fe40000000f00 */
[----:B------:R-:W-:-:S07]  /*9250*/  MOV R34, R30 ;  /* 0x0000001e00227202 */ /* 0x000fce0000000f00 */
[----:B------:R-:W-:Y:S05]  /*9260*/  WARPSYNC.COLLECTIVE R26, `(.L_x_1583) ;  /* 0x000000001a087348 */ /* 0x000fea0003c00000 */
[----:B------:R0:W1:Y:S02]  /*9270*/  SHFL.BFLY P2, R30, R29, R28, R27 ;  /* 0x0c00001c1d1e7389 */ /* 0x000064000004001b */
[----:B01----:R-:W-:Y:S01]  /*9280*/  ENDCOLLECTIVE ;  /* 0x000000000000791b */ /* 0x003fe20003800000 */
.L_x_1583:
[----:B------:R-:W-:Y:S01]  /*9290*/  FADD.FTZ R34, R35, R34 ;  /* 0x0000002223227221 */ /* 0x000fe20000010000 */
[----:B------:R-:W-:Y:S01]  /*92a0*/  HFMA2.MMA R28, -RZ, RZ, 0, 4.76837158203125e-07 ;  /* 0x00000008ff1c7435 */ /* 0x000fe200000001ff */
[----:B------:R-:W-:Y:S02]  /*92b0*/  MOV R29, R24 ;  /* 0x00000018001d7202 */ /* 0x000fe40000000f00 */
[----:B------:R-:W-:-:S08]  /*92c0*/  MOV R33, R30 ;  /* 0x0000001e00217202 */ /* 0x000fd00000000f00 */
[----:B------:R-:W-:Y:S05]  /*92d0*/  WARPSYNC.COLLECTIVE R26, `(.L_x_1584) ;  /* 0x000000001a087348 */ /* 0x000fea0003c00000 */
[----:B------:R0:W1:Y:S02]  /*92e0*/  SHFL.BFLY P2, R30, R29, R28, R27 ;  /* 0x0c00001c1d1e7389 */ /* 0x000064000004001b */
[----:B01----:R-:W-:Y:S01]  /*92f0*/  ENDCOLLECTIVE ;  /* 0x000000000000791b */ /* 0x003fe20003800000 */
.L_x_1584:
[----:B------:R-:W-:Y:S01]  /*9300*/  FADD.FTZ R33, R36, R33 ;  /* 0x0000002124217221 */ /* 0x000fe20000010000 */
[----:B------:R-:W-:Y:S02]  /*9310*/  MOV R29, R23 ;  /* 0x00000017001d7202 */ /* 0x000fe40000000f00 */
[----:B------:R-:W-:-:S07]  /*9320*/  MOV R37, R30 ;  /* 0x0000001e00257202 */ /* 0x000fce0000000f00 */
[----:B------:R-:W-:Y:S05]  /*9330*/  WARPSYNC.COLLECTIVE R26, `(.L_x_1585) ;  /* 0x000000001a087348 */ /* 0x000fea0003c00000 */
[----:B------:R0:W1:Y:S02]  /*9340*/  SHFL.BFLY P2, R30, R29, R28, R27 ;  /* 0x0c00001c1d1e7389 */ /* 0x000064000004001b */
[----:B01----:R-:W-:Y:S01]  /*9350*/  ENDCOLLECTIVE ;  /* 0x000000000000791b */ /* 0x003fe20003800000 */
.L_x_1585:
        /* <DEDUP_REMOVED lines=8> */
.L_x_1586:
        /* <DEDUP_REMOVED lines=8> */
.L_x_1587:
        /* <DEDUP_REMOVED lines=10> */
.L_x_1588:
[----:B------:R0:W1:Y:S04]  /*9500*/  @!P0 LDS R22, [R39] ;  /* 0x0000000027168984 */ /* 0x0000680000000800 */
[----:B------:R0:W2:Y:S01]  /*9510*/  @!P0 LDS R20, [R39+0x500] ;  /* 0x0005000027148984 */ /* 0x0000a20000000800 */
[----:B------:R-:W-:Y:S02]  /*9520*/  MOV R29, R37 ;  /* 0x00000025001d7202 */ /* 0x000fe40000000f00 */
[----:B------:R-:W-:-:S07]  /*9530*/  MOV R23, R30 ;  /* 0x0000001e00177202 */ /* 0x000fce0000000f00 */
[----:B012---:R-:W-:Y:S05]  /*9540*/  WARPSYNC.COLLECTIVE R26, `(.L_x_1589) ;  /* 0x000000001a087348 */ /* 0x007fea0003c00000 */
[----:B------:R3:W4:Y:S02]  /*9550*/  SHFL.BFLY P2, R30, R29, R28, R27 ;  /* 0x0c00001c1d1e7389 */ /* 0x000724000004001b */
[----:B01234-:R-:W-:Y:S01]  /*9560*/  ENDCOLLECTIVE ;  /* 0x000000000000791b */ /* 0x01ffe20003800000 */
.L_x_1589:
        /* <DEDUP_REMOVED lines=9> */
.L_x_1590:
        /* <DEDUP_REMOVED lines=9> */
.L_x_1591:
[----:B------:R-:W-:Y:S01]  /*9690*/  FADD.FTZ R38, R38, R39 ;  /* 0x0000002726267221 */ /* 0x000fe20000010000 */
[----:B------:R-:W-:Y:S01]  /*96a0*/  HFMA2.MMA R28, -RZ, RZ, 0, 4.76837158203125e-07 ;  /* 0x00000008ff1c7435 */ /* 0x000fe200000001ff */
[----:B------:R-:W-:Y:S02]  /*96b0*/  MOV R29, R21 ;  /* 0x00000015001d7202 */ /* 0x000fe40000000f00 */
[----:B------:R-:W-:-:S08]  /*96c0*/  MOV R40, R30 ;  /* 0x0000001e00287202 */ /* 0x000fd00000000f00 */
[----:B------:R-:W-:Y:S05]  /*96d0*/  WARPSYNC.COLLECTIVE R26, `(.L_x_1592) ;  /* 0x000000001a087348 */ /* 0x000fea0003c00000 */
[----:B------:R0:W1:Y:S02]  /*96e0*/  SHFL.BFLY P2, R30, R29, R28, R27 ;  /* 0x0c00001c1d1e7389 */ /* 0x000064000004001b */
[----:B01----:R-:W-:Y:S01]  /*96f0*/  ENDCOLLECTIVE ;  /* 0x000000000000791b */ /* 0x003fe20003800000 */
.L_x_1592:
[----:B------:R-:W-:Y:S01]  /*9700*/  FADD.FTZ R37, R37, R40 ;  /* 0x0000002825257221 */ /* 0x000fe20000010000 */
[----:B------:R-:W-:Y:S02]  /*9710*/  MOV R29, R18 ;  /* 0x00000012001d7202 */ /* 0x000fe40000000f00 */
[----:B------:R-:W-:-:S07]  /*9720*/  MOV R42, R30 ;  /* 0x0000001e002a7202 */ /* 0x000fce0000000f00 */
[----:B------:R-:W-:Y:S05]  /*9730*/  WARPSYNC.COLLECTIVE R26, `(.L_x_1593) ;  /* 0x000000001a087348 */ /* 0x000fea0003c00000 */
[----:B------:R0:W1:Y:S02]  /*9740*/  SHFL.BFLY P2, R30, R29, R28, R27 ;  /* 0x0c00001c1d1e7389 */ /* 0x000064000004001b */
[----:B01----:R-:W-:Y:S01]  /*9750*/  ENDCOLLECTIVE ;  /* 0x000000000000791b */ /* 0x003fe20003800000 */
.L_x_1593:
[----:B------:R-:W-:Y:S01]  /*9760*/  FADD.FTZ R42, R42, R21 ;  /* 0x000000152a2a7221 */ /* 0x000fe20000010000 */
[----:B------:R-:W-:-:S04]  /*9770*/  HFMA2.MMA R28, -RZ, RZ, 0, 2.384185791015625e-07 ;  /* 0x00000004ff1c7435 */ /* 0x000fc800000001ff */
[----:B------:R-:W-:Y:S02]  /*9780*/  MOV R29, R42 ;  /* 0x0000002a001d7202 */ /* 0x000fe40000000f00 */
[----:B------:R-:W-:-:S07]  /*9790*/  MOV R23, R30 ;  /* 0x0000001e00177202 */ /* 0x000fce0000000f00 */
[----:B------:R-:W-:Y:S05]  /*97a0*/  WARPSYNC.COLLECTIVE R26, `(.L_x_1594) ;  /* 0x000000001a087348 */ /* 0x000fea0003c00000 */
[----:B------:R0:W1:Y:S02]  /*97b0*/  SHFL.BFLY P2, R30, R29, R28, R27 ;  /* 0x0c00001c1d1e7389 */ /* 0x000064000004001b */
[----:B01----:R-:W-:Y:S01]  /*97c0*/  ENDCOLLECTIVE ;  /* 0x000000000000791b */ /* 0x003fe20003800000 */
.L_x_1594:
        /* <DEDUP_REMOVED lines=8> */
.L_x_1595:
        /* <DEDUP_REMOVED lines=12> */
.L_x_1596:
        /* <DEDUP_REMOVED lines=13> */
.L_x_1597:
        /* <DEDUP_REMOVED lines=14> */
.L_x_1598:
        /* <DEDUP_REMOVED lines=11> */
.L_x_1599:
[----:B------:R-:W-:Y:S01]  /*9b70*/  FADD.FTZ R35, R42, R35 ;  /* 0x000000232a237221 */ /* 0x000fe20000010000 */
[----:B------:R-:W-:Y:S06]  /*9b80*/  BRA `(.L_x_1600) ;  /* 0xffffffe000d47947 */ /* 0x000fec000383ffff */
.L_x_1601:
        /* <DEDUP_REMOVED lines=15> */
.L_x_1838:


//--------------------- .text._ZN13group_norm_v218gn_bwd_cuda_kernelI6__halfLi320ELi3ELi16ELi40ELi4096ELb1ELb1ELi32ELi320ELi320ELi4ELb1ELi3ELb0ELb0ELNS_15WgradSyncMethodE2ENS_16CompileConditionILi900EEEEEvPT_S6_S6_PKS5_S8_S8_S8_PKfflPfPj --------------------------
	.section	.text._ZN13group_norm_v218gn_bwd_cuda_kernelI6__halfLi320ELi3ELi16ELi40ELi4096ELb1ELb1ELi32ELi320ELi320ELi4ELb1ELi3ELb0ELb0ELNS_15WgradSyncMethodE2ENS_16CompileConditionILi900EEEEEvPT_S6_S6_PKS5_S8_S8_S8_PKfflPfPj,"ax",@progbits
	.align	128
        .global         _ZN13group_norm_v218gn_bwd_cuda_kernelI6__halfLi320ELi3ELi16ELi40ELi4096ELb1ELb1ELi32ELi320ELi320ELi4ELb1ELi3ELb0ELb0ELNS_15WgradSyncMethodE2ENS_16CompileConditionILi900EEEEEvPT_S6_S6_PKS5_S8_S8_S8_PKfflPfPj
        .type           _ZN13group_norm_v218gn_bwd_cuda_kernelI6__halfLi320ELi3ELi16ELi40ELi4096ELb1ELb1ELi32ELi320ELi320ELi4ELb1ELi3ELb0ELb0ELNS_15WgradSyncMethodE2ENS_16CompileConditionILi900EEEEEvPT_S6_S6_PKS5_S8_S8_S8_PKfflPfPj,@function
        .size           _ZN13group_norm_v218gn_bwd_cuda_kernelI6__halfLi320ELi3ELi16ELi40ELi4096ELb1ELb1ELi32ELi320ELi320ELi4ELb1ELi3ELb0ELb0ELNS_15WgradSyncMethodE2ENS_16CompileConditionILi900EEEEEvPT_S6_S6_PKS5_S8_S8_S8_PKfflPfPj,(.L_x_1839 - _ZN13group_norm_v218gn_bwd_cuda_kernelI6__halfLi320ELi3ELi16ELi40ELi4096ELb1ELb1ELi32ELi320ELi320ELi4ELb1ELi3ELb0ELb0ELNS_15WgradSyncMethodE2ENS_16CompileConditionILi900EEEEEvPT_S6_S6_PKS5_S8_S8_S8_PKfflPfPj)
        .other          _ZN13group_norm_v218gn_bwd_cuda_kernelI6__halfLi320ELi3ELi16ELi40ELi4096ELb1ELb1ELi32ELi320ELi320ELi4ELb1ELi3ELb0ELb0ELNS_15WgradSyncMethodE2ENS_16CompileConditionILi900EEEEEvPT_S6_S6_PKS5_S8_S8_S8_PKfflPfPj,@"STO_CUDA_ENTRY STV_DEFAULT"
_ZN13group_norm_v218gn_bwd_cuda_kernelI6__halfLi320ELi3ELi16ELi40ELi4096ELb1ELb1ELi32ELi320ELi320ELi4ELb1ELi3ELb0ELb0ELNS_15WgradSyncMethodE2ENS_16CompileConditionILi900EEEEEvPT_S6_S6_PKS5_S8_S8_S8_PKfflPfPj:
.text._ZN13group_norm_v218gn_bwd_cuda_kernelI6__halfLi320ELi3ELi16ELi40ELi4096ELb1ELb1ELi32ELi320ELi320ELi4ELb1ELi3ELb0ELb0ELNS_15WgradSyncMethodE2ENS_16CompileConditionILi900EEEEEvPT_S6_S6_PKS5_S8_S8_S8_PKfflPfPj:
        /* <DEDUP_REMOVED lines=31> */
.L_x_1604:
[----:B------:R-:W2:Y:S04]  /*01f0*/  LD.E.STRONG.GPU R0, desc[UR14][R2.64] ;  /* 0x0000000e02007980 */ /* 0x000ea8000c10f900 */
[----:B--2---:R-:W-:Y:S01]  /*0200*/  CCTL.IVALL ;  /* 0x00000000ff00798f */ /* 0x004fe20002000000 */
[----:B------:R-:W-:Y:S05]  /*0210*/  YIELD ;  /* 0x0000000000007946 */ /* 0x000fea0003800000 */
[----:B-----5:R-:W-:-:S04]  /*0220*/  LOP3.LUT R0, R0, R5, RZ, 0x3c, !PT ;  /* 0x0000000500007212 */ /* 0x020fc800078e3cff */
[----:B------:R-:W-:-:S13]  /*0230*/  ISETP.GT.AND P0, PT, R0, -0x1, PT ;  /* 0xffffffff0000780c */ /* 0x000fda0003f04270 */
[----:B------:R-:W-:Y:S05]  /*0240*/  @P0 BRA `(.L_x_1604) ;  /* 0xfffffffc00e80947 */ /* 0x000fea000383ffff */
.L_x_1603:
[----:B------:R-:W-:Y:S05]  /*0250*/  WARPSYNC.ALL ;  /* 0x0000000000007948 */ /* 0x000fea0003800000 */
[----:B------:R-:W-:Y:S06]  /*0260*/  BAR.SYNC.DEFER_BLOCKING 0x0 ;  /* 0x0000000000007b1d */ /* 0x000fec0000010000 */
[----:B------:R-:W-:Y:S05]  /*0270*/  BRA `(.L_x_1605) ;  /* 0x0000005800087947 */ /* 0x000fea0003800000 */
.L_x_1602:
[----:B------:R-:W0:Y:S01]  /*0280*/  S2UR UR8, SR_CgaCtaId ;  /* 0x00000000000879c3 */ /* 0x000e220000008800 */
[----:B------:R-:W-:Y:S02]  /*0290*/  UMOV UR4, 0x400 ;  /* 0x0000040000047882 */ /* 0x000fe40000000000 */
[----:B------:R-:W-:-:S04]  /*02a0*/  UIADD3 UR4, UR4, 0x2800, URZ ;  /* 0x0000280004047890 */ /* 0x000fc8000fffe03f */
[----:B0-----:R-:W-:-:S03]  /*02b0*/  ULEA UR8, UR8, UR4, 0x18 ;  /* 0x0000000408087291 */ /* 0x001fc6000f8ec03f */
[----:B------:R-:W-:-:S09]  /*02c0*/  UMOV UR4, URZ ;  /* 0x0000003f00047c82 */ /* 0x000fd20008000000 */
.L_x_1618:
        /* <DEDUP_REMOVED lines=10> */
[----:B------:R-:W-:Y:S01]  /*0370*/  ULDC.64 UR18, c[0x0][0x228] ;  /* 0x00008a0000127ab9 */ /* 0x000fe20000000a00 */
[----:B0-----:R-:W-:-:S05]  /*0380*/  IMAD.WIDE.U32 R2, R4, -0x33333333, RZ ;  /* 0xcccccccd04027825 */ /* 0x001fca00078e00ff */
[----:B------:R-:W-:-:S04]  /*0390*/  SHF.R.U32.HI R0, RZ, 0x6, R3 ;  /* 0x00000006ff007819 */ /* 0x000fc80000011603 */
[C---:B------:R-:W-:Y:S01]  /*03a0*/  IADD3 R46, R0.reuse, UR9, RZ ;  /* 0x00000009002e7c10 */ /* 0x040fe2000fffe0ff */
[----:B------:R-:W-:Y:S01]  /*03b0*/  IMAD R4, R0, -0x50, R4 ;  /* 0xffffffb000047824 */ /* 0x000fe200078e0204 */
[----:B------:R0:W-:Y:S01]  /*03c0*/  STL [R1+0xa0], R0 ;  /* 0x0000a00001007387 */ /* 0x0001e20000100800 */
[----:B------:R-:W-:Y:S02]  /*03d0*/  UIMAD UR9, UR13, 0x280000, URZ ;  /* 0x002800000d0978a4 */ /* 0x000fe4000f8e023f */
[----:B------:R-:W-:Y:S01]  /*03e0*/  IMAD R46, R46, 0x280, RZ ;  /* 0x000002802e2e7824 */ /* 0x000fe200078e02ff */
[----:B------:R-:W-:Y:S01]  /*03f0*/  LEA R12, R4, UR12, 0x2 ;  /* 0x0000000c040c7c11 */ /* 0x000fe2000f8e10ff */
[----:B------:R2:W-:Y:S03]  /*0400*/  STL [R1+0xa4], R4 ;  /* 0x0000a40401007387 */ /* 0x0005e60000100800 */
[----:B------:R-:W-:Y:S01]  /*0410*/  SHF.R.S32.HI R13, RZ, 0x1f, R12 ;  /* 0x0000001fff0d7819 */ /* 0x000fe2000001140c */
[----:B------:R-:W-:Y:S01]  /*0420*/  IMAD.WIDE.U32 R2, R12, -0x33333333, RZ ;  /* 0xcccccccd0c027825 */ /* 0x000fe200078e00ff */
[----:B0-----:R-:W-:-:S03]  /*0430*/  MOV R0, UR13 ;  /* 0x0000000d00007c02 */ /* 0x001fc60008000f00 */
[----:B------:R-:W-:Y:S01]  /*0440*/  IMAD.WIDE.U32 R8, R5, 0x280000, R12 ;  /* 0x0028000005087825 */ /* 0x000fe200078e000c */
[----:B--2---:R-:W-:-:S03]  /*0450*/  SHF.R.U32.HI R4, RZ, 0x5, R3 ;  /* 0x00000005ff047819 */ /* 0x004fc60000011603 */
[----:B-1----:R-:W-:Y:S01]  /*0460*/  IMAD.WIDE R24, R12, 0x2, R24 ;  /* 0x000000020c187825 */ /* 0x002fe200078e0218 */
[----:B------:R-:W-:Y:S01]  /*0470*/  IADD3 R29, R9, UR9, RZ ;  /* 0x00000009091d7c10 */ /* 0x000fe2000fffe0ff */
[----:B------:R-:W0:Y:S01]  /*0480*/  LDC.64 R2, c[0x0][0x240] ;  /* 0x00009000ff027b82 */ /* 0x000e220000000a00 */
[----:B------:R1:W-:Y:S04]  /*0490*/  STL [R1+0x9c], R4 ;  /* 0x00009c0401007387 */ /* 0x0003e80000100800 */
[----:B------:R-:W2:Y:S01]  /*04a0*/  LDG.E.64.CONSTANT R24, desc[UR14][R24.64] ;  /* 0x0000000e18187981 */ /* 0x000ea2000c1e9b00 */
[----:B------:R-:W-:Y:S01]  /*04b0*/  IADD3 R9, R46, 0x2800, RZ ;  /* 0x000028002e097810 */ /* 0x000fe20007ffe0ff */
[----:B------:R-:W-:Y:S01]  /*04c0*/  ULDC UR9, c[0x0][0x250] ;  /* 0x0000940000097ab9 */ /* 0x000fe20000000800 */
[----:B-1----:R-:W-:-:S04]  /*04d0*/  LEA R4, P0, R5, R4, 0x4 ;  /* 0x0000000405047211 */ /* 0x002fc800078020ff */
[----:B------:R-:W-:Y:S02]  /*04e0*/  LEA.HI.X R5, R5, RZ, R0, 0x4, P0 ;  /* 0x000000ff05057211 */ /* 0x000fe400000f2400 */
[----:B------:R-:W-:Y:S02]  /*04f0*/  LEA R6, P0, R4, UR16, 0x3 ;  /* 0x0000001004067c11 */ /* 0x000fe4000f8018ff */
[----:B------:R-:W-:Y:S02]  /*0500*/  IADD3 R0, P1, R46, R8, RZ ;  /* 0x000000082e007210 */ /* 0x000fe40007f3e0ff */
[----:B------:R-:W-:Y:S01]  /*0510*/  LEA.HI.X R7, R4, UR17, R5, 0x3, P0 ;  /* 0x0000001104077c11 */ /* 0x000fe200080f1c05 */
[----:B------:R-:W-:Y:S01]  /*0520*/  ULDC.64 UR16, c[0x0][0x230] ;  /* 0x00008c0000107ab9 */ /* 0x000fe20000000a00 */
[----:B------:R-:W-:Y:S02]  /*0530*/  IADD3.X R5, RZ, R29, RZ, P1, !PT ;  /* 0x0000001dff057210 */ /* 0x000fe40000ffe4ff */
[----:B------:R-:W-:-:S02]  /*0540*/  SHF.L.U32 R21, R0, 0x1, RZ ;  /* 0x0000000100157819 */ /* 0x000fc400000006ff */
[----:B------:R-:W-:Y:S01]  /*0550*/  SHF.L.U64.HI R20, R0, 0x1, R5 ;  /* 0x0000000100147819 */ /* 0x000fe20000010205 */
[----:B------:R-:W3:Y:S01]  /*0560*/  LDG.E.64.CONSTANT R6, desc[UR14][R6.64] ;  /* 0x0000000e06067981 */ /* 0x000ee2000c1e9b00 */
[----:B------:R-:W-:Y:S01]  /*0570*/  IADD3 R14, P0, R21, UR16, RZ ;  /* 0x00000010150e7c10 */ /* 0x000fe2000ff1e0ff */
[----:B0-----:R-:W-:Y:S01]  /*0580*/  IMAD.WIDE R12, R12, 0x2, R2 ;  /* 0x000000020c0c7825 */ /* 0x001fe200078e0202 */
[-C--:B------:R-:W-:Y:S01]  /*0590*/  IADD3 R9, P1, R9, R8.reuse, RZ ;  /* 0x0000000809097210 */ /* 0x080fe20007f3e0ff */
[----:B------:R-:W-:Y:S01]  /*05a0*/  STL [R1+0x88], R21 ;  /* 0x0000881501007387 */ /* 0x000fe20000100800 */
[----:B------:R-:W-:Y:S02]  /*05b0*/  IADD3.X R15, R20, UR17, RZ, P0, !PT ;  /* 0x00000011140f7c10 */ /* 0x000fe400087fe4ff */
[----:B------:R-:W-:Y:S01]  /*05c0*/  IADD3 R3, R46, 0xa00, RZ ;  /* 0x00000a002e037810 */ /* 0x000fe20007ffe0ff */
[----:B------:R0:W-:Y:S04]  /*05d0*/  STL [R1+0x98], R20 ;  /* 0x0000981401007387 */ /* 0x0001e80000100800 */
[----:B------:R-:W4:Y:S01]  /*05e0*/  LDG.E.64.CONSTANT R14, desc[UR14][R14.64] ;  /* 0x0000000e0e0e7981 */ /* 0x000f22000c1e9b00 */
[----:B------:R-:W-:-:S03]  /*05f0*/  IADD3 R3, P0, R3, R8, RZ ;  /* 0x0000000803037210 */ /* 0x000fc60007f1e0ff */
[----:B------:R-:W4:Y:S01]  /*0600*/  LDG.E.64.CONSTANT R12, desc[UR14][R12.64] ;  /* 0x0000000e0c0c7981 */ /* 0x000f22000c1e9b00 */
[----:B------:R-:W-:Y:S02]  /*0610*/  IADD3.X R0, RZ, R29, RZ, P0, !PT ;  /* 0x0000001dff007210 */ /* 0x000fe400007fe4ff */
[C---:B------:R-:W-:Y:S02]  /*0620*/  SHF.L.U32 R19, R3.reuse, 0x1, RZ ;  /* 0x0000000103137819 */ /* 0x040fe400000006ff */
[----:B------:R-:W-:Y:S02]  /*0630*/  SHF.L.U64.HI R18, R3, 0x1, R0 ;  /* 0x0000000103127819 */ /* 0x000fe40000010200 */
[----:B------:R-:W-:Y:S02]  /*0640*/  IADD3 R10, P0, R19, UR16, RZ ;  /* 0x00000010130a7c10 */ /* 0x000fe4000ff1e0ff */
[----:B------:R-:W-:Y:S02]  /*0650*/  IADD3 R3, R46, 0x1400, RZ ;  /* 0x000014002e037810 */ /* 0x000fe40007ffe0ff */
[----:B------:R-:W-:-:S02]  /*0660*/  IADD3.X R11, R18, UR17, RZ, P0, !PT ;  /* 0x00000011120b7c10 */ /* 0x000fc400087fe4ff */
[----:B------:R-:W-:-:S04]  /*0670*/  IADD3 R3, P0, R3, R8, RZ ;  /* 0x0000000803037210 */ /* 0x000fc80007f1e0ff */
[----:B------:R-:W-:Y:S02]  /*0680*/  IADD3.X R0, RZ, R29, RZ, P0, !PT ;  /* 0x0000001dff007210 */ /* 0x000fe400007fe4ff */
[----:B------:R-:W-:Y:S01]  /*0690*/  SHF.L.U32 R35, R9, 0x1, RZ ;  /* 0x0000000109237819 */ /* 0x000fe200000006ff */
[----:B------:R-:W-:Y:S01]  /*06a0*/  STL [R1+0x90], R19 ;  /* 0x0000901301007387 */ /* 0x000fe20000100800 */
[C---:B------:R-:W-:Y:S02]  /*06b0*/  SHF.L.U32 R17, R3.reuse, 0x1, RZ ;  /* 0x0000000103117819 */ /* 0x040fe400000006ff */
[----:B------:R-:W-:Y:S01]  /*06c0*/  SHF.L.U64.HI R16, R3, 0x1, R0 ;  /* 0x0000000103107819 */ /* 0x000fe20000010200 */
[----:B------:R-:W4:Y:S01]  /*06d0*/  LDG.E.64.CONSTANT R10, desc[UR14][R10.64] ;  /* 0x0000000e0a0a7981 */ /* 0x000f22000c1e9b00 */
[----:B------:R-:W-:Y:S02]  /*06e0*/  IADD3 R4, P0, R17, UR16, RZ ;  /* 0x0000001011047c10 */ /* 0x000fe4000ff1e0ff */
[----:B------:R-:W-:-:S02]  /*06f0*/  IADD3 R3, R46, 0x1e00, RZ ;  /* 0x00001e002e037810 */ /* 0x000fc40007ffe0ff */
[----:B------:R-:W-:Y:S02]  /*0700*/  IADD3.X R5, R16, UR17, RZ, P0, !PT ;  /* 0x0000001110057c10 */ /* 0x000fe400087fe4ff */
[----:B------:R-:W-:-:S04]  /*0710*/  IADD3 R3, P0, R3, R8, RZ ;  /* 0x0000000803037210 */ /* 0x000fc80007f1e0ff */
[----:B------:R-:W-:Y:S01]  /*0720*/  IADD3.X R0, RZ, R29, RZ, P0, !PT ;  /* 0x0000001dff007210 */ /* 0x000fe200007fe4ff */
[----:B------:R1:W-:Y:S01]  /*0730*/  STL [R1+0x94], R18 ;  /* 0x0000941201007387 */ /* 0x0003e20000100800 */
[C---:B------:R-:W-:Y:S02]  /*0740*/  SHF.L.U32 R32, R3.reuse, 0x1, RZ ;  /* 0x0000000103207819 */ /* 0x040fe400000006ff */
[----:B------:R-:W-:Y:S01]  /*0750*/  SHF.L.U64.HI R28, R3, 0x1, R0 ;  /* 0x00000001031c7819 */ /* 0x000fe20000010200 */
[----:B------:R-:W4:Y:S01]  /*0760*/  LDG.E.64.CONSTANT R4, desc[UR14][R4.64] ;  /* 0x0000000e04047981 */ /* 0x000f22000c1e9b00 */
[----:B------:R-:W-:-:S04]  /*0770*/  IADD3 R2, P0, R32, UR16, RZ ;  /* 0x0000001020027c10 */ /* 0x000fc8000ff1e0ff */
[----:B------:R-:W-:Y:S02]  /*0780*/  IADD3.X R3, R28, UR17, RZ, P0, !PT ;  /* 0x000000111c037c10 */ /* 0x000fe400087fe4ff */
[----:B------:R-:W-:Y:S02]  /*0790*/  IADD3 R22, P0, R21, UR18, RZ ;  /* 0x0000001215167c10 */ /* 0x000fe4000ff1e0ff */
[----:B------:R-:W-:Y:S02]  /*07a0*/  IADD3.X R0, RZ, R29, RZ, P1, !PT ;  /* 0x0000001dff007210 */ /* 0x000fe40000ffe4ff */
[----:B------:R-:W-:Y:S01]  /*07b0*/  IADD3.X R23, R20, UR19, RZ, P0, !PT ;  /* 0x0000001314177c10 */ /* 0x000fe200087fe4ff */
[----:B------:R-:W-:Y:S01]  /*07c0*/  STL [R1+0x84], R17 ;  /* 0x0000841101007387 */ /* 0x000fe20000100800 */
[----:B0-----:R-:W-:Y:S02]  /*07d0*/  IADD3 R20, P0, R19, UR18, RZ ;  /* 0x0000001213147c10 */ /* 0x001fe4000ff1e0ff */
[----:B------:R-:W-:Y:S01]  /*07e0*/  SHF.L.U64.HI R34, R9, 0x1, R0 ;  /* 0x0000000109227819 */ /* 0x000fe20000010200 */
[----:B------:R-:W4:Y:S01]  /*07f0*/  LDG.E.64.CONSTANT R2, desc[UR14][R2.64] ;  /* 0x0000000e02027981 */ /* 0x000f22000c1e9b00 */
[----:B------:R-:W-:-:S02]  /*0800*/  IADD3 R9, R46, 0x3200, RZ ;  /* 0x000032002e097810 */ /* 0x000fc40007ffe0ff */
[----:B------:R-:W-:Y:S01]  /*0810*/  IADD3.X R21, R18, UR19, RZ, P0, !PT ;  /* 0x0000001312157c10 */ /* 0x000fe200087fe4ff */
[----:B------:R-:W4:Y:S01]  /*0820*/  LDG.E.64.CONSTANT R22, desc[UR14][R22.64] ;  /* 0x0000000e16167981 */ /* 0x000f22000c1e9b00 */
[----:B------:R-:W-:Y:S02]  /*0830*/  IADD3 R30, P0, R35, UR16, RZ ;  /* 0x00000010231e7c10 */ /* 0x000fe4000ff1e0ff */
[----:B------:R-:W-:Y:S02]  /*0840*/  IADD3 R9, P1, R9, R8, RZ ;  /* 0x0000000809097210 */ /* 0x000fe40007f3e0ff */
[----:B------:R-:W-:Y:S01]  /*0850*/  IADD3.X R31, R34, UR17, RZ, P0, !PT ;  /* 0x00000011221f7c10 */ /* 0x000fe200087fe4ff */
[----:B------:R0:W-:Y:S01]  /*0860*/  STL [R1+0x8c], R16 ;  /* 0x00008c1001007387 */ /* 0x0001e20000100800 */
[----:B-1----:R-:W-:Y:S02]  /*0870*/  IADD3 R18, P0, R17, UR18, RZ ;  /* 0x0000001211127c10 */ /* 0x002fe4000ff1e0ff */
[----:B------:R-:W-:Y:S01]  /*0880*/  IADD3.X R0, RZ, R29, RZ, P1, !PT ;  /* 0x0000001dff007210 */ /* 0x000fe20000ffe4ff */
[----:B------:R-:W4:Y:S01]  /*0890*/  LDG.E.64.CONSTANT R20, desc[UR14][R20.64] ;  /* 0x0000000e14147981 */ /* 0x000f22000c1e9b00 */
[----:B------:R-:W-:-:S02]  /*08a0*/  SHF.L.U32 R50, R9, 0x1, RZ ;  /* 0x0000000109327819 */ /* 0x000fc400000006ff */
[----:B------:R-:W-:Y:S01]  /*08b0*/  IADD3.X R19, R16, UR19, RZ, P0, !PT ;  /* 0x0000001310137c10 */ /* 0x000fe200087fe4ff */
[----:B------:R-:W4:Y:S01]  /*08c0*/  LDG.E.64.CONSTANT R30, desc[UR14][R30.64] ;  /* 0x0000000e1e1e7981 */ /* 0x000f22000c1e9b00 */
[----:B------:R-:W-:Y:S02]  /*08d0*/  SHF.L.U64.HI R49, R9, 0x1, R0 ;  /* 0x0000000109317819 */ /* 0x000fe40000010200 */
[----:B0-----:R-:W-:Y:S02]  /*08e0*/  IADD3 R16, P0, R50, UR16, RZ ;  /* 0x0000001032107c10 */ /* 0x001fe4000ff1e0ff */
[----:B------:R-:W4:Y:S02]  /*08f0*/  LDG.E.64.CONSTANT R18, desc[UR14][R18.64] ;  /* 0x0000000e12127981 */ /* 0x000f24000c1e9b00 */
[----:B------:R-:W-:-:S06]  /*0900*/  IADD3.X R17, R49, UR17, RZ, P0, !PT ;  /* 0x0000001131117c10 */ /* 0x000fcc00087fe4ff */
[----:B------:R-:W4:Y:S01]  /*0910*/  LDG.E.64.CONSTANT R16, desc[UR14][R16.64] ;  /* 0x0000000e10107981 */ /* 0x000f22000c1e9b00 */
[--C-:B--2---:R-:W-:Y:S02]  /*0920*/  HADD2.F32 R0, -RZ, R24.reuse.H0_H0 ;  /* 0x20000018ff007230 */ /* 0x104fe40000004100 */
[----:B------:R-:W-:Y:S02]  /*0930*/  HADD2.F32 R36, -RZ, R24.H1_H1 ;  /* 0x30000018ff247230 */ /* 0x000fe40000004100 */
[--C-:B------:R-:W-:Y:S02]  /*0940*/  HADD2.F32 R27, -RZ, R25.reuse.H0_H0 ;  /* 0x20000019ff1b7230 */ /* 0x100fe40000004100 */
[----:B------:R-:W-:Y:S02]  /*0950*/  HADD2.F32 R26, -RZ, R25.H1_H1 ;  /* 0x30000019ff1a7230 */ /* 0x000fe40000004100 */
[----:B---3--:R-:W-:Y:S01]  /*0960*/  FADD.FTZ R7, R7, UR9 ;  /* 0x0000000907077e21 */ /* 0x008fe20008010000 */
[----:B----4-:R-:W-:-:S03]  /*0970*/  HADD2.F32 R9, -RZ, R14.H0_H0 ;  /* 0x2000000eff097230 */ /* 0x010fc60000004100 */
[----:B------:R0:W1:Y:S02]  /*0980*/  MUFU.RSQ R37, R7 ;  /* 0x0000000700257308 */ /* 0x0000640000001400 */
[----:B------:R-:W-:Y:S01]  /*0990*/  FADD.FTZ R24, -R6, R9 ;  /* 0x0000000906187221 */ /* 0x000fe20000010100 */
[----:B------:R-:W-:Y:S01]  /*09a0*/  HADD2.F32 R9, -RZ, R14.H1_H1 ;  /* 0x3000000eff097230 */ /* 0x000fe20000004100 */
[----:B------:R-:W-:Y:S01]  /*09b0*/  IADD3 R14, P0, R32, UR18, RZ ;  /* 0x00000012200e7c10 */ /* 0x000fe2000ff1e0ff */
[--C-:B------:R-:W-:Y:S02]  /*09c0*/  HADD2.F32 R25, -RZ, R15.reuse.H0_H0 ;  /* 0x2000000fff197230 */ /* 0x100fe40000004100 */
[----:B0-----:R-:W-:Y:S01]  /*09d0*/  HADD2.F32 R7, -RZ, R15.H1_H1 ;  /* 0x3000000fff077230 */ /* 0x001fe20000004100 */
[----:B------:R-:W-:-:S06]  /*09e0*/  IADD3.X R15, R28, UR19, RZ, P0, !PT ;  /* 0x000000131c0f7c10 */ /* 0x000fcc00087fe4ff */
[----:B------:R-:W2:Y:S04]  /*09f0*/  LDG.E.64.CONSTANT R14, desc[UR14][R14.64] ;  /* 0x0000000e0e0e7981 */ /* 0x000ea8000c1e9b00 */
[----:B------:R-:W-:Y:S04]  /*0a00*/  STL [R1+0x7c], R32 ;  /* 0x00007c2001007387 */ /* 0x000fe80000100800 */
[----:B------:R-:W-:Y:S01]  /*0a10*/  STL [R1+0x80], R28 ;  /* 0x0000801c01007387 */ /* 0x000fe20000100800 */
[----:B------:R-:W-:-:S03]  /*0a20*/  HADD2.F32 R61, -RZ, R12.H0_H0 ;  /* 0x2000000cff3d7230 */ /* 0x000fc60000004100 */
[----:B------:R-:W-:Y:S04]  /*0a30*/  STL [R1+0x10c], R20 ;  /* 0x00010c1401007387 */ /* 0x000fe80000100800 */
[----:B------:R0:W-:Y:S04]  /*0a40*/  STL [R1+0x108], R21 ;  /* 0x0001081501007387 */ /* 0x0001e80000100800 */
[----:B------:R-:W-:Y:S04]  /*0a50*/  STL [R1+0x74], R35 ;  /* 0x0000742301007387 */ /* 0x000fe80000100800 */
[----:B------:R-:W-:Y:S04]  /*0a60*/  STL [R1+0x78], R34 ;  /* 0x0000782201007387 */ /* 0x000fe80000100800 */
[----:B------:R-:W-:Y:S01]  /*0a70*/  STL [R1+0x110], R30 ;  /* 0x0001101e01007387 */ /* 0x000fe20000100800 */
[----:B0-----:R-:W-:-:S03]  /*0a80*/  HADD2.F32 R21, -RZ, R12.H1_H1 ;  /* 0x3000000cff157230 */ /* 0x001fc60000004100 */
[----:B------:R-:W-:Y:S01]  /*0a90*/  STL [R1+0x104], R31 ;  /* 0x0001041f01007387 */ /* 0x000fe20000100800 */
[----:B------:R-:W-:-:S03]  /*0aa0*/  FADD.FTZ R12, -R6, R25 ;  /* 0x00000019060c7221 */ /* 0x000fc60000010100 */
[----:B------:R-:W-:Y:S04]  /*0ab0*/  STL [R1+0x100], R18 ;  /* 0x0001001201007387 */ /* 0x000fe80000100800 */
[----:B------:R-:W-:Y:S04]  /*0ac0*/  STL [R1+0xfc], R19 ;  /* 0x0000fc1301007387 */ /* 0x000fe80000100800 */
[----:B------:R-:W-:Y:S04]  /*0ad0*/  STL [R1+0x6c], R50 ;  /* 0x00006c3201007387 */ /* 0x000fe80000100800 */
[----:B------:R-:W-:Y:S04]  /*0ae0*/  STL [R1+0x70], R49 ;  /* 0x0000703101007387 */ /* 0x000fe80000100800 */
[----:B------:R-:W-:Y:S01]  /*0af0*/  STL [R1+0x118], R16 ;  /* 0x0001181001007387 */ /* 0x000fe20000100800 */
[----:B-1----:R-:W-:-:S03]  /*0b00*/  FMUL.FTZ R20, R37, R24 ;  /* 0x0000001825147220 */ /* 0x002fc60000410000 */
[----:B------:R0:W-:Y:S01]  /*0b10*/  STL [R1+0x114], R17 ;  /* 0x0001141101007387 */ /* 0x0001e20000100800 */
[----:B------:R-:W-:Y:S01]  /*0b20*/  FFMA.FTZ R41, R20, R0, R61 ;  /* 0x0000000014297223 */ /* 0x000fe2000001003d */
[C---:B0-----:R-:W-:Y:S01]  /*0b30*/  FMUL.FTZ R17, R37.reuse, R12 ;  /* 0x0000000c25117220 */ /* 0x041fe20000410000 */
[C---:B------:R-:W-:Y:S01]  /*0b40*/  FADD.FTZ R12, -R6.reuse, R7 ;  /* 0x00000007060c7221 */ /* 0x040fe20000010100 */
[----:B------:R-:W-:Y:S01]  /*0b50*/  HADD2.F32 R7, -RZ, R10.H0_H0 ;  /* 0x2000000aff077230 */ /* 0x000fe20000004100 */
[----:B------:R0:W-:Y:S02]  /*0b60*/  STL [R1+0x30], R20 ;  /* 0x0000301401007387 */ /* 0x0001e40000100800 */
[----:B------:R-:W-:Y:S01]  /*0b70*/  FMUL.FTZ R30, R37, R12 ;  /* 0x0000000c251e7220 */ /* 0x000fe20000410000 */
[--C-:B------:R-:W-:Y:S02]  /*0b80*/  HADD2.F32 R16, -RZ, R13.reuse.H0_H0 ;  /* 0x2000000dff107230 */ /* 0x100fe40000004100 */
[----:B------:R-:W-:Y:S01]  /*0b90*/  FADD.FTZ R12, -R6, R7 ;  /* 0x00000007060c7221 */ /* 0x000fe20000010100 */
[----:B0-----:R-:W-:-:S02]  /*0ba0*/  HADD2.F32 R20, -RZ, R13.H1_H1 ;  /* 0x3000000dff147230 */ /* 0x001fc40000004100 */
[----:B------:R-:W-:Y:S02]  /*0bb0*/  HADD2.F32 R13, -RZ, R10.H1_H1 ;  /* 0x3000000aff0d7230 */ /* 0x000fe40000004100 */
[C---:B------:R-:W-:Y:S01]  /*0bc0*/  FMUL.FTZ R18, R37.reuse, R12 ;  /* 0x0000000c25127220 */ /* 0x040fe20000410000 */
[--C-:B------:R-:W-:Y:S02]  /*0bd0*/  HADD2.F32 R12, -RZ, R11.reuse.H0_H0 ;  /* 0x2000000bff0c7230 */ /* 0x100fe40000004100 */
[C---:B------:R-:W-:Y:S01]  /*0be0*/  FADD.FTZ R10, -R6.reuse, R13 ;  /* 0x0000000d060a7221 */ /* 0x040fe20000010100 */
[C---:B------:R-:W-:Y:S02]  /*0bf0*/  FADD.FTZ R24, -R6.reuse, R9 ;  /* 0x0000000906187221 */ /* 0x040fe40000010100 */
[----:B------:R-:W-:Y:S01]  /*0c00*/  FADD.FTZ R12, -R6, R12 ;  /* 0x0000000c060c7221 */ /* 0x000fe20000010100 */
[----:B------:R-:W-:Y:S01]  /*0c10*/  FMUL.FTZ R19, R37, R10 ;  /* 0x0000000a25137220 */ /* 0x000fe20000410000 */
[----:B------:R-:W-:-:S02]  /*0c20*/  HADD2.F32 R10, -RZ, R11.H1_H1 ;  /* 0x3000000bff0a7230 */ /* 0x000fc40000004100 */
[C---:B------:R-:W-:Y:S01]  /*0c30*/  FMUL.FTZ R9, R37.reuse, R24 ;  /* 0x0000001825097220 */ /* 0x040fe20000410000 */
[----:B------:R-:W-:Y:S01]  /*0c40*/  FMUL.FTZ R60, R37, R12 ;  /* 0x0000000c253c7220 */ /* 0x000fe20000410000 */
[--C-:B------:R-:W-:Y:S01]  /*0c50*/  HADD2.F32 R12, -RZ, R4.reuse.H0_H0 ;  /* 0x20000004ff0c7230 */ /* 0x100fe20000004100 */
[----:B------:R-:W-:Y:S01]  /*0c60*/  STL [R1+0x4], R21 ;  /* 0x0000041501007387 */ /* 0x000fe20000100800 */
[C---:B------:R-:W-:Y:S01]  /*0c70*/  FADD.FTZ R10, -R6.reuse, R10 ;  /* 0x0000000a060a7221 */ /* 0x040fe20000010100 */
[----:B------:R-:W-:Y:S02]  /*0c80*/  HADD2.F32 R11, -RZ, R4.H1_H1 ;  /* 0x30000004ff0b7230 */ /* 0x000fe40000004100 */
[----:B------:R-:W-:Y:S01]  /*0c90*/  FFMA.FTZ R24, R9, R36, R21 ;  /* 0x0000002409187223 */ /* 0x000fe20000010015 */
[----:B------:R-:W-:Y:S01]  /*0ca0*/  STL [R1+0x34], R9 ;  /* 0x0000340901007387 */ /* 0x000fe20000100800 */
[----:B------:R-:W-:Y:S01]  /*0cb0*/  FADD.FTZ R12, -R6, R12 ;  /* 0x0000000c060c7221 */ /* 0x000fe20000010100 */
[----:B------:R-:W-:-:S02]  /*0cc0*/  FMUL.FTZ R28, R37, R10 ;  /* 0x0000000a251c7220 */ /* 0x000fc40000410000 */
[----:B------:R-:W-:Y:S01]  /*0cd0*/  STL [R1+0x8], R16 ;  /* 0x0000081001007387 */ /* 0x000fe20000100800 */
[----:B------:R-:W-:Y:S01]  /*0ce0*/  IADD3 R10, R46, 0x3c00, RZ ;  /* 0x00003c002e0a7810 */ /* 0x000fe20007ffe0ff */
[----:B------:R-:W-:Y:S02]  /*0cf0*/  FADD.FTZ R11, -R6, R11 ;  /* 0x0000000b060b7221 */ /* 0x000fe40000010100 */
[----:B------:R-:W-:Y:S01]  /*0d00*/  STL [R1+0x58], R20 ;  /* 0x0000581401007387 */ /* 0x000fe20000100800 */
[----:B------:R-:W-:Y:S01]  /*0d10*/  FMUL.FTZ R45, R24, -1.4426950216293334961 ;  /* 0xbfb8aa3b182d7820 */ /* 0x000fe20000410000 */
[----:B------:R-:W-:Y:S02]  /*0d20*/  FMUL.FTZ R12, R37, R12 ;  /* 0x0000000c250c7220 */ /* 0x000fe40000410000 */
[----:B------:R-:W-:Y:S01]  /*0d30*/  STL [R1+0x2c], R17 ;  /* 0x00002c1101007387 */ /* 0x000fe20000100800 */
[----:B------:R-:W-:Y:S01]  /*0d40*/  IADD3 R4, P1, R10, R8, RZ ;  /* 0x000000080a047210 */ /* 0x000fe20007f3e0ff */
[----:B------:R-:W-:Y:S01]  /*0d50*/  FFMA.FTZ R57, R0, R12, R61 ;  /* 0x0000000c00397223 */ /* 0x000fe2000001003d */
[----:B------:R-:W0:Y:S01]  /*0d60*/  MUFU.EX2 R45, R45 ;  /* 0x0000002d002d7308 */ /* 0x000e220000000800 */
[----:B------:R-:W-:Y:S01]  /*0d70*/  FFMA.FTZ R43, R36, R19, R21 ;  /* 0x00000013242b7223 */ /* 0x000fe20000010015 */
[----:B------:R-:W-:-:S04]  /*0d80*/  IADD3.X R10, RZ, R29, RZ, P1, !PT ;  /* 0x0000001dff0a7210 */ /* 0x000fc80000ffe4ff */
[----:B------:R-:W-:Y:S01]  /*0d90*/  SHF.L.U64.HI R31, R4, 0x1, R10 ;  /* 0x00000001041f7819 */ /* 0x000fe2000001020a */
[----:B0-----:R-:W-:-:S04]  /*0da0*/  FADD.FTZ R45, R45, 1 ;  /* 0x3f8000002d2d7421 */ /* 0x001fc80000010000 */
[----:B------:R0:W-:Y:S02]  /*0db0*/  MUFU.RCP R48, R45 ;  /* 0x0000002d00307308 */ /* 0x0001e40000001000 */
[----:B0-----:R-:W-:Y:S01]  /*0dc0*/  HADD2.F32 R45, -RZ, R5.H0_H0 ;  /* 0x20000005ff2d7230 */ /* 0x001fe20000004100 */
[----:B--2---:R0:W-:Y:S04]  /*0dd0*/  STL [R1+0xf8], R15 ;  /* 0x0000f80f01007387 */ /* 0x0041e80000100800 */
[----:B------:R-:W-:Y:S04]  /*0de0*/  STL [R1+0x28], R30 ;  /* 0x0000281e01007387 */ /* 0x000fe80000100800 */
[----:B------:R-:W-:Y:S01]  /*0df0*/  STL [R1+0x54], R18 ;  /* 0x0000541201007387 */ /* 0x000fe20000100800 */
[----:B0-----:R-:W-:-:S03]  /*0e00*/  FMUL.FTZ R15, R37, R11 ;  /* 0x0000000b250f7220 */ /* 0x001fc60000410000 */
[----:B------:R-:W-:Y:S04]  /*0e10*/  STL [R1+0x50], R19 ;  /* 0x0000501301007387 */ /* 0x000fe80000100800 */
[----:B------:R-:W-:Y:S01]  /*0e20*/  STL [R1+0x4c], R60 ;  /* 0x00004c3c01007387 */ /* 0x000fe20000100800 */
[----:B------:R-:W-:-:S03]  /*0e30*/  FFMA.FTZ R53, R36, R15, R21 ;  /* 0x0000000f24357223 */ /* 0x000fc60000010015 */
[----:B------:R-:W-:Y:S01]  /*0e40*/  STL [R1+0x48], R28 ;  /* 0x0000481c01007387 */ /* 0x000fe20000100800 */
[----:B------:R-:W-:-:S03]  /*0e50*/  SHF.L.U32 R21, R4, 0x1, RZ ;  /* 0x0000000104157819 */ /* 0x000fc600000006ff */
[----:B------:R0:W-:Y:S01]  /*0e60*/  STL [R1+0x44], R12 ;  /* 0x0000440c01007387 */ /* 0x0001e20000100800 */
[----:B------:R-:W-:Y:S02]  /*0e70*/  IADD3 R4, R46, 0x4600, RZ ;  /* 0x000046002e047810 */ /* 0x000fe40007ffe0ff */
[----:B0-----:R-:W-:-:S04]  /*0e80*/  IADD3 R12, P0, R35, UR18, RZ ;  /* 0x00000012230c7c10 */ /* 0x001fc8000ff1e0ff */
[----:B------:R-:W-:Y:S02]  /*0e90*/  IADD3.X R13, R34, UR19, RZ, P0, !PT ;  /* 0x00000013220d7c10 */ /* 0x000fe400087fe4ff */
[----:B------:R-:W-:-:S04]  /*0ea0*/  IADD3 R10, P0, R21, UR16, RZ ;  /* 0x00000010150a7c10 */ /* 0x000fc8000ff1e0ff */
[----:B------:R-:W-:Y:S01]  /*0eb0*/  IADD3.X R11, R31, UR17, RZ, P0, !PT ;  /* 0x000000111f0b7c10 */ /* 0x000fe200087fe4ff */
[----:B------:R-:W2:Y:S01]  /*0ec0*/  LDG.E.64.CONSTANT R12, desc[UR14][R12.64] ;  /* 0x0000000e0c0c7981 */ /* 0x000ea2000c1e9b00 */
[----:B------:R-:W-:-:S04]  /*0ed0*/  IADD3 R4, P0, R4, R8, RZ ;  /* 0x0000000804047210 */ /* 0x000fc80007f1e0ff */
[----:B------:R-:W-:Y:S01]  /*0ee0*/  IADD3.X R29, RZ, R29, RZ, P0, !PT ;  /* 0x0000001dff1d7210 */ /* 0x000fe200007fe4ff */
[----:B------:R-:W3:Y:S01]  /*0ef0*/  LDG.E.64.CONSTANT R10, desc[UR14][R10.64] ;  /* 0x0000000e0a0a7981 */ /* 0x000ee2000c1e9b00 */
[C---:B------:R-:W-:Y:S02]  /*0f00*/  SHF.L.U32 R58, R4.reuse, 0x1, RZ ;  /* 0x00000001043a7819 */ /* 0x040fe400000006ff */
[----:B------:R-:W-:Y:S02]  /*0f10*/  SHF.L.U64.HI R59, R4, 0x1, R29 ;  /* 0x00000001043b7819 */ /* 0x000fe4000001021d */
[----:B------:R-:W-:Y:S01]  /*0f20*/  IADD3 R4, P1, R58, UR16, RZ ;  /* 0x000000103a047c10 */ /* 0x000fe2000ff3e0ff */
[----:B------:R-:W-:-:S03]  /*0f30*/  HADD2.F32 R29, -RZ, R5.H1_H1 ;  /* 0x30000005ff1d7230 */ /* 0x000fc60000004100 */
[----:B------:R-:W-:-:S06]  /*0f40*/  IADD3.X R5, R59, UR17, RZ, P1, !PT ;  /* 0x000000113b057c10 */ /* 0x000fcc0008ffe4ff */
[----:B------:R-:W4:Y:S01]  /*0f50*/  LDG.E.64.CONSTANT R4, desc[UR14][R4.64] ;  /* 0x0000000e04047981 */ /* 0x000f22000c1e9b00 */
[----:B------:R-:W-:Y:S01]  /*0f60*/  FMUL.FTZ R47, R41, -1.4426950216293334961 ;  /* 0xbfb8aa3b292f7820 */ /* 0x000fe20000410000 */
[----:B------:R-:W-:-:S04]  /*0f70*/  FFMA.FTZ R25, R17, R27, R16 ;  /* 0x0000001b11197223 */ /* 0x000fc80000010010 */
[----:B------:R-:W-:Y:S01]  /*0f80*/  FMUL.FTZ R9, R25, -1.4426950216293334961 ;  /* 0xbfb8aa3b19097820 */ /* 0x000fe20000410000 */
[----:B------:R-:W0:Y:S01]  /*0f90*/  MUFU.EX2 R47, R47 ;  /* 0x0000002f002f7308 */ /* 0x000e220000000800 */
[----:B------:R-:W-:Y:S01]  /*0fa0*/  STL [R1+0x40], R15 ;  /* 0x0000400f01007387 */ /* 0x000fe20000100800 */
[----:B------:R-:W-:-:S03]  /*0fb0*/  FADD.FTZ R45, -R6, R45 ;  /* 0x0000002d062d7221 */ /* 0x000fc60000010100 */
[----:B------:R-:W-:Y:S03]  /*0fc0*/  STL [R1+0x68], R31 ;  /* 0x0000681f01007387 */ /* 0x000fe60000100800 */
[----:B------:R-:W1:Y:S01]  /*0fd0*/  MUFU.EX2 R9, R9 ;  /* 0x0000000900097308 */ /* 0x000e620000000800 */
[----:B------:R-:W-:Y:S01]  /*0fe0*/  FADD.FTZ R29, -R6, R29 ;  /* 0x0000001d061d7221 */ /* 0x000fe20000010100 */
[----:B------:R-:W-:Y:S01]  /*0ff0*/  IADD3 R8, P0, R50, UR18, RZ ;  /* 0x0000001232087c10 */ /* 0x000fe2000ff1e0ff */
[----:B0-----:R-:W-:-:S05]  /*1000*/  FADD.FTZ R47, R47, 1 ;  /* 0x3f8000002f2f7421 */ /* 0x001fca0000010000 */
[----:B------:R1:W-:Y:S02]  /*1010*/  MUFU.RCP R46, R47 ;  /* 0x0000002f002e7308 */ /* 0x0003e40000001000 */
[----:B-1----:R-:W-:Y:S01]  /*1020*/  FADD.FTZ R47, R9, 1 ;  /* 0x3f800000092f7421 */ /* 0x002fe20000010000 */
[----:B------:R-:W-:-:S06]  /*1030*/  IADD3.X R9, R49, UR19, RZ, P0, !PT ;  /* 0x0000001331097c10 */ /* 0x000fcc00087fe4ff */
[----:B------:R-:W4:Y:S04]  /*1040*/  LDG.E.64.CONSTANT R8, desc[UR14][R8.64] ;  /* 0x0000000e08087981 */ /* 0x000f28000c1e9b00 */
[----:B--2---:R-:W-:Y:S04]  /*1050*/  STL [R1+0xec], R12 ;  /* 0x0000ec0c01007387 */ /* 0x004fe80000100800 */
[----:B------:R-:W-:Y:S04]  /*1060*/  STL [R1+0xe8], R13 ;  /* 0x0000e80d01007387 */ /* 0x000fe80000100800 */
[----:B------:R-:W-:Y:S04]  /*1070*/  STL [R1+0x64], R21 ;  /* 0x0000641501007387 */ /* 0x000fe80000100800 */
[----:B---3--:R0:W-:Y:S04]  /*1080*/  STL [R1+0xf0], R10 ;  /* 0x0000f00a01007387 */ /* 0x0081e80000100800 */
[----:B------:R-:W-:Y:S01]  /*1090*/  STL [R1+0xe4], R11 ;  /* 0x0000e40b01007387 */ /* 0x000fe20000100800 */
[----:B0-----:R-:W-:-:S03]  /*10a0*/  FMUL.FTZ R10, R37, R45 ;  /* 0x0000002d250a7220 */ /* 0x001fc60000410000 */
[----:B------:R-:W-:Y:S01]  /*10b0*/  STL [R1+0x60], R58 ;  /* 0x0000603a01007387 */ /* 0x000fe20000100800 */
[----:B------:R-:W-:-:S03]  /*10c0*/  FFMA.FTZ R45, R27, R10, R16 ;  /* 0x0000000a1b2d7223 */ /* 0x000fc60000010010 */
[----:B------:R-:W-:Y:S04]  /*10d0*/  STL [R1+0x5c], R59 ;  /* 0x00005c3b01007387 */ /* 0x000fe80000100800 */
[----:B------:R0:W-:Y:S04]  /*10e0*/  STL [R1+0x3c], R10 ;  /* 0x00003c0a01007387 */ /* 0x0001e80000100800 */
[----:B----4-:R1:W-:Y:S01]  /*10f0*/  STL [R1+0xf4], R4 ;  /* 0x0000f40401007387 */ /* 0x0103e20000100800 */
[----:B0-----:R-:W-:-:S05]  /*1100*/  FMUL.FTZ R10, R37, R29 ;  /* 0x0000001d250a7220 */ /* 0x001fca0000410000 */
[----:B------:R0:W-:Y:S04]  /*1110*/  STL [R1+0x38], R10 ;  /* 0x0000380a01007387 */ /* 0x0001e80000100800 */
[----:B------:R-:W-:Y:S04]  /*1120*/  STL [R1+0xd8], R5 ;  /* 0x0000d80501007387 */ /* 0x000fe80000100800 */
[----:B------:R-:W2:Y:S04]  /*1130*/  LDL R13, [R1+0x30] ;  /* 0x00003000010d7983 */ /* 0x000ea80000100800 */
[----:B------:R-:W3:Y:S01]  /*1140*/  LDL R12, [R1+0x34] ;  /* 0x00003400010c7983 */ /* 0x000ee20000100800 */
[----:B------:R-:W-:-:S04]  /*1150*/  FFMA.FTZ R38, R30, R26, R20 ;  /* 0x0000001a1e267223 */ /* 0x000fc80000010014 */
[----:B------:R-:W-:-:S06]  /*1160*/  FMUL.FTZ R7, R38, -1.4426950216293334961 ;  /* 0xbfb8aa3b26077820 */ /* 0x000fcc0000410000 */
[----:B------:R-:W4:Y:S01]  /*1170*/  MUFU.EX2 R7, R7 ;  /* 0x0000000700077308 */ /* 0x000f220000000800 */
[----:B------:R-:W-:-:S04]  /*1180*/  FFMA.FTZ R42, R0, R18, R61 ;  /* 0x00000012002a7223 */ /* 0x000fc8000001003d */
[----:B------:R-:W-:-:S03]  /*1190*/  FMUL.FTZ R39, R42, -1.4426950216293334961 ;  /* 0xbfb8aa3b2a277820 */ /* 0x000fc60000410000 */
[----:B------:R-:W-:Y:S01]  /*11a0*/  MUFU.RCP R47, R47 ;  /* 0x0000002f002f7308 */ /* 0x000fe20000001000 */
[----:B----4-:R-:W-:-:S07]  /*11b0*/  FADD.FTZ R7, R7, 1 ;  /* 0x3f80000007077421 */ /* 0x010fce0000010000 */
[----:B------:R-:W4:Y:S01]  /*11c0*/  MUFU.RCP R49, R7 ;  /* 0x0000000700317308 */ /* 0x000f220000001000 */
[----:B------:R-:W-:Y:S01]  /*11d0*/  FFMA.FTZ R40, R26, R28, R20 ;  /* 0x0000001c1a287223 */ /* 0x000fe20000010014 */
[----:B------:R-:W-:-:S03]  /*11e0*/  FFMA.FTZ R32, R27, R60, R16 ;  /* 0x0000003c1b207223 */ /* 0x000fc60000010010 */
[----:B------:R-:W-:-:S03]  /*11f0*/  FMUL.FTZ R28, R40, -1.4426950216293334961 ;  /* 0xbfb8aa3b281c7820 */ /* 0x000fc60000410000 */
[----:B------:R-:W1:Y:S01]  /*1200*/  MUFU.EX2 R39, R39 ;  /* 0x0000002700277308 */ /* 0x000e620000000800 */
[----:B------:R-:W-:Y:S01]  /*1210*/  FMUL.FTZ R33, R32, -1.4426950216293334961 ;  /* 0xbfb8aa3b20217820 */ /* 0x000fe20000410000 */
[----:B------:R-:W-:Y:S01]  /*1220*/  FMUL.FTZ R44, R43, -1.4426950216293334961 ;  /* 0xbfb8aa3b2b2c7820 */ /* 0x000fe20000410000 */
[----:B------:R-:W-:Y:S01]  /*1230*/  FADD.FTZ R52, -R48, 1 ;  /* 0x3f80000030347421 */ /* 0x000fe20000010100 */
[----:B------:R-:W-:-:S04]  /*1240*/  FADD.FTZ R51, -R46, 1 ;  /* 0x3f8000002e337421 */ /* 0x000fc80000010100 */
[----:B------:R-:W0:Y:S01]  /*1250*/  MUFU.EX2 R28, R28 ;  /* 0x0000001c001c7308 */ /* 0x000e220000000800 */
[----:B----4-:R-:W-:Y:S01]  /*1260*/  FADD.FTZ R56, -R49, 1 ;  /* 0x3f80000031387421 */ /* 0x010fe20000010100 */
[----:B------:R-:W-:Y:S01]  /*1270*/  FFMA.FTZ R52, R24, R52, 1 ;  /* 0x3f80000018347423 */ /* 0x000fe20000010034 */
[----:B------:R-:W-:Y:S01]  /*1280*/  FADD.FTZ R54, -R47, 1 ;  /* 0x3f8000002f367421 */ /* 0x000fe20000010100 */
[----:B------:R-:W-:Y:S01]  /*1290*/  FFMA.FTZ R51, R41, R51, 1 ;  /* 0x3f80000029337423 */ /* 0x000fe20000010033 */
[----:B------:R-:W-:-:S03]  /*12a0*/  FFMA.FTZ R56, R38, R56, 1 ;  /* 0x3f80000026387423 */ /* 0x000fc60000010038 */
[----:B------:R-:W4:Y:S01]  /*12b0*/  MUFU.EX2 R33, R33 ;  /* 0x0000002100217308 */ /* 0x000f220000000800 */
[--C-:B------:R-:W-:Y:S02]  /*12c0*/  HADD2.F32 R38, -RZ, R22.reuse.H0_H0 ;  /* 0x20000016ff267230 */ /* 0x100fe40000004100 */
[----:B------:R-:W-:Y:S01]  /*12d0*/  FMUL.FTZ R24, R48, R52 ;  /* 0x0000003430187220 */ /* 0x000fe20000410000 */
[----:B------:R-:W-:Y:S02]  /*12e0*/  HADD2.F32 R22, -RZ, R22.H1_H1 ;  /* 0x30000016ff167230 */ /* 0x000fe40000004100 */
[----:B------:R-:W-:Y:S01]  /*12f0*/  FFMA.FTZ R54, R25, R54, 1 ;  /* 0x3f80000019367423 */ /* 0x000fe20000010036 */
[----:B-1----:R-:W-:Y:S01]  /*1300*/  FADD.FTZ R39, R39, 1 ;  /* 0x3f80000027277421 */ /* 0x002fe20000010000 */
[----:B------:R-:W1:Y:S01]  /*1310*/  MUFU.EX2 R44, R44 ;  /* 0x0000002c002c7308 */ /* 0x000e620000000800 */
[----:B------:R-:W-:Y:S01]  /*1320*/  FMUL.FTZ R25, R46, R51 ;  /* 0x000000332e197220 */ /* 0x000fe20000410000 */
[----:B------:R-:W-:Y:S01]  /*1330*/  FMUL.FTZ R24, R22, R24 ;  /* 0x0000001816187220 */ /* 0x000fe20000410000 */
[----:B------:R-:W-:-:S02]  /*1340*/  HADD2.F32 R22, -RZ, R23.H0_H0 ;  /* 0x20000017ff167230 */ /* 0x000fc40000004100 */
[----:B------:R-:W-:Y:S01]  /*1350*/  FMUL.FTZ R54, R47, R54 ;  /* 0x000000362f367220 */ /* 0x000fe20000410000 */
[----:B------:R-:W-:Y:S01]  /*1360*/  FMUL.FTZ R25, R38, R25 ;  /* 0x0000001926197220 */ /* 0x000fe20000410000 */
[----:B------:R-:W-:Y:S01]  /*1370*/  FMUL.FTZ R56, R49, R56 ;  /* 0x0000003831387220 */ /* 0x000fe20000410000 */
[----:B------:R4:W3:Y:S01]  /*1380*/  MUFU.RCP R46, R39 ;  /* 0x00000027002e7308 */ /* 0x0008e20000001000 */
[--C-:B------:R-:W-:Y:S02]  /*1390*/  HADD2.F32 R38, -RZ, R2.reuse.H1_H1 ;  /* 0x30000002ff267230 */ /* 0x100fe40000004100 */
[----:B0-----:R-:W-:Y:S01]  /*13a0*/  FADD.FTZ R48, R28, 1 ;  /* 0x3f8000001c307421 */ /* 0x001fe20000010000 */
[----:B------:R-:W-:Y:S02]  /*13b0*/  HADD2.F32 R7, -RZ, R2.H0_H0 ;  /* 0x20000002ff077230 */ /* 0x000fe40000004100 */
[----:B----4-:R-:W-:Y:S02]  /*13c0*/  HADD2.F32 R39, -RZ, R23.H1_H1 ;  /* 0x30000017ff277230 */ /* 0x010fe40000004100 */
[----:B------:R-:W-:Y:S01]  /*13d0*/  FMUL.FTZ R23, R22, R54 ;  /* 0x0000003616177220 */ /* 0x000fe20000410000 */
[----:B------:R-:W-:-:S02]  /*13e0*/  HADD2.F32 R2, -RZ, R3.H0_H0 ;  /* 0x20000003ff027230 */ /* 0x000fc40000004100 */
[----:B------:R-:W-:Y:S01]  /*13f0*/  FADD.FTZ R33, R33, 1 ;  /* 0x3f80000021217421 */ /* 0x000fe20000010000 */
[----:B------:R-:W-:Y:S01]  /*1400*/  FMUL.FTZ R22, R39, R56 ;  /* 0x0000003827167220 */ /* 0x000fe20000410000 */
[----:B------:R-:W-:Y:S01]  /*1410*/  FADD.FTZ R39, -R6, R38 ;  /* 0x0000002606277221 */ /* 0x000fe20000010100 */
[----:B------:R-:W-:Y:S01]  /*1420*/  FMUL.FTZ R38, R0, R25 ;  /* 0x0000001900267220 */ /* 0x000fe20000410000 */
[----:B------:R-:W-:Y:S01]  /*1430*/  FADD.FTZ R7, -R6, R7 ;  /* 0x0000000706077221 */ /* 0x000fe20000010100 */
[----:B-1----:R-:W-:Y:S01]  /*1440*/  FADD.FTZ R44, R44, 1 ;  /* 0x3f8000002c2c7421 */ /* 0x002fe20000010000 */
[----:B------:R0:W-:Y:S01]  /*1450*/  MUFU.RCP R47, R33 ;  /* 0x00000021002f7308 */ /* 0x0001e20000001000 */
[----:B------:R-:W-:Y:S01]  /*1460*/  FMUL.FTZ R28, R36, R24 ;  /* 0x00000018241c7220 */ /* 0x000fe20000410000 */
[----:B------:R-:W-:Y:S01]  /*1470*/  FMUL.FTZ R4, R37, R7 ;  /* 0x0000000725047220 */ /* 0x000fe20000410000 */
[----:B------:R-:W-:-:S05]  /*1480*/  FFMA.FTZ R50, R26, R10, R20 ;  /* 0x0000000a1a327223 */ /* 0x000fca0000010014 */
[----:B------:R-:W1:Y:S01]  /*1490*/  MUFU.RCP R48, R48 ;  /* 0x0000003000307308 */ /* 0x000e620000001000 */
[C---:B0-----:R-:W-:Y:S01]  /*14a0*/  FADD.FTZ R33, -R6.reuse, R2 ;  /* 0x0000000206217221 */ /* 0x041fe20000010100 */
[----:B------:R-:W-:Y:S02]  /*14b0*/  HADD2.F32 R2, -RZ, R3.H1_H1 ;  /* 0x30000003ff027230 */ /* 0x000fe40000004100 */
[----:B------:R-:W-:Y:S01]  /*14c0*/  FMUL.FTZ R3, R27, R23 ;  /* 0x000000171b037220 */ /* 0x000fe20000410000 */
[----:B------:R-:W-:Y:S01]  /*14d0*/  STL [R1+0xe0], R9 ;  /* 0x0000e00901007387 */ /* 0x000fe20000100800 */
[----:B------:R-:W-:Y:S02]  /*14e0*/  FMUL.FTZ R10, R37, R39 ;  /* 0x00000027250a7220 */ /* 0x000fe40000410000 */
[----:B------:R-:W0:Y:S01]  /*14f0*/  MUFU.RCP R44, R44 ;  /* 0x0000002c002c7308 */ /* 0x000e220000001000 */
[----:B------:R-:W-:Y:S01]  /*1500*/  STL [R1+0x24], R4 ;  /* 0x0000240401007387 */ /* 0x000fe20000100800 */
[----:B------:R-:W-:-:S03]  /*1510*/  FADD.FTZ R2, -R6, R2 ;  /* 0x0000000206027221 */ /* 0x000fc60000010100 */
[----:B------:R4:W-:Y:S04]  /*1520*/  STL [R1+0xd4], R25 ;  /* 0x0000d41901007387 */ /* 0x0009e80000100800 */
[----:B----4-:R-:W4:Y:S04]  /*1530*/  LDL.LU R25, [R1+0x4] ;  /* 0x0000040001197983 */ /* 0x010f280000300800 */
[----:B------:R-:W-:Y:S04]  /*1540*/  STL [R1+0xdc], R24 ;  /* 0x0000dc1801007387 */ /* 0x000fe80000100800 */
[----:B------:R-:W-:Y:S01]  /*1550*/  STL [R1+0x20], R10 ;  /* 0x0000200a01007387 */ /* 0x000fe20000100800 */
[----:B--2---:R-:W-:-:S04]  /*1560*/  FFMA.FTZ R38, R13, R38, RZ ;  /* 0x000000260d267223 */ /* 0x004fc800000100ff */
[----:B---3--:R-:W-:Y:S01]  /*1570*/  FFMA.FTZ R28, R12, R28, R38 ;  /* 0x0000001c0c1c7223 */ /* 0x008fe20000010026 */
[C---:B------:R-:W-:Y:S01]  /*1580*/  FMUL.FTZ R12, R37.reuse, R33 ;  /* 0x00000021250c7220 */ /* 0x040fe20000410000 */
[----:B------:R-:W-:Y:S02]  /*1590*/  FMUL.FTZ R13, R37, R2 ;  /* 0x00000002250d7220 */ /* 0x000fe40000410000 */
[----:B------:R-:W-:Y:S01]  /*15a0*/  FFMA.FTZ R28, R17, R3, R28 ;  /* 0x00000003111c7223 */ /* 0x000fe2000001001c */
[----:B------:R-:W-:Y:S01]  /*15b0*/  FMUL.FTZ R3, R26, R22 ;  /* 0x000000161a037220 */ /* 0x000fe20000410000 */
[----:B------:R-:W-:Y:S01]  /*15c0*/  STL [R1+0x1c], R12 ;  /* 0x00001c0c01007387 */ /* 0x000fe20000100800 */
[----:B------:R-:W-:Y:S01]  /*15d0*/  FFMA.FTZ R33, R27, R12, R16 ;  /* 0x0000000c1b217223 */ /* 0x000fe20000010010 */
[----:B------:R-:W-:Y:S01]  /*15e0*/  FADD.FTZ R2, -R46, 1 ;  /* 0x3f8000002e027421 */ /* 0x000fe20000010100 */
[----:B------:R-:W-:Y:S01]  /*15f0*/  FFMA.FTZ R28, R30, R3, R28 ;  /* 0x000000031e1c7223 */ /* 0x000fe2000001001c */
[----:B------:R-:W2:Y:S01]  /*1600*/  LDL.LU R16, [R1+0x118] ;  /* 0x0001180001107983 */ /* 0x000ea20000300800 */
[----:B------:R-:W-:Y:S01]  /*1610*/  FFMA.FTZ R49, R26, R13, R20 ;  /* 0x0000000d1a317223 */ /* 0x000fe20000010014 */
[----:B------:R-:W-:-:S02]  /*1620*/  FFMA.FTZ R2, R42, R2, 1 ;  /* 0x3f8000002a027423 */ /* 0x000fc40000010002 */
[----:B------:R-:W3:Y:S01]  /*1630*/  LDL.LU R17, [R1+0x114] ;  /* 0x0001140001117983 */ /* 0x000ee20000300800 */
[----:B-1----:R-:W-:-:S03]  /*1640*/  FADD.FTZ R42, -R48, 1 ;  /* 0x3f800000302a7421 */ /* 0x002fc60000010100 */
[----:B------:R-:W4:Y:S04]  /*1650*/  LDL.LU R30, [R1+0x110] ;  /* 0x00011000011e7983 */ /* 0x000f280000300800 */
[----:B------:R-:W-:Y:S04]  /*1660*/  STL [R1+0x18], R13 ;  /* 0x0000180d01007387 */ /* 0x000fe80000100800 */
[----:B------:R-:W2:Y:S01]  /*1670*/  LDL.LU R20, [R1+0x10c] ;  /* 0x00010c0001147983 */ /* 0x000ea20000300800 */
[----:B------:R-:W-:Y:S01]  /*1680*/  FFMA.FTZ R42, R40, R42, 1 ;  /* 0x3f800000282a7423 */ /* 0x000fe2000001002a */
[----:B0-----:R-:W-:Y:S01]  /*1690*/  FADD.FTZ R3, -R44, 1 ;  /* 0x3f8000002c037421 */ /* 0x001fe20000010100 */
[----:B------:R-:W-:Y:S01]  /*16a0*/  FMUL.FTZ R40, R46, R2 ;  /* 0x000000022e287220 */ /* 0x000fe20000410000 */
[----:B------:R-:W-:-:S02]  /*16b0*/  IADD3 R2, P0, R21, UR18, RZ ;  /* 0x0000001215027c10 */ /* 0x000fc4000ff1e0ff */
[----:B------:R-:W3:Y:S01]  /*16c0*/  LDL.LU R21, [R1+0x108] ;  /* 0x0001080001157983 */ /* 0x000ee20000300800 */
[----:B------:R-:W-:-:S04]  /*16d0*/  FFMA.FTZ R3, R43, R3, 1 ;  /* 0x3f8000002b037423 */ /* 0x000fc80000010003 */
[----:B------:R-:W-:Y:S01]  /*16e0*/  FMUL.FTZ R46, R44, R3 ;  /* 0x000000032c2e7220 */ /* 0x000fe20000410000 */
[----:B------:R-:W-:Y:S02]  /*16f0*/  IADD3.X R3, R31, UR19, RZ, P0, !PT ;  /* 0x000000131f037c10 */ /* 0x000fe400087fe4ff */
[----:B------:R-:W4:Y:S04]  /*1700*/  LDL.LU R31, [R1+0x104] ;  /* 0x00010400011f7983 */ /* 0x000f280000300800 */
[----:B------:R-:W4:Y:S01]  /*1710*/  LDG.E.64.CONSTANT R2, desc[UR14][R2.64] ;  /* 0x0000000e02027981 */ /* 0x000f22000c1e9b00 */
[----:B------:R-:W-:Y:S01]  /*1720*/  FMUL.FTZ R35, R57, -1.4426950216293334961 ;  /* 0xbfb8aa3b39237820 */ /* 0x000fe20000410000 */
[----:B------:R-:W-:-:S05]  /*1730*/  FMUL.FTZ R34, R53, -1.4426950216293334961 ;  /* 0xbfb8aa3b35227820 */ /* 0x000fca0000410000 */
[----:B------:R-:W-:Y:S01]  /*1740*/  MUFU.EX2 R35, R35 ;  /* 0x0000002300237308 */ /* 0x000fe20000000800 */
[----:B------:R-:W-:-:S07]  /*1750*/  FMUL.FTZ R29, R45, -1.4426950216293334961 ;  /* 0xbfb8aa3b2d1d7820 */ /* 0x000fce0000410000 */
[----:B------:R-:W0:Y:S01]  /*1760*/  MUFU.EX2 R34, R34 ;  /* 0x0000002200227308 */ /* 0x000e220000000800 */
[----:B------:R-:W-:Y:S01]  /*1770*/  FADD.FTZ R52, -R47, 1 ;  /* 0x3f8000002f347421 */ /* 0x000fe20000010100 */
[----:B------:R-:W-:-:S06]  /*1780*/  FMUL.FTZ R51, R49, -1.4426950216293334961 ;  /* 0xbfb8aa3b31337820 */ /* 0x000fcc0000410000 */
[----:B------:R-:W1:Y:S01]  /*1790*/  MUFU.EX2 R29, R29 ;  /* 0x0000001d001d7308 */ /* 0x000e620000000800 */
[----:B------:R-:W-:-:S07]  /*17a0*/  FFMA.FTZ R43, R32, R52, 1 ;  /* 0x3f800000202b7423 */ /* 0x000fce0000010034 */
[----:B------:R1:W-:Y:S01]  /*17b0*/  MUFU.EX2 R32, R51 ;  /* 0x0000003300207308 */ /* 0x0003e20000000800 */
[----:B0-----:R-:W-:Y:S01]  /*17c0*/  FADD.FTZ R34, R34, 1 ;  /* 0x3f80000022227421 */ /* 0x001fe20000010000 */
[----:B------:R-:W-:Y:S01]  /*17d0*/  FMUL.FTZ R43, R47, R43 ;  /* 0x0000002b2f2b7220 */ /* 0x000fe20000410000 */
[----:B-1----:R-:W-:Y:S01]  /*17e0*/  FADD.FTZ R51, R35, 1 ;  /* 0x3f80000023337421 */ /* 0x002fe20000010000 */
[----:B------:R-:W-:-:S04]  /*17f0*/  FADD.FTZ R29, R29, 1 ;  /* 0x3f8000001d1d7421 */ /* 0x000fc80000010000 */
[----:B------:R-:W-:Y:S01]  /*1800*/  MUFU.RCP R52, R29 ;  /* 0x0000001d00347308 */ /* 0x000fe20000001000 */
[----:B------:R-:W-:Y:S01]  /*1810*/  FMUL.FTZ R42, R48, R42 ;  /* 0x0000002a302a7220 */ /* 0x000fe20000410000 */
[----:B--2---:R-:W-:-:S05]  /*1820*/  HADD2.F32 R35, -RZ, R20.H0_H0 ;  /* 0x20000014ff237230 */ /* 0x004fca0000004100 */
[----:B------:R-:W-:Y:S01]  /*1830*/  FMUL.FTZ R47, R35, R40 ;  /* 0x00000028232f7220 */ /* 0x000fe20000410000 */
[----:B------:R-:W-:Y:S01]  /*1840*/  HADD2.F32 R35, -RZ, R20.H1_H1 ;  /* 0x30000014ff237230 */ /* 0x000fe20000004100 */
[----:B------:R4:W0:Y:S01]  /*1850*/  MUFU.RCP R40, R34 ;  /* 0x0000002200287308 */ /* 0x0008220000001000 */
[----:B---3--:R-:W-:Y:S02]  /*1860*/  HADD2.F32 R20, -RZ, R21.H0_H0 ;  /* 0x20000015ff147230 */ /* 0x008fe40000004100 */
[----:B----4-:R-:W-:-:S03]  /*1870*/  HADD2.F32 R34, -RZ, R30.H0_H0 ;  /* 0x2000001eff227230 */ /* 0x010fc60000004100 */
[----:B------:R-:W-:Y:S01]  /*1880*/  FMUL.FTZ R43, R20, R43 ;  /* 0x0000002b142b7220 */ /* 0x000fe20000410000 */
[----:B------:R-:W-:Y:S02]  /*1890*/  HADD2.F32 R30, -RZ, R30.H1_H1 ;  /* 0x3000001eff1e7230 */ /* 0x000fe40000004100 */
[----:B------:R-:W-:Y:S01]  /*18a0*/  FADD.FTZ R20, -R6, R34 ;  /* 0x0000002206147221 */ /* 0x000fe20000010100 */
[----:B------:R-:W-:Y:S01]  /*18b0*/  FMUL.FTZ R34, R0, R47 ;  /* 0x0000002f00227220 */ /* 0x000fe20000410000 */
[----:B------:R-:W-:Y:S01]  /*18c0*/  HADD2.F32 R29, -RZ, R31.H0_H0 ;  /* 0x2000001fff1d7230 */ /* 0x000fe20000004100 */
[----:B------:R1:W-:Y:S02]  /*18d0*/  STL [R1+0xd0], R2 ;  /* 0x0000d00201007387 */ /* 0x0003e40000100800 */
[----:B------:R-:W-:Y:S01]  /*18e0*/  FFMA.FTZ R28, R18, R34, R28 ;  /* 0x00000022121c7223 */ /* 0x000fe2000001001c */
[C---:B------:R-:W-:Y:S01]  /*18f0*/  FADD.FTZ R34, -R6.reuse, R30 ;  /* 0x0000001e06227221 */ /* 0x040fe20000010100 */
[----:B------:R-:W-:Y:S01]  /*1900*/  FADD.FTZ R29, -R6, R29 ;  /* 0x0000001d061d7221 */ /* 0x000fe20000010100 */
[----:B------:R-:W-:Y:S01]  /*1910*/  FMUL.FTZ R46, R35, R46 ;  /* 0x0000002e232e7220 */ /* 0x000fe20000410000 */
[C---:B------:R-:W-:Y:S01]  /*1920*/  FMUL.FTZ R11, R37.reuse, R20 ;  /* 0x00000014250b7220 */ /* 0x040fe20000410000 */
[C---:B------:R-:W-:Y:S01]  /*1930*/  FMUL.FTZ R9, R37.reuse, R34 ;  /* 0x0000002225097220 */ /* 0x040fe20000410000 */
[----:B-1----:R-:W2:Y:S01]  /*1940*/  LDL.LU R2, [R1+0x8] ;  /* 0x0000080001027983 */ /* 0x002ea20000300800 */
[----:B------:R-:W-:-:S03]  /*1950*/  FMUL.FTZ R24, R37, R29 ;  /* 0x0000001d25187220 */ /* 0x000fc60000410000 */
[----:B------:R1:W-:Y:S01]  /*1960*/  STL [R1+0xcc], R3 ;  /* 0x0000cc0301007387 */ /* 0x0003e20000100800 */
[----:B------:R-:W-:-:S03]  /*1970*/  FMUL.FTZ R48, R36, R46 ;  /* 0x0000002e24307220 */ /* 0x000fc60000410000 */
[----:B------:R-:W3:Y:S01]  /*1980*/  LDL.LU R18, [R1+0x100] ;  /* 0x0001000001127983 */ /* 0x000ee20000300800 */
[----:B------:R-:W-:-:S03]  /*1990*/  FFMA.FTZ R48, R19, R48, R28 ;  /* 0x0000003013307223 */ /* 0x000fc6000001001c */
[----:B------:R4:W-:Y:S04]  /*19a0*/  STL [R1+0x14], R11 ;  /* 0x0000140b01007387 */ /* 0x0009e80000100800 */
[----:B------:R4:W-:Y:S04]  /*19b0*/  STL [R1+0x10], R9 ;  /* 0x0000100901007387 */ /* 0x0009e80000100800 */
[----:B------:R4:W-:Y:S04]  /*19c0*/  STL [R1+0xc], R24 ;  /* 0x00000c1801007387 */ /* 0x0009e80000100800 */
[----:B------:R-:W4:Y:S01]  /*19d0*/  LDL.LU R19, [R1+0xfc] ;  /* 0x0000fc0001137983 */ /* 0x000f220000300800 */
[----:B------:R-:W-:Y:S01]  /*19e0*/  FMUL.FTZ R7, R50, -1.4426950216293334961 ;  /* 0xbfb8aa3b32077820 */ /* 0x000fe20000410000 */
[----:B------:R-:W-:Y:S01]  /*19f0*/  FFMA.FTZ R55, R0, R4, R61 ;  /* 0x0000000400377223 */ /* 0x000fe2000001003d */
[----:B------:R-:W-:Y:S01]  /*1a00*/  FFMA.FTZ R54, R36, R10, R25 ;  /* 0x0000000a24367223 */ /* 0x000fe20000010019 */
[----:B------:R-:W-:Y:S01]  /*1a10*/  MUFU.RCP R51, R51 ;  /* 0x0000003300337308 */ /* 0x000fe20000001000 */
[----:B------:R-:W-:Y:S01]  /*1a20*/  FMUL.FTZ R38, R33, -1.4426950216293334961 ;  /* 0xbfb8aa3b21267820 */ /* 0x000fe20000410000 */
[----:B0-----:R-:W-:Y:S01]  /*1a30*/  FADD.FTZ R28, -R40, 1 ;  /* 0x3f800000281c7421 */ /* 0x001fe20000010100 */
[----:B-1----:R-:W2:Y:S05]  /*1a40*/  LDL.LU R3, [R1+0x58] ;  /* 0x0000580001037983 */ /* 0x002eaa0000300800 */
[----:B------:R-:W0:Y:S01]  /*1a50*/  MUFU.EX2 R7, R7 ;  /* 0x0000000700077308 */ /* 0x000e220000000800 */
[----:B------:R-:W-:-:S07]  /*1a60*/  FMUL.FTZ R41, R55, -1.4426950216293334961 ;  /* 0xbfb8aa3b37297820 */ /* 0x000fce0000410000 */
[----:B------:R-:W-:Y:S01]  /*1a70*/  MUFU.EX2 R41, R41 ;  /* 0x0000002900297308 */ /* 0x000fe20000000800 */
[----:B0-----:R-:W-:-:S07]  /*1a80*/  FADD.FTZ R20, R7, 1 ;  /* 0x3f80000007147421 */ /* 0x001fce0000010000 */
[----:B------:R-:W0:Y:S01]  /*1a90*/  MUFU.RCP R30, R20 ;  /* 0x00000014001e7308 */ /* 0x000e220000001000 */
[----:B------:R-:W-:-:S07]  /*1aa0*/  FMUL.FTZ R39, R54, -1.4426950216293334961 ;  /* 0xbfb8aa3b36277820 */ /* 0x000fce0000410000 */
[----:B------:R-:W1:Y:S01]  /*1ab0*/  MUFU.EX2 R39, R39 ;  /* 0x0000002700277308 */ /* 0x000e620000000800 */
[----:B0-----:R-:W-:-:S07]  /*1ac0*/  FADD.FTZ R56, -R30, 1 ;  /* 0x3f8000001e387421 */ /* 0x001fce0000010100 */
[----:B------:R-:W0:Y:S01]  /*1ad0*/  MUFU.EX2 R38, R38 ;  /* 0x0000002600267308 */ /* 0x000e220000000800 */
[----:B------:R-:W-:Y:S01]  /*1ae0*/  FFMA.FTZ R56, R50, R56, 1 ;  /* 0x3f80000032387423 */ /* 0x000fe20000010038 */
[----:B------:R-:W-:Y:S01]  /*1af0*/  FADD.FTZ R50, R41, 1 ;  /* 0x3f80000029327421 */ /* 0x000fe20000010000 */
[----:B------:R-:W-:Y:S01]  /*1b00*/  FADD.FTZ R29, -R51, 1 ;  /* 0x3f800000331d7421 */ /* 0x000fe20000010100 */
[----:B------:R-:W-:-:S04]  /*1b10*/  FFMA.FTZ R53, R53, R28, 1 ;  /* 0x3f80000035357423 */ /* 0x000fc8000001001c */
[----:B------:R-:W4:Y:S01]  /*1b20*/  MUFU.RCP R50, R50 ;  /* 0x0000003200327308 */ /* 0x000f220000001000 */
[----:B------:R-:W-:Y:S01]  /*1b30*/  IADD3 R28, P0, R58, UR18, RZ ;  /* 0x000000123a1c7c10 */ /* 0x000fe2000ff1e0ff */
[----:B------:R-:W-:Y:S01]  /*1b40*/  FFMA.FTZ R57, R57, R29, 1 ;  /* 0x3f80000039397423 */ /* 0x000fe2000001001d */
[----:B------:R-:W-:Y:S01]  /*1b50*/  FADD.FTZ R58, -R52, 1 ;  /* 0x3f800000343a7421 */ /* 0x000fe20000010100 */
[----:B------:R-:W-:Y:S01]  /*1b60*/  FMUL.FTZ R56, R30, R56 ;  /* 0x000000381e387220 */ /* 0x000fe20000410000 */
[----:B-1----:R-:W-:Y:S01]  /*1b70*/  FADD.FTZ R39, R39, 1 ;  /* 0x3f80000027277421 */ /* 0x002fe20000010000 */
[----:B------:R-:W-:Y:S01]  /*1b80*/  FMUL.FTZ R41, R51, R57 ;  /* 0x0000003933297220 */ /* 0x000fe20000410000 */
[----:B------:R-:W-:Y:S01]  /*1b90*/  FFMA.FTZ R45, R45, R58, 1 ;  /* 0x3f8000002d2d7423 */ /* 0x000fe2000001003a */
[----:B0-----:R-:W-:Y:S01]  /*1ba0*/  FADD.FTZ R38, R38, 1 ;  /* 0x3f80000026267421 */ /* 0x001fe20000010000 */
[----:B------:R-:W-:Y:S02]  /*1bb0*/  HADD2.F32 R51, -RZ, R31.H1_H1 ;  /* 0x3000001fff337230 */ /* 0x000fe40000004100 */
[----:B------:R-:W-:-:S02]  /*1bc0*/  FMUL.FTZ R31, R52, R45 ;  /* 0x0000002d341f7220 */ /* 0x000fc40000410000 */
[----:B------:R4:W0:Y:S01]  /*1bd0*/  MUFU.RCP R52, R39 ;  /* 0x0000002700347308 */ /* 0x0008220000001000 */
[----:B------:R-:W-:-:S04]  /*1be0*/  FADD.FTZ R51, -R6, R51 ;  /* 0x0000003306337221 */ /* 0x000fc80000010100 */
[----:B------:R-:W-:-:S05]  /*1bf0*/  FMUL.FTZ R5, R37, R51 ;  /* 0x0000003325057220 */ /* 0x000fca0000410000 */
[----:B------:R1:W-:Y:S01]  /*1c00*/  STL [R1], R5 ;  /* 0x0000000501007387 */ /* 0x0003e20000100800 */
[----:B---3--:R-:W-:-:S05]  /*1c10*/  HADD2.F32 R30, -RZ, R18.H0_H0 ;  /* 0x20000012ff1e7230 */ /* 0x008fca0000004100 */
[----:B------:R-:W-:Y:S02]  /*1c20*/  FMUL.FTZ R41, R30, R41 ;  /* 0x000000291e297220 */ /* 0x000fe40000410000 */
[----:B------:R3:W1:Y:S01]  /*1c30*/  MUFU.RCP R30, R38 ;  /* 0x00000026001e7308 */ /* 0x0006620000001000 */
[--C-:B----4-:R-:W-:Y:S02]  /*1c40*/  HADD2.F32 R39, -RZ, R19.reuse.H0_H0 ;  /* 0x20000013ff277230 */ /* 0x110fe40000004100 */
[----:B---3--:R-:W-:Y:S02]  /*1c50*/  HADD2.F32 R38, -RZ, R19.H1_H1 ;  /* 0x30000013ff267230 */ /* 0x008fe40000004100 */
[----:B------:R-:W-:-:S04]  /*1c60*/  FADD.FTZ R19, -R50, 1 ;  /* 0x3f80000032137421 */ /* 0x000fc80000010100 */
[----:B------:R-:W-:-:S04]  /*1c70*/  FFMA.FTZ R55, R55, R19, 1 ;  /* 0x3f80000037377423 */ /* 0x000fc80000010013 */
[----:B------:R-:W-:Y:S02]  /*1c80*/  FMUL.FTZ R50, R50, R55 ;  /* 0x0000003732327220 */ /* 0x000fe40000410000 */
[----:B------:R-:W3:Y:S01]  /*1c90*/  LDL R55, [R1+0x48] ;  /* 0x0000480001377983 */ /* 0x000ee20000100800 */
[----:B------:R-:W-:-:S03]  /*1ca0*/  FMUL.FTZ R38, R38, R56 ;  /* 0x0000003826267220 */ /* 0x000fc60000410000 */
[----:B------:R-:W4:Y:S01]  /*1cb0*/  LDL R56, [R1+0x44] ;  /* 0x0000440001387983 */ /* 0x000f220000100800 */
[----:B------:R-:W-:Y:S01]  /*1cc0*/  FADD.FTZ R32, R32, 1 ;  /* 0x3f80000020207421 */ /* 0x000fe20000010000 */
[----:B------:R-:W-:-:S03]  /*1cd0*/  HADD2.F32 R58, -RZ, R17.H0_H0 ;  /* 0x20000011ff3a7230 */ /* 0x000fc60000004100 */
[----:B------:R-:W2:Y:S01]  /*1ce0*/  MUFU.RCP R51, R32 ;  /* 0x0000002000337308 */ /* 0x000ea20000001000 */
[----:B0-----:R-:W-:Y:S01]  /*1cf0*/  FADD.FTZ R19, -R52, 1 ;  /* 0x3f80000034137421 */ /* 0x001fe20000010100 */
[----:B------:R-:W-:Y:S01]  /*1d00*/  FFMA.FTZ R7, R0, R11, R61 ;  /* 0x0000000b00077223 */ /* 0x000fe2000001003d */
[----:B------:R-:W-:Y:S01]  /*1d10*/  FADD.FTZ R58, -R6, R58 ;  /* 0x0000003a063a7221 */ /* 0x000fe20000010100 */
[----:B------:R-:W-:Y:S02]  /*1d20*/  HADD2.F32 R20, -RZ, R21.H1_H1 ;  /* 0x30000015ff147230 */ /* 0x000fe40000004100 */
[----:B------:R-:W-:Y:S01]  /*1d30*/  FFMA.FTZ R54, R54, R19, 1 ;  /* 0x3f80000036367423 */ /* 0x000fe20000010013 */
[----:B------:R-:W-:Y:S01]  /*1d40*/  FMUL.FTZ R21, R7, -1.4426950216293334961 ;  /* 0xbfb8aa3b07157820 */ /* 0x000fe20000410000 */
[----:B------:R-:W-:Y:S01]  /*1d50*/  FMUL.FTZ R40, R40, R53 ;  /* 0x0000003528287220 */ /* 0x000fe20000410000 */
[----:B-1----:R-:W-:Y:S01]  /*1d60*/  FADD.FTZ R19, -R30, 1 ;  /* 0x3f8000001e137421 */ /* 0x002fe20000010100 */
[----:B------:R-:W-:Y:S01]  /*1d70*/  FFMA.FTZ R35, R36, R9, R25 ;  /* 0x0000000924237223 */ /* 0x000fe20000010019 */
[----:B------:R-:W-:-:S02]  /*1d80*/  HADD2.F32 R53, -RZ, R17.H1_H1 ;  /* 0x30000011ff357230 */ /* 0x000fc40000004100 */
[----:B------:R-:W-:Y:S01]  /*1d90*/  FMUL.FTZ R58, R37, R58 ;  /* 0x0000003a253a7220 */ /* 0x000fe20000410000 */
[----:B------:R-:W-:Y:S01]  /*1da0*/  FMUL.FTZ R42, R20, R42 ;  /* 0x0000002a142a7220 */ /* 0x000fe20000410000 */
[----:B------:R-:W-:Y:S01]  /*1db0*/  FFMA.FTZ R19, R33, R19, 1 ;  /* 0x3f80000021137423 */ /* 0x000fe20000010013 */
[----:B------:R-:W-:Y:S01]  /*1dc0*/  FMUL.FTZ R20, R35, -1.4426950216293334961 ;  /* 0xbfb8aa3b23147820 */ /* 0x000fe20000410000 */
[C---:B--2---:R-:W-:Y:S01]  /*1dd0*/  FFMA.FTZ R33, R27.reuse, R58, R2 ;  /* 0x0000003a1b217223 */ /* 0x044fe20000010002 */
[----:B------:R-:W0:Y:S01]  /*1de0*/  MUFU.EX2 R21, R21 ;  /* 0x0000001500157308 */ /* 0x000e220000000800 */
[----:B------:R-:W-:Y:S01]  /*1df0*/  FADD.FTZ R53, -R6, R53 ;  /* 0x0000003506357221 */ /* 0x000fe20000010100 */
[----:B------:R-:W-:Y:S01]  /*1e00*/  FMUL.FTZ R52, R52, R54 ;  /* 0x0000003634347220 */ /* 0x000fe20000410000 */
[----:B------:R-:W-:Y:S01]  /*1e10*/  FMUL.FTZ R34, R27, R43 ;  /* 0x0000002b1b227220 */ /* 0x000fe20000410000 */
[----:B------:R-:W-:Y:S01]  /*1e20*/  FMUL.FTZ R19, R30, R19 ;  /* 0x000000131e137220 */ /* 0x000fe20000410000 */
[----:B------:R-:W-:Y:S01]  /*1e30*/  FADD.FTZ R54, -R51, 1 ;  /* 0x3f80000033367421 */ /* 0x000fe20000010100 */
[----:B------:R-:W-:Y:S01]  /*1e40*/  FMUL.FTZ R30, R33, -1.4426950216293334961 ;  /* 0xbfb8aa3b211e7820 */ /* 0x000fe20000410000 */
[----:B------:R-:W-:Y:S01]  /*1e50*/  FMUL.FTZ R57, R37, R53 ;  /* 0x0000003525397220 */ /* 0x000fe20000410000 */
[----:B------:R-:W1:Y:S01]  /*1e60*/  MUFU.EX2 R20, R20 ;  /* 0x0000001400147308 */ /* 0x000e620000000800 */
[----:B------:R-:W-:Y:S01]  /*1e70*/  FFMA.FTZ R48, R60, R34, R48 ;  /* 0x000000223c307223 */ /* 0x000fe20000010030 */
[----:B------:R-:W-:Y:S01]  /*1e80*/  FMUL.FTZ R53, R26, R42 ;  /* 0x0000002a1a357220 */ /* 0x000fe20000410000 */
[----:B------:R-:W-:Y:S01]  /*1e90*/  FFMA.FTZ R54, R49, R54, 1 ;  /* 0x3f80000031367423 */ /* 0x000fe20000010036 */
[----:B------:R-:W-:-:S04]  /*1ea0*/  HADD2.F32 R18, -RZ, R18.H1_H1 ;  /* 0x30000012ff127230 */ /* 0x000fc80000004100 */
[----:B------:R2:W-:Y:S01]  /*1eb0*/  MUFU.EX2 R49, R30 ;  /* 0x0000001e00317308 */ /* 0x0005e20000000800 */
[----:B------:R-:W-:Y:S01]  /*1ec0*/  FMUL.FTZ R40, R18, R40 ;  /* 0x0000002812287220 */ /* 0x000fe20000410000 */
[----:B------:R-:W-:Y:S01]  /*1ed0*/  FMUL.FTZ R51, R51, R54 ;  /* 0x0000003633337220 */ /* 0x000fe20000410000 */
[----:B--2---:R-:W-:Y:S01]  /*1ee0*/  FFMA.FTZ R30, R26, R57, R3 ;  /* 0x000000391a1e7223 */ /* 0x004fe20000010003 */
[----:B------:R-:W-:Y:S02]  /*1ef0*/  HADD2.F32 R54, -RZ, R14.H0_H0 ;  /* 0x2000000eff367230 */ /* 0x000fe40000004100 */
[----:B---3--:R-:W-:Y:S01]  /*1f00*/  FFMA.FTZ R48, R55, R53, R48 ;  /* 0x0000003537307223 */ /* 0x008fe20000010030 */
[----:B------:R-:W-:Y:S01]  /*1f10*/  FMUL.FTZ R55, R0, R41 ;  /* 0x0000002900377220 */ /* 0x000fe20000410000 */
[----:B------:R-:W-:-:S03]  /*1f20*/  FMUL.FTZ R53, R30, -1.4426950216293334961 ;  /* 0xbfb8aa3b1e357820 */ /* 0x000fc60000410000 */
[----:B----4-:R-:W-:Y:S01]  /*1f30*/  FFMA.FTZ R55, R56, R55, R48 ;  /* 0x0000003738377223 */ /* 0x010fe20000010030 */
[----:B------:R-:W-:Y:S01]  /*1f40*/  FMUL.FTZ R56, R36, R40 ;  /* 0x0000002824387220 */ /* 0x000fe20000410000 */
[----:B------:R0:W-:Y:S03]  /*1f50*/  MUFU.EX2 R48, R53 ;  /* 0x0000003500307308 */ /* 0x0001e60000000800 */
[----:B------:R-:W-:Y:S02]  /*1f60*/  FFMA.FTZ R55, R15, R56, R55 ;  /* 0x000000380f377223 */ /* 0x000fe40000010037 */
[----:B------:R-:W2:Y:S01]  /*1f70*/  LDL.LU R15, [R1+0xf8] ;  /* 0x0000f800010f7983 */ /* 0x000ea20000300800 */
[----:B0-----:R-:W-:Y:S01]  /*1f80*/  FADD.FTZ R53, R21, 1 ;  /* 0x3f80000015357421 */ /* 0x001fe20000010000 */
[----:B------:R-:W-:Y:S02]  /*1f90*/  FMUL.FTZ R21, R54, R50 ;  /* 0x0000003236157220 */ /* 0x000fe40000410000 */
[----:B------:R-:W3:Y:S01]  /*1fa0*/  LDL R56, [R1+0x38] ;  /* 0x0000380001387983 */ /* 0x000ee20000100800 */
[----:B------:R1:W-:Y:S02]  /*1fb0*/  MUFU.RCP R50, R53 ;  /* 0x0000003500327308 */ /* 0x0003e40000001000 */
[----:B-1----:R-:W-:-:S02]  /*1fc0*/  FADD.FTZ R53, R20, 1 ;  /* 0x3f80000014357421 */ /* 0x002fc40000010000 */
[----:B------:R-:W4:Y:S01]  /*1fd0*/  LDL R20, [R1+0x3c] ;  /* 0x00003c0001147983 */ /* 0x000f220000100800 */
[----:B------:R-:W-:Y:S01]  /*1fe0*/  FFMA.FTZ R44, R27, R24, R2 ;  /* 0x000000181b2c7223 */ /* 0x000fe20000010002 */
[----:B------:R-:W-:-:S03]  /*1ff0*/  FFMA.FTZ R45, R26, R5, R3 ;  /* 0x000000051a2d7223 */ /* 0x000fc60000010003 */
[----:B------:R-:W-:Y:S01]  /*2000*/  FMUL.FTZ R34, R44, -1.4426950216293334961 ;  /* 0xbfb8aa3b2c227820 */ /* 0x000fe20000410000 */
[----:B------:R-:W-:Y:S01]  /*2010*/  FMUL.FTZ R18, R45, -1.4426950216293334961 ;  /* 0xbfb8aa3b2d127820 */ /* 0x000fe20000410000 */
[----:B------:R-:W-:-:S04]  /*2020*/  FMUL.FTZ R39, R39, R31 ;  /* 0x0000001f27277220 */ /* 0x000fc80000410000 */
[----:B------:R-:W0:Y:S01]  /*2030*/  MUFU.EX2 R34, R34 ;  /* 0x0000002200227308 */ /* 0x000e220000000800 */
[----:B------:R-:W-:Y:S02]  /*2040*/  HADD2.F32 R14, -RZ, R14.H1_H1 ;  /* 0x3000000eff0e7230 */ /* 0x000fe40000004100 */
[----:B------:R-:W-:-:S05]  /*2050*/  FMUL.FTZ R54, R27, R39 ;  /* 0x000000271b367220 */ /* 0x000fca0000410000 */
[----:B------:R-:W1:Y:S01]  /*2060*/  MUFU.EX2 R18, R18 ;  /* 0x0000001200127308 */ /* 0x000e620000000800 */
[--C-:B------:R-:W-:Y:S02]  /*2070*/  HADD2.F32 R60, -RZ, R16.reuse.H0_H0 ;  /* 0x20000010ff3c7230 */ /* 0x100fe40000004100 */
[----:B------:R-:W-:-:S03]  /*2080*/  HADD2.F32 R16, -RZ, R16.H1_H1 ;  /* 0x30000010ff107230 */ /* 0x000fc60000004100 */
[----:B------:R-:W-:Y:S01]  /*2090*/  FADD.FTZ R60, -R6, R60 ;  /* 0x0000003c063c7221 */ /* 0x000fe20000010100 */
[----:B----4-:R-:W-:Y:S01]  /*20a0*/  FFMA.FTZ R55, R20, R54, R55 ;  /* 0x0000003614377223 */ /* 0x010fe20000010037 */
[----:B------:R-:W-:Y:S02]  /*20b0*/  FMUL.FTZ R20, R14, R52 ;  /* 0x000000340e147220 */ /* 0x000fe40000410000 */
[----:B------:R4:W1:Y:S01]  /*20c0*/  MUFU.RCP R14, R53 ;  /* 0x00000035000e7308 */ /* 0x0008620000001000 */
[----:B--2---:R-:W-:Y:S02]  /*20d0*/  HADD2.F32 R54, -RZ, R15.H0_H0 ;  /* 0x2000000fff367230 */ /* 0x004fe40000004100 */
[----:B0-----:R-:W-:Y:S01]  /*20e0*/  FADD.FTZ R52, R34, 1 ;  /* 0x3f80000022347421 */ /* 0x001fe20000010000 */
[----:B----4-:R-:W-:Y:S02]  /*20f0*/  FMUL.FTZ R53, R26, R38 ;  /* 0x000000261a357220 */ /* 0x010fe40000410000 */
[----:B------:R-:W-:-:S02]  /*2100*/  FMUL.FTZ R19, R54, R19 ;  /* 0x0000001336137220 */ /* 0x000fc40000410000 */
[----:B---3--:R-:W-:Y:S01]  /*2110*/  FFMA.FTZ R34, R56, R53, R55 ;  /* 0x0000003538227223 */ /* 0x008fe20000010037 */
[----:B------:R-:W-:Y:S01]  /*2120*/  FMUL.FTZ R53, R0, R21 ;  /* 0x0000001500357220 */ /* 0x000fe20000410000 */
[----:B-1----:R-:W-:Y:S01]  /*2130*/  FADD.FTZ R54, R18, 1 ;  /* 0x3f80000012367421 */ /* 0x002fe20000010000 */
[----:B------:R-:W-:Y:S02]  /*2140*/  FMUL.FTZ R18, R36, R20 ;  /* 0x0000001424127220 */ /* 0x000fe40000410000 */
[----:B------:R-:W-:Y:S01]  /*2150*/  FFMA.FTZ R34, R4, R53, R34 ;  /* 0x0000003504227223 */ /* 0x000fe20000010022 */
[----:B------:R-:W-:Y:S01]  /*2160*/  HADD2.F32 R53, -RZ, R15.H1_H1 ;  /* 0x3000000fff357230 */ /* 0x000fe20000004100 */
[----:B------:R-:W2:Y:S01]  /*2170*/  LDL.LU R4, [R1+0xf4] ;  /* 0x0000f40001047983 */ /* 0x000ea20000300800 */
[----:B------:R0:W-:Y:S02]  /*2180*/  MUFU.RCP R15, R54 ;  /* 0x00000036000f7308 */ /* 0x0001e40000001000 */
[----:B0-----:R-:W-:Y:S01]  /*2190*/  FFMA.FTZ R54, R10, R18, R34 ;  /* 0x000000120a367223 */ /* 0x001fe20000010022 */
[----:B------:R-:W-:Y:S01]  /*21a0*/  FMUL.FTZ R34, R27, R19 ;  /* 0x000000131b227220 */ /* 0x000fe20000410000 */
[----:B------:R-:W-:Y:S01]  /*21b0*/  FMUL.FTZ R18, R53, R51 ;  /* 0x0000003335127220 */ /* 0x000fe20000410000 */
[----:B------:R-:W3:Y:S02]  /*21c0*/  LDL.LU R10, [R1+0xf0] ;  /* 0x0000f000010a7983 */ /* 0x000ee40000300800 */
[----:B------:R-:W-:-:S02]  /*21d0*/  FFMA.FTZ R51, R12, R34, R54 ;  /* 0x000000220c337223 */ /* 0x000fc40000010036 */
[----:B------:R-:W4:Y:S01]  /*21e0*/  LDL.LU R12, [R1+0xec] ;  /* 0x0000ec00010c7983 */ /* 0x000f220000300800 */
[----:B------:R-:W-:-:S04]  /*21f0*/  FMUL.FTZ R53, R26, R18 ;  /* 0x000000121a357220 */ /* 0x000fc80000410000 */
[----:B------:R-:W-:Y:S02]  /*2200*/  FFMA.FTZ R51, R13, R53, R51 ;  /* 0x000000350d337223 */ /* 0x000fe40000010033 */
[----:B------:R-:W2:Y:S01]  /*2210*/  LDL.LU R13, [R1+0xe8] ;  /* 0x0000e800010d7983 */ /* 0x000ea20000300800 */
[----:B------:R-:W-:Y:S01]  /*2220*/  FMUL.FTZ R60, R37, R60 ;  /* 0x0000003c253c7220 */ /* 0x000fe20000410000 */
[----:B------:R-:W-:Y:S01]  /*2230*/  FADD.FTZ R16, -R6, R16 ;  /* 0x0000001006107221 */ /* 0x000fe20000010100 */
[----:B------:R-:W-:Y:S01]  /*2240*/  IADD3.X R29, R59, UR19, RZ, P0, !PT ;  /* 0x000000133b1d7c10 */ /* 0x000fe200087fe4ff */
[----:B------:R-:W-:Y:S01]  /*2250*/  FADD.FTZ R54, -R14, 1 ;  /* 0x3f8000000e367421 */ /* 0x000fe20000010100 */
[----:B------:R-:W-:Y:S01]  /*2260*/  FFMA.FTZ R31, R0, R60, R61 ;  /* 0x0000003c001f7223 */ /* 0x000fe2000001003d */
[----:B------:R-:W-:Y:S01]  /*2270*/  FMUL.FTZ R59, R37, R16 ;  /* 0x00000010253b7220 */ /* 0x000fe20000410000 */
[----:B------:R-:W-:Y:S01]  /*2280*/  MUFU.RCP R52, R52 ;  /* 0x0000003400347308 */ /* 0x000fe20000001000 */
[----:B------:R-:W-:Y:S01]  /*2290*/  FADD.FTZ R49, R49, 1 ;  /* 0x3f80000031317421 */ /* 0x000fe20000010000 */
[----:B------:R-:W-:Y:S01]  /*22a0*/  FMUL.FTZ R16, R31, -1.4426950216293334961 ;  /* 0xbfb8aa3b1f107820 */ /* 0x000fe20000410000 */
[----:B------:R-:W-:Y:S01]  /*22b0*/  FFMA.FTZ R32, R36, R59, R25 ;  /* 0x0000003b24207223 */ /* 0x000fe20000010019 */
[----:B------:R-:W-:Y:S01]  /*22c0*/  FADD.FTZ R48, R48, 1 ;  /* 0x3f80000030307421 */ /* 0x000fe20000010000 */
[----:B------:R-:W3:Y:S01]  /*22d0*/  LDG.E.64.CONSTANT R28, desc[UR14][R28.64] ;  /* 0x0000000e1c1c7981 */ /* 0x000ee2000c1e9b00 */
[----:B------:R-:W0:Y:S01]  /*22e0*/  S2UR UR16, SR_CgaCtaId ;  /* 0x00000000001079c3 */ /* 0x000e220000008800 */
[----:B------:R-:W-:Y:S01]  /*22f0*/  FMUL.FTZ R17, R32, -1.4426950216293334961 ;  /* 0xbfb8aa3b20117820 */ /* 0x000fe20000410000 */
[----:B------:R-:W1:Y:S01]  /*2300*/  MUFU.EX2 R16, R16 ;  /* 0x0000001000107308 */ /* 0x000e620000000800 */
[----:B------:R-:W-:Y:S01]  /*2310*/  UMOV UR13, 0x400 ;  /* 0x00000400000d7882 */ /* 0x000fe20000000000 */
[----:B------:R-:W-:Y:S01]  /*2320*/  USHF.R.U32.HI UR17, URZ, 0x1, UR5 ;  /* 0x000000013f117899 */ /* 0x000fe20008011605 */
[----:B------:R-:W-:-:S05]  /*2330*/  ULDC.64 UR18, c[0x0][0x260] ;  /* 0x0000980000127ab9 */ /* 0x000fca0000000a00 */
[----:B------:R-:W0:Y:S01]  /*2340*/  MUFU.EX2 R17, R17 ;  /* 0x0000001100117308 */ /* 0x000e220000000800 */
[----:B-1----:R-:W-:-:S07]  /*2350*/  FADD.FTZ R16, R16, 1 ;  /* 0x3f80000010107421 */ /* 0x002fce0000010000 */
[----:B------:R1:W1:Y:S01]  /*2360*/  MUFU.RCP R34, R16 ;  /* 0x0000001000227308 */ /* 0x0002620000001000 */
[----:B0-----:R-:W-:Y:S01]  /*2370*/  FADD.FTZ R17, R17, 1 ;  /* 0x3f80000011117421 */ /* 0x001fe20000010000 */
[----:B-1----:R-:W-:-:S04]  /*2380*/  FADD.FTZ R16, -R50, 1 ;  /* 0x3f80000032107421 */ /* 0x002fc80000010100 */
[----:B------:R-:W-:Y:S02]  /*2390*/  FFMA.FTZ R16, R7, R16, 1 ;  /* 0x3f80000007107423 */ /* 0x000fe40000010010 */
[----:B------:R0:W1:Y:S01]  /*23a0*/  MUFU.RCP R7, R17 ;  /* 0x0000001100077308 */ /* 0x0000620000001000 */
[----:B------:R-:W-:Y:S01]  /*23b0*/  FFMA.FTZ R54, R35, R54, 1 ;  /* 0x3f80000023367423 */ /* 0x000fe20000010036 */
[----:B------:R-:W-:Y:S01]  /*23c0*/  FMUL.FTZ R50, R50, R16 ;  /* 0x0000001032327220 */ /* 0x000fe20000410000 */
[----:B0-----:R-:W-:Y:S02]  /*23d0*/  FADD.FTZ R17, -R15, 1 ;  /* 0x3f8000000f117421 */ /* 0x001fe40000010100 */
[----:B------:R-:W-:Y:S02]  /*23e0*/  FMUL.FTZ R16, R14, R54 ;  /* 0x000000360e107220 */ /* 0x000fe40000410000 */
[----:B------:R-:W-:-:S04]  /*23f0*/  FFMA.FTZ R17, R45, R17, 1 ;  /* 0x3f8000002d117423 */ /* 0x000fc80000010011 */
[----:B------:R-:W-:Y:S01]  /*2400*/  FMUL.FTZ R14, R15, R17 ;  /* 0x000000110f0e7220 */ /* 0x000fe20000410000 */
[----:B------:R1:W0:Y:S01]  /*2410*/  MUFU.RCP R45, R49 ;  /* 0x00000031002d7308 */ /* 0x0002220000001000 */
[----:B------:R-:W-:-:S07]  /*2420*/  FADD.FTZ R53, -R52, 1 ;  /* 0x3f80000034357421 */ /* 0x000fce0000010100 */
[----:B------:R-:W3:Y:S01]  /*2430*/  MUFU.RCP R48, R48 ;  /* 0x0000003000307308 */ /* 0x000ee20000001000 */
[----:B------:R-:W-:Y:S01]  /*2440*/  FFMA.FTZ R53, R44, R53, 1 ;  /* 0x3f8000002c357423 */ /* 0x000fe20000010035 */
[----:B------:R-:W-:Y:S01]  /*2450*/  FADD.FTZ R44, -R34, 1 ;  /* 0x3f800000222c7421 */ /* 0x000fe20000010100 */
[----:B-1----:R-:W-:Y:S02]  /*2460*/  FADD.FTZ R49, -R7, 1 ;  /* 0x3f80000007317421 */ /* 0x002fe40000010100 */
[----:B------:R-:W-:Y:S02]  /*2470*/  FMUL.FTZ R53, R52, R53 ;  /* 0x0000003534357220 */ /* 0x000fe40000410000 */
[----:B------:R-:W-:-:S04]  /*2480*/  FFMA.FTZ R49, R32, R49, 1 ;  /* 0x3f80000020317423 */ /* 0x000fc80000010031 */
[----:B------:R-:W-:Y:S01]  /*2490*/  FMUL.FTZ R49, R7, R49 ;  /* 0x0000003107317220 */ /* 0x000fe20000410000 */
[--C-:B----4-:R-:W-:Y:S02]  /*24a0*/  HADD2.F32 R35, -RZ, R12.reuse.H0_H0 ;  /* 0x2000000cff237230 */ /* 0x110fe40000004100 */
[----:B------:R-:W-:-:S03]  /*24b0*/  HADD2.F32 R12, -RZ, R12.H1_H1 ;  /* 0x3000000cff0c7230 */ /* 0x000fc60000004100 */
[----:B------:R-:W-:Y:S02]  /*24c0*/  FMUL.FTZ R17, R35, R50 ;  /* 0x0000003223117220 */ /* 0x000fe40000410000 */
[----:B------:R-:W-:Y:S02]  /*24d0*/  FMUL.FTZ R16, R12, R16 ;  /* 0x000000100c107220 */ /* 0x000fe40000410000 */
[----:B------:R-:W-:-:S04]  /*24e0*/  FMUL.FTZ R12, R0, R17 ;  /* 0x00000011000c7220 */ /* 0x000fc80000410000 */
[----:B------:R-:W-:Y:S02]  /*24f0*/  FFMA.FTZ R12, R11, R12, R51 ;  /* 0x0000000c0b0c7223 */ /* 0x000fe40000010033 */
[----:B------:R-:W4:Y:S01]  /*2500*/  LDL.LU R11, [R1+0xe4] ;  /* 0x0000e400010b7983 */ /* 0x000f220000300800 */
[--C-:B--2---:R-:W-:Y:S02]  /*2510*/  HADD2.F32 R15, -RZ, R13.reuse.H0_H0 ;  /* 0x2000000dff0f7230 */ /* 0x104fe40000004100 */
[----:B------:R-:W-:-:S05]  /*2520*/  HADD2.F32 R13, -RZ, R13.H1_H1 ;  /* 0x3000000dff0d7230 */ /* 0x000fca0000004100 */
[----:B------:R-:W-:Y:S01]  /*2530*/  FMUL.FTZ R14, R13, R14 ;  /* 0x0000000e0d0e7220 */ /* 0x000fe20000410000 */
[----:B------:R-:W-:Y:S01]  /*2540*/  FFMA.FTZ R13, R31, R44, 1 ;  /* 0x3f8000001f0d7423 */ /* 0x000fe2000001002c */
[----:B0-----:R-:W-:Y:S01]  /*2550*/  FADD.FTZ R31, -R45, 1 ;  /* 0x3f8000002d1f7421 */ /* 0x001fe20000010100 */
[--C-:B---3--:R-:W-:Y:S02]  /*2560*/  HADD2.F32 R35, -RZ, R10.reuse.H0_H0 ;  /* 0x2000000aff237230 */ /* 0x108fe40000004100 */
[----:B------:R-:W-:Y:S02]  /*2570*/  HADD2.F32 R10, -RZ, R10.H1_H1 ;  /* 0x3000000aff0a7230 */ /* 0x000fe40000004100 */
[----:B------:R-:W-:Y:S01]  /*2580*/  FFMA.FTZ R33, R33, R31, 1 ;  /* 0x3f80000021217423 */ /* 0x000fe2000001001f */
[----:B------:R-:W-:Y:S02]  /*2590*/  FADD.FTZ R31, -R48, 1 ;  /* 0x3f800000301f7421 */ /* 0x000fe40000010100 */
[----:B------:R-:W-:-:S02]  /*25a0*/  FADD.FTZ R55, -R6, R10 ;  /* 0x0000000a06377221 */ /* 0x000fc40000010100 */
[----:B------:R-:W-:Y:S01]  /*25b0*/  FFMA.FTZ R10, R30, R31, 1 ;  /* 0x3f8000001e0a7423 */ /* 0x000fe2000001001f */
[----:B------:R-:W-:-:S03]  /*25c0*/  FMUL.FTZ R15, R15, R53 ;  /* 0x000000350f0f7220 */ /* 0x000fc60000410000 */
[----:B------:R-:W-:Y:S01]  /*25d0*/  FMUL.FTZ R10, R48, R10 ;  /* 0x0000000a300a7220 */ /* 0x000fe20000410000 */
[----:B------:R-:W-:Y:S01]  /*25e0*/  FMUL.FTZ R48, R36, R16 ;  /* 0x0000001024307220 */ /* 0x000fe20000410000 */
[----:B------:R-:W-:-:S03]  /*25f0*/  FMUL.FTZ R50, R27, R15 ;  /* 0x0000000f1b327220 */ /* 0x000fc60000410000 */
[----:B------:R-:W-:Y:S01]  /*2600*/  FFMA.FTZ R12, R9, R48, R12 ;  /* 0x00000030090c7223 */ /* 0x000fe2000001000c */
[----:B------:R-:W-:Y:S01]  /*2610*/  HADD2.F32 R48, -RZ, R8.H1_H1 ;  /* 0x30000008ff307230 */ /* 0x000fe20000004100 */
[----:B------:R-:W2:Y:S02]  /*2620*/  LDL.LU R9, [R1+0xe0] ;  /* 0x0000e00001097983 */ /* 0x000ea40000300800 */
[----:B------:R-:W-:Y:S02]  /*2630*/  FFMA.FTZ R50, R24, R50, R12 ;  /* 0x0000003218327223 */ /* 0x000fe4000001000c */
[----:B------:R-:W-:Y:S01]  /*2640*/  FMUL.FTZ R12, R48, R49 ;  /* 0x00000031300c7220 */ /* 0x000fe20000410000 */
[----:B------:R-:W-:Y:S01]  /*2650*/  FMUL.FTZ R48, R26, R14 ;  /* 0x0000000e1a307220 */ /* 0x000fe20000410000 */
[--C-:B------:R-:W-:Y:S01]  /*2660*/  HADD2.F32 R51, -RZ, R4.reuse.H0_H0 ;  /* 0x20000004ff337230 */ /* 0x100fe20000004100 */
[----:B------:R-:W3:Y:S01]  /*2670*/  LDL.LU R24, [R1+0xdc] ;  /* 0x0000dc0001187983 */ /* 0x000ee20000300800 */
[----:B------:R-:W-:-:S02]  /*2680*/  HADD2.F32 R49, -RZ, R4.H1_H1 ;  /* 0x30000004ff317230 */ /* 0x000fc40000004100 */
[----:B------:R-:W-:Y:S02]  /*2690*/  FFMA.FTZ R4, R5, R48, R50 ;  /* 0x0000003005047223 */ /* 0x000fe40000010032 */
[----:B------:R-:W3:Y:S01]  /*26a0*/  LDL.LU R5, [R1+0xd8] ;  /* 0x0000d80001057983 */ /* 0x000ee20000300800 */
[----:B------:R-:W-:-:S04]  /*26b0*/  FADD.FTZ R35, -R6, R35 ;  /* 0x0000002306237221 */ /* 0x000fc80000010100 */
[C---:B------:R-:W-:Y:S01]  /*26c0*/  FMUL.FTZ R56, R37.reuse, R35 ;  /* 0x0000002325387220 */ /* 0x040fe20000410000 */
[----:B------:R-:W-:-:S03]  /*26d0*/  FMUL.FTZ R55, R37, R55 ;  /* 0x0000003725377220 */ /* 0x000fc60000410000 */
[----:B------:R-:W-:Y:S01]  /*26e0*/  FFMA.FTZ R44, R0, R56, R61 ;  /* 0x00000038002c7223 */ /* 0x000fe2000001003d */
[----:B------:R-:W-:-:S03]  /*26f0*/  FFMA.FTZ R32, R36, R55, R25 ;  /* 0x0000003724207223 */ /* 0x000fc60000010019 */
[----:B------:R-:W-:Y:S01]  /*2700*/  FMUL.FTZ R35, R44, -1.4426950216293334961 ;  /* 0xbfb8aa3b2c237820 */ /* 0x000fe20000410000 */
[----:B------:R-:W-:Y:S01]  /*2710*/  FMUL.FTZ R13, R34, R13 ;  /* 0x0000000d220d7220 */ /* 0x000fe20000410000 */
[----:B------:R-:W-:-:S04]  /*2720*/  FMUL.FTZ R34, R32, -1.4426950216293334961 ;  /* 0xbfb8aa3b20227820 */ /* 0x000fc80000410000 */
[----:B------:R-:W0:Y:S01]  /*2730*/  MUFU.EX2 R35, R35 ;  /* 0x0000002300237308 */ /* 0x000e220000000800 */
[----:B------:R-:W-:-:S04]  /*2740*/  FADD.FTZ R49, -R6, R49 ;  /* 0x0000003106317221 */ /* 0x000fc80000010100 */
[----:B------:R-:W-:-:S03]  /*2750*/  FMUL.FTZ R50, R37, R49 ;  /* 0x0000003125327220 */ /* 0x000fc60000410000 */
[----:B------:R-:W1:Y:S01]  /*2760*/  MUFU.EX2 R34, R34 ;  /* 0x0000002200227308 */ /* 0x000e620000000800 */
[----:B------:R-:W-:Y:S01]  /*2770*/  FADD.FTZ R51, -R6, R51 ;  /* 0x0000003306337221 */ /* 0x000fe20000010100 */
[----:B0-----:R-:W-:Y:S01]  /*2780*/  FADD.FTZ R35, R35, 1 ;  /* 0x3f80000023237421 */ /* 0x001fe20000010000 */
[----:B------:R-:W-:-:S05]  /*2790*/  FMUL.FTZ R49, R36, R12 ;  /* 0x0000000c24317220 */ /* 0x000fca0000410000 */
[----:B------:R-:W-:Y:S01]  /*27a0*/  MUFU.RCP R35, R35 ;  /* 0x0000002300237308 */ /* 0x000fe20000001000 */
[----:B-1----:R-:W-:Y:S01]  /*27b0*/  FADD.FTZ R34, R34, 1 ;  /* 0x3f80000022227421 */ /* 0x002fe20000010000 */
[----:B------:R-:W-:-:S06]  /*27c0*/  FMUL.FTZ R51, R37, R51 ;  /* 0x0000003325337220 */ /* 0x000fcc0000410000 */
[----:B------:R-:W-:Y:S01]  /*27d0*/  MUFU.RCP R34, R34 ;  /* 0x0000002200227308 */ /* 0x000fe20000001000 */
[----:B----4-:R-:W-:-:S05]  /*27e0*/  HADD2.F32 R30, -RZ, R11.H1_H1 ;  /* 0x3000000bff1e7230 */ /* 0x010fca0000004100 */
[----:B------:R-:W-:Y:S01]  /*27f0*/  FADD.FTZ R30, -R6, R30 ;  /* 0x0000001e061e7221 */ /* 0x000fe20000010100 */
[----:B------:R-:W-:-:S03]  /*2800*/  HADD2.F32 R54, -RZ, R11.H0_H0 ;  /* 0x2000000bff367230 */ /* 0x000fc60000004100 */
[----:B------:R-:W-:Y:S01]  /*2810*/  FMUL.FTZ R52, R37, R30 ;  /* 0x0000001e25347220 */ /* 0x000fe20000410000 */
[----:B------:R-:W-:Y:S02]  /*2820*/  HADD2.F32 R30, -RZ, R8.H0_H0 ;  /* 0x20000008ff1e7230 */ /* 0x000fe40000004100 */
[----:B------:R-:W-:-:S03]  /*2830*/  FADD.FTZ R54, -R6, R54 ;  /* 0x0000003606367221 */ /* 0x000fc60000010100 */
[----:B------:R-:W-:Y:S01]  /*2840*/  FMUL.FTZ R13, R30, R13 ;  /* 0x0000000d1e0d7220 */ /* 0x000fe20000410000 */
[----:B------:R-:W-:-:S03]  /*2850*/  FMUL.FTZ R54, R37, R54 ;  /* 0x0000003625367220 */ /* 0x000fc60000410000 */
[----:B------:R-:W-:Y:S01]  /*2860*/  FMUL.FTZ R48, R0, R13 ;  /* 0x0000000d00307220 */ /* 0x000fe20000410000 */
[----:B------:R-:W-:-:S03]  /*2870*/  FFMA.FTZ R31, R27, R54, R2 ;  /* 0x000000361b1f7223 */ /* 0x000fc60000010002 */
[----:B------:R-:W-:Y:S01]  /*2880*/  FFMA.FTZ R48, R60, R48, R4 ;  /* 0x000000303c307223 */ /* 0x000fe20000010004 */
[----:B------:R-:W-:Y:S02]  /*2890*/  FFMA.FTZ R4, R36, R50, R25 ;  /* 0x0000003224047223 */ /* 0x000fe40000010019 */
[----:B------:R-:W4:Y:S01]  /*28a0*/  LDL.LU R25, [R1+0xd4] ;  /* 0x0000d40001197983 */ /* 0x000f220000300800 */
[----:B------:R-:W-:Y:S01]  /*28b0*/  FMUL.FTZ R11, R45, R33 ;  /* 0x000000212d0b7220 */ /* 0x000fe20000410000 */
[----:B------:R-:W-:Y:S01]  /*28c0*/  FMUL.FTZ R45, R31, -1.4426950216293334961 ;  /* 0xbfb8aa3b1f2d7820 */ /* 0x000fe20000410000 */
[----:B------:R-:W-:Y:S01]  /*28d0*/  FFMA.FTZ R7, R26, R52, R3 ;  /* 0x000000341a077223 */ /* 0x000fe20000010003 */
[----:B--2---:R-:W-:-:S03]  /*28e0*/  HADD2.F32 R53, -RZ, R9.H0_H0 ;  /* 0x20000009ff357230 */ /* 0x004fc60000004100 */
[----:B------:R-:W-:Y:S01]  /*28f0*/  FMUL.FTZ R33, R7, -1.4426950216293334961 ;  /* 0xbfb8aa3b07217820 */ /* 0x000fe20000410000 */
[----:B------:R-:W0:Y:S01]  /*2900*/  MUFU.EX2 R45, R45 ;  /* 0x0000002d002d7308 */ /* 0x000e220000000800 */
[----:B------:R-:W-:Y:S02]  /*2910*/  HADD2.F32 R9, -RZ, R9.H1_H1 ;  /* 0x30000009ff097230 */ /* 0x000fe40000004100 */
[----:B------:R-:W-:Y:S01]  /*2920*/  FMUL.FTZ R11, R53, R11 ;  /* 0x0000000b350b7220 */ /* 0x000fe20000410000 */
[----:B------:R-:W-:-:S04]  /*2930*/  FFMA.FTZ R48, R59, R49, R48 ;  /* 0x000000313b307223 */ /* 0x000fc80000010030 */
[----:B------:R-:W1:Y:S01]  /*2940*/  MUFU.EX2 R33, R33 ;  /* 0x0000002100217308 */ /* 0x000e620000000800 */
[----:B------:R-:W-:Y:S01]  /*2950*/  FFMA.FTZ R30, R0, R51, R61 ;  /* 0x00000033001e7223 */ /* 0x000fe2000001003d */
[--C-:B---3--:R-:W-:Y:S02]  /*2960*/  HADD2.F32 R49, -RZ, R5.reuse.H0_H0 ;  /* 0x20000005ff317230 */ /* 0x108fe40000004100 */
[----:B------:R-:W-:Y:S01]  /*2970*/  FMUL.FTZ R61, R27, R11 ;  /* 0x0000000b1b3d7220 */ /* 0x000fe20000410000 */
[----:B------:R-:W-:Y:S01]  /*2980*/  FMUL.FTZ R10, R9, R10 ;  /* 0x0000000a090a7220 */ /* 0x000fe20000410000 */
[----:B------:R-:W-:Y:S01]  /*2990*/  FMUL.FTZ R9, R4, -1.4426950216293334961 ;  /* 0xbfb8aa3b04097820 */ /* 0x000fe20000410000 */
[----:B------:R2:W-:Y:S01]  /*29a0*/  STL [R1+0xac], R58 ;  /* 0x0000ac3a01007387 */ /* 0x0005e20000100800 */
[----:B------:R-:W-:Y:S01]  /*29b0*/  FFMA.FTZ R61, R58, R61, R48 ;  /* 0x0000003d3a3d7223 */ /* 0x000fe20000010030 */
[----:B------:R-:W-:Y:S01]  /*29c0*/  FADD.FTZ R49, -R6, R49 ;  /* 0x0000003106317221 */ /* 0x000fe20000010100 */
[----:B------:R-:W-:-:S02]  /*29d0*/  HADD2.F32 R48, -RZ, R5.H1_H1 ;  /* 0x30000005ff307230 */ /* 0x000fc40000004100 */
[----:B0-----:R-:W-:Y:S01]  /*29e0*/  FADD.FTZ R5, R45, 1 ;  /* 0x3f8000002d057421 */ /* 0x001fe20000010000 */
[----:B------:R-:W-:Y:S01]  /*29f0*/  FMUL.FTZ R49, R37, R49 ;  /* 0x0000003125317220 */ /* 0x000fe20000410000 */
[----:B--2---:R0:W-:Y:S01]  /*2a00*/  MUFU.EX2 R58, R9 ;  /* 0x00000009003a7308 */ /* 0x0041e20000000800 */
[----:B------:R-:W-:Y:S01]  /*2a10*/  FADD.FTZ R48, -R6, R48 ;  /* 0x0000003006307221 */ /* 0x000fe20000010100 */
[----:B------:R-:W-:Y:S01]  /*2a20*/  FMUL.FTZ R8, R30, -1.4426950216293334961 ;  /* 0xbfb8aa3b1e087820 */ /* 0x000fe20000410000 */
[----:B0-----:R-:W-:Y:S01]  /*2a30*/  FADD.FTZ R9, -R35, 1 ;  /* 0x3f80000023097421 */ /* 0x001fe20000010100 */
[----:B------:R-:W-:-:S03]  /*2a40*/  FADD.FTZ R6, -R34, 1 ;  /* 0x3f80000022067421 */ /* 0x000fc60000010100 */
[----:B------:R-:W-:Y:S01]  /*2a50*/  FFMA.FTZ R45, R44, R9, 1 ;  /* 0x3f8000002c2d7423 */ /* 0x000fe20000010009 */
[----:B-1----:R-:W-:Y:S01]  /*2a60*/  FADD.FTZ R9, R33, 1 ;  /* 0x3f80000021097421 */ /* 0x002fe20000010000 */
[----:B------:R0:W1:Y:S01]  /*2a70*/  MUFU.RCP R44, R5 ;  /* 0x00000005002c7308 */ /* 0x0000620000001000 */
[----:B------:R-:W-:Y:S01]  /*2a80*/  FMUL.FTZ R48, R37, R48 ;  /* 0x0000003025307220 */ /* 0x000fe20000410000 */
[----:B------:R-:W-:Y:S01]  /*2a90*/  FFMA.FTZ R6, R32, R6, 1 ;  /* 0x3f80000020067423 */ /* 0x000fe20000010006 */
[----:B0-----:R-:W-:Y:S02]  /*2aa0*/  FFMA.FTZ R5, R27, R49, R2 ;  /* 0x000000311b057223 */ /* 0x001fe40000010002 */
[----:B------:R-:W2:Y:S03]  /*2ab0*/  LDL.LU R2, [R1+0xd0] ;  /* 0x0000d00001027983 */ /* 0x000ea60000300800 */
[----:B------:R-:W0:Y:S01]  /*2ac0*/  MUFU.RCP R9, R9 ;  /* 0x0000000900097308 */ /* 0x000e220000001000 */
[C---:B------:R-:W-:Y:S01]  /*2ad0*/  FFMA.FTZ R32, R26.reuse, R48, R3 ;  /* 0x000000301a207223 */ /* 0x040fe20000010003 */
[----:B------:R2:W-:Y:S04]  /*2ae0*/  STL [R1+0xa8], R37 ;  /* 0x0000a82501007387 */ /* 0x0005e80000100800 */
[----:B------:R-:W3:Y:S02]  /*2af0*/  LDL.LU R3, [R1+0xcc] ;  /* 0x0000cc0001037983 */ /* 0x000ee40000300800 */
[----:B------:R-:W0:Y:S01]  /*2b00*/  MUFU.EX2 R8, R8 ;  /* 0x0000000800087308 */ /* 0x000e220000000800 */
[----:B------:R-:W-:Y:S01]  /*2b10*/  FMUL.FTZ R35, R35, R45 ;  /* 0x0000002d23237220 */ /* 0x000fe20000410000 */
[----:B------:R-:W-:-:S04]  /*2b20*/  FMUL.FTZ R45, R26, R10 ;  /* 0x0000000a1a2d7220 */ /* 0x000fc80000410000 */
[----:B------:R-:W-:Y:S01]  /*2b30*/  FFMA.FTZ R61, R57, R45, R61 ;  /* 0x0000002d393d7223 */ /* 0x000fe2000001003d */
[----:B-1----:R-:W-:-:S04]  /*2b40*/  FADD.FTZ R45, -R44, 1 ;  /* 0x3f8000002c2d7421 */ /* 0x002fc80000010100 */
[----:B------:R-:W-:Y:S01]  /*2b50*/  FFMA.FTZ R45, R31, R45, 1 ;  /* 0x3f8000001f2d7423 */ /* 0x000fe2000001002d */
[----:B0-----:R-:W-:Y:S01]  /*2b60*/  FADD.FTZ R31, -R9, 1 ;  /* 0x3f800000091f7421 */ /* 0x001fe20000010100 */
[----:B------:R-:W-:Y:S01]  /*2b70*/  STL [R1+0xb0], R57 ;  /* 0x0000b03901007387 */ /* 0x000fe20000100800 */
[----:B------:R-:W-:Y:S02]  /*2b80*/  FADD.FTZ R8, R8, 1 ;  /* 0x3f80000008087421 */ /* 0x000fe40000010000 */
[----:B------:R-:W-:Y:S01]  /*2b90*/  FFMA.FTZ R7, R7, R31, 1 ;  /* 0x3f80000007077423 */ /* 0x000fe2000001001f */
[----:B------:R-:W-:Y:S01]  /*2ba0*/  STL [R1+0xc8], R42 ;  /* 0x0000c82a01007387 */ /* 0x000fe20000100800 */
[----:B------:R0:W-:Y:S02]  /*2bb0*/  MUFU.RCP R31, R8 ;  /* 0x00000008001f7308 */ /* 0x0001e40000001000 */
[----:B0-----:R-:W-:Y:S02]  /*2bc0*/  FADD.FTZ R8, R58, 1 ;  /* 0x3f8000003a087421 */ /* 0x001fe40000010000 */
[----:B------:R-:W3:Y:S01]  /*2bd0*/  LDL.LU R58, [R1+0xa4] ;  /* 0x0000a400013a7983 */ /* 0x000ee20000300800 */
[----:B------:R-:W-:Y:S01]  /*2be0*/  FMUL.FTZ R34, R34, R6 ;  /* 0x0000000622227220 */ /* 0x000fe20000410000 */
[----:B------:R-:W-:-:S06]  /*2bf0*/  FMUL.FTZ R6, R32, -1.4426950216293334961 ;  /* 0xbfb8aa3b20067820 */ /* 0x000fcc0000410000 */
[----:B------:R-:W0:Y:S01]  /*2c00*/  MUFU.EX2 R6, R6 ;  /* 0x0000000600067308 */ /* 0x000e220000000800 */
[----:B------:R-:W-:Y:S01]  /*2c10*/  FMUL.FTZ R45, R44, R45 ;  /* 0x0000002d2c2d7220 */ /* 0x000fe20000410000 */
[----:B------:R-:W-:Y:S01]  /*2c20*/  FMUL.FTZ R44, R9, R7 ;  /* 0x00000007092c7220 */ /* 0x000fe20000410000 */
[----:B------:R-:W-:Y:S04]  /*2c30*/  STL [R1+0xc4], R39 ;  /* 0x0000c42701007387 */ /* 0x000fe80000100800 */
[----:B------:R-:W-:Y:S04]  /*2c40*/  STL [R1+0xc0], R38 ;  /* 0x0000c02601007387 */ /* 0x000fe80000100800 */
[----:B------:R-:W-:Y:S04]  /*2c50*/  STL [R1+0xbc], R19 ;  /* 0x0000bc1301007387 */ /* 0x000fe80000100800 */
[----:B------:R-:W-:Y:S04]  /*2c60*/  STL [R1+0xb8], R18 ;  /* 0x0000b81201007387 */ /* 0x000fe80000100800 */
[----:B------:R1:W-:Y:S01]  /*2c70*/  STL [R1+0xb4], R54 ;  /* 0x0000b43601007387 */ /* 0x0003e20000100800 */
[----:B----4-:R-:W-:-:S04]  /*2c80*/  FFMA.FTZ R53, R0, R25, RZ ;  /* 0x0000001900357223 */ /* 0x010fc800000100ff */
        /* <DEDUP_REMOVED lines=10> */
[--C-:B--2---:R-:W-:Y:S02]  /*2d30*/  HADD2.F32 R37, -RZ, R2.reuse.H0_H0 ;  /* 0x20000002ff257230 */ /* 0x104fe40000004100 */
[----:B------:R-:W-:-:S03]  /*2d40*/  HADD2.F32 R7, -RZ, R2.H1_H1 ;  /* 0x30000002ff077230 */ /* 0x000fc60000004100 */
[----:B------:R-:W-:Y:S01]  /*2d50*/  FMUL.FTZ R9, R37, R35 ;  /* 0x0000002325097220 */ /* 0x000fe20000410000 */
[----:B------:R2:W4:Y:S01]  /*2d60*/  MUFU.RCP R2, R8 ;  /* 0x0000000800027308 */ /* 0x0005220000001000 */
[--C-:B---3--:R-:W-:Y:S02]  /*2d70*/  HADD2.F32 R37, -RZ, R3.reuse.H0_H0 ;  /* 0x20000003ff257230 */ /* 0x108fe40000004100 */
[----:B------:R-:W-:Y:S01]  /*2d80*/  FMUL.FTZ R35, R0, R9 ;  /* 0x0000000900237220 */ /* 0x000fe20000410000 */
[----:B--2---:R-:W-:Y:S01]  /*2d90*/  FMUL.FTZ R8, R7, R34 ;  /* 0x0000002207087220 */ /* 0x004fe20000410000 */
[----:B------:R-:W-:Y:S01]  /*2da0*/  FFMA.FTZ R34, R26, R38, R53 ;  /* 0x000000261a227223 */ /* 0x000fe20000010035 */
[----:B------:R-:W-:Y:S01]  /*2db0*/  FMUL.FTZ R7, R37, R45 ;  /* 0x0000002d25077220 */ /* 0x000fe20000410000 */
[----:B0-----:R-:W-:Y:S01]  /*2dc0*/  FADD.FTZ R45, R6, 1 ;  /* 0x3f800000062d7421 */ /* 0x001fe20000010000 */
[----:B------:R-:W-:Y:S01]  /*2dd0*/  FFMA.FTZ R35, R56, R35, R61 ;  /* 0x0000002338237223 */ /* 0x000fe2000001003d */
[----:B------:R-:W-:Y:S01]  /*2de0*/  FMUL.FTZ R6, R36, R8 ;  /* 0x0000000824067220 */ /* 0x000fe20000410000 */
[----:B------:R-:W-:-:S02]  /*2df0*/  HADD2.F32 R53, -RZ, R3.H1_H1 ;  /* 0x30000003ff357230 */ /* 0x000fc40000004100 */
[----:B------:R-:W-:Y:S01]  /*2e00*/  FFMA.FTZ R34, R0, R21, R34 ;  /* 0x0000001500227223 */ /* 0x000fe20000010022 */
[----:B------:R-:W-:Y:S02]  /*2e10*/  FFMA.FTZ R35, R55, R6, R35 ;  /* 0x0000000637237223 */ /* 0x000fe40000010023 */
[----:B------:R-:W-:Y:S01]  /*2e20*/  FMUL.FTZ R6, R53, R44 ;  /* 0x0000002c35067220 */ /* 0x000fe20000410000 */
[----:B------:R-:W-:Y:S01]  /*2e30*/  FFMA.FTZ R34, R36, R20, R34 ;  /* 0x0000001424227223 */ /* 0x000fe20000010022 */
[----:B------:R-:W-:-:S03]  /*2e40*/  HFMA2.MMA R53, -RZ, RZ, 0, 2.384185791015625e-06 ;  /* 0x00000028ff357435 */ /* 0x000fc600000001ff */
[C---:B------:R-:W-:Y:S01]  /*2e50*/  FFMA.FTZ R61, R27.reuse, R19, R34 ;  /* 0x000000131b3d7223 */ /* 0x040fe20000010022 */
[----:B------:R-:W-:-:S04]  /*2e60*/  FMUL.FTZ R34, R27, R7 ;  /* 0x000000071b227220 */ /* 0x000fc80000410000 */
[----:B------:R-:W-:Y:S02]  /*2e70*/  FFMA.FTZ R35, R54, R34, R35 ;  /* 0x0000002236237223 */ /* 0x000fe40000010023 */
[----:B------:R-:W-:Y:S02]  /*2e80*/  IMAD R34, R58, R53, UR8 ;  /* 0x000000083a227e24 */ /* 0x000fe4000f8e0235 */
[----:B------:R-:W2:Y:S01]  /*2e90*/  LDL.LU R58, [R1+0xa0] ;  /* 0x0000a000013a7983 */ /* 0x000ea20000300800 */
[----:B------:R-:W-:Y:S01]  /*2ea0*/  FMUL.FTZ R33, R5, -1.4426950216293334961 ;  /* 0xbfb8aa3b05217820 */ /* 0x000fe20000410000 */
[----:B------:R-:W-:Y:S01]  /*2eb0*/  FFMA.FTZ R61, R26, R18, R61 ;  /* 0x000000121a3d7223 */ /* 0x000fe2000001003d */
[----:B------:R-:W-:Y:S01]  /*2ec0*/  MUFU.RCP R3, R45 ;  /* 0x0000002d00037308 */ /* 0x000fe20000001000 */
[----:B------:R-:W-:Y:S01]  /*2ed0*/  FADD.FTZ R44, -R31, 1 ;  /* 0x3f8000001f2c7421 */ /* 0x000fe20000010100 */
[----:B----4-:R-:W-:Y:S01]  /*2ee0*/  FADD.FTZ R53, -R2, 1 ;  /* 0x3f80000002357421 */ /* 0x010fe20000010100 */
[----:B------:R-:W0:Y:S01]  /*2ef0*/  S2R R37, SR_TID.X ;  /* 0x0000000000257919 */ /* 0x000e220000002100 */
[----:B-1----:R-:W3:Y:S04]  /*2f00*/  LDL R54, [R1+0x54] ;  /* 0x0000540001367983 */ /* 0x002ee80000100800 */
[----:B------:R-:W1:Y:S01]  /*2f10*/  MUFU.EX2 R33, R33 ;  /* 0x0000002100217308 */ /* 0x000e620000000800 */
[----:B------:R-:W-:Y:S01]  /*2f20*/  FFMA.FTZ R61, R0, R17, R61 ;  /* 0x00000011003d7223 */ /* 0x000fe2000001003d */
[----:B------:R-:W4:Y:S01]  /*2f30*/  LDL R19, [R1+0x44] ;  /* 0x0000440001137983 */ /* 0x000f220000100800 */
[----:B------:R-:W-:-:S03]  /*2f40*/  ULEA UR9, UR16, UR13, 0x18 ;  /* 0x0000000d10097291 */ /* 0x000fc6000f8ec03f */
[----:B------:R-:W4:Y:S04]  /*2f50*/  LDL R39, [R1+0x24] ;  /* 0x0000240001277983 */ /* 0x000f280000100800 */
[----:B------:R-:W4:Y:S04]  /*2f60*/  LDL R57, [R1+0x14] ;  /* 0x0000140001397983 */ /* 0x000f280000100800 */
[----:B------:R-:W4:Y:S01]  /*2f70*/  LDL R18, [R1+0x50] ;  /* 0x0000500001127983 */ /* 0x000f220000100800 */
[----:B-1----:R-:W-:-:S03]  /*2f80*/  FADD.FTZ R33, R33, 1 ;  /* 0x3f80000021217421 */ /* 0x002fc60000010000 */
[----:B------:R-:W4:Y:S03]  /*2f90*/  LDL R38, [R1+0x40] ;  /* 0x0000400001267983 */ /* 0x000f260000100800 */
[----:B------:R-:W1:Y:S01]  /*2fa0*/  MUFU.RCP R33, R33 ;  /* 0x0000002100217308 */ /* 0x000e620000001000 */
[----:B------:R-:W-:Y:S01]  /*2fb0*/  FFMA.FTZ R61, R36, R16, R61 ;  /* 0x00000010243d7223 */ /* 0x000fe2000001003d */
[----:B------:R-:W-:Y:S01]  /*2fc0*/  FMUL.FTZ R45, R26, R6 ;  /* 0x000000061a2d7220 */ /* 0x000fe20000410000 */
[----:B------:R-:W4:Y:S02]  /*2fd0*/  LDL R42, [R1+0x20] ;  /* 0x00002000012a7983 */ /* 0x000f240000100800 */
[----:B------:R-:W-:Y:S01]  /*2fe0*/  FFMA.FTZ R61, R27, R15, R61 ;  /* 0x0000000f1b3d7223 */ /* 0x000fe2000001003d */
[----:B------:R-:W-:-:S03]  /*2ff0*/  FFMA.FTZ R35, R52, R45, R35 ;  /* 0x0000002d34237223 */ /* 0x000fc60000010023 */
[----:B------:R-:W-:Y:S01]  /*3000*/  FFMA.FTZ R61, R26, R14, R61 ;  /* 0x0000000e1a3d7223 */ /* 0x000fe2000001003d */
[----:B------:R-:W-:Y:S01]  /*3010*/  FFMA.FTZ R30, R30, R44, 1 ;  /* 0x3f8000001e1e7423 */ /* 0x000fe2000001002c */
[----:B------:R-:W-:Y:S02]  /*3020*/  FFMA.FTZ R53, R4, R53, 1 ;  /* 0x3f80000004357423 */ /* 0x000fe40000010035 */
[----:B------:R-:W-:Y:S01]  /*3030*/  FFMA.FTZ R61, R0, R13, R61 ;  /* 0x0000000d003d7223 */ /* 0x000fe2000001003d */
[----:B-1----:R-:W-:Y:S01]  /*3040*/  FADD.FTZ R45, -R33, 1 ;  /* 0x3f800000212d7421 */ /* 0x002fe20000010100 */
[--C-:B------:R-:W-:Y:S02]  /*3050*/  HADD2.F32 R4, -RZ, R28.reuse.H0_H0 ;  /* 0x2000001cff047230 */ /* 0x100fe40000004100 */
[----:B------:R-:W-:Y:S01]  /*3060*/  FFMA.FTZ R61, R36, R12, R61 ;  /* 0x0000000c243d7223 */ /* 0x000fe2000001003d */
[----:B------:R-:W-:Y:S01]  /*3070*/  FFMA.FTZ R45, R5, R45, 1 ;  /* 0x3f800000052d7423 */ /* 0x000fe2000001002d */
[----:B------:R-:W-:Y:S01]  /*3080*/  FMUL.FTZ R5, R31, R30 ;  /* 0x0000001e1f057220 */ /* 0x000fe20000410000 */
[----:B------:R-:W-:-:S02]  /*3090*/  HADD2.F32 R28, -RZ, R28.H1_H1 ;  /* 0x3000001cff1c7230 */ /* 0x000fc40000004100 */
[----:B------:R-:W-:Y:S01]  /*30a0*/  FMUL.FTZ R53, R2, R53 ;  /* 0x0000003502357220 */ /* 0x000fe20000410000 */
[----:B------:R-:W-:Y:S01]  /*30b0*/  FADD.FTZ R44, -R3, 1 ;  /* 0x3f800000032c7421 */ /* 0x000fe20000010100 */
[----:B------:R-:W-:Y:S01]  /*30c0*/  FMUL.FTZ R5, R4, R5 ;  /* 0x0000000504057220 */ /* 0x000fe20000410000 */
[----:B------:R-:W-:Y:S01]  /*30d0*/  FFMA.FTZ R61, R27, R11, R61 ;  /* 0x0000000b1b3d7223 */ /* 0x000fe2000001003d */
[----:B------:R-:W-:Y:S01]  /*30e0*/  FMUL.FTZ R4, R28, R53 ;  /* 0x000000351c047220 */ /* 0x000fe20000410000 */
[----:B------:R-:W-:Y:S01]  /*30f0*/  FFMA.FTZ R44, R32, R44, 1 ;  /* 0x3f800000202c7423 */ /* 0x000fe2000001002c */
[--C-:B------:R-:W-:Y:S02]  /*3100*/  HADD2.F32 R28, -RZ, R29.reuse.H0_H0 ;  /* 0x2000001dff1c7230 */ /* 0x100fe40000004100 */
[----:B------:R-:W-:Y:S01]  /*3110*/  FMUL.FTZ R45, R33, R45 ;  /* 0x0000002d212d7220 */ /* 0x000fe20000410000 */
[----:B------:R-:W-:Y:S01]  /*3120*/  FMUL.FTZ R2, R0, R5 ;  /* 0x0000000500027220 */ /* 0x000fe20000410000 */
[----:B------:R-:W-:Y:S01]  /*3130*/  FFMA.FTZ R61, R26, R10, R61 ;  /* 0x0000000a1a3d7223 */ /* 0x000fe2000001003d */
[----:B------:R-:W-:Y:S01]  /*3140*/  FMUL.FTZ R44, R3, R44 ;  /* 0x0000002c032c7220 */ /* 0x000fe20000410000 */
[----:B------:R-:W-:Y:S01]  /*3150*/  FMUL.FTZ R30, R36, R4 ;  /* 0x00000004241e7220 */ /* 0x000fe20000410000 */
[----:B------:R-:W-:Y:S01]  /*3160*/  FFMA.FTZ R2, R51, R2, R35 ;  /* 0x0000000233027223 */ /* 0x000fe20000010023 */
[----:B------:R-:W-:Y:S01]  /*3170*/  FMUL.FTZ R3, R28, R45 ;  /* 0x0000002d1c037220 */ /* 0x000fe20000410000 */
[----:B------:R-:W-:Y:S01]  /*3180*/  FFMA.FTZ R61, R0, R9, R61 ;  /* 0x00000009003d7223 */ /* 0x000fe2000001003d */
[----:B------:R-:W-:-:S02]  /*3190*/  HADD2.F32 R29, -RZ, R29.H1_H1 ;  /* 0x3000001dff1d7230 */ /* 0x000fc40000004100 */
        /* <DEDUP_REMOVED lines=8> */
[----:B------:R-:W-:-:S03]  /*3220*/  FFMA.FTZ R29, R48, R29, R28 ;  /* 0x0000001d301d7223 */ /* 0x000fc6000001001c */
[----:B------:R-:W-:-:S04]  /*3230*/  FFMA.FTZ R28, R0, R5, R31 ;  /* 0x00000005001c7223 */ /* 0x000fc8000001001f */
[----:B------:R-:W-:-:S04]  /*3240*/  FFMA.FTZ R28, R36, R4, R28 ;  /* 0x00000004241c7223 */ /* 0x000fc8000001001c */
[----:B------:R-:W-:-:S04]  /*3250*/  FFMA.FTZ R28, R27, R3, R28 ;  /* 0x000000031b1c7223 */ /* 0x000fc8000001001c */
[----:B------:R-:W-:Y:S01]  /*3260*/  FFMA.FTZ R28, R26, R2, R28 ;  /* 0x000000021a1c7223 */ /* 0x000fe2000001001c */
[----:B0-----:R-:W-:-:S04]  /*3270*/  SHF.L.U32 R44, R37, 0x1, RZ ;  /* 0x00000001252c7819 */ /* 0x001fc800000006ff */
[----:B------:R-:W-:Y:S02]  /*3280*/  LOP3.LUT R44, R44, 0x18, RZ, 0xc0, !PT ;  /* 0x000000182c2c7812 */ /* 0x000fe400078ec0ff */
[----:B------:R-:W-:Y:S02]  /*3290*/  LEA R31, R37, UR9, 0x5 ;  /* 0x00000009251f7c11 */ /* 0x000fe4000f8e28ff */
[C---:B------:R-:W-:Y:S02]  /*32a0*/  LOP3.LUT R45, R44.reuse, 0x8, RZ, 0x3c, !PT ;  /* 0x000000082c2d7812 */ /* 0x040fe400078e3cff */
[----:B------:R-:W-:Y:S02]  /*32b0*/  LOP3.LUT R35, R44, 0x10, RZ, 0x3c, !PT ;  /* 0x000000102c237812 */ /* 0x000fe400078e3cff */
[C---:B------:R-:W-:Y:S02]  /*32c0*/  IADD3 R45, R31.reuse, R45, RZ ;  /* 0x0000002d1f2d7210 */ /* 0x040fe40007ffe0ff */
[----:B------:R-:W-:-:S02]  /*32d0*/  IADD3 R35, R31, R35, RZ ;  /* 0x000000231f237210 */ /* 0x000fc40007ffe0ff */
[----:B--2---:R-:W-:Y:S02]  /*32e0*/  LEA R30, R58, R34, 0x3 ;  /* 0x000000223a1e7211 */ /* 0x004fe400078e18ff */
[----:B------:R-:W2:Y:S04]  /*32f0*/  LDL R58, [R1+0x10] ;  /* 0x00001000013a7983 */ /* 0x000ea80000100800 */
[----:B------:R0:W-:Y:S04]  /*3300*/  STS.64 [R30], R28 ;  /* 0x0000001c1e007388 */ /* 0x0001e80000000a00 */
[----:B0-----:R-:W3:Y:S01]  /*3310*/  LDL R30, [R1+0x30] ;  /* 0x00003000011e7983 */ /* 0x001ee20000100800 */
[----:B------:R-:W-:-:S02]  /*3320*/  LOP3.LUT R34, R44, 0x18, RZ, 0x3c, !PT ;  /* 0x000000182c227812 */ /* 0x000fc400078e3cff */
[C---:B------:R-:W-:Y:S02]  /*3330*/  IADD3 R44, R31.reuse, R44, RZ ;  /* 0x0000002c1f2c7210 */ /* 0x040fe40007ffe0ff */
[----:B------:R-:W-:Y:S02]  /*3340*/  IADD3 R34, R31, R34, RZ ;  /* 0x000000221f227210 */ /* 0x000fe40007ffe0ff */
[----:B------:R-:W2:Y:S01]  /*3350*/  LDL R31, [R1+0x34] ;  /* 0x00003400011f7983 */ /* 0x000ea20000100800 */
[----:B------:R-:W-:-:S04]  /*3360*/  FADD.FTZ R29, RZ, R25 ;  /* 0x00000019ff1d7221 */ /* 0x000fc80000010000 */
        /* <DEDUP_REMOVED lines=8> */
[----:B---3--:R-:W-:-:S04]  /*33f0*/  FFMA.FTZ R28, R30, R25, RZ ;  /* 0x000000191e1c7223 */ /* 0x008fc800000100ff */
[----:B------:R-:W-:Y:S01]  /*3400*/  FFMA.FTZ R28, R54, R47, R28 ;  /* 0x0000002f361c7223 */ /* 0x000fe2000001001c */
[----:B------:R-:W-:Y:S01]  /*3410*/  SHF.R.S32.HI R32, RZ, 0x1f, R37 ;  /* 0x0000001fff207819 */ /* 0x000fe20000011425 */
[----:B------:R-:W3:Y:S02]  /*3420*/  LDL R54, [R1+0x18] ;  /* 0x0000180001367983 */ /* 0x000ee40000100800 */
[----:B----4-:R-:W-:Y:S01]  /*3430*/  FFMA.FTZ R28, R19, R41, R28 ;  /* 0x00000029131c7223 */ /* 0x010fe2000001001c */
[----:B--2---:R-:W-:Y:S01]  /*3440*/  FFMA.FTZ R30, R31, R24, RZ ;  /* 0x000000181f1e7223 */ /* 0x004fe200000100ff */
[----:B------:R-:W-:Y:S01]  /*3450*/  LEA.HI R53, R32, R37, RZ, 0x2 ;  /* 0x0000002520357211 */ /* 0x000fe200078f10ff */
[----:B------:R-:W2:Y:S01]  /*3460*/  LDL R19, [R1+0x38] ;  /* 0x0000380001137983 */ /* 0x000ea20000100800 */
[----:B------:R-:W-:Y:S01]  /*3470*/  FFMA.FTZ R28, R39, R21, R28 ;  /* 0x00000015271c7223 */ /* 0x000fe2000001001c */
[----:B------:R-:W-:Y:S01]  /*3480*/  FFMA.FTZ R30, R18, R46, R30 ;  /* 0x0000002e121e7223 */ /* 0x000fe2000001001e */
[----:B------:R-:W-:Y:S01]  /*3490*/  FADD.FTZ R31, RZ, R24 ;  /* 0x00000018ff1f7221 */ /* 0x000fe20000010000 */
[----:B------:R-:W-:Y:S01]  /*34a0*/  SHF.R.S32.HI R32, RZ, 0x2, R53 ;  /* 0x00000002ff207819 */ /* 0x000fe20000011435 */
[----:B------:R-:W-:Y:S01]  /*34b0*/  FFMA.FTZ R28, R57, R17, R28 ;  /* 0x00000011391c7223 */ /* 0x000fe2000001001c */
[----:B------:R-:W-:Y:S01]  /*34c0*/  FFMA.FTZ R30, R38, R40, R30 ;  /* 0x00000028261e7223 */ /* 0x000fe2000001001e */
[----:B------:R-:W-:Y:S01]  /*34d0*/  FADD.FTZ R31, R31, R46 ;  /* 0x0000002e1f1f7221 */ /* 0x000fe20000010000 */
[----:B------:R-:W-:Y:S01]  /*34e0*/  IADD3 R33, R32, 0x50, RZ ;  /* 0x0000005020217810 */ /* 0x000fe20007ffe0ff */
[----:B------:R-:W-:Y:S01]  /*34f0*/  FFMA.FTZ R28, R60, R13, R28 ;  /* 0x0000000d3c1c7223 */ /* 0x000fe2000001001c */
[----:B------:R-:W-:Y:S01]  /*3500*/  LOP3.LUT R53, R53, 0xfffffffc, RZ, 0xc0, !PT ;  /* 0xfffffffc35357812 */ /* 0x000fe200078ec0ff */
[----:B------:R-:W4:Y:S02]  /*3510*/  LDL R39, [R1+0x48] ;  /* 0x0000480001277983 */ /* 0x000f240000100800 */
[----:B------:R-:W-:-:S02]  /*3520*/  FFMA.FTZ R28, R56, R9, R28 ;  /* 0x00000009381c7223 */ /* 0x000fc4000001001c */
[----:B------:R-:W3:Y:S02]  /*3530*/  LDL R38, [R1+0x3c] ;  /* 0x00003c0001267983 */ /* 0x000ee40000100800 */
[----:B------:R-:W-:Y:S01]  /*3540*/  FFMA.FTZ R28, R51, R5, R28 ;  /* 0x00000005331c7223 */ /* 0x000fe2000001001c */
[----:B------:R-:W-:Y:S01]  /*3550*/  FFMA.FTZ R30, R42, R20, R30 ;  /* 0x000000142a1e7223 */ /* 0x000fe2000001001e */
[----:B------:R-:W2:Y:S04]  /*3560*/  LDL R18, [R1+0x1c] ;  /* 0x00001c0001127983 */ /* 0x000ea80000100800 */
[----:B------:R0:W-:Y:S04]  /*3570*/  STS.64 [R44], R28 ;  /* 0x0000001c2c007388 */ /* 0x0001e80000000a00 */
[----:B------:R-:W4:Y:S04]  /*3580*/  LDL R42, [R1+0x4c] ;  /* 0x00004c00012a7983 */ /* 0x000f280000100800 */
[----:B------:R-:W2:Y:S04]  /*3590*/  LDL R57, [R1+0xc] ;  /* 0x00000c0001397983 */ /* 0x000ea80000100800 */
[----:B0-----:R-:W3:Y:S01]  /*35a0*/  LDL R29, [R1+0x2c] ;  /* 0x00002c00011d7983 */ /* 0x001ee20000100800 */
[----:B------:R-:W-:-:S04]  /*35b0*/  FADD.FTZ R31, R31, R40 ;  /* 0x000000281f1f7221 */ /* 0x000fc80000010000 */
[----:B------:R-:W-:Y:S01]  /*35c0*/  FADD.FTZ R31, R31, R20 ;  /* 0x000000141f1f7221 */ /* 0x000fe20000010000 */
[----:B------:R-:W-:Y:S01]  /*35d0*/  FFMA.FTZ R30, R58, R16, R30 ;  /* 0x000000103a1e7223 */ /* 0x000fe2000001001e */
[----:B------:R-:W-:Y:S01]  /*35e0*/  SHF.R.S32.HI R61, RZ, 0x1f, R33 ;  /* 0x0000001fff3d7819 */ /* 0x000fe20000011421 */
[----:B------:R-:W2:Y:S01]  /*35f0*/  LDL R58, [R1] ;  /* 0x00000000013a7983 */ /* 0x000ea20000100800 */
[----:B------:R-:W-:Y:S01]  /*3600*/  FADD.FTZ R31, R31, R16 ;  /* 0x000000101f1f7221 */ /* 0x000fe20000010000 */
[----:B------:R-:W-:Y:S01]  /*3610*/  FFMA.FTZ R30, R59, R12, R30 ;  /* 0x0000000c3b1e7223 */ /* 0x000fe2000001001e */
[----:B------:R-:W-:Y:S02]  /*3620*/  LEA.HI R33, R61, R33, RZ, 0x2 ;  /* 0x000000213d217211 */ /* 0x000fe400078f10ff */
[----:B------:R-:W-:Y:S01]  /*3630*/  FADD.FTZ R31, R31, R12 ;  /* 0x0000000c1f1f7221 */ /* 0x000fe20000010000 */
[----:B------:R-:W-:Y:S01]  /*3640*/  SHF.R.S32.HI R61, RZ, 0x1f, R37 ;  /* 0x0000001fff3d7819 */ /* 0x000fe20000011425 */
[----:B------:R-:W-:-:S02]  /*3650*/  FFMA.FTZ R30, R55, R8, R30 ;  /* 0x00000008371e7223 */ /* 0x000fc4000001001e */
[----:B------:R-:W-:Y:S01]  /*3660*/  FADD.FTZ R31, R31, R8 ;  /* 0x000000081f1f7221 */ /* 0x000fe20000010000 */
[-C--:B------:R-:W-:Y:S01]  /*3670*/  LEA.HI R61, R61, R37.reuse, RZ, 0x4 ;  /* 0x000000253d3d7211 */ /* 0x080fe200078f20ff */
[----:B------:R-:W-:Y:S02]  /*3680*/  FFMA.FTZ R30, R50, R4, R30 ;  /* 0x00000004321e7223 */ /* 0x000fe4000001001e */
[----:B------:R-:W-:Y:S01]  /*3690*/  FADD.FTZ R31, R31, R4 ;  /* 0x000000041f1f7221 */ /* 0x000fe20000010000 */
[----:B------:R-:W-:Y:S02]  /*36a0*/  SHF.R.U32.HI R28, RZ, 0x4, R61 ;  /* 0x00000004ff1c7819 */ /* 0x000fe4000001163d */
[----:B------:R-:W-:Y:S02]  /*36b0*/  IADD3 R44, -R53, R37, RZ ;  /* 0x00000025352c7210 */ /* 0x000fe40007ffe1ff */
[----:B------:R0:W-:Y:S02]  /*36c0*/  STS.64 [R45], R30 ;  /* 0x0000001e2d007388 */ /* 0x0001e40000000a00 */
[----:B0-----:R-:W-:-:S02]  /*36d0*/  LOP3.LUT R45, R44, 0x3, R28, 0x78, !PT ;  /* 0x000000032c2d7812 */ /* 0x001fc400078e781c */
[----:B------:R-:W2:Y:S01]  /*36e0*/  LDL R31, [R1+0x28] ;  /* 0x00002800011f7983 */ /* 0x000ea20000100800 */
[----:B---3--:R-:W-:-:S04]  /*36f0*/  FFMA.FTZ R28, R29, R23, RZ ;  /* 0x000000171d1c7223 */ /* 0x008fc800000100ff */
[----:B----4-:R-:W-:Y:S02]  /*3700*/  FFMA.FTZ R28, R42, R43, R28 ;  /* 0x0000002b2a1c7223 */ /* 0x010fe4000001001c */
[----:B------:R-:W3:Y:S01]  /*3710*/  LDL.LU R42, [R1+0xc8] ;  /* 0x0000c800012a7983 */ /* 0x000ee20000300800 */
[----:B--2---:R-:W-:-:S04]  /*3720*/  FFMA.FTZ R30, R31, R22, RZ ;  /* 0x000000161f1e7223 */ /* 0x004fc800000100ff */
[----:B---3--:R-:W-:Y:S02]  /*3730*/  FFMA.FTZ R30, R39, R42, R30 ;  /* 0x0000002a271e7223 */ /* 0x008fe4000001001e */
[----:B------:R-:W2:Y:S02]  /*3740*/  LDL.LU R39, [R1+0xc4] ;  /* 0x0000c40001277983 */ /* 0x000ea40000300800 */
[----:B--2---:R-:W-:Y:S02]  /*3750*/  FFMA.FTZ R28, R38, R39, R28 ;  /* 0x00000027261c7223 */ /* 0x004fe4000001001c */
[----:B------:R-:W2:Y:S02]  /*3760*/  LDL.LU R38, [R1+0xc0] ;  /* 0x0000c00001267983 */ /* 0x000ea40000300800 */
[----:B--2---:R-:W-:Y:S02]  /*3770*/  FFMA.FTZ R30, R19, R38, R30 ;  /* 0x00000026131e7223 */ /* 0x004fe4000001001e */
[----:B------:R-:W2:Y:S02]  /*3780*/  LDL.LU R19, [R1+0xbc] ;  /* 0x0000bc0001137983 */ /* 0x000ea40000300800 */
[----:B--2---:R-:W-:-:S02]  /*3790*/  FFMA.FTZ R28, R18, R19, R28 ;  /* 0x00000013121c7223 */ /* 0x004fc4000001001c */
[----:B------:R-:W2:Y:S02]  /*37a0*/  LDL.LU R18, [R1+0xb8] ;  /* 0x0000b80001127983 */ /* 0x000ea40000300800 */
[----:B------:R-:W-:Y:S01]  /*37b0*/  FFMA.FTZ R28, R57, R15, R28 ;  /* 0x0000000f391c7223 */ /* 0x000fe2000001001c */
[----:B------:R-:W-:Y:S01]  /*37c0*/  FADD.FTZ R29, RZ, R23 ;  /* 0x00000017ff1d7221 */ /* 0x000fe20000010000 */
[----:B------:R-:W-:-:S03]  /*37d0*/  FADD.FTZ R31, RZ, R22 ;  /* 0x00000016ff1f7221 */ /* 0x000fc60000010000 */
[----:B------:R-:W-:Y:S01]  /*37e0*/  FADD.FTZ R29, R29, R43 ;  /* 0x0000002b1d1d7221 */ /* 0x000fe20000010000 */
[----:B------:R-:W-:Y:S01]  /*37f0*/  FADD.FTZ R31, R31, R42 ;  /* 0x0000002a1f1f7221 */ /* 0x000fe20000010000 */
[----:B--2---:R-:W-:Y:S02]  /*3800*/  FFMA.FTZ R30, R54, R18, R30 ;  /* 0x00000012361e7223 */ /* 0x004fe4000001001e */
[----:B------:R-:W2:Y:S02]  /*3810*/  LDL.LU R54, [R1+0xb4] ;  /* 0x0000b40001367983 */ /* 0x000ea40000300800 */
[----:B------:R-:W-:Y:S02]  /*3820*/  FFMA.FTZ R30, R58, R14, R30 ;  /* 0x0000000e3a1e7223 */ /* 0x000fe4000001001e */
[----:B------:R-:W3:Y:S04]  /*3830*/  LDL.LU R57, [R1+0xb0] ;  /* 0x0000b00001397983 */ /* 0x000ee80000300800 */
[----:B------:R-:W4:Y:S01]  /*3840*/  LDL.LU R58, [R1+0xac] ;  /* 0x0000ac00013a7983 */ /* 0x000f220000300800 */
        /* <DEDUP_REMOVED lines=8> */
[----:B------:R-:W-:Y:S02]  /*38d0*/  SHF.R.U32.HI R33, RZ, 0x2, R33 ;  /* 0x00000002ff217819 */ /* 0x000fe40000011621 */
[----:B------:R-:W-:Y:S01]  /*38e0*/  FADD.FTZ R29, R29, R7 ;  /* 0x000000071d1d7221 */ /* 0x000fe20000010000 */
[----:B------:R-:W-:Y:S01]  /*38f0*/  FADD.FTZ R31, R31, R6 ;  /* 0x000000061f1f7221 */ /* 0x000fe20000010000 */
[----:B------:R-:W-:Y:S02]  /*3900*/  LOP3.LUT R33, R44, 0x3, R33, 0x78, !PT ;  /* 0x000000032c217812 */ /* 0x000fe400078e7821 */
[----:B------:R-:W-:Y:S01]  /*3910*/  FADD.FTZ R29, R29, R3 ;  /* 0x000000031d1d7221 */ /* 0x000fe20000010000 */
[----:B------:R-:W-:Y:S01]  /*3920*/  FADD.FTZ R31, R31, R2 ;  /* 0x000000021f1f7221 */ /* 0x000fe20000010000 */
[----:B------:R-:W-:-:S02]  /*3930*/  LEA R53, R32, UR9, 0x5 ;  /* 0x0000000920357c11 */ /* 0x000fc4000f8e28ff */
[----:B------:R-:W-:-:S04]  /*3940*/  IADD3 R61, R32, 0xa0, RZ ;  /* 0x000000a0203d7810 */ /* 0x000fc80007ffe0ff */
[----:B------:R-:W-:-:S04]  /*3950*/  SHF.R.S32.HI R37, RZ, 0x1f, R61 ;  /* 0x0000001fff257819 */ /* 0x000fc8000001143d */
[----:B------:R-:W-:Y:S02]  /*3960*/  LEA.HI R61, R37, R61, RZ, 0x2 ;  /* 0x0000003d253d7211 */ /* 0x000fe400078f10ff */
[----:B------:R-:W-:Y:S01]  /*3970*/  LEA R45, R45, R53, 0x3 ;  /* 0x000000352d2d7211 */ /* 0x000fe200078e18ff */
[----:B------:R-:W-:Y:S01]  /*3980*/  USHF.L.U32 UR9, UR10, 0x7, URZ ;  /* 0x000000070a097899 */ /* 0x000fe2000800063f */
[----:B------:R-:W-:Y:S01]  /*3990*/  SHF.R.U32.HI R61, RZ, 0x2, R61 ;  /* 0x00000002ff3d7819 */ /* 0x000fe2000001163d */
[----:B------:R-:W-:Y:S01]  /*39a0*/  BSSY B0, `(.L_x_1606) ;  /* 0x0000097000007945 */ /* 0x000fe20003800000 */
[----:B------:R0:W5:Y:S02]  /*39b0*/  LDL.LU R37, [R1+0xa8] ;  /* 0x0000a80001257983 */ /* 0x0001640000300800 */
[----:B------:R-:W-:Y:S01]  /*39c0*/  LOP3.LUT R61, R44, 0x3, R61, 0x78, !PT ;  /* 0x000000032c3d7812 */ /* 0x000fe200078e783d */
[----:B------:R-:W-:Y:S02]  /*39d0*/  ULOP3.LUT UR9, UR9, 0x7f, UR21, 0xf8, !UPT ;  /* 0x0000007f09097892 */ /* 0x000fe4000f8ef815 */
[----:B------:R-:W-:-:S04]  /*39e0*/  USHF.L.U64.HI UR10, UR10, 0x7, UR17 ;  /* 0x000000070a0a7899 */ /* 0x000fc80008010211 */
[----:B------:R-:W-:Y:S01]  /*39f0*/  UIMAD UR10, UR10, 0x280, URZ ;  /* 0x000002800a0a78a4 */ /* 0x000fe2000f8e023f */
[----:B---3--:R-:W-:Y:S01]  /*3a00*/  FFMA.FTZ R30, R57, R10, R30 ;  /* 0x0000000a391e7223 */ /* 0x008fe2000001001e */
[----:B----4-:R-:W-:-:S03]  /*3a10*/  FFMA.FTZ R28, R58, R11, R28 ;  /* 0x0000000b3a1c7223 */ /* 0x010fc6000001001c */
[----:B------:R-:W-:Y:S01]  /*3a20*/  FFMA.FTZ R30, R52, R6, R30 ;  /* 0x00000006341e7223 */ /* 0x000fe2000001001e */
[----:B--2---:R-:W-:-:S03]  /*3a30*/  FFMA.FTZ R28, R54, R7, R28 ;  /* 0x00000007361c7223 */ /* 0x004fc6000001001c */
[----:B------:R-:W-:Y:S01]  /*3a40*/  FFMA.FTZ R30, R48, R2, R30 ;  /* 0x00000002301e7223 */ /* 0x000fe2000001001e */
[----:B------:R-:W-:-:S05]  /*3a50*/  FFMA.FTZ R28, R49, R3, R28 ;  /* 0x00000003311c7223 */ /* 0x000fca000001001c */
[----:B------:R1:W-:Y:S04]  /*3a60*/  STS.64 [R35], R28 ;  /* 0x0000001c23007388 */ /* 0x0003e80000000a00 */
[----:B------:R2:W-:Y:S01]  /*3a70*/  STS.64 [R34], R30 ;  /* 0x0000001e22007388 */ /* 0x0005e20000000a00 */
[----:B------:R-:W-:Y:S01]  /*3a80*/  BAR.SYNC.DEFER_BLOCKING 0x0 ;  /* 0x0000000000007b1d */ /* 0x000fe20000010000 */
[----:B-1----:R-:W-:-:S05]  /*3a90*/  LEA R28, R33, R53, 0x3 ;  /* 0x00000035211c7211 */ /* 0x002fca00078e18ff */
[----:B------:R-:W1:Y:S01]  /*3aa0*/  S2R R33, SR_TID.X ;  /* 0x0000000000217919 */ /* 0x000e620000002100 */
[----:B--2---:R-:W-:Y:S01]  /*3ab0*/  LEA R34, R61, R53, 0x3 ;  /* 0x000000353d227211 */ /* 0x004fe200078e18ff */
[----:B------:R2:W3:Y:S04]  /*3ac0*/  LDS.64 R30, [R45] ;  /* 0x000000002d1e7984 */ /* 0x0004e80000000a00 */
[----:B------:R-:W4:Y:S01]  /*3ad0*/  LDS.64 R28, [R28+0xa00] ;  /* 0x000a00001c1c7984 */ /* 0x000f220000000a00 */
[----:B--2---:R-:W-:-:S03]  /*3ae0*/  IADD3 R45, R32, 0xf0, RZ ;  /* 0x000000f0202d7810 */ /* 0x004fc60007ffe0ff */
[----:B------:R-:W2:Y:S01]  /*3af0*/  LDS.64 R34, [R34+0x1400] ;  /* 0x0014000022227984 */ /* 0x000ea20000000a00 */
[----:B------:R-:W-:Y:S02]  /*3b00*/  SHF.R.S32.HI R61, RZ, 0x1f, R45 ;  /* 0x0000001fff3d7819 */ /* 0x000fe4000001142d */
[----:B-1----:R-:W-:Y:S02]  /*3b10*/  IADD3 R32, P0, R33, UR12, RZ ;  /* 0x0000000c21207c10 */ /* 0x002fe4000ff1e0ff */
[----:B------:R-:W-:Y:S02]  /*3b20*/  LEA.HI R45, R61, R45, RZ, 0x2 ;  /* 0x0000002d3d2d7211 */ /* 0x000fe400078f10ff */
[----:B------:R-:W-:Y:S02]  /*3b30*/  LEA.HI.X.SX32 R33, R33, RZ, 0x1, P0 ;  /* 0x000000ff21217211 */ /* 0x000fe400000f0eff */
[----:B------:R-:W-:Y:S02]  /*3b40*/  MOV R61, UR9 ;  /* 0x00000009003d7c02 */ /* 0x000fe40008000f00 */
[----:B------:R-:W-:-:S03]  /*3b50*/  SHF.R.U32.HI R45, RZ, 0x2, R45 ;  /* 0x00000002ff2d7819 */ /* 0x000fc6000001162d */
[----:B------:R-:W-:Y:S01]  /*3b60*/  IMAD.WIDE.U32 R32, R61, 0x280, R32 ;  /* 0x000002803d207825 */ /* 0x000fe200078e0020 */
[----:B------:R-:W-:Y:S02]  /*3b70*/  LOP3.LUT R61, R44, 0x3, R45, 0x78, !PT ;  /* 0x000000032c3d7812 */ /* 0x000fe400078e782d */
[----:B------:R-:W1:Y:S02]  /*3b80*/  S2R R45, SR_TID.X ;  /* 0x00000000002d7919 */ /* 0x000e640000002100 */
[----:B------:R-:W-:Y:S02]  /*3b90*/  IADD3 R33, R33, UR10, RZ ;  /* 0x0000000a21217c10 */ /* 0x000fe4000fffe0ff */
[----:B------:R-:W-:Y:S01]  /*3ba0*/  LEA R44, P1, R32, UR18, 0x3 ;  /* 0x00000012202c7c11 */ /* 0x000fe2000f8218ff */
[----:B---3--:R-:W-:Y:S01]  /*3bb0*/  FADD.FTZ R30, RZ, R30 ;  /* 0x0000001eff1e7221 */ /* 0x008fe20000010000 */
[----:B------:R-:W-:Y:S01]  /*3bc0*/  FADD.FTZ R31, RZ, R31 ;  /* 0x0000001fff1f7221 */ /* 0x000fe20000010000 */
[----:B-1----:R-:W-:-:S02]  /*3bd0*/  ISETP.GT.U32.AND P0, PT, R45, 0x1f, PT ;  /* 0x0000001f2d00780c */ /* 0x002fc40003f04070 */
[----:B------:R-:W-:Y:S02]  /*3be0*/  LEA.HI.X R45, R32, UR19, R33, 0x3, P1 ;  /* 0x00000013202d7c11 */ /* 0x000fe400088f1c21 */
[----:B------:R-:W-:Y:S01]  /*3bf0*/  LEA R32, R61, R53, 0x3 ;  /* 0x000000353d207211 */ /* 0x000fe200078e18ff */
[----:B----4-:R-:W-:Y:S01]  /*3c00*/  FADD.FTZ R61, R30, R28 ;  /* 0x0000001c1e3d7221 */ /* 0x010fe20000010000 */
[----:B------:R-:W-:Y:S01]  /*3c10*/  HFMA2.MMA R30, -RZ, RZ, 0, 0 ;  /* 0x00000000ff1e7435 */ /* 0x000fe200000001ff */
[----:B------:R-:W-:Y:S02]  /*3c20*/  FADD.FTZ R33, R31, R29 ;  /* 0x0000001d1f217221 */ /* 0x000fe40000010000 */
[----:B------:R1:W-:Y:S02]  /*3c30*/  STL [R1+0x4], R32 ;  /* 0x0000042001007387 */ /* 0x0003e40000100800 */
[----:B-1----:R-:W-:Y:S02]  /*3c40*/  MOV R32, RZ ;  /* 0x000000ff00207202 */ /* 0x002fe40000000f00 */
[----:B0-2---:R-:W-:Y:S05]  /*3c50*/  @P0 BRA `(.L_x_1607) ;  /* 0x0000000400ac0947 */ /* 0x005fea0003800000 */
[----:B------:R-:W0:Y:S01]  /*3c60*/  S2R R53, SR_TID.X ;  /* 0x0000000000357919 */ /* 0x000e220000002100 */
[----:B------:R-:W-:Y:S01]  /*3c70*/  USHF.L.U32 UR9, UR11, 0x3, URZ ;  /* 0x000000030b097899 */ /* 0x000fe2000800063f */
[----:B------:R-:W-:Y:S02]  /*3c80*/  MOV R28, 0x28 ;  /* 0x00000028001c7802 */ /* 0x000fe40000000f00 */
[----:B------:R-:W-:Y:S01]  /*3c90*/  MOV R29, 0x28 ;  /* 0x00000028001d7802 */ /* 0x000fe20000000f00 */
[----:B------:R-:W-:-:S06]  /*3ca0*/  ULOP3.LUT UR9, UR9, 0x8, URZ, 0xc0, !UPT ;  /* 0x0000000809097892 */ /* 0x000fcc000f8ec03f */
[C---:B0-----:R-:W-:Y:S02]  /*3cb0*/  LEA.HI R32, R53.reuse, UR9, RZ, 0x1e ;  /* 0x0000000935207c11 */ /* 0x041fe4000f8ff0ff */
[----:B------:R-:W-:-:S03]  /*3cc0*/  SHF.L.U32 R53, R53, 0x3, RZ ;  /* 0x0000000335357819 */ /* 0x000fc600000006ff */
        /* <DEDUP_REMOVED lines=100> */
.L_x_1607:
[----:B------:R-:W-:Y:S05]  /*4310*/  BSYNC B0 ;  /* 0x0000000000007941 */ /* 0x000fea0003800000 */
.L_x_1606:
[----:B------:R-:W2:Y:S01]  /*4320*/  LDL.LU R28, [R1+0x4] ;  /* 0x00000400011c7983 */ /* 0x000ea20000300800 */
[----:B------:R-:W-:Y:S01]  /*4330*/  FADD.FTZ R34, R61, R34 ;  /* 0x000000223d227221 */ /* 0x000fe20000010000 */
[----:B------:R-:W-:Y:S01]  /*4340*/  FADD.FTZ R33, R33, R35 ;  /* 0x0000002321217221 */ /* 0x000fe20000010000 */
[----:B------:R-:W-:Y:S01]  /*4350*/  BSSY B0, `(.L_x_1608) ;  /* 0x000001c000007945 */ /* 0x000fe20003800000 */
[----:B------:R-:W0:Y:S04]  /*4360*/  SHFL.BFLY PT, R53, R30, 0x2, 0x1f ;  /* 0x0c401f001e357f89 */ /* 0x000e2800000e0000 */
[----:B------:R-:W1:Y:S01]  /*4370*/  SHFL.BFLY PT, R31, R32, 0x2, 0x1f ;  /* 0x0c401f00201f7f89 */ /* 0x000e6200000e0000 */
[----:B------:R-:W3:Y:S01]  /*4380*/  S2R R61, SR_TID.X ;  /* 0x00000000003d7919 */ /* 0x000ee20000002100 */
[----:B0-----:R-:W-:Y:S01]  /*4390*/  FADD.FTZ R53, R53, R30 ;  /* 0x0000001e35357221 */ /* 0x001fe20000010000 */
[----:B-1----:R-:W-:-:S04]  /*43a0*/  FADD.FTZ R31, R31, R32 ;  /* 0x000000201f1f7221 */ /* 0x002fc80000010000 */
[----:B------:R-:W-:Y:S04]  /*43b0*/  SHFL.BFLY PT, R32, R53, 0x1, 0x1f ;  /* 0x0c201f0035207f89 */ /* 0x000fe800000e0000 */
[----:B------:R-:W-:Y:S01]  /*43c0*/  SHFL.BFLY PT, R30, R31, 0x1, 0x1f ;  /* 0x0c201f001f1e7f89 */ /* 0x000fe200000e0000 */
[----:B---3--:R-:W-:-:S03]  /*43d0*/  LOP3.LUT P0, RZ, R61, 0xffffffe3, RZ, 0xc0, !PT ;  /* 0xffffffe33dff7812 */ /* 0x008fc6000780c0ff */
[----:B--2---:R-:W0:Y:S02]  /*43e0*/  LDS.64 R28, [R28+0x1e00] ;  /* 0x001e00001c1c7984 */ /* 0x004e240000000a00 */
[----:B0-----:R-:W-:Y:S01]  /*43f0*/  FADD.FTZ R29, R33, R29 ;  /* 0x0000001d211d7221 */ /* 0x001fe20000010000 */
[----:B------:R-:W-:-:S05]  /*4400*/  FADD.FTZ R28, R34, R28 ;  /* 0x0000001c221c7221 */ /* 0x000fca0000010000 */
[----:B------:R0:W-:Y:S02]  /*4410*/  STG.E.64 desc[UR14][R44.64+0xc000], R28 ;  /* 0x00c0001c2c007986 */ /* 0x0001e4000c101b0e */
[----:B0-----:R-:W-:Y:S01]  /*4420*/  FADD.FTZ R28, R53, R32 ;  /* 0x00000020351c7221 */ /* 0x001fe20000010000 */
[----:B------:R-:W-:Y:S01]  /*4430*/  FADD.FTZ R29, R31, R30 ;  /* 0x0000001e1f1d7221 */ /* 0x000fe20000010000 */
        /* <DEDUP_REMOVED lines=13> */
.L_x_1609:
[----:B------:R-:W-:Y:S05]  /*4510*/  BSYNC B0 ;  /* 0x0000000000007941 */ /* 0x000fea0003800000 */
.L_x_1608:
        /* <DEDUP_REMOVED lines=19> */
.L_x_1612:
[----:B------:R-:W2:Y:S04]  /*4650*/  LD.E.STRONG.GPU R31, desc[UR14][R28.64] ;  /* 0x0000000e1c1f7980 */ /* 0x000ea8000c10f900 */
[----:B--2---:R-:W-:Y:S01]  /*4660*/  CCTL.IVALL ;  /* 0x00000000ff00798f */ /* 0x004fe20002000000 */
[----:B------:R-:W-:Y:S05]  /*4670*/  YIELD ;  /* 0x0000000000007946 */ /* 0x000fea0003800000 */
[----:B-----5:R-:W-:-:S04]  /*4680*/  LOP3.LUT R31, R31, R30, RZ, 0x3c, !PT ;  /* 0x0000001e1f1f7212 */ /* 0x020fc800078e3cff */
[----:B------:R-:W-:-:S13]  /*4690*/  ISETP.GT.AND P0, PT, R31, -0x1, PT ;  /* 0xffffffff1f00780c */ /* 0x000fda0003f04270 */
[----:B------:R-:W-:Y:S05]  /*46a0*/  @P0 BRA `(.L_x_1612) ;  /* 0xfffffffc00e80947 */ /* 0x000fea000383ffff */
.L_x_1611:
[----:B------:R-:W-:Y:S05]  /*46b0*/  WARPSYNC.ALL ;  /* 0x0000000000007948 */ /* 0x000fea0003800000 */
[----:B------:R-:W-:Y:S06]  /*46c0*/  BAR.SYNC.DEFER_BLOCKING 0x0 ;  /* 0x0000000000007b1d */ /* 0x000fec0000010000 */
[----:B------:R-:W-:Y:S05]  /*46d0*/  BRA `(.L_x_1613) ;  /* 0x0000000000647947 */ /* 0x000fea0003800000 */
.L_x_1610:
        /* <DEDUP_REMOVED lines=17> */
.L_x_1615:
[----:B------:R-:W2:Y:S04]  /*47f0*/  LD.E.STRONG.GPU R31, desc[UR14][R28.64] ;  /* 0x0000000e1c1f7980 */ /* 0x000ea8000c10f900 */
[----:B--2---:R-:W-:Y:S01]  /*4800*/  CCTL.IVALL ;  /* 0x00000000ff00798f */ /* 0x004fe20002000000 */
[----:B------:R-:W-:Y:S05]  /*4810*/  YIELD ;  /* 0x0000000000007946 */ /* 0x000fea0003800000 */
[----:B-----5:R-:W-:-:S04]  /*4820*/  LOP3.LUT R31, R31, R30, RZ, 0x3c, !PT ;  /* 0x0000001e1f1f7212 */ /* 0x020fc800078e3cff */
[----:B------:R-:W-:-:S13]  /*4830*/  ISETP.GT.AND P0, PT, R31, -0x1, PT ;  /* 0xffffffff1f00780c */ /* 0x000fda0003f04270 */
[----:B------:R-:W-:Y:S05]  /*4840*/  @P0 BRA `(.L_x_1615) ;  /* 0xfffffffc00e80947 */ /* 0x000fea000383ffff */
.L_x_1614:
[----:B------:R-:W-:Y:S05]  /*4850*/  WARPSYNC.ALL ;  /* 0x0000000000007948 */ /* 0x000fea0003800000 */
[----:B------:R-:W-:Y:S06]  /*4860*/  BAR.SYNC.DEFER_BLOCKING 0x0 ;  /* 0x0000000000007b1d */ /* 0x000fec0000010000 */
.L_x_1613:
[----:B------:R-:W1:Y:S01]  /*4870*/  S2R R53, SR_TID.X ;  /* 0x0000000000357919 */ /* 0x000e620000002100 */
[----:B------:R-:W-:Y:S01]  /*4880*/  BSSY B0, `(.L_x_1616) ;  /* 0x0000022000007945 */ /* 0x000fe20003800000 */
[----:B0-----:R-:W-:Y:S01]  /*4890*/  HFMA2.MMA R29, -RZ, RZ, 0, 0 ;  /* 0x00000000ff1d7435 */ /* 0x001fe200000001ff */
[----:B------:R-:W-:Y:S02]  /*48a0*/  MOV R30, RZ ;  /* 0x000000ff001e7202 */ /* 0x000fe40000000f00 */
        /* <DEDUP_REMOVED lines=31> */
.L_x_1617:
[----:B------:R-:W-:Y:S05]  /*4aa0*/  BSYNC B0 ;  /* 0x0000000000007941 */ /* 0x000fea0003800000 */
.L_x_1616:
[----:B------:R-:W2:Y:S04]  /*4ab0*/  LDL.LU R31, [R1+0x9c] ;  /* 0x00009c00011f7983 */ /* 0x000ea80000300800 */
[----:B------:R-:W0:Y:S04]  /*4ac0*/  SHFL.BFLY PT, R28, R30, 0x10, 0x1f ;  /* 0x0e001f001e1c7f89 */ /* 0x000e2800000e0000 */
[----:B------:R-:W3:Y:S01]  /*4ad0*/  LDL.LU R32, [R1+0x30] ;  /* 0x0000300001207983 */ /* 0x000ee20000300800 */
[----:B------:R-:W-:Y:S01]  /*4ae0*/  LOP3.LUT P0, RZ, R53, 0xffffff1f, RZ, 0xc0, !PT ;  /* 0xffffff1f35ff7812 */ /* 0x000fe2000780c0ff */
[----:B------:R-:W-:-:S02]  /*4af0*/  UIADD3 UR5, UR13, 0x3480, URZ ;  /* 0x000034800d057890 */ /* 0x000fc4000fffe03f */
[----:B------:R-:W-:Y:S01]  /*4b00*/  USHF.L.U32 UR11, UR11, 0x3, URZ ;  /* 0x000000030b0b7899 */ /* 0x000fe2000800063f */
[----:B------:R-:W4:Y:S01]  /*4b10*/  LDL.LU R33, [R1+0x34] ;  /* 0x0000340001217983 */ /* 0x000f220000300800 */
[----:B------:R-:W-:Y:S02]  /*4b20*/  ULEA UR5, UR16, UR5, 0x18 ;  /* 0x0000000510057291 */ /* 0x000fe4000f8ec03f */
[----:B------:R-:W-:Y:S01]  /*4b30*/  ULOP3.LUT UR11, UR11, 0x8, URZ, 0xc0, !UPT ;  /* 0x000000080b0b7892 */ /* 0x000fe2000f8ec03f */
        /* <DEDUP_REMOVED lines=19> */
[----:B------:R-:W-:Y:S01]  /*4c70*/  @!P0 FMUL.FTZ R28, R28, 6.1035157159494701773e-06 ;  /* 0x36cccccd1c1c8820 */ /* 0x000fe20000410000 */
[----:B0-----:R-:W-:Y:S01]  /*4c80*/  FADD.FTZ R29, R29, R30 ;  /* 0x0000001e1d1d7221 */ /* 0x001fe20000010000 */
[----:B------:R-:W-:-:S03]  /*4c90*/  @!P0 SHF.R.U32.HI R30, RZ, 0x2, R53 ;  /* 0x00000002ff1e8819 */ /* 0x000fc60000011635 */
[----:B------:R-:W-:Y:S01]  /*4ca0*/  @!P0 FMUL.FTZ R29, R29, 6.1035157159494701773e-06 ;  /* 0x36cccccd1d1d8820 */ /* 0x000fe20000410000 */
[----:B------:R-:W-:-:S05]  /*4cb0*/  @!P0 LOP3.LUT R30, R30, 0x3ffffff8, RZ, 0xc0, !PT ;  /* 0x3ffffff81e1e8812 */ /* 0x000fca00078ec0ff */
[----:B------:R2:W-:Y:S02]  /*4cc0*/  @!P0 STS.64 [R30+UR5], R28 ;  /* 0x0000001c1e008988 */ /* 0x0005e40008000a05 */
[----:B--2---:R-:W-:-:S04]  /*4cd0*/  IADD3 R28, R31, -UR11, RZ ;  /* 0x8000000b1f1c7c10 */ /* 0x004fc8000fffe0ff */
[----:B------:R-:W-:Y:S01]  /*4ce0*/  LEA R28, R28, UR5, 0x3 ;  /* 0x000000051c1c7c11 */ /* 0x000fe2000f8e18ff */
[----:B------:R-:W-:Y:S06]  /*4cf0*/  BAR.SYNC.DEFER_BLOCKING 0x0 ;  /* 0x0000000000007b1d */ /* 0x000fec0000010000 */
[----:B------:R-:W0:Y:S02]  /*4d00*/  LDS.64 R30, [R28] ;  /* 0x000000001c1e7984 */ /* 0x000e240000000a00 */
[----:B0-----:R-:W-:-:S04]  /*4d10*/  FFMA.FTZ R25, R0, R25, -R30 ;  /* 0x0000001900197223 */ /* 0x001fc8000001081e */
[----:B---3--:R-:W-:Y:S02]  /*4d20*/  FFMA.FTZ R25, R32, -R31, R25 ;  /* 0x8000001f20197223 */ /* 0x008fe40000010019 */
[----:B------:R-:W2:Y:S01]  /*4d30*/  LDL.LU R32, [R1+0x2c] ;  /* 0x00002c0001207983 */ /* 0x000ea20000300800 */
[C-C-:B------:R-:W-:Y:S01]  /*4d40*/  FFMA.FTZ R47, R0.reuse, R47, -R30.reuse ;  /* 0x0000002f002f7223 */ /* 0x140fe2000001081e */
[C-C-:B------:R-:W-:Y:S02]  /*4d50*/  FFMA.FTZ R41, R0.reuse, R41, -R30.reuse ;  /* 0x0000002900297223 */ /* 0x140fe4000001081e */
[----:B------:R-:W3:Y:S01]  /*4d60*/  LDL.LU R29, [R1+0x28] ;  /* 0x00002800011d7983 */ /* 0x000ee20000300800 */
[C-C-:B------:R-:W-:Y:S01]  /*4d70*/  FFMA.FTZ R21, R0.reuse, R21, -R30.reuse ;  /* 0x0000001500157223 */ /* 0x140fe2000001081e */
[C-C-:B------:R-:W-:Y:S01]  /*4d80*/  FFMA.FTZ R17, R0.reuse, R17, -R30.reuse ;  /* 0x0000001100117223 */ /* 0x140fe2000001081e */
[C-C-:B------:R-:W-:Y:S01]  /*4d90*/  FFMA.FTZ R13, R0.reuse, R13, -R30.reuse ;  /* 0x0000000d000d7223 */ /* 0x140fe2000001081e */
[----:B------:R-:W3:Y:S01]  /*4da0*/  LDL.LU R28, [R1+0x54] ;  /* 0x00005400011c7983 */ /* 0x000ee20000300800 */
[C-C-:B------:R-:W-:Y:S01]  /*4db0*/  FFMA.FTZ R9, R0.reuse, R9, -R30.reuse ;  /* 0x0000000900097223 */ /* 0x140fe2000001081e */
[----:B------:R-:W-:-:S02]  /*4dc0*/  FFMA.FTZ R0, R0, R5, -R30 ;  /* 0x0000000500007223 */ /* 0x000fc4000001081e */
[----:B------:R-:W3:Y:S04]  /*4dd0*/  LDL.LU R61, [R1+0x50] ;  /* 0x00005000013d7983 */ /* 0x000ee80000300800 */
[----:B------:R-:W3:Y:S01]  /*4de0*/  LDL.LU R53, [R1+0x4c] ;  /* 0x00004c0001357983 */ /* 0x000ee20000300800 */
[----:B------:R-:W-:-:S03]  /*4df0*/  FFMA.FTZ R23, R27, R23, -R30 ;  /* 0x000000171b177223 */ /* 0x000fc6000001081e */
[----:B------:R-:W3:Y:S01]  /*4e00*/  LDL.LU R5, [R1+0x48] ;  /* 0x0000480001057983 */ /* 0x000ee20000300800 */
[C-C-:B------:R-:W-:Y:S01]  /*4e10*/  FFMA.FTZ R43, R27.reuse, R43, -R30.reuse ;  /* 0x0000002b1b2b7223 */ /* 0x140fe2000001081e */
[C-C-:B------:R-:W-:Y:S01]  /*4e20*/  FFMA.FTZ R39, R27.reuse, R39, -R30.reuse ;  /* 0x000000271b277223 */ /* 0x140fe2000001081e */
[C-C-:B------:R-:W-:Y:S01]  /*4e30*/  FFMA.FTZ R19, R27.reuse, R19, -R30.reuse ;  /* 0x000000131b137223 */ /* 0x140fe2000001081e */
[C-C-:B------:R-:W-:Y:S01]  /*4e40*/  FFMA.FTZ R15, R27.reuse, R15, -R30.reuse ;  /* 0x0000000f1b0f7223 */ /* 0x140fe2000001081e */
[C-C-:B------:R-:W-:Y:S01]  /*4e50*/  FFMA.FTZ R11, R27.reuse, R11, -R30.reuse ;  /* 0x0000000b1b0b7223 */ /* 0x140fe2000001081e */
[C-C-:B------:R-:W-:Y:S01]  /*4e60*/  FFMA.FTZ R7, R27.reuse, R7, -R30.reuse ;  /* 0x000000071b077223 */ /* 0x140fe2000001081e */
[--C-:B------:R-:W-:Y:S01]  /*4e70*/  FFMA.FTZ R3, R27, R3, -R30.reuse ;  /* 0x000000031b037223 */ /* 0x100fe2000001081e */
[----:B------:R-:W3:Y:S04]  /*4e80*/  LDL.LU R45, [R1+0x44] ;  /* 0x00004400012d7983 */ /* 0x000ee80000300800 */
[----:B------:R-:W3:Y:S01]  /*4e90*/  LDL.LU R27, [R1+0x40] ;  /* 0x00004000011b7983 */ /* 0x000ee20000300800 */
        /* <DEDUP_REMOVED lines=8> */
[----:B------:R-:W3:Y:S01]  /*4f20*/  LDL.LU R44, [R1+0x3c] ;  /* 0x00003c00012c7983 */ /* 0x000ee20000300800 */
[----:B------:R-:W-:Y:S01]  /*4f30*/  FFMA.FTZ R22, R26, R22, -R30 ;  /* 0x000000161a167223 */ /* 0x000fe2000001081e */
[----:B----4-:R-:W-:-:S02]  /*4f40*/  FFMA.FTZ R24, R33, -R31, R24 ;  /* 0x8000001f21187223 */ /* 0x010fc40000010018 */
[----:B------:R-:W4:Y:S01]  /*4f50*/  LDL.LU R36, [R1+0x38] ;  /* 0x0000380001247983 */ /* 0x000f220000300800 */
[----:B------:R-:W-:-:S03]  /*4f60*/  FFMA.FTZ R42, R26, R42, -R30 ;  /* 0x0000002a1a2a7223 */ /* 0x000fc6000001081e */
[----:B------:R-:W4:Y:S01]  /*4f70*/  LDL.LU R35, [R1+0x24] ;  /* 0x0000240001237983 */ /* 0x000f220000300800 */
[C-C-:B------:R-:W-:Y:S01]  /*4f80*/  FFMA.FTZ R38, R26.reuse, R38, -R30.reuse ;  /* 0x000000261a267223 */ /* 0x140fe2000001081e */
[C-C-:B------:R-:W-:Y:S02]  /*4f90*/  FFMA.FTZ R18, R26.reuse, R18, -R30.reuse ;  /* 0x000000121a127223 */ /* 0x140fe4000001081e */
[----:B------:R-:W4:Y:S01]  /*4fa0*/  LDL.LU R34, [R1+0x20] ;  /* 0x0000200001227983 */ /* 0x000f220000300800 */
[C-C-:B------:R-:W-:Y:S01]  /*4fb0*/  FFMA.FTZ R14, R26.reuse, R14, -R30.reuse ;  /* 0x0000000e1a0e7223 */ /* 0x140fe2000001081e */
[C-C-:B------:R-:W-:Y:S01]  /*4fc0*/  FFMA.FTZ R10, R26.reuse, R10, -R30.reuse ;  /* 0x0000000a1a0a7223 */ /* 0x140fe2000001081e */
[C-C-:B------:R-:W-:Y:S01]  /*4fd0*/  FFMA.FTZ R6, R26.reuse, R6, -R30.reuse ;  /* 0x000000061a067223 */ /* 0x140fe2000001081e */
[----:B------:R-:W4:Y:S01]  /*4fe0*/  LDL.LU R33, [R1+0x1c] ;  /* 0x00001c0001217983 */ /* 0x000f220000300800 */
[----:B------:R-:W-:Y:S01]  /*4ff0*/  FFMA.FTZ R2, R26, R2, -R30 ;  /* 0x000000021a027223 */ /* 0x000fe2000001081e */
[----:B--2---:R-:W-:-:S02]  /*5000*/  FFMA.FTZ R23, R32, -R31, R23 ;  /* 0x8000001f20177223 */ /* 0x004fc40000010017 */
[----:B------:R-:W2:Y:S01]  /*5010*/  LDL.LU R32, [R1+0x18] ;  /* 0x0000180001207983 */ /* 0x000ea20000300800 */
[----:B---3--:R-:W-:-:S03]  /*5020*/  FFMA.FTZ R22, R29, -R31, R22 ;  /* 0x8000001f1d167223 */ /* 0x008fc60000010016 */
[----:B------:R-:W3:Y:S01]  /*5030*/  LDL.LU R30, [R1+0x14] ;  /* 0x00001400011e7983 */ /* 0x000ee20000300800 */
[----:B------:R-:W-:-:S03]  /*5040*/  FFMA.FTZ R47, R28, -R31, R47 ;  /* 0x8000001f1c2f7223 */ /* 0x000fc6000001002f */
[----:B------:R-:W3:Y:S04]  /*5050*/  LDL.LU R29, [R1+0x10] ;  /* 0x00001000011d7983 */ /* 0x000ee80000300800 */
[----:B------:R-:W3:Y:S04]  /*5060*/  LDL.LU R28, [R1+0xc] ;  /* 0x00000c00011c7983 */ /* 0x000ee80000300800 */
[----:B------:R-:W3:Y:S01]  /*5070*/  LDL.LU R26, [R1] ;  /* 0x00000000011a7983 */ /* 0x000ee20000300800 */
[----:B------:R-:W-:-:S03]  /*5080*/  FFMA.FTZ R42, R5, -R31, R42 ;  /* 0x8000001f052a7223 */ /* 0x000fc6000001002a */
[----:B------:R-:W3:Y:S01]  /*5090*/  LDL.LU R5, [R1+0x88] ;  /* 0x0000880001057983 */ /* 0x000ee20000300800 */
[----:B------:R-:W-:-:S03]  /*50a0*/  FFMA.FTZ R40, R27, -R31, R40 ;  /* 0x8000001f1b287223 */ /* 0x000fc60000010028 */
[----:B------:R-:W3:Y:S01]  /*50b0*/  LDL.LU R27, [R1+0x98] ;  /* 0x00009800011b7983 */ /* 0x000ee20000300800 */
[-C--:B------:R-:W-:Y:S01]  /*50c0*/  FFMA.FTZ R54, R54, -R31.reuse, R7 ;  /* 0x8000001f36367223 */ /* 0x080fe20000010007 */
[-C--:B------:R-:W-:Y:S02]  /*50d0*/  FFMA.FTZ R50, R50, -R31.reuse, R4 ;  /* 0x8000001f32327223 */ /* 0x080fe40000010004 */
[----:B------:R-:W3:Y:S01]  /*50e0*/  LDL.LU R7, [R1+0x90] ;  /* 0x0000900001077983 */ /* 0x000ee20000300800 */
[-C--:B------:R-:W-:Y:S01]  /*50f0*/  FFMA.FTZ R46, R61, -R31.reuse, R46 ;  /* 0x8000001f3d2e7223 */ /* 0x080fe2000001002e */
[-C--:B------:R-:W-:Y:S01]  /*5100*/  FFMA.FTZ R43, R53, -R31.reuse, R43 ;  /* 0x8000001f352b7223 */ /* 0x080fe2000001002b */
[-C--:B------:R-:W-:Y:S01]  /*5110*/  FFMA.FTZ R41, R45, -R31.reuse, R41 ;  /* 0x8000001f2d297223 */ /* 0x080fe20000010029 */
[-C--:B------:R-:W-:Y:S01]  /*5120*/  FFMA.FTZ R39, R44, -R31.reuse, R39 ;  /* 0x8000001f2c277223 */ /* 0x080fe20000010027 */
[-C--:B------:R-:W-:Y:S01]  /*5130*/  FFMA.FTZ R13, R60, -R31.reuse, R13 ;  /* 0x8000001f3c0d7223 */ /* 0x080fe2000001000d */
[-C--:B------:R-:W-:Y:S01]  /*5140*/  FFMA.FTZ R12, R59, -R31.reuse, R12 ;  /* 0x8000001f3b0c7223 */ /* 0x080fe2000001000c */
[-C--:B----4-:R-:W-:Y:S01]  /*5150*/  FFMA.FTZ R38, R36, -R31.reuse, R38 ;  /* 0x8000001f24267223 */ /* 0x090fe20000010026 */
        /* <DEDUP_REMOVED lines=10> */
[-C--:B--2---:R-:W-:Y:S01]  /*5200*/  FFMA.FTZ R18, R32, -R31.reuse, R18 ;  /* 0x8000001f20127223 */ /* 0x084fe20000010012 */
[-C--:B---3--:R-:W-:Y:S01]  /*5210*/  FFMA.FTZ R17, R30, -R31.reuse, R17 ;  /* 0x8000001f1e117223 */ /* 0x088fe20000010011 */
[----:B------:R-:W-:-:S02]  /*5220*/  FFMA.FTZ R15, R28, -R31, R15 ;  /* 0x8000001f1c0f7223 */ /* 0x000fc4000001000f */
[----:B------:R-:W2:Y:S01]  /*5230*/  LDL.LU R28, [R1+0x94] ;  /* 0x00009400011c7983 */ /* 0x000ea20000300800 */
[----:B------:R-:W-:Y:S01]  /*5240*/  IADD3 R4, P0, R5, UR12, RZ ;  /* 0x0000000c05047c10 */ /* 0x000fe2000ff1e0ff */
[-C--:B------:R-:W-:Y:S01]  /*5250*/  FFMA.FTZ R14, R26, -R31.reuse, R14 ;  /* 0x8000001f1a0e7223 */ /* 0x080fe2000001000e */
[----:B-----5:R-:W-:Y:S01]  /*5260*/  FMUL.FTZ R26, R37, R22 ;  /* 0x00000016251a7220 */ /* 0x020fe20000410000 */
[-C--:B------:R-:W-:Y:S01]  /*5270*/  FFMA.FTZ R16, R29, -R31.reuse, R16 ;  /* 0x8000001f1d107223 */ /* 0x080fe20000010010 */
[----:B------:R-:W-:Y:S01]  /*5280*/  FFMA.FTZ R22, R49, -R31, R3 ;  /* 0x8000001f31167223 */ /* 0x000fe20000010003 */
[----:B------:R-:W-:Y:S02]  /*5290*/  IADD3.X R5, R27, UR13, RZ, P0, !PT ;  /* 0x0000000d1b057c10 */ /* 0x000fe400087fe4ff */
[----:B------:R-:W3:Y:S04]  /*52a0*/  LDL.LU R27, [R1+0x84] ;  /* 0x00008400011b7983 */ /* 0x000ee80000300800 */
[----:B------:R-:W4:Y:S04]  /*52b0*/  LDL.LU R31, [R1+0x8c] ;  /* 0x00008c00011f7983 */ /* 0x000f280000300800 */
[----:B------:R-:W4:Y:S04]  /*52c0*/  LDL.LU R30, [R1+0x7c] ;  /* 0x00007c00011e7983 */ /* 0x000f280000300800 */
[----:B------:R-:W4:Y:S01]  /*52d0*/  LDL.LU R29, [R1+0x80] ;  /* 0x00008000011d7983 */ /* 0x000f220000300800 */
[C---:B------:R-:W-:Y:S01]  /*52e0*/  FMUL.FTZ R25, R37.reuse, R25 ;  /* 0x0000001925197220 */ /* 0x040fe20000410000 */
[C---:B------:R-:W-:Y:S01]  /*52f0*/  FMUL.FTZ R24, R37.reuse, R24 ;  /* 0x0000001825187220 */ /* 0x040fe20000410000 */
[C---:B------:R-:W-:Y:S01]  /*5300*/  FMUL.FTZ R23, R37.reuse, R23 ;  /* 0x0000001725177220 */ /* 0x040fe20000410000 */
[C---:B------:R-:W-:Y:S01]  /*5310*/  FMUL.FTZ R47, R37.reuse, R47 ;  /* 0x0000002f252f7220 */ /* 0x040fe20000410000 */
[C---:B------:R-:W-:Y:S01]  /*5320*/  FMUL.FTZ R46, R37.reuse, R46 ;  /* 0x0000002e252e7220 */ /* 0x040fe20000410000 */
[C---:B------:R-:W-:Y:S01]  /*5330*/  FMUL.FTZ R9, R37.reuse, R8 ;  /* 0x0000000825097220 */ /* 0x040fe20000410000 */
[----:B------:R-:W-:Y:S01]  /*5340*/  F2FP.F16.F32.PACK_AB R3, R24, R25 ;  /* 0x000000191803723e */ /* 0x000fe200000000ff */
[C---:B------:R-:W-:Y:S01]  /*5350*/  FMUL.FTZ R43, R37.reuse, R43 ;  /* 0x0000002b252b7220 */ /* 0x040fe20000410000 */
[----:B------:R-:W-:Y:S01]  /*5360*/  F2FP.F16.F32.PACK_AB R2, R26, R23 ;  /* 0x000000171a02723e */ /* 0x000fe200000000ff */
[C---:B------:R-:W-:Y:S01]  /*5370*/  FMUL.FTZ R42, R37.reuse, R42 ;  /* 0x0000002a252a7220 */ /* 0x040fe20000410000 */
[C---:B------:R-:W-:Y:S01]  /*5380*/  FMUL.FTZ R8, R37.reuse, R6 ;  /* 0x0000000625087220 */ /* 0x040fe20000410000 */
[C---:B------:R-:W-:Y:S01]  /*5390*/  FMUL.FTZ R41, R37.reuse, R41 ;  /* 0x0000002925297220 */ /* 0x040fe20000410000 */
[----:B------:R-:W-:Y:S01]  /*53a0*/  FMUL.FTZ R40, R37, R40 ;  /* 0x0000002825287220 */ /* 0x000fe20000410000 */
[----:B------:R-:W-:Y:S01]  /*53b0*/  IADD3 R6, P0, R7, UR12, RZ ;  /* 0x0000000c07067c10 */ /* 0x000fe2000ff1e0ff */
[----:B------:R-:W-:Y:S01]  /*53c0*/  FMUL.FTZ R25, R37, R0 ;  /* 0x0000000025197220 */ /* 0x000fe20000410000 */
[----:B------:R-:W-:-:S02]  /*53d0*/  F2FP.F16.F32.PACK_AB R46, R46, R47 ;  /* 0x0000002f2e2e723e */ /* 0x000fc400000000ff */
[----:B------:R-:W-:Y:S01]  /*53e0*/  PRMT R0, R3, 0x7632, R0 ;  /* 0x0000763203007816 */ /* 0x000fe20000000000 */
[----:B------:R-:W-:Y:S01]  /*53f0*/  STG.E.U16 desc[UR14][R4.64+0x4], R2 ;  /* 0x0000040204007986 */ /* 0x000fe2000c10150e */
[----:B------:R-:W-:Y:S01]  /*5400*/  PRMT R24, R2, 0x7632, R24 ;  /* 0x0000763202187816 */ /* 0x000fe20000000018 */
[C---:B------:R-:W-:Y:S01]  /*5410*/  FMUL.FTZ R39, R37.reuse, R39 ;  /* 0x0000002725277220 */ /* 0x040fe20000410000 */
[----:B------:R-:W-:Y:S01]  /*5420*/  F2FP.F16.F32.PACK_AB R42, R42, R43 ;  /* 0x0000002b2a2a723e */ /* 0x000fe200000000ff */
[C---:B------:R-:W-:Y:S01]  /*5430*/  FMUL.FTZ R38, R37.reuse, R38 ;  /* 0x0000002625267220 */ /* 0x040fe20000410000 */
[----:B------:R-:W-:Y:S01]  /*5440*/  PRMT R26, R46, 0x7632, R26 ;  /* 0x000076322e1a7816 */ /* 0x000fe2000000001a */
[C---:B------:R-:W-:Y:S01]  /*5450*/  FMUL.FTZ R21, R37.reuse, R21 ;  /* 0x0000001525157220 */ /* 0x040fe20000410000 */
[----:B------:R-:W-:Y:S01]  /*5460*/  F2FP.F16.F32.PACK_AB R40, R40, R41 ;  /* 0x000000292828723e */ /* 0x000fe200000000ff */
[C---:B------:R-:W-:Y:S01]  /*5470*/  FMUL.FTZ R20, R37.reuse, R20 ;  /* 0x0000001425147220 */ /* 0x040fe20000410000 */
[----:B------:R0:W-:Y:S01]  /*5480*/  STG.E.U16 desc[UR14][R4.64+0x2], R0 ;  /* 0x0000020004007986 */ /* 0x0001e2000c10150e */
[C---:B------:R-:W-:Y:S01]  /*5490*/  FMUL.FTZ R19, R37.reuse, R19 ;  /* 0x0000001325137220 */ /* 0x040fe20000410000 */
[----:B------:R-:W-:-:S02]  /*54a0*/  FMUL.FTZ R18, R37, R18 ;  /* 0x0000001225127220 */ /* 0x000fc40000410000 */
[----:B------:R-:W-:Y:S01]  /*54b0*/  STG.E.U16 desc[UR14][R4.64], R3 ;  /* 0x0000000304007986 */ /* 0x000fe2000c10150e */
[----:B------:R-:W-:-:S03]  /*54c0*/  F2FP.F16.F32.PACK_AB R38, R38, R39 ;  /* 0x000000272626723e */ /* 0x000fc600000000ff */
[----:B------:R1:W-:Y:S01]  /*54d0*/  STG.E.U16 desc[UR14][R4.64+0x6], R24 ;  /* 0x0000061804007986 */ /* 0x0003e2000c10150e */
[----:B------:R-:W-:Y:S02]  /*54e0*/  F2FP.F16.F32.PACK_AB R20, R20, R21 ;  /* 0x000000151414723e */ /* 0x000fe400000000ff */
[----:B0-----:R-:W-:Y:S02]  /*54f0*/  PRMT R0, R42, 0x7632, R0 ;  /* 0x000076322a007816 */ /* 0x001fe40000000000 */
[----:B------:R-:W-:Y:S02]  /*5500*/  F2FP.F16.F32.PACK_AB R18, R18, R19 ;  /* 0x000000131212723e */ /* 0x000fe400000000ff */
[----:B-1----:R-:W-:Y:S02]  /*5510*/  PRMT R5, R40, 0x7632, R5 ;  /* 0x0000763228057816 */ /* 0x002fe40000000005 */
[----:B------:R-:W-:Y:S01]  /*5520*/  PRMT R19, R20, 0x7632, R19 ;  /* 0x0000763214137816 */ /* 0x000fe20000000013 */
[C---:B------:R-:W-:Y:S01]  /*5530*/  FMUL.FTZ R17, R37.reuse, R17 ;  /* 0x0000001125117220 */ /* 0x040fe20000410000 */
[----:B------:R-:W-:-:S05]  /*5540*/  FMUL.FTZ R16, R37, R16 ;  /* 0x0000001025107220 */ /* 0x000fca0000410000 */
[----:B------:R-:W-:Y:S02]  /*5550*/  F2FP.F16.F32.PACK_AB R16, R16, R17 ;  /* 0x000000111010723e */ /* 0x000fe400000000ff */
[----:B--2---:R-:W-:Y:S02]  /*5560*/  IADD3.X R7, R28, UR13, RZ, P0, !PT ;  /* 0x0000000d1c077c10 */ /* 0x004fe400087fe4ff */
[----:B------:R-:W2:Y:S04]  /*5570*/  LDL.LU R28, [R1+0x74] ;  /* 0x00007400011c7983 */ /* 0x000ea80000300800 */
[----:B------:R0:W-:Y:S04]  /*5580*/  STG.E.U16 desc[UR14][R6.64+0x2], R26 ;  /* 0x0000021a06007986 */ /* 0x0001e8000c10150e */
[----:B------:R-:W-:Y:S01]  /*5590*/  STG.E.U16 desc[UR14][R6.64], R46 ;  /* 0x0000002e06007986 */ /* 0x000fe2000c10150e */
[----:B---3--:R-:W-:-:S03]  /*55a0*/  IADD3 R2, P0, R27, UR12, RZ ;  /* 0x0000000c1b027c10 */ /* 0x008fc6000ff1e0ff */
[----:B------:R-:W3:Y:S01]  /*55b0*/  LDL.LU R27, [R1+0x78] ;  /* 0x00007800011b7983 */ /* 0x000ee20000300800 */
[----:B----4-:R-:W-:-:S03]  /*55c0*/  IADD3.X R3, R31, UR13, RZ, P0, !PT ;  /* 0x0000000d1f037c10 */ /* 0x010fc600087fe4ff */
[----:B0-----:R-:W4:Y:S01]  /*55d0*/  LDL.LU R26, [R1+0x6c] ;  /* 0x00006c00011a7983 */ /* 0x001f220000300800 */
[----:B------:R-:W-:-:S03]  /*55e0*/  IADD3 R4, P0, R30, UR12, RZ ;  /* 0x0000000c1e047c10 */ /* 0x000fc6000ff1e0ff */
[----:B------:R-:W-:Y:S04]  /*55f0*/  STG.E.U16 desc[UR14][R6.64+0x4], R42 ;  /* 0x0000042a06007986 */ /* 0x000fe8000c10150e */
[----:B------:R0:W-:Y:S04]  /*5600*/  STG.E.U16 desc[UR14][R6.64+0x6], R0 ;  /* 0x0000060006007986 */ /* 0x0001e8000c10150e */
[----:B------:R1:W-:Y:S04]  /*5610*/  STG.E.U16 desc[UR14][R2.64+0x2], R5 ;  /* 0x0000020502007986 */ /* 0x0003e8000c10150e */
[----:B------:R-:W4:Y:S01]  /*5620*/  LDL.LU R24, [R1+0x70] ;  /* 0x0000700001187983 */ /* 0x000f220000300800 */
[----:B0-----:R-:W-:-:S03]  /*5630*/  PRMT R7, R38, 0x7632, R7 ;  /* 0x0000763226077816 */ /* 0x001fc60000000007 */
[----:B------:R-:W4:Y:S01]  /*5640*/  LDL.LU R21, [R1+0x64] ;  /* 0x0000640001157983 */ /* 0x000f220000300800 */
[----:B-1----:R-:W-:-:S03]  /*5650*/  IADD3.X R5, R29, UR13, RZ, P0, !PT ;  /* 0x0000000d1d057c10 */ /* 0x002fc600087fe4ff */
[----:B------:R-:W-:Y:S01]  /*5660*/  STG.E.U16 desc[UR14][R2.64], R40 ;  /* 0x0000002802007986 */ /* 0x000fe2000c10150e */
[----:B------:R-:W-:-:S03]  /*5670*/  PRMT R0, R18, 0x7632, R0 ;  /* 0x0000763212007816 */ /* 0x000fc60000000000 */
[----:B------:R-:W-:Y:S04]  /*5680*/  STG.E.U16 desc[UR14][R2.64+0x4], R38 ;  /* 0x0000042602007986 */ /* 0x000fe8000c10150e */
[----:B------:R-:W-:Y:S04]  /*5690*/  STG.E.U16 desc[UR14][R2.64+0x6], R7 ;  /* 0x0000060702007986 */ /* 0x000fe8000c10150e */
[----:B------:R0:W-:Y:S04]  /*56a0*/  STG.E.U16 desc[UR14][R4.64+0x2], R19 ;  /* 0x0000021304007986 */ /* 0x0001e8000c10150e */
[----:B------:R1:W-:Y:S04]  /*56b0*/  STG.E.U16 desc[UR14][R4.64+0x4], R18 ;  /* 0x0000041204007986 */ /* 0x0003e8000c10150e */
[----:B0-----:R-:W4:Y:S04]  /*56c0*/  LDL.LU R19, [R1+0x68] ;  /* 0x0000680001137983 */ /* 0x001f280000300800 */
[----:B-1----:R-:W4:Y:S04]  /*56d0*/  LDL.LU R18, [R1+0x60] ;  /* 0x0000600001127983 */ /* 0x002f280000300800 */
[----:B------:R-:W4:Y:S01]  /*56e0*/  LDL.LU R17, [R1+0x5c] ;  /* 0x00005c0001117983 */ /* 0x000f220000300800 */
[C---:B------:R-:W-:Y:S01]  /*56f0*/  FMUL.FTZ R15, R37.reuse, R15 ;  /* 0x0000000f250f7220 */ /* 0x040fe20000410000 */
[C---:B------:R-:W-:Y:S01]  /*5700*/  FMUL.FTZ R14, R37.reuse, R14 ;  /* 0x0000000e250e7220 */ /* 0x040fe20000410000 */
[C---:B------:R-:W-:Y:S01]  /*5710*/  FMUL.FTZ R13, R37.reuse, R13 ;  /* 0x0000000d250d7220 */ /* 0x040fe20000410000 */
[C---:B------:R-:W-:Y:S01]  /*5720*/  FMUL.FTZ R12, R37.reuse, R12 ;  /* 0x0000000c250c7220 */ /* 0x040fe20000410000 */
[C---:B------:R-:W-:Y:S01]  /*5730*/  FMUL.FTZ R11, R37.reuse, R11 ;  /* 0x0000000b250b7220 */ /* 0x040fe20000410000 */
[----:B------:R-:W-:Y:S01]  /*5740*/  FMUL.FTZ R10, R37, R10 ;  /* 0x0000000a250a7220 */ /* 0x000fe20000410000 */
[----:B------:R-:W-:Y:S01]  /*5750*/  F2FP.F16.F32.PACK_AB R14, R14, R15 ;  /* 0x0000000f0e0e723e */ /* 0x000fe200000000ff */
[----:B------:R-:W-:Y:S01]  /*5760*/  STG.E.U16 desc[UR14][R4.64], R20 ;  /* 0x0000001404007986 */ /* 0x000fe2000c10150e */
[----:B------:R-:W-:-:S03]  /*5770*/  PRMT R3, R16, 0x7632, R3 ;  /* 0x0000763210037816 */ /* 0x000fc60000000003 */
[----:B------:R0:W-:Y:S01]  /*5780*/  STG.E.U16 desc[UR14][R4.64+0x6], R0 ;  /* 0x0000060004007986 */ /* 0x0001e2000c10150e */
[----:B------:R-:W-:Y:S01]  /*5790*/  F2FP.F16.F32.PACK_AB R12, R12, R13 ;  /* 0x0000000d0c0c723e */ /* 0x000fe200000000ff */
[C---:B------:R-:W-:Y:S01]  /*57a0*/  FMUL.FTZ R56, R37.reuse, R56 ;  /* 0x0000003825387220 */ /* 0x040fe20000410000 */
[----:B------:R-:W-:Y:S01]  /*57b0*/  F2FP.F16.F32.PACK_AB R10, R10, R11 ;  /* 0x0000000b0a0a723e */ /* 0x000fe200000000ff */
[C---:B------:R-:W-:Y:S01]  /*57c0*/  FMUL.FTZ R23, R37.reuse, R54 ;  /* 0x0000003625177220 */ /* 0x040fe20000410000 */
[----:B0-----:R-:W-:Y:S02]  /*57d0*/  PRMT R5, R14, 0x7632, R5 ;  /* 0x000076320e057816 */ /* 0x001fe40000000005 */
[----:B------:R-:W-:Y:S01]  /*57e0*/  PRMT R0, R12, 0x7632, R0 ;  /* 0x000076320c007816 */ /* 0x000fe20000000000 */
[C---:B------:R-:W-:Y:S01]  /*57f0*/  FMUL.FTZ R50, R37.reuse, R50 ;  /* 0x0000003225327220 */ /* 0x040fe20000410000 */
[----:B------:R-:W-:Y:S01]  /*5800*/  FMUL.FTZ R22, R37, R22 ;  /* 0x0000001625167220 */ /* 0x000fe20000410000 */
[----:B------:R-:W-:Y:S01]  /*5810*/  F2FP.F16.F32.PACK_AB R9, R9, R56 ;  /* 0x000000380909723e */ /* 0x000fe200000000ff */
[----:B------:R-:W-:Y:S01]  /*5820*/  FMUL.FTZ R37, R37, R48 ;  /* 0x0000003025257220 */ /* 0x000fe20000410000 */
[----:B------:R-:W-:-:S02]  /*5830*/  F2FP.F16.F32.PACK_AB R8, R8, R23 ;  /* 0x000000170808723e */ /* 0x000fc400000000ff */
[----:B------:R-:W-:Y:S02]  /*5840*/  F2FP.F16.F32.PACK_AB R25, R50, R25 ;  /* 0x000000193219723e */ /* 0x000fe400000000ff */
[----:B------:R-:W-:Y:S01]  /*5850*/  F2FP.F16.F32.PACK_AB R22, R37, R22 ;  /* 0x000000162516723e */ /* 0x000fe200000000ff */
[----:B------:R-:W-:-:S04]  /*5860*/  UISETP.GE.U32.AND UP0, UPT, UR9, UR20, UPT ;  /* 0x000000140900728c */ /* 0x000fc8000bf06070 */
[----:B------:R-:W-:Y:S02]  /*5870*/  UISETP.GE.AND.EX UP0, UPT, UR10, UR7, UPT, UP0 ;  /* 0x000000070a00728c */ /* 0x000fe4000bf06300 */
[----:B------:R-:W-:Y:S01]  /*5880*/  ULOP3.LUT UR4, UR4, 0x1, URZ, 0x3c, !UPT ;  /* 0x0000000104047892 */ /* 0x000fe2000f8e3c3f */
[----:B------:R-:W-:Y:S01]  /*5890*/  UMOV UR5, UR10 ;  /* 0x0000000a00057c82 */ /* 0x000fe20008000000 */
[----:B------:R-:W-:Y:S01]  /*58a0*/  UMOV UR11, UR9 ;  /* 0x00000009000b7c82 */ /* 0x000fe20008000000 */
[----:B--2---:R-:W-:-:S04]  /*58b0*/  IADD3 R6, P0, R28, UR12, RZ ;  /* 0x0000000c1c067c10 */ /* 0x004fc8000ff1e0ff */
[----:B---3--:R-:W-:Y:S02]  /*58c0*/  IADD3.X R7, R27, UR13, RZ, P0, !PT ;  /* 0x0000000d1b077c10 */ /* 0x008fe400087fe4ff */
        /* <DEDUP_REMOVED lines=8> */
[----:B------:R-:W-:Y:S04]  /*5950*/  STG.E.U16 desc[UR14][R2.64], R12 ;  /* 0x0000000c02007986 */ /* 0x000fe8000c10150e */
[----:B------:R0:W-:Y:S04]  /*5960*/  STG.E.U16 desc[UR14][R2.64+0x2], R0 ;  /* 0x0000020002007986 */ /* 0x0001e8000c10150e */
[----:B------:R-:W-:Y:S04]  /*5970*/  STG.E.U16 desc[UR14][R2.64+0x4], R10 ;  /* 0x0000040a02007986 */ /* 0x000fe8000c10150e */
[----:B------:R1:W-:Y:S01]  /*5980*/  STG.E.U16 desc[UR14][R2.64+0x6], R7 ;  /* 0x0000060702007986 */ /* 0x0003e2000c10150e */
[----:B0-----:R-:W-:-:S02]  /*5990*/  PRMT R0, R8, 0x7632, R0 ;  /* 0x0000763208007816 */ /* 0x001fc40000000000 */
[----:B------:R-:W-:Y:S02]  /*59a0*/  IADD3.X R5, R19, UR13, RZ, P0, !PT ;  /* 0x0000000d13057c10 */ /* 0x000fe400087fe4ff */
[----:B-1----:R-:W-:Y:S02]  /*59b0*/  PRMT R3, R9, 0x7632, R3 ;  /* 0x0000763209037816 */ /* 0x002fe40000000003 */
[----:B------:R-:W-:Y:S01]  /*59c0*/  IADD3 R6, P0, R18, UR12, RZ ;  /* 0x0000000c12067c10 */ /* 0x000fe2000ff1e0ff */
[----:B------:R-:W-:Y:S01]  /*59d0*/  STG.E.U16 desc[UR14][R4.64], R9 ;  /* 0x0000000904007986 */ /* 0x000fe2000c10150e */
[----:B------:R-:W-:Y:S02]  /*59e0*/  PRMT R2, R25, 0x7632, R2 ;  /* 0x0000763219027816 */ /* 0x000fe40000000002 */
[----:B------:R-:W-:Y:S01]  /*59f0*/  IADD3.X R7, R17, UR13, RZ, P0, !PT ;  /* 0x0000000d11077c10 */ /* 0x000fe200087fe4ff */
        /* <DEDUP_REMOVED lines=10> */
.L_x_1605:
        /* <DEDUP_REMOVED lines=39> */
.L_x_1635:
        /* <DEDUP_REMOVED lines=42> */
.L_x_1622:
[----:B------:R-:W-:Y:S05]  /*5fb0*/  BSYNC B1 ;  /* 0x0000000000017941 */ /* 0x000fea0003800000 */
.L_x_1621:
        /* <DEDUP_REMOVED lines=21> */
.L_x_1625:
        /* <DEDUP_REMOVED lines=55> */
.L_x_1624:
[----:B------:R-:W-:Y:S05]  /*6480*/  BSYNC B1 ;  /* 0x0000000000017941 */ /* 0x000fea0003800000 */
.L_x_1623:
        /* <DEDUP_REMOVED lines=35> */
.L_x_1627:
[----:B------:R-:W-:Y:S05]  /*66c0*/  BSYNC B1 ;  /* 0x0000000000017941 */ /* 0x000fea0003800000 */
.L_x_1626:
        /* <DEDUP_REMOVED lines=15> */
.L_x_1620:
[----:B------:R-:W-:Y:S05]  /*67c0*/  BSYNC B0 ;  /* 0x0000000000007941 */ /* 0x000fea0003800000 */
.L_x_1619:
        /* <DEDUP_REMOVED lines=50> */
.L_x_1644:
        /* <DEDUP_REMOVED lines=46> */
.L_x_1654:
        /* <DEDUP_REMOVED lines=41> */
.L_x_1664:
[----:B--2---:R-:W-:Y:S01]  /*7060*/  FADD.FTZ R15, R14, R30 ;  /* 0x0000001e0e0f7221 */ /* 0x004fe20000010000 */
[----:B------:R-:W-:-:S04]  /*7070*/  @!P1 F2FP.F16.F32.PACK_AB R14, RZ, R24 ;  /* 0x00000018ff0e923e */ /* 0x000fc800000000ff */
[----:B------:R-:W-:Y:S01]  /*7080*/  @!P1 F2FP.F16.F32.PACK_AB R15, RZ, R15 ;  /* 0x0000000fff0f923e */ /* 0x000fe200000000ff */
[----:B------:R3:W-:Y:S03]  /*7090*/  @!P1 STG.E.U16 desc[UR14][R16.64+0x50], R14 ;  /* 0x0000500e10009986 */ /* 0x0007e6000c10150e */
[----:B------:R-:W-:Y:S02]  /*70a0*/  PRMT R20, R15, 0x7610, R20 ;  /* 0x000076100f147816 */ /* 0x000fe40000000014 */
[----:B------:R-:W-:-:S03]  /*70b0*/  LEA.HI R15, R56, 0x3c, RZ, 0x1c ;  /* 0x0000003c380f7811 */ /* 0x000fc600078fe0ff */
[----:B------:R3:W-:Y:S04]  /*70c0*/  @!P1 STG.E.U16 desc[UR14][R18.64+0x50], R20 ;  /* 0x0000501412009986 */ /* 0x0007e8000c10150e */
.L_x_1630:
[----:B------:R-:W-:Y:S05]  /*70d0*/  BSYNC B0 ;  /* 0x0000000000007941 */ /* 0x000fea0003800000 */
.L_x_1629:
        /* <DEDUP_REMOVED lines=165> */
.L_x_1698:
        /* <DEDUP_REMOVED lines=9> */
.L_x_1628:
[----:B------:R-:W-:Y:S05]  /*7bc0*/  WARPSYNC.ALL ;  /* 0x0000000000007948 */ /* 0x000fea0003800000 */
[----:B------:R-:W-:Y:S01]  /*7bd0*/  BAR.SYNC.DEFER_BLOCKING 0x0 ;  /* 0x0000000000007b1d */ /* 0x000fe20000010000 */
[C---:B------:R-:W-:Y:S02]  /*7be0*/  ISETP.GE.AND P0, PT, R8.reuse, -0x2d80, PT ;  /* 0xffffd2800800780c */ /* 0x040fe40003f06270 */
[----:B------:R-:W-:-:S11]  /*7bf0*/  IADD3 R8, R8, 0x3000, RZ ;  /* 0x0000300008087810 */ /* 0x000fd60007ffe0ff */
[----:B------:R-:W-:Y:S05]  /*7c00*/  @!P0 BRA `(.L_x_1635) ;  /* 0xffffffe000408947 */ /* 0x000fea000383ffff */
[----:B------:R-:W-:Y:S05]  /*7c10*/  EXIT ;  /* 0x000000000000794d */ /* 0x000fea0003800000 */
.L_x_1631:
[----:B------:R-:W-:Y:S01]  /*7c20*/  HFMA2.MMA R28, -RZ, RZ, 0, 4.76837158203125e-07 ;  /* 0x00000008ff1c7435 */ /* 0x000fe200000001ff */
[----:B-1----:R-:W-:Y:S02]  /*7c30*/  MOV R29, R14 ;  /* 0x0000000e001d7202 */ /* 0x002fe40000000f00 */
[----:B------:R-:W-:Y:S02]  /*7c40*/  MOV R27, 0x101f ;  /* 0x0000101f001b7802 */ /* 0x000fe40000000f00 */
[----:B------:R-:W-:-:S07]  /*7c50*/  MOV R26, 0xffff ;  /* 0x0000ffff001a7802 */ /* 0x000fce0000000f00 */
[----:B0-2---:R-:W-:Y:S05]  /*7c60*/  WARPSYNC.COLLECTIVE R26, `(.L_x_1636) ;  /* 0x000000001a087348 */ /* 0x005fea0003c00000 */
[----:B------:R1:W3:Y:S02]  /*7c70*/  SHFL.BFLY P2, R30, R29, R28, R27 ;  /* 0x0c00001c1d1e7389 */ /* 0x0002e4000004001b */
[----:B0123--:R-:W-:Y:S01]  /*7c80*/  ENDCOLLECTIVE ;  /* 0x000000000000791b */ /* 0x00ffe20003800000 */
.L_x_1636:
[----:B------:R-:W-:Y:S02]  /*7c90*/  MOV R29, R15 ;  /* 0x0000000f001d7202 */ /* 0x000fe40000000f00 */
[----:B------:R-:W-:-:S07]  /*7ca0*/  MOV R17, R30 ;  /* 0x0000001e00117202 */ /* 0x000fce0000000f00 */
[----:B------:R-:W-:Y:S05]  /*7cb0*/  WARPSYNC.COLLECTIVE R26, `(.L_x_1637) ;  /* 0x000000001a087348 */ /* 0x000fea0003c00000 */
[----:B------:R0:W1:Y:S02]  /*7cc0*/  SHFL.BFLY P2, R30, R29, R28, R27 ;  /* 0x0c00001c1d1e7389 */ /* 0x000064000004001b */
[----:B01----:R-:W-:Y:S01]  /*7cd0*/  ENDCOLLECTIVE ;  /* 0x000000000000791b */ /* 0x003fe20003800000 */
.L_x_1637:
[----:B------:R-:W-:Y:S01]  /*7ce0*/  FADD.FTZ R17, R17, R14 ;  /* 0x0000000e11117221 */ /* 0x000fe20000010000 */
[----:B------:R-:W-:-:S04]  /*7cf0*/  HFMA2.MMA R28, -RZ, RZ, 0, 2.384185791015625e-07 ;  /* 0x00000004ff1c7435 */ /* 0x000fc800000001ff */
[----:B------:R-:W-:Y:S02]  /*7d00*/  MOV R29, R17 ;  /* 0x00000011001d7202 */ /* 0x000fe40000000f00 */
[----:B------:R-:W-:-:S07]  /*7d10*/  MOV R16, R30 ;  /* 0x0000001e00107202 */ /* 0x000fce0000000f00 */
[----:B------:R-:W-:Y:S05]  /*7d20*/  WARPSYNC.COLLECTIVE R26, `(.L_x_1638) ;  /* 0x000000001a087348 */ /* 0x000fea0003c00000 */
[----:B------:R0:W1:Y:S02]  /*7d30*/  SHFL.BFLY P2, R30, R29, R28, R27 ;  /* 0x0c00001c1d1e7389 */ /* 0x000064000004001b */
[----:B01----:R-:W-:Y:S01]  /*7d40*/  ENDCOLLECTIVE ;  /* 0x000000000000791b */ /* 0x003fe20003800000 */
.L_x_1638:
[----:B------:R-:W-:-:S05]  /*7d50*/  FADD.FTZ R16, R16, R15 ;  /* 0x0000000f10107221 */ /* 0x000fca0000010000 */
[----:B------:R-:W-:Y:S02]  /*7d60*/  MOV R29, R16 ;  /* 0x00000010001d7202 */ /* 0x000fe40000000f00 */
[----:B------:R-:W-:-:S07]  /*7d70*/  MOV R18, R30 ;  /* 0x0000001e00127202 */ /* 0x000fce0000000f00 */
[----:B------:R-:W-:Y:S05]  /*7d80*/  WARPSYNC.COLLECTIVE R26, `(.L_x_1639) ;  /* 0x000000001a087348 */ /* 0x000fea0003c00000 */
[----:B------:R0:W1:Y:S02]  /*7d90*/  SHFL.BFLY P2, R30, R29, R28, R27 ;  /* 0x0c00001c1d1e7389 */ /* 0x000064000004001b */
[----:B01----:R-:W-:Y:S01]  /*7da0*/  ENDCOLLECTIVE ;  /* 0x000000000000791b */ /* 0x003fe20003800000 */
.L_x_1639:
[----:B------:R-:W-:Y:S01]  /*7db0*/  FADD.FTZ R18, R17, R18 ;  /* 0x0000001211127221 */ /* 0x000fe20000010000 */
[----:B------:R-:W-:-:S04]  /*7dc0*/  HFMA2.MMA R28, -RZ, RZ, 0, 1.1920928955078125e-07 ;  /* 0x00000002ff1c7435 */ /* 0x000fc800000001ff */
[----:B------:R-:W-:Y:S02]  /*7dd0*/  MOV R29, R18 ;  /* 0x00000012001d7202 */ /* 0x000fe40000000f00 */
[----:B------:R-:W-:-:S07]  /*7de0*/  MOV R19, R30 ;  /* 0x0000001e00137202 */ /* 0x000fce0000000f00 */
[----:B------:R-:W-:Y:S05]  /*7df0*/  WARPSYNC.COLLECTIVE R26, `(.L_x_1640) ;  /* 0x000000001a087348 */ /* 0x000fea0003c00000 */
[----:B------:R0:W1:Y:S02]  /*7e00*/  SHFL.BFLY P2, R30, R29, R28, R27 ;  /* 0x0c00001c1d1e7389 */ /* 0x000064000004001b */
[----:B01----:R-:W-:Y:S01]  /*7e10*/  ENDCOLLECTIVE ;  /* 0x000000000000791b */ /* 0x003fe20003800000 */
.L_x_1640:
[----:B------:R-:W-:-:S05]  /*7e20*/  FADD.FTZ R19, R16, R19 ;  /* 0x0000001310137221 */ /* 0x000fca0000010000 */
[----:B------:R-:W-:Y:S02]  /*7e30*/  MOV R29, R19 ;  /* 0x00000013001d7202 */ /* 0x000fe40000000f00 */
[----:B------:R-:W-:-:S07]  /*7e40*/  MOV R21, R30 ;  /* 0x0000001e00157202 */ /* 0x000fce0000000f00 */
[----:B------:R-:W-:Y:S05]  /*7e50*/  WARPSYNC.COLLECTIVE R26, `(.L_x_1641) ;  /* 0x000000001a087348 */ /* 0x000fea0003c00000 */
[----:B------:R0:W1:Y:S02]  /*7e60*/  SHFL.BFLY P2, R30, R29, R28, R27 ;  /* 0x0c00001c1d1e7389 */ /* 0x000064000004001b */
[----:B01----:R-:W-:Y:S01]  /*7e70*/  ENDCOLLECTIVE ;  /* 0x000000000000791b */ /* 0x003fe20003800000 */
.L_x_1641:
[----:B------:R-:W-:Y:S01]  /*7e80*/  FADD.FTZ R21, R18, R21 ;  /* 0x0000001512157221 */ /* 0x000fe20000010000 */
[----:B------:R-:W-:-:S04]  /*7e90*/  HFMA2.MMA R28, -RZ, RZ, 0, 5.9604644775390625e-08 ;  /* 0x00000001ff1c7435 */ /* 0x000fc800000001ff */
[----:B------:R-:W-:Y:S02]  /*7ea0*/  MOV R29, R21 ;  /* 0x00000015001d7202 */ /* 0x000fe40000000f00 */
[----:B------:R-:W-:-:S07]  /*7eb0*/  MOV R14, R30 ;  /* 0x0000001e000e7202 */ /* 0x000fce0000000f00 */
[----:B------:R-:W-:Y:S05]  /*7ec0*/  WARPSYNC.COLLECTIVE R26, `(.L_x_1642) ;  /* 0x000000001a087348 */ /* 0x000fea0003c00000 */
[----:B------:R0:W1:Y:S02]  /*7ed0*/  SHFL.BFLY P2, R30, R29, R28, R27 ;  /* 0x0c00001c1d1e7389 */ /* 0x000064000004001b */
[----:B01----:R-:W-:Y:S01]  /*7ee0*/  ENDCOLLECTIVE ;  /* 0x000000000000791b */ /* 0x003fe20003800000 */
.L_x_1642:
[----:B------:R-:W-:-:S05]  /*7ef0*/  FADD.FTZ R14, R19, R14 ;  /* 0x0000000e130e7221 */ /* 0x000fca0000010000 */
[----:B------:R-:W-:Y:S02]  /*7f00*/  MOV R29, R14 ;  /* 0x0000000e001d7202 */ /* 0x000fe40000000f00 */
[----:B------:R-:W-:-:S07]  /*7f10*/  MOV R20, R30 ;  /* 0x0000001e00147202 */ /* 0x000fce0000000f00 */
[----:B------:R-:W-:Y:S05]  /*7f20*/  WARPSYNC.COLLECTIVE R26, `(.L_x_1643) ;  /* 0x000000001a087348 */ /* 0x000fea0003c00000 */
[----:B------:R0:W1:Y:S02]  /*7f30*/  SHFL.BFLY P2, R30, R29, R28, R27 ;  /* 0x0c00001c1d1e7389 */ /* 0x000064000004001b */
[----:B01----:R-:W-:Y:S01]  /*7f40*/  ENDCOLLECTIVE ;  /* 0x000000000000791b */ /* 0x003fe20003800000 */
.L_x_1643:
[----:B------:R-:W-:Y:S01]  /*7f50*/  FADD.FTZ R20, R21, R20 ;  /* 0x0000001415147221 */ /* 0x000fe20000010000 */
[----:B------:R-:W-:Y:S06]  /*7f60*/  BRA `(.L_x_1644) ;  /* 0xffffffe800e07947 */ /* 0x000fec000383ffff */
.L_x_1632:
        /* <DEDUP_REMOVED lines=8> */
.L_x_1646:
[----:B------:R-:W-:Y:S05]  /*7ff0*/  BSYNC B1 ;  /* 0x0000000000017941 */ /* 0x000fea0003800000 */
.L_x_1645:
        /* <DEDUP_REMOVED lines=8> */
.L_x_1647:
[----:B------:R-:W-:Y:S01]  /*8080*/  FADD.FTZ R21, R21, R14 ;  /* 0x0000000e15157221 */ /* 0x000fe20000010000 */
[----:B------:R-:W-:-:S04]  /*8090*/  HFMA2.MMA R28, -RZ, RZ, 0, 2.384185791015625e-07 ;  /* 0x00000004ff1c7435 */ /* 0x000fc800000001ff */
[----:B------:R-:W-:Y:S02]  /*80a0*/  MOV R29, R21 ;  /* 0x00000015001d7202 */ /* 0x000fe40000000f00 */
[----:B------:R-:W-:-:S07]  /*80b0*/  MOV R20, R30 ;  /* 0x0000001e00147202 */ /* 0x000fce0000000f00 */
[----:B------:R-:W-:Y:S05]  /*80c0*/  WARPSYNC.COLLECTIVE R26, `(.L_x_1648) ;  /* 0x000000001a087348 */ /* 0x000fea0003c00000 */
[----:B------:R0:W1:Y:S02]  /*80d0*/  SHFL.BFLY P2, R30, R29, R28, R27 ;  /* 0x0c00001c1d1e7389 */ /* 0x000064000004001b */
[----:B01----:R-:W-:Y:S01]  /*80e0*/  ENDCOLLECTIVE ;  /* 0x000000000000791b */ /* 0x003fe20003800000 */
.L_x_1648:
[----:B------:R-:W-:-:S05]  /*80f0*/  FADD.FTZ R20, R20, R15 ;  /* 0x0000000f14147221 */ /* 0x000fca0000010000 */
[----:B------:R-:W-:Y:S02]  /*8100*/  MOV R29, R20 ;  /* 0x00000014001d7202 */ /* 0x000fe40000000f00 */
[----:B------:R-:W-:-:S07]  /*8110*/  MOV R22, R30 ;  /* 0x0000001e00167202 */ /* 0x000fce0000000f00 */
[----:B------:R-:W-:Y:S05]  /*8120*/  WARPSYNC.COLLECTIVE R26, `(.L_x_1649) ;  /* 0x000000001a087348 */ /* 0x000fea0003c00000 */
[----:B------:R0:W1:Y:S02]  /*8130*/  SHFL.BFLY P2, R30, R29, R28, R27 ;  /* 0x0c00001c1d1e7389 */ /* 0x000064000004001b */
[----:B01----:R-:W-:Y:S01]  /*8140*/  ENDCOLLECTIVE ;  /* 0x000000000000791b */ /* 0x003fe20003800000 */
.L_x_1649:
[----:B------:R-:W-:Y:S01]  /*8150*/  FADD.FTZ R22, R21, R22 ;  /* 0x0000001615167221 */ /* 0x000fe20000010000 */
[----:B------:R-:W-:-:S04]  /*8160*/  HFMA2.MMA R28, -RZ, RZ, 0, 1.1920928955078125e-07 ;  /* 0x00000002ff1c7435 */ /* 0x000fc800000001ff */
[----:B------:R-:W-:Y:S02]  /*8170*/  MOV R29, R22 ;  /* 0x00000016001d7202 */ /* 0x000fe40000000f00 */
[----:B------:R-:W-:-:S07]  /*8180*/  MOV R23, R30 ;  /* 0x0000001e00177202 */ /* 0x000fce0000000f00 */
[----:B------:R-:W-:Y:S05]  /*8190*/  WARPSYNC.COLLECTIVE R26, `(.L_x_1650) ;  /* 0x000000001a087348 */ /* 0x000fea0003c00000 */
[----:B------:R0:W1:Y:S02]  /*81a0*/  SHFL.BFLY P2, R30, R29, R28, R27 ;  /* 0x0c00001c1d1e7389 */ /* 0x000064000004001b */
[----:B01----:R-:W-:Y:S01]  /*81b0*/  ENDCOLLECTIVE ;  /* 0x000000000000791b */ /* 0x003fe20003800000 */
.L_x_1650:
[----:B------:R-:W-:-:S05]  /*81c0*/  FADD.FTZ R23, R20, R23 ;  /* 0x0000001714177221 */ /* 0x000fca0000010000 */
[----:B------:R-:W-:Y:S02]  /*81d0*/  MOV R29, R23 ;  /* 0x00000017001d7202 */ /* 0x000fe40000000f00 */
[----:B------:R-:W-:-:S07]  /*81e0*/  MOV R25, R30 ;  /* 0x0000001e00197202 */ /* 0x000fce0000000f00 */
[----:B------:R-:W-:Y:S05]  /*81f0*/  WARPSYNC.COLLECTIVE R26, `(.L_x_1651) ;  /* 0x000000001a087348 */ /* 0x000fea0003c00000 */
[----:B------:R0:W1:Y:S02]  /*8200*/  SHFL.BFLY P2, R30, R29, R28, R27 ;  /* 0x0c00001c1d1e7389 */ /* 0x000064000004001b */
[----:B01----:R-:W-:Y:S01]  /*8210*/  ENDCOLLECTIVE ;  /* 0x000000000000791b */ /* 0x003fe20003800000 */
.L_x_1651:
[----:B------:R-:W-:Y:S01]  /*8220*/  FADD.FTZ R25, R22, R25 ;  /* 0x0000001916197221 */ /* 0x000fe20000010000 */
[----:B------:R-:W-:-:S04]  /*8230*/  HFMA2.MMA R28, -RZ, RZ, 0, 5.9604644775390625e-08 ;  /* 0x00000001ff1c7435 */ /* 0x000fc800000001ff */
[----:B------:R-:W-:Y:S02]  /*8240*/  MOV R29, R25 ;  /* 0x00000019001d7202 */ /* 0x000fe40000000f00 */
[----:B------:R-:W-:-:S07]  /*8250*/  MOV R14, R30 ;  /* 0x0000001e000e7202 */ /* 0x000fce0000000f00 */
[----:B------:R-:W-:Y:S05]  /*8260*/  WARPSYNC.COLLECTIVE R26, `(.L_x_1652) ;  /* 0x000000001a087348 */ /* 0x000fea0003c00000 */
[----:B------:R0:W1:Y:S02]  /*8270*/  SHFL.BFLY P2, R30, R29, R28, R27 ;  /* 0x0c00001c1d1e7389 */ /* 0x000064000004001b */
[----:B01----:R-:W-:Y:S01]  /*8280*/  ENDCOLLECTIVE ;  /* 0x000000000000791b */ /* 0x003fe20003800000 */
.L_x_1652:
[----:B------:R-:W-:-:S05]  /*8290*/  FADD.FTZ R14, R23, R14 ;  /* 0x0000000e170e7221 */ /* 0x000fca0000010000 */
[----:B------:R-:W-:Y:S02]  /*82a0*/  MOV R29, R14 ;  /* 0x0000000e001d7202 */ /* 0x000fe40000000f00 */
[----:B------:R-:W-:-:S07]  /*82b0*/  MOV R24, R30 ;  /* 0x0000001e00187202 */ /* 0x000fce0000000f00 */
[----:B------:R-:W-:Y:S05]  /*82c0*/  WARPSYNC.COLLECTIVE R26, `(.L_x_1653) ;  /* 0x000000001a087348 */ /* 0x000fea0003c00000 */
[----:B------:R0:W1:Y:S02]  /*82d0*/  SHFL.BFLY P2, R30, R29, R28, R27 ;  /* 0x0c00001c1d1e7389 */ /* 0x000064000004001b */
[----:B01----:R-:W-:Y:S01]  /*82e0*/  ENDCOLLECTIVE ;  /* 0x000000000000791b */ /* 0x003fe20003800000 */
.L_x_1653:
[----:B------:R-:W-:Y:S01]  /*82f0*/  FADD.FTZ R24, R25, R24 ;  /* 0x0000001819187221 */ /* 0x000fe20000010000 */
[----:B------:R-:W-:Y:S06]  /*8300*/  BRA `(.L_x_1654) ;  /* 0xffffffe800b07947 */ /* 0x000fec000383ffff */
.L_x_1633:
        /* <DEDUP_REMOVED lines=8> */
.L_x_1656:
[----:B------:R-:W-:Y:S05]  /*8390*/  BSYNC B1 ;  /* 0x0000000000017941 */ /* 0x000fea0003800000 */
.L_x_1655:
        /* <DEDUP_REMOVED lines=8> */
.L_x_1657:
[----:B------:R-:W-:Y:S01]  /*8420*/  FADD.FTZ R21, R21, R14 ;  /* 0x0000000e15157221 */ /* 0x000fe20000010000 */
[----:B------:R-:W-:-:S04]  /*8430*/  HFMA2.MMA R28, -RZ, RZ, 0, 2.384185791015625e-07 ;  /* 0x00000004ff1c7435 */ /* 0x000fc800000001ff */
[----:B------:R-:W-:Y:S02]  /*8440*/  MOV R29, R21 ;  /* 0x00000015001d7202 */ /* 0x000fe40000000f00 */
[----:B------:R-:W-:-:S07]  /*8450*/  MOV R20, R30 ;  /* 0x0000001e00147202 */ /* 0x000fce0000000f00 */
[----:B------:R-:W-:Y:S05]  /*8460*/  WARPSYNC.COLLECTIVE R26, `(.L_x_1658) ;  /* 0x000000001a087348 */ /* 0x000fea0003c00000 */
[----:B------:R0:W1:Y:S02]  /*8470*/  SHFL.BFLY P2, R30, R29, R28, R27 ;  /* 0x0c00001c1d1e7389 */ /* 0x000064000004001b */
[----:B01----:R-:W-:Y:S01]  /*8480*/  ENDCOLLECTIVE ;  /* 0x000000000000791b */ /* 0x003fe20003800000 */
.L_x_1658:
[----:B------:R-:W-:-:S05]  /*8490*/  FADD.FTZ R20, R20, R15 ;  /* 0x0000000f14147221 */ /* 0x000fca0000010000 */
[----:B------:R-:W-:Y:S02]  /*84a0*/  MOV R29, R20 ;  /* 0x00000014001d7202 */ /* 0x000fe40000000f00 */
[----:B------:R-:W-:-:S07]  /*84b0*/  MOV R22, R30 ;  /* 0x0000001e00167202 */ /* 0x000fce0000000f00 */
[----:B------:R-:W-:Y:S05]  /*84c0*/  WARPSYNC.COLLECTIVE R26, `(.L_x_1659) ;  /* 0x000000001a087348 */ /* 0x000fea0003c00000 */
[----:B------:R0:W1:Y:S02]  /*84d0*/  SHFL.BFLY P2, R30, R29, R28, R27 ;  /* 0x0c00001c1d1e7389 */ /* 0x000064000004001b */
[----:B01----:R-:W-:Y:S01]  /*84e0*/  ENDCOLLECTIVE ;  /* 0x000000000000791b */ /* 0x003fe20003800000 */
.L_x_1659:
[----:B------:R-:W-:Y:S01]  /*84f0*/  FADD.FTZ R22, R21, R22 ;  /* 0x0000001615167221 */ /* 0x000fe20000010000 */
[----:B------:R-:W-:-:S04]  /*8500*/  HFMA2.MMA R28, -RZ, RZ, 0, 1.1920928955078125e-07 ;  /* 0x00000002ff1c7435 */ /* 0x000fc800000001ff */
[----:B------:R-:W-:Y:S02]  /*8510*/  MOV R29, R22 ;  /* 0x00000016001d7202 */ /* 0x000fe40000000f00 */
[----:B------:R-:W-:-:S07]  /*8520*/  MOV R23, R30 ;  /* 0x0000001e00177202 */ /* 0x000fce0000000f00 */
[----:B------:R-:W-:Y:S05]  /*8530*/  WARPSYNC.COLLECTIVE R26, `(.L_x_1660) ;  /* 0x000000001a087348 */ /* 0x000fea0003c00000 */
[----:B------:R0:W1:Y:S02]  /*8540*/  SHFL.BFLY P2, R30, R29, R28, R27 ;  /* 0x0c00001c1d1e7389 */ /* 0x000064000004001b */
[----:B01----:R-:W-:Y:S01]  /*8550*/  ENDCOLLECTIVE ;  /* 0x000000000000791b */ /* 0x003fe20003800000 */
.L_x_1660:
[----:B------:R-:W-:-:S05]  /*8560*/  FADD.FTZ R23, R20, R23 ;  /* 0x0000001714177221 */ /* 0x000fca0000010000 */
[----:B------:R-:W-:Y:S02]  /*8570*/  MOV R29, R23 ;  /* 0x00000017001d7202 */ /* 0x000fe40000000f00 */
[----:B------:R-:W-:-:S07]  /*8580*/  MOV R25, R30 ;  /* 0x0000001e00197202 */ /* 0x000fce0000000f00 */
[----:B------:R-:W-:Y:S05]  /*8590*/  WARPSYNC.COLLECTIVE R26, `(.L_x_1661) ;  /* 0x000000001a087348 */ /* 0x000fea0003c00000 */
[----:B------:R0:W1:Y:S02]  /*85a0*/  SHFL.BFLY P2, R30, R29, R28, R27 ;  /* 0x0c00001c1d1e7389 */ /* 0x000064000004001b */
[----:B01----:R-:W-:Y:S01]  /*85b0*/  ENDCOLLECTIVE ;  /* 0x000000000000791b */ /* 0x003fe20003800000 */
.L_x_1661:
[----:B------:R-:W-:Y:S01]  /*85c0*/  FADD.FTZ R25, R22, R25 ;  /* 0x0000001916197221 */ /* 0x000fe20000010000 */
[----:B------:R-:W-:-:S04]  /*85d0*/  HFMA2.MMA R28, -RZ, RZ, 0, 5.9604644775390625e-08 ;  /* 0x00000001ff1c7435 */ /* 0x000fc800000001ff */
[----:B------:R-:W-:Y:S02]  /*85e0*/  MOV R29, R25 ;  /* 0x00000019001d7202 */ /* 0x000fe40000000f00 */
[----:B------:R-:W-:-:S07]  /*85f0*/  MOV R14, R30 ;  /* 0x0000001e000e7202 */ /* 0x000fce0000000f00 */
[----:B------:R-:W-:Y:S05]  /*8600*/  WARPSYNC.COLLECTIVE R26, `(.L_x_1662) ;  /* 0x000000001a087348 */ /* 0x000fea0003c00000 */
[----:B------:R0:W1:Y:S02]  /*8610*/  SHFL.BFLY P2, R30, R29, R28, R27 ;  /* 0x0c00001c1d1e7389 */ /* 0x000064000004001b */
[----:B01----:R-:W-:Y:S01]  /*8620*/  ENDCOLLECTIVE ;  /* 0x000000000000791b */ /* 0x003fe20003800000 */
.L_x_1662:
[----:B------:R-:W-:-:S05]  /*8630*/  FADD.FTZ R14, R23, R14 ;  /* 0x0000000e170e7221 */ /* 0x000fca0000010000 */
[----:B------:R-:W-:Y:S02]  /*8640*/  MOV R29, R14 ;  /* 0x0000000e001d7202 */ /* 0x000fe40000000f00 */
[----:B------:R-:W-:-:S07]  /*8650*/  MOV R24, R30 ;  /* 0x0000001e00187202 */ /* 0x000fce0000000f00 */
[----:B------:R-:W-:Y:S05]  /*8660*/  WARPSYNC.COLLECTIVE R26, `(.L_x_1663) ;  /* 0x000000001a087348 */ /* 0x000fea0003c00000 */
[----:B------:R0:W1:Y:S02]  /*8670*/  SHFL.BFLY P2, R30, R29, R28, R27 ;  /* 0x0c00001c1d1e7389 */ /* 0x000064000004001b */
[----:B01----:R-:W-:Y:S01]  /*8680*/  ENDCOLLECTIVE ;  /* 0x000000000000791b */ /* 0x003fe20003800000 */
.L_x_1663:
[----:B------:R-:W-:Y:S01]  /*8690*/  FADD.FTZ R24, R25, R24 ;  /* 0x0000001819187221 */ /* 0x000fe20000010000 */
[----:B------:R-:W-:Y:S06]  /*86a0*/  BRA `(.L_x_1664) ;  /* 0xffffffe8006c7947 */ /* 0x000fec000383ffff */
.L_x_1634:
        /* <DEDUP_REMOVED lines=8> */
.L_x_1666:
[----:B------:R-:W-:Y:S05]  /*8730*/  BSYNC B0 ;  /* 0x0000000000007941 */ /* 0x000fea0003800000 */
.L_x_1665:
        /* <DEDUP_REMOVED lines=10> */
.L_x_1667:
        /* <DEDUP_REMOVED lines=17> */
.L_x_1668:
[----:B------:R-:W-:Y:S02]  /*88f0*/  MOV R29, R17 ;  /* 0x00000011001d7202 */ /* 0x000fe40000000f00 */
[----:B------:R-:W-:-:S07]  /*8900*/  MOV R16, R30 ;  /* 0x0000001e00107202 */ /* 0x000fce0000000f00 */
[----:B------:R-:W-:Y:S05]  /*8910*/  WARPSYNC.COLLECTIVE R26, `(.L_x_1669) ;  /* 0x000000001a087348 */ /* 0x000fea0003c00000 */
[----:B------:R0:W1:Y:S02]  /*8920*/  SHFL.BFLY P2, R30, R29, R28, R27 ;  /* 0x0c00001c1d1e7389 */ /* 0x000064000004001b */
[----:B01----:R-:W-:Y:S01]  /*8930*/  ENDCOLLECTIVE ;  /* 0x000000000000791b */ /* 0x003fe20003800000 */
.L_x_1669:
        /* <DEDUP_REMOVED lines=13> */
.L_x_1670:
[----:B------:R0:W1:Y:S04]  /*8a10*/  @!P0 LDS R37, [R22] ;  /* 0x0000000016258984 */ /* 0x0000680000000800 */
[----:B------:R0:W2:Y:S01]  /*8a20*/  @!P0 LDS R38, [R22+0x500] ;  /* 0x0005000016268984 */ /* 0x0000a20000000800 */
[----:B------:R-:W-:Y:S02]  /*8a30*/  MOV R29, R14 ;  /* 0x0000000e001d7202 */ /* 0x000fe40000000f00 */
[----:B------:R-:W-:-:S07]  /*8a40*/  MOV R16, R30 ;  /* 0x0000001e00107202 */ /* 0x000fce0000000f00 */
[----:B012---:R-:W-:Y:S05]  /*8a50*/  WARPSYNC.COLLECTIVE R26, `(.L_x_1671) ;  /* 0x000000001a087348 */ /* 0x007fea0003c00000 */
[----:B------:R3:W4:Y:S02]  /*8a60*/  SHFL.BFLY P2, R30, R29, R28, R27 ;  /* 0x0c00001c1d1e7389 */ /* 0x000724000004001b */
[----:B01234-:R-:W-:Y:S01]  /*8a70*/  ENDCOLLECTIVE ;  /* 0x000000000000791b */ /* 0x01ffe20003800000 */
.L_x_1671:
        /* <DEDUP_REMOVED lines=9> */
.L_x_1672:
[----:B------:R-:W-:Y:S02]  /*8b10*/  MOV R29, R17 ;  /* 0x00000011001d7202 */ /* 0x000fe40000000f00 */
[----:B------:R-:W-:-:S07]  /*8b20*/  MOV R19, R30 ;  /* 0x0000001e00137202 */ /* 0x000fce0000000f00 */
[----:B------:R-:W-:Y:S05]  /*8b30*/  WARPSYNC.COLLECTIVE R26, `(.L_x_1673) ;  /* 0x000000001a087348 */ /* 0x000fea0003c00000 */
[----:B------:R0:W1:Y:S02]  /*8b40*/  SHFL.BFLY P2, R30, R29, R28, R27 ;  /* 0x0c00001c1d1e7389 */ /* 0x000064000004001b */
[----:B01----:R-:W-:Y:S01]  /*8b50*/  ENDCOLLECTIVE ;  /* 0x000000000000791b */ /* 0x003fe20003800000 */
.L_x_1673:
[----:B------:R-:W-:Y:S01]  /*8b60*/  FADD.FTZ R16, R16, R19 ;  /* 0x0000001310107221 */ /* 0x000fe20000010000 */
[----:B------:R-:W-:Y:S01]  /*8b70*/  HFMA2.MMA R28, -RZ, RZ, 0, 4.76837158203125e-07 ;  /* 0x00000008ff1c7435 */ /* 0x000fe200000001ff */
[----:B------:R-:W-:Y:S02]  /*8b80*/  MOV R29, R32 ;  /* 0x00000020001d7202 */ /* 0x000fe40000000f00 */
[----:B------:R-:W-:-:S08]  /*8b90*/  MOV R14, R30 ;  /* 0x0000001e000e7202 */ /* 0x000fd00000000f00 */
[----:B------:R-:W-:Y:S05]  /*8ba0*/  WARPSYNC.COLLECTIVE R26, `(.L_x_1674) ;  /* 0x000000001a087348 */ /* 0x000fea0003c00000 */
[----:B------:R0:W1:Y:S02]  /*8bb0*/  SHFL.BFLY P2, R30, R29, R28, R27 ;  /* 0x0c00001c1d1e7389 */ /* 0x000064000004001b */
[----:B01----:R-:W-:Y:S01]  /*8bc0*/  ENDCOLLECTIVE ;  /* 0x000000000000791b */ /* 0x003fe20003800000 */
.L_x_1674:
[----:B------:R-:W-:Y:S01]  /*8bd0*/  FADD.FTZ R44, R17, R14 ;  /* 0x0000000e112c7221 */ /* 0x000fe20000010000 */
[----:B------:R-:W-:Y:S02]  /*8be0*/  MOV R29, R34 ;  /* 0x00000022001d7202 */ /* 0x000fe40000000f00 */
[----:B------:R-:W-:-:S07]  /*8bf0*/  MOV R31, R30 ;  /* 0x0000001e001f7202 */ /* 0x000fce0000000f00 */
[----:B------:R-:W-:Y:S05]  /*8c00*/  WARPSYNC.COLLECTIVE R26, `(.L_x_1675) ;  /* 0x000000001a087348 */ /* 0x000fea0003c00000 */
[----:B------:R0:W1:Y:S02]  /*8c10*/  SHFL.BFLY P2, R30, R29, R28, R27 ;  /* 0x0c00001c1d1e7389 */ /* 0x000064000004001b */
[----:B01----:R-:W-:Y:S01]  /*8c20*/  ENDCOLLECTIVE ;  /* 0x000000000000791b */ /* 0x003fe20003800000 */
.L_x_1675:
[----:B------:R-:W-:Y:S01]  /*8c30*/  FADD.FTZ R31, R31, R32 ;  /* 0x000000201f1f7221 */ /* 0x000fe20000010000 */
[----:B------:R-:W-:-:S04]  /*8c40*/  HFMA2.MMA R28, -RZ, RZ, 0, 2.384185791015625e-07 ;  /* 0x00000004ff1c7435 */ /* 0x000fc800000001ff */
[----:B------:R-:W-:Y:S02]  /*8c50*/  MOV R29, R31 ;  /* 0x0000001f001d7202 */ /* 0x000fe40000000f00 */
[----:B------:R-:W-:-:S07]  /*8c60*/  MOV R33, R30 ;  /* 0x0000001e00217202 */ /* 0x000fce0000000f00 */
[----:B------:R-:W-:Y:S05]  /*8c70*/  WARPSYNC.COLLECTIVE R26, `(.L_x_1676) ;  /* 0x000000001a087348 */ /* 0x000fea0003c00000 */
[----:B------:R0:W1:Y:S02]  /*8c80*/  SHFL.BFLY P2, R30, R29, R28, R27 ;  /* 0x0c00001c1d1e7389 */ /* 0x000064000004001b */
[----:B01----:R-:W-:Y:S01]  /*8c90*/  ENDCOLLECTIVE ;  /* 0x000000000000791b */ /* 0x003fe20003800000 */
.L_x_1676:
[----:B------:R-:W-:-:S05]  /*8ca0*/  FADD.FTZ R33, R33, R34 ;  /* 0x0000002221217221 */ /* 0x000fca0000010000 */
[----:B------:R-:W-:Y:S02]  /*8cb0*/  MOV R29, R33 ;  /* 0x00000021001d7202 */ /* 0x000fe40000000f00 */
[----:B------:R-:W-:-:S07]  /*8cc0*/  MOV R20, R30 ;  /* 0x0000001e00147202 */ /* 0x000fce0000000f00 */
[----:B------:R-:W-:Y:S05]  /*8cd0*/  WARPSYNC.COLLECTIVE R26, `(.L_x_1677) ;  /* 0x000000001a087348 */ /* 0x000fea0003c00000 */
[----:B------:R0:W1:Y:S02]  /*8ce0*/  SHFL.BFLY P2, R30, R29, R28, R27 ;  /* 0x0c00001c1d1e7389 */ /* 0x000064000004001b */
[----:B01----:R-:W-:Y:S01]  /*8cf0*/  ENDCOLLECTIVE ;  /* 0x000000000000791b */ /* 0x003fe20003800000 */
.L_x_1677:
[----:B------:R-:W-:Y:S01]  /*8d00*/  FADD.FTZ R35, R31, R20 ;  /* 0x000000141f237221 */ /* 0x000fe20000010000 */
[----:B------:R-:W-:-:S04]  /*8d10*/  HFMA2.MMA R28, -RZ, RZ, 0, 1.1920928955078125e-07 ;  /* 0x00000002ff1c7435 */ /* 0x000fc800000001ff */
[----:B------:R-:W-:Y:S02]  /*8d20*/  MOV R29, R35 ;  /* 0x00000023001d7202 */ /* 0x000fe40000000f00 */
[----:B------:R-:W-:-:S07]  /*8d30*/  MOV R36, R30 ;  /* 0x0000001e00247202 */ /* 0x000fce0000000f00 */
[----:B------:R-:W-:Y:S05]  /*8d40*/  WARPSYNC.COLLECTIVE R26, `(.L_x_1678) ;  /* 0x000000001a087348 */ /* 0x000fea0003c00000 */
[----:B------:R0:W1:Y:S02]  /*8d50*/  SHFL.BFLY P2, R30, R29, R28, R27 ;  /* 0x0c00001c1d1e7389 */ /* 0x000064000004001b */
[----:B01----:R-:W-:Y:S01]  /*8d60*/  ENDCOLLECTIVE ;  /* 0x000000000000791b */ /* 0x003fe20003800000 */
.L_x_1678:
[----:B------:R-:W-:-:S05]  /*8d70*/  FADD.FTZ R36, R33, R36 ;  /* 0x0000002421247221 */ /* 0x000fca0000010000 */
[----:B------:R-:W-:Y:S02]  /*8d80*/  MOV R29, R36 ;  /* 0x00000024001d7202 */ /* 0x000fe40000000f00 */
[----:B------:R-:W-:-:S07]  /*8d90*/  MOV R18, R30 ;  /* 0x0000001e00127202 */ /* 0x000fce0000000f00 */
[----:B------:R-:W-:Y:S05]  /*8da0*/  WARPSYNC.COLLECTIVE R26, `(.L_x_1679) ;  /* 0x000000001a087348 */ /* 0x000fea0003c00000 */
[----:B------:R0:W1:Y:S02]  /*8db0*/  SHFL.BFLY P2, R30, R29, R28, R27 ;  /* 0x0c00001c1d1e7389 */ /* 0x000064000004001b */
[----:B01----:R-:W-:Y:S01]  /*8dc0*/  ENDCOLLECTIVE ;  /* 0x000000000000791b */ /* 0x003fe20003800000 */
.L_x_1679:
        /* <DEDUP_REMOVED lines=8> */
.L_x_1680:
[----:B------:R-:W-:Y:S01]  /*8e50*/  FADD.FTZ R36, R36, R21 ;  /* 0x0000001524247221 */ /* 0x000fe20000010000 */
[----:B------:R-:W-:-:S04]  /*8e60*/  HFMA2.MMA R21, -RZ, RZ, 0, 0 ;  /* 0x00000000ff157435 */ /* 0x000fc800000001ff */
[----:B------:R-:W-:Y:S02]  /*8e70*/  MOV R29, R36 ;  /* 0x00000024001d7202 */ /* 0x000fe40000000f00 */
[----:B------:R-:W-:-:S07]  /*8e80*/  MOV R34, R30 ;  /* 0x0000001e00227202 */ /* 0x000fce0000000f00 */
[----:B------:R-:W-:Y:S05]  /*8e90*/  WARPSYNC.COLLECTIVE R26, `(.L_x_1681) ;  /* 0x000000001a087348 */ /* 0x000fea0003c00000 */
[----:B------:R0:W1:Y:S02]  /*8ea0*/  SHFL.BFLY P2, R30, R29, R28, R27 ;  /* 0x0c00001c1d1e7389 */ /* 0x000064000004001b */
[----:B01----:R-:W-:Y:S01]  /*8eb0*/  ENDCOLLECTIVE ;  /* 0x000000000000791b */ /* 0x003fe20003800000 */
.L_x_1681:
[----:B------:R-:W-:Y:S01]  /*8ec0*/  FADD.FTZ R34, R35, R34 ;  /* 0x0000002223227221 */ /* 0x000fe20000010000 */
[----:B------:R-:W-:Y:S01]  /*8ed0*/  HFMA2.MMA R28, -RZ, RZ, 0, 4.76837158203125e-07 ;  /* 0x00000008ff1c7435 */ /* 0x000fe200000001ff */
[----:B------:R-:W-:Y:S02]  /*8ee0*/  MOV R29, R24 ;  /* 0x00000018001d7202 */ /* 0x000fe40000000f00 */
[----:B------:R-:W-:-:S08]  /*8ef0*/  MOV R33, R30 ;  /* 0x0000001e00217202 */ /* 0x000fd00000000f00 */
[----:B------:R-:W-:Y:S05]  /*8f00*/  WARPSYNC.COLLECTIVE R26, `(.L_x_1682) ;  /* 0x000000001a087348 */ /* 0x000fea0003c00000 */
[----:B------:R0:W1:Y:S02]  /*8f10*/  SHFL.BFLY P2, R30, R29, R28, R27 ;  /* 0x0c00001c1d1e7389 */ /* 0x000064000004001b */
[----:B01----:R-:W-:Y:S01]  /*8f20*/  ENDCOLLECTIVE ;  /* 0x000000000000791b */ /* 0x003fe20003800000 */
.L_x_1682:
[----:B------:R-:W-:Y:S01]  /*8f30*/  FADD.FTZ R33, R36, R33 ;  /* 0x0000002124217221 */ /* 0x000fe20000010000 */
[----:B------:R-:W-:Y:S02]  /*8f40*/  MOV R29, R23 ;  /* 0x00000017001d7202 */ /* 0x000fe40000000f00 */
[----:B------:R-:W-:-:S07]  /*8f50*/  MOV R37, R30 ;  /* 0x0000001e00257202 */ /* 0x000fce0000000f00 */
[----:B------:R-:W-:Y:S05]  /*8f60*/  WARPSYNC.COLLECTIVE R26, `(.L_x_1683) ;  /* 0x000000001a087348 */ /* 0x000fea0003c00000 */
[----:B------:R0:W1:Y:S02]  /*8f70*/  SHFL.BFLY P2, R30, R29, R28, R27 ;  /* 0x0c00001c1d1e7389 */ /* 0x000064000004001b */
[----:B01----:R-:W-:Y:S01]  /*8f80*/  ENDCOLLECTIVE ;  /* 0x000000000000791b */ /* 0x003fe20003800000 */
.L_x_1683:
        /* <DEDUP_REMOVED lines=8> */
.L_x_1684:
        /* <DEDUP_REMOVED lines=8> */
.L_x_1685:
        /* <DEDUP_REMOVED lines=10> */
.L_x_1686:
[----:B------:R0:W1:Y:S04]  /*9130*/  @!P0 LDS R22, [R39] ;  /* 0x0000000027168984 */ /* 0x0000680000000800 */
[----:B------:R0:W2:Y:S01]  /*9140*/  @!P0 LDS R20, [R39+0x500] ;  /* 0x0005000027148984 */ /* 0x0000a20000000800 */
[----:B------:R-:W-:Y:S02]  /*9150*/  MOV R29, R37 ;  /* 0x00000025001d7202 */ /* 0x000fe40000000f00 */
[----:B------:R-:W-:-:S07]  /*9160*/  MOV R23, R30 ;  /* 0x0000001e00177202 */ /* 0x000fce0000000f00 */
[----:B012---:R-:W-:Y:S05]  /*9170*/  WARPSYNC.COLLECTIVE R26, `(.L_x_1687) ;  /* 0x000000001a087348 */ /* 0x007fea0003c00000 */
[----:B------:R3:W4:Y:S02]  /*9180*/  SHFL.BFLY P2, R30, R29, R28, R27 ;  /* 0x0c00001c1d1e7389 */ /* 0x000724000004001b */
[----:B01234-:R-:W-:Y:S01]  /*9190*/  ENDCOLLECTIVE ;  /* 0x000000000000791b */ /* 0x01ffe20003800000 */
.L_x_1687:
        /* <DEDUP_REMOVED lines=9> */
.L_x_1688:
        /* <DEDUP_REMOVED lines=9> */
.L_x_1689:
[----:B------:R-:W-:Y:S01]  /*92c0*/  FADD.FTZ R38, R38, R39 ;  /* 0x0000002726267221 */ /* 0x000fe20000010000 */
[----:B------:R-:W-:Y:S01]  /*92d0*/  HFMA2.MMA R28, -RZ, RZ, 0, 4.76837158203125e-07 ;  /* 0x00000008ff1c7435 */ /* 0x000fe200000001ff */
[----:B------:R-:W-:Y:S02]  /*92e0*/  MOV R29, R21 ;  /* 0x00000015001d7202 */ /* 0x000fe40000000f00 */
[----:B------:R-:W-:-:S08]  /*92f0*/  MOV R40, R30 ;  /* 0x0000001e00287202 */ /* 0x000fd00000000f00 */
[----:B------:R-:W-:Y:S05]  /*9300*/  WARPSYNC.COLLECTIVE R26, `(.L_x_1690) ;  /* 0x000000001a087348 */ /* 0x000fea0003c00000 */
[----:B------:R0:W1:Y:S02]  /*9310*/  SHFL.BFLY P2, R30, R29, R28, R27 ;  /* 0x0c00001c1d1e7389 */ /* 0x000064000004001b */
[----:B01----:R-:W-:Y:S01]  /*9320*/  ENDCOLLECTIVE ;  /* 0x000000000000791b */ /* 0x003fe20003800000 */
.L_x_1690:
[----:B------:R-:W-:Y:S01]  /*9330*/  FADD.FTZ R37, R37, R40 ;  /* 0x0000002825257221 */ /* 0x000fe20000010000 */
[----:B------:R-:W-:Y:S02]  /*9340*/  MOV R29, R18 ;  /* 0x00000012001d7202 */ /* 0x000fe40000000f00 */
[----:B------:R-:W-:-:S07]  /*9350*/  MOV R42, R30 ;  /* 0x0000001e002a7202 */ /* 0x000fce0000000f00 */
[----:B------:R-:W-:Y:S05]  /*9360*/  WARPSYNC.COLLECTIVE R26, `(.L_x_1691) ;  /* 0x000000001a087348 */ /* 0x000fea0003c00000 */
[----:B------:R0:W1:Y:S02]  /*9370*/  SHFL.BFLY P2, R30, R29, R28, R27 ;  /* 0x0c00001c1d1e7389 */ /* 0x000064000004001b */
[----:B01----:R-:W-:Y:S01]  /*9380*/  ENDCOLLECTIVE ;  /* 0x000000000000791b */ /* 0x003fe20003800000 */
.L_x_1691:
[----:B------:R-:W-:Y:S01]  /*9390*/  FADD.FTZ R42, R42, R21 ;  /* 0x000000152a2a7221 */ /* 0x000fe20000010000 */
[----:B------:R-:W-:-:S04]  /*93a0*/  HFMA2.MMA R28, -RZ, RZ, 0, 2.384185791015625e-07 ;  /* 0x00000004ff1c7435 */ /* 0x000fc800000001ff */
[----:B------:R-:W-:Y:S02]  /*93b0*/  MOV R29, R42 ;  /* 0x0000002a001d7202 */ /* 0x000fe40000000f00 */
[----:B------:R-:W-:-:S07]  /*93c0*/  MOV R23, R30 ;  /* 0x0000001e00177202 */ /* 0x000fce0000000f00 */
[----:B------:R-:W-:Y:S05]  /*93d0*/  WARPSYNC.COLLECTIVE R26, `(.L_x_1692) ;  /* 0x000000001a087348 */ /* 0x000fea0003c00000 */
[----:B------:R0:W1:Y:S02]  /*93e0*/  SHFL.BFLY P2, R30, R29, R28, R27 ;  /* 0x0c00001c1d1e7389 */ /* 0x000064000004001b */
[----:B01----:R-:W-:Y:S01]  /*93f0*/  ENDCOLLECTIVE ;  /* 0x000000000000791b */ /* 0x003fe20003800000 */
.L_x_1692:
        /* <DEDUP_REMOVED lines=8> */
.L_x_1693:
        /* <DEDUP_REMOVED lines=12> */
.L_x_1694:
        /* <DEDUP_REMOVED lines=13> */
.L_x_1695:
        /* <DEDUP_REMOVED lines=14> */
.L_x_1696:
        /* <DEDUP_REMOVED lines=11> */
.L_x_1697:
[----:B------:R-:W-:Y:S01]  /*97a0*/  FADD.FTZ R35, R42, R35 ;  /* 0x000000232a237221 */ /* 0x000fe20000010000 */
[----:B------:R-:W-:Y:S06]  /*97b0*/  BRA `(.L_x_1698) ;  /* 0xffffffe000dc7947 */ /* 0x000fec000383ffff */
.L_x_1699:
        /* <DEDUP_REMOVED lines=12> */
.L_x_1839:


//--------------------- .text._ZN13group_norm_v214gn_cuda_kernelI6__halfLi320ELi3ELi32ELi20ELi4096ELb0ELi32ELi320ELi320ELi4ELb1ELi2ELb0ELb0ENS_16CompileConditionILi900EEEEEvPT_PKS4_S7_S7_flPfS8_Pj --------------------------
	.section	.text._ZN13group_norm_v214gn_cuda_kernelI6__halfLi320ELi3ELi32ELi20ELi4096ELb0ELi32ELi320ELi320ELi4ELb1ELi2ELb0ELb0ENS_16CompileConditionILi900EEEEEvPT_PKS4_S7_S7_flPfS8_Pj,"ax",@progbits
	.align	128
        .global         _ZN13group_norm_v214gn_cuda_kernelI6__halfLi320ELi3ELi32ELi20ELi4096ELb0ELi32ELi320ELi320ELi4ELb1ELi2ELb0ELb0ENS_16CompileConditionILi900EEEEEvPT_PKS4_S7_S7_flPfS8_Pj
        .type           _ZN13group_norm_v214gn_cuda_kernelI6__halfLi320ELi3ELi32ELi20ELi4096ELb0ELi32ELi320ELi320ELi4ELb1ELi2ELb0ELb0ENS_16CompileConditionILi900EEEEEvPT_PKS4_S7_S7_flPfS8_Pj,@function
        .size           _ZN13group_norm_v214gn_cuda_kernelI6__halfLi320ELi3ELi32ELi20ELi4096ELb0ELi32ELi320ELi320ELi4ELb1ELi2ELb0ELb0ENS_16CompileConditionILi900EEEEEvPT_PKS4_S7_S7_flPfS8_Pj,(.L_x_1840 - _ZN13group_norm_v214gn_cuda_kernelI6__halfLi320ELi3ELi32ELi20ELi4096ELb0ELi32ELi320ELi320ELi4ELb1ELi2ELb0ELb0ENS_16CompileConditionILi900EEEEEvPT_PKS4_S7_S7_flPfS8_Pj)
        .other          _ZN13group_norm_v214gn_cuda_kernelI6__halfLi320ELi3ELi32ELi20ELi4096ELb0ELi32ELi320ELi320ELi4ELb1ELi2ELb0ELb0ENS_16CompileConditionILi900EEEEEvPT_PKS4_S7_S7_flPfS8_Pj,@"STO_CUDA_ENTRY STV_DEFAULT"
_ZN13group_norm_v214gn_cuda_kernelI6__halfLi320ELi3ELi32ELi20ELi4096ELb0ELi32ELi320ELi320ELi4ELb1ELi2ELb0ELb0ENS_16CompileConditionILi900EEEEEvPT_PKS4_S7_S7_flPfS8_Pj:
.text._ZN13group_norm_v214gn_cuda_kernelI6__halfLi320ELi3ELi32ELi20ELi4096ELb0ELi32ELi320ELi320ELi4ELb1ELi2ELb0ELb0ENS_16CompileConditionILi900EEEEEvPT_PKS4_S7_S7_flPfS8_Pj:
        /* <DEDUP_REMOVED lines=38> */
[----:B------:R-:W-:Y:S02]  /*0260*/  SHF.R.S32.HI R2, RZ, 0x2, R7 ;  /* 0x00000002ff027819 */ /* 0x000fe40000011407 */
[----:B------:R-:W-:-:S02]  /*0270*/  IADD3 R8, R7, 0xc, RZ ;  /* 0x0000000c07087810 */ /* 0x000fc40007ffe0ff */
[----:B0-----:R-:W-:Y:S01]  /*0280*/  IADD3 R5, R7, 0x4, RZ ;  /* 0x0000000407057810 */ /* 0x001fe20007ffe0ff */
[----:B------:R-:W-:Y:S01]  /*0290*/  IMAD R2, R2, 0x28, R12 ;  /* 0x0000002802027824 */ /* 0x000fe200078e020c */
[----:B------:R-:W-:Y:S02]  /*02a0*/  SHF.R.S32.HI R7, RZ, 0x2, R6 ;  /* 0x00000002ff077819 */ /* 0x000fe40000011406 */
[----:B------:R-:W-:Y:S02]  /*02b0*/  SHF.R.S32.HI R5, RZ, 0x2, R5 ;  /* 0x00000002ff057819 */ /* 0x000fe40000011405 */
[----:B------:R-:W-:Y:S01]  /*02c0*/  SHF.R.S32.HI R9, RZ, 0x2, R8 ;  /* 0x00000002ff097819 */ /* 0x000fe20000011408 */
[----:B------:R-:W-:Y:S01]  /*02d0*/  IMAD R8, R7, 0x28, R12 ;  /* 0x0000002807087824 */ /* 0x000fe200078e020c */
[----:B------:R-:W-:Y:S01]  /*02e0*/  SHF.R.S32.HI R11, RZ, 0x2, R10 ;  /* 0x00000002ff0b7819 */ /* 0x000fe2000001140a */
[--C-:B------:R-:W-:Y:S01]  /*02f0*/  IMAD R6, R5, 0x28, R12.reuse ;  /* 0x0000002805067824 */ /* 0x100fe200078e020c */
[----:B------:R-:W-:Y:S01]  /*0300*/  IADD3 R7, R2, R3, RZ ;  /* 0x0000000302077210 */ /* 0x000fe20007ffe0ff */
[--C-:B------:R-:W-:Y:S01]  /*0310*/  IMAD R10, R9, 0x28, R12.reuse ;  /* 0x00000028090a7824 */ /* 0x100fe200078e020c */
[----:B------:R-:W-:Y:S01]  /*0320*/  IADD3 R2, R3, R8, RZ ;  /* 0x0000000803027210 */ /* 0x000fe20007ffe0ff */
[----:B------:R-:W-:Y:S01]  /*0330*/  IMAD R12, R11, 0x28, R12 ;  /* 0x000000280b0c7824 */ /* 0x000fe200078e020c */
[C---:B------:R-:W-:Y:S01]  /*0340*/  IADD3 R5, R3.reuse, R6, RZ ;  /* 0x0000000603057210 */ /* 0x040fe20007ffe0ff */
[----:B------:R-:W-:Y:S01]  /*0350*/  STL [R1+0x20], R7 ;  /* 0x0000200701007387 */ /* 0x000fe20000100800 */
[----:B------:R-:W-:-:S03]  /*0360*/  IADD3 R6, R3, R10, RZ ;  /* 0x0000000a03067210 */ /* 0x000fc60007ffe0ff */
[----:B------:R0:W-:Y:S04]  /*0370*/  STL [R1+0x1c], R5 ;  /* 0x00001c0501007387 */ /* 0x0001e80000100800 */
[----:B------:R1:W-:Y:S04]  /*0380*/  STL [R1+0x18], R2 ;  /* 0x0000180201007387 */ /* 0x0003e80000100800 */
[----:B------:R2:W-:Y:S01]  /*0390*/  STL [R1+0x14], R6 ;  /* 0x0000140601007387 */ /* 0x0005e20000100800 */
[----:B0-----:R-:W-:Y:S01]  /*03a0*/  IADD3 R5, R3, R12, RZ ;  /* 0x0000000c03057210 */ /* 0x001fe20007ffe0ff */
[----:B------:R-:W-:Y:S01]  /*03b0*/  HFMA2.MMA R3, -RZ, RZ, 0, 0 ;  /* 0x00000000ff037435 */ /* 0x000fe200000001ff */
[----:B-1----:R-:W-:-:S03]  /*03c0*/  MOV R2, R0 ;  /* 0x0000000000027202 */ /* 0x002fc60000000f00 */
[----:B------:R2:W-:Y:S01]  /*03d0*/  STL [R1+0x10], R5 ;  /* 0x0000100501007387 */ /* 0x0005e20000100800 */
[----:B------:R-:W-:-:S05]  /*03e0*/  LEA R0, R4, UR5, 0x3 ;  /* 0x0000000504007c11 */ /* 0x000fca000f8e18ff */
[----:B------:R2:W-:Y:S02]  /*03f0*/  STL [R1+0x24], R0 ;  /* 0x0000240001007387 */ /* 0x0005e40000100800 */
.L_x_1708:
[----:B------:R-:W2:Y:S01]  /*0400*/  S2R R32, SR_TID.X ;  /* 0x0000000000207919 */ /* 0x000ea20000002100 */
[----:B------:R-:W-:Y:S01]  /*0410*/  MOV R25, RZ ;  /* 0x000000ff00197202 */ /* 0x000fe20000000f00 */
        /* <DEDUP_REMOVED lines=27> */
[----:B------:R-:W-:-:S06]  /*05d0*/  LEA.HI.X R21, R5, UR9, R58, 0x1, P0 ;  /* 0x0000000905157c11 */ /* 0x000fcc00080f0c3a */
[----:B------:R-:W3:Y:S01]  /*05e0*/  LDG.E.64.CONSTANT R20, desc[UR6][R20.64] ;  /* 0x0000000614147981 */ /* 0x000ee2000c1e9b00 */
        /* <DEDUP_REMOVED lines=26> */
[----:B------:R-:W-:Y:S02]  /*0790*/  IADD3 R11, R11, 0x4600, RZ ;  /* 0x000046000b0b7810 */ /* 0x000fe40007ffe0ff */
        /* <DEDUP_REMOVED lines=16> */
[----:B------:R-:W4:Y:S01]  /*08a0*/  LDL R33, [R1+0x10] ;  /* 0x0000100001217983 */ /* 0x000f220000100800 */
[----:B--2---:R-:W-:-:S02]  /*08b0*/  HADD2.F32 R0, -RZ, R28.H0_H0 ;  /* 0x2000001cff007230 */ /* 0x004fc40000004100 */
[----:B------:R-:W-:-:S03]  /*08c0*/  HADD2.F32 R56, -RZ, R28.H1_H1 ;  /* 0x3000001cff387230 */ /* 0x000fc60000004100 */
[----:B------:R-:W-:Y:S01]  /*08d0*/  FFMA.FTZ R31, R0, R0, RZ ;  /* 0x00000000001f7223 */ /* 0x000fe200000100ff */
[----:B------:R-:W-:-:S03]  /*08e0*/  HADD2.F32 R55, -RZ, R29.H0_H0 ;  /* 0x2000001dff377230 */ /* 0x000fc60000004100 */
[----:B------:R-:W-:Y:S01]  /*08f0*/  FFMA.FTZ R30, R56, R56, R31 ;  /* 0x00000038381e7223 */ /* 0x000fe2000001001f */
[----:B------:R-:W-:Y:S01]  /*0900*/  HADD2.F32 R54, -RZ, R29.H1_H1 ;  /* 0x3000001dff367230 */ /* 0x000fe20000004100 */
[----:B------:R-:W2:Y:S02]  /*0910*/  LDL R31, [R1+0x20] ;  /* 0x00002000011f7983 */ /* 0x000ea40000100800 */
[----:B------:R-:W-:Y:S01]  /*0920*/  FFMA.FTZ R29, R55, R55, R30 ;  /* 0x00000037371d7223 */ /* 0x000fe2000001001e */
[----:B---3--:R-:W-:-:S03]  /*0930*/  HADD2.F32 R53, -RZ, R20.H0_H0 ;  /* 0x20000014ff357230 */ /* 0x008fc60000004100 */
[----:B------:R-:W-:-:S04]  /*0940*/  FFMA.FTZ R30, R54, R54, R29 ;  /* 0x00000036361e7223 */ /* 0x000fc8000001001d */
[----:B------:R-:W-:Y:S02]  /*0950*/  FFMA.FTZ R29, R53, R53, R30 ;  /* 0x00000035351d7223 */ /* 0x000fe4000001001e */
[----:B------:R-:W3:Y:S01]  /*0960*/  LDL R30, [R1+0x28] ;  /* 0x00002800011e7983 */ /* 0x000ee20000100800 */
[----:B------:R-:W-:-:S04]  /*0970*/  FADD.FTZ R25, RZ, R0 ;  /* 0x00000000ff197221 */ /* 0x000fc80000010000 */
[----:B------:R-:W-:-:S04]  /*0980*/  FADD.FTZ R28, R25, R56 ;  /* 0x00000038191c7221 */ /* 0x000fc80000010000 */
[----:B------:R-:W-:Y:S01]  /*0990*/  FADD.FTZ R25, R28, R55 ;  /* 0x000000371c197221 */ /* 0x000fe20000010000 */
[----:B------:R-:W-:-:S03]  /*09a0*/  HADD2.F32 R52, -RZ, R20.H1_H1 ;  /* 0x30000014ff347230 */ /* 0x000fc60000004100 */
[----:B------:R-:W-:Y:S01]  /*09b0*/  FADD.FTZ R28, R25, R54 ;  /* 0x00000036191c7221 */ /* 0x000fe20000010000 */
[----:B------:R-:W-:-:S03]  /*09c0*/  HADD2.F32 R51, -RZ, R21.H0_H0 ;  /* 0x20000015ff337230 */ /* 0x000fc60000004100 */
[----:B------:R-:W-:Y:S01]  /*09d0*/  FADD.FTZ R25, R28, R53 ;  /* 0x000000351c197221 */ /* 0x000fe20000010000 */
[----:B------:R-:W-:Y:S01]  /*09e0*/  FFMA.FTZ R28, R52, R52, R29 ;  /* 0x00000034341c7223 */ /* 0x000fe2000001001d */
[----:B------:R-:W-:Y:S02]  /*09f0*/  HADD2.F32 R50, -RZ, R21.H1_H1 ;  /* 0x30000015ff327230 */ /* 0x000fe40000004100 */
[----:B------:R-:W-:Y:S01]  /*0a00*/  FADD.FTZ R20, R25, R52 ;  /* 0x0000003419147221 */ /* 0x000fe20000010000 */
[----:B------:R-:W-:Y:S01]  /*0a10*/  FFMA.FTZ R25, R51, R51, R28 ;  /* 0x0000003333197223 */ /* 0x000fe2000001001c */
[--C-:B----4-:R-:W-:Y:S02]  /*0a20*/  HADD2.F32 R49, -RZ, R16.reuse.H0_H0 ;  /* 0x20000010ff317230 */ /* 0x110fe40000004100 */
[----:B------:R-:W-:Y:S01]  /*0a30*/  FADD.FTZ R21, R20, R51 ;  /* 0x0000003314157221 */ /* 0x000fe20000010000 */
[----:B------:R-:W-:Y:S01]  /*0a40*/  FFMA.FTZ R28, R50, R50, R25 ;  /* 0x00000032321c7223 */ /* 0x000fe20000010019 */
[----:B------:R-:W-:-:S02]  /*0a50*/  HADD2.F32 R48, -RZ, R16.H1_H1 ;  /* 0x30000010ff307230 */ /* 0x000fc40000004100 */
[----:B------:R-:W-:Y:S01]  /*0a60*/  FADD.FTZ R20, R21, R50 ;  /* 0x0000003215147221 */ /* 0x000fe20000010000 */
[----:B------:R-:W-:Y:S01]  /*0a70*/  FFMA.FTZ R25, R49, R49, R28 ;  /* 0x0000003131197223 */ /* 0x000fe2000001001c */
[--C-:B------:R-:W-:Y:S02]  /*0a80*/  HADD2.F32 R47, -RZ, R17.reuse.H0_H0 ;  /* 0x20000011ff2f7230 */ /* 0x100fe40000004100 */
[----:B------:R-:W-:Y:S01]  /*0a90*/  FADD.FTZ R21, R20, R49 ;  /* 0x0000003114157221 */ /* 0x000fe20000010000 */
[----:B------:R-:W-:Y:S01]  /*0aa0*/  FFMA.FTZ R20, R48, R48, R25 ;  /* 0x0000003030147223 */ /* 0x000fe20000010019 */
[----:B------:R-:W-:Y:S02]  /*0ab0*/  HADD2.F32 R46, -RZ, R17.H1_H1 ;  /* 0x30000011ff2e7230 */ /* 0x000fe40000004100 */
[----:B------:R-:W-:Y:S01]  /*0ac0*/  FADD.FTZ R16, R21, R48 ;  /* 0x0000003015107221 */ /* 0x000fe20000010000 */
[----:B------:R-:W-:Y:S01]  /*0ad0*/  FFMA.FTZ R21, R47, R47, R20 ;  /* 0x0000002f2f157223 */ /* 0x000fe20000010014 */
[----:B------:R-:W-:-:S02]  /*0ae0*/  HADD2.F32 R45, -RZ, R12.H0_H0 ;  /* 0x2000000cff2d7230 */ /* 0x000fc40000004100 */
[----:B------:R-:W-:Y:S01]  /*0af0*/  FADD.FTZ R17, R16, R47 ;  /* 0x0000002f10117221 */ /* 0x000fe20000010000 */
[----:B------:R-:W-:Y:S01]  /*0b00*/  FFMA.FTZ R20, R46, R46, R21 ;  /* 0x0000002e2e147223 */ /* 0x000fe20000010015 */
[----:B------:R-:W-:Y:S02]  /*0b10*/  HADD2.F32 R44, -RZ, R12.H1_H1 ;  /* 0x3000000cff2c7230 */ /* 0x000fe40000004100 */
[----:B------:R-:W-:Y:S01]  /*0b20*/  FADD.FTZ R16, R17, R46 ;  /* 0x0000002e11107221 */ /* 0x000fe20000010000 */
[----:B------:R-:W-:Y:S01]  /*0b30*/  FFMA.FTZ R21, R45, R45, R20 ;  /* 0x0000002d2d157223 */ /* 0x000fe20000010014 */
[--C-:B------:R-:W-:Y:S02]  /*0b40*/  HADD2.F32 R43, -RZ, R13.reuse.H0_H0 ;  /* 0x2000000dff2b7230 */ /* 0x100fe40000004100 */
        /* <DEDUP_REMOVED lines=52> */
[----:B------:R-:W-:-:S03]  /*0e90*/  FFMA.FTZ R26, R39, R39, R26 ;  /* 0x00000027271a7223 */ /* 0x000fc6000001001a */
[----:B------:R-:W-:Y:S01]  /*0ea0*/  FADD.FTZ R25, R25, R39 ;  /* 0x0000002719197221 */ /* 0x000fe20000010000 */
[----:B------:R-:W-:-:S03]  /*0eb0*/  FFMA.FTZ R27, R40, R40, R26 ;  /* 0x00000028281b7223 */ /* 0x000fc6000001001a */
[----:B------:R-:W-:Y:S01]  /*0ec0*/  FADD.FTZ R26, R25, R40 ;  /* 0x00000028191a7221 */ /* 0x000fe20000010000 */
[----:B------:R-:W-:-:S04]  /*0ed0*/  ISETP.GT.U32.AND P0, PT, R32, 0x3f, PT ;  /* 0x0000003f2000780c */ /* 0x000fc80003f04070 */
[----:B---3--:R-:W-:Y:S01]  /*0ee0*/  STS.64 [R30], R26 ;  /* 0x0000001a1e007388 */ /* 0x008fe20000000a00 */
[----:B------:R-:W-:Y:S08]  /*0ef0*/  BAR.SYNC.DEFER_BLOCKING 0x0 ;  /* 0x0000000000007b1d */ /* 0x000ff00000010000 */
[----:B--2---:R-:W0:Y:S04]  /*0f00*/  @!P0 LDS.64 R28, [R31] ;  /* 0x000000001f1c8984 */ /* 0x004e280000000a00 */
[----:B------:R-:W1:Y:S04]  /*0f10*/  @!P0 LDS.64 R30, [R61] ;  /* 0x000000003d1e8984 */ /* 0x000e680000000a00 */
[----:B------:R-:W2:Y:S01]  /*0f20*/  @!P0 LDS.64 R26, [R37] ;  /* 0x00000000251a8984 */ /* 0x000ea20000000a00 */
[----:B0-----:R-:W-:-:S04]  /*0f30*/  @!P0 FADD.FTZ R28, RZ, R28 ;  /* 0x0000001cff1c8221 */ /* 0x001fc80000010000 */
[----:B-1----:R-:W-:Y:S01]  /*0f40*/  @!P0 FADD.FTZ R28, R28, R30 ;  /* 0x0000001e1c1c8221 */ /* 0x002fe20000010000 */
[----:B------:R-:W-:-:S03]  /*0f50*/  @!P0 FADD.FTZ R25, RZ, R29 ;  /* 0x0000001dff198221 */ /* 0x000fc60000010000 */
[----:B--2---:R-:W-:Y:S02]  /*0f60*/  @!P0 FADD.FTZ R26, R28, R26 ;  /* 0x0000001a1c1a8221 */ /* 0x004fe40000010000 */
[----:B------:R-:W0:Y:S01]  /*0f70*/  @!P0 LDS.64 R28, [R36] ;  /* 0x00000000241c8984 */ /* 0x000e220000000a00 */
[----:B------:R-:W-:-:S03]  /*0f80*/  @!P0 FADD.FTZ R25, R25, R31 ;  /* 0x0000001f19198221 */ /* 0x000fc60000010000 */
[----:B------:R-:W1:Y:S01]  /*0f90*/  @!P0 LDS.64 R30, [R33] ;  /* 0x00000000211e8984 */ /* 0x000e620000000a00 */
[----:B0-----:R-:W-:Y:S01]  /*0fa0*/  @!P0 FADD.FTZ R26, R26, R28 ;  /* 0x0000001c1a1a8221 */ /* 0x001fe20000010000 */
[----:B------:R-:W-:-:S03]  /*0fb0*/  MOV R28, RZ ;  /* 0x000000ff001c7202 */ /* 0x000fc60000000f00 */
[----:B-1----:R-:W-:Y:S01]  /*0fc0*/  @!P0 FADD.FTZ R28, R26, R30 ;  /* 0x0000001e1a1c8221 */ /* 0x002fe20000010000 */
[----:B------:R-:W-:Y:S01]  /*0fd0*/  SHF.L.U32 R26, R24, 0x1, RZ ;  /* 0x00000001181a7819 */ /* 0x000fe200000006ff */
[----:B------:R-:W-:Y:S01]  /*0fe0*/  @!P0 FADD.FTZ R30, R25, R27 ;  /* 0x0000001b191e8221 */ /* 0x000fe20000010000 */
[----:B------:R-:W-:Y:S02]  /*0ff0*/  SHF.R.U32.HI R27, RZ, 0x1f, R24 ;  /* 0x0000001fff1b7819 */ /* 0x000fe40000011618 */
[C---:B------:R-:W-:Y:S02]  /*1000*/  IADD3 R24, P1, R26.reuse, UR8, RZ ;  /* 0x000000081a187c10 */ /* 0x040fe4000ff3e0ff */
[----:B------:R-:W-:Y:S02]  /*1010*/  IADD3 R26, P2, R26, UR10, RZ ;  /* 0x0000000a1a1a7c10 */ /* 0x000fe4000ff5e0ff */
[C---:B------:R-:W-:Y:S02]  /*1020*/  IADD3.X R25, R27.reuse, UR9, RZ, P1, !PT ;  /* 0x000000091b197c10 */ /* 0x040fe40008ffe4ff */
[----:B------:R-:W-:-:S04]  /*1030*/  IADD3.X R27, R27, UR11, RZ, P2, !PT ;  /* 0x0000000b1b1b7c10 */ /* 0x000fc800097fe4ff */
[----:B------:R-:W5:Y:S04]  /*1040*/  LDG.E.64.CONSTANT R24, desc[UR6][R24.64] ;  /* 0x0000000618187981 */ /* 0x000f68000c1e9b00 */
[----:B------:R-:W5:Y:S01]  /*1050*/  LDG.E.64.CONSTANT R26, desc[UR6][R26.64] ;  /* 0x000000061a1a7981 */ /* 0x000f62000c1e9b00 */
[----:B------:R-:W-:Y:S01]  /*1060*/  @!P0 FADD.FTZ R30, R30, R29 ;  /* 0x0000001d1e1e8221 */ /* 0x000fe20000010000 */
[----:B------:R-:W-:-:S03]  /*1070*/  MOV R29, RZ ;  /* 0x000000ff001d7202 */ /* 0x000fc60000000f00 */
[----:B------:R-:W-:Y:S02]  /*1080*/  @!P0 FADD.FTZ R29, R30, R31 ;  /* 0x0000001f1e1d8221 */ /* 0x000fe40000010000 */
        /* <DEDUP_REMOVED lines=23> */
.L_x_1701:
[----:B------:R-:W-:Y:S05]  /*1200*/  BSYNC B0 ;  /* 0x0000000000007941 */ /* 0x000fea0003800000 */
.L_x_1700:
[----:B------:R-:W-:Y:S06]  /*1210*/  BAR.SYNC.DEFER_BLOCKING 0x0 ;  /* 0x0000000000007b1d */ /* 0x000fec0000010000 */
[----:B------:R-:W-:Y:S05]  /*1220*/  @P2 BRA `(.L_x_1702) ;  /* 0x00000000003c2947 */ /* 0x000fea0003800000 */
[----:B0-----:R-:W0:Y:S01]  /*1230*/  LDC.64 R28, c[0x0][0x250] ;  /* 0x00009400ff1c7b82 */ /* 0x001e220000000a00 */
[----:B------:R-:W-:Y:S02]  /*1240*/  ISETP.NE.AND P1, PT, R35, RZ, PT ;  /* 0x000000ff2300720c */ /* 0x000fe40003f25270 */
[----:B------:R-:W-:-:S04]  /*1250*/  MOV R30, 0x7fffff81 ;  /* 0x7fffff81001e7802 */ /* 0x000fc80000000f00 */
[----:B------:R-:W-:Y:S01]  /*1260*/  SEL R30, R30, 0x1, !P1 ;  /* 0x000000011e1e7807 */ /* 0x000fe20004800000 */
[----:B0-----:R-:W-:Y:S01]  /*1270*/  IMAD.WIDE.U32 R28, R34, 0x4, R28 ;  /* 0x00000004221c7825 */ /* 0x001fe200078e001c */
[----:B------:R-:W-:Y:S06]  /*1280*/  MEMBAR.ALL.GPU ;  /* 0x0000000000007992 */ /* 0x000fec000000a000 */
[----:B------:R-:W-:-:S00]  /*1290*/  ERRBAR ;  /* 0x00000000000079ab */ /* 0x000fc00000000000 */
[----:B------:R-:W-:Y:S06]  /*12a0*/  CGAERRBAR ;  /* 0x00000000000075ab */ /* 0x000fec0000000000 */
[----:B------:R0:W5:Y:S02]  /*12b0*/  ATOM.E.ADD.STRONG.GPU PT, R30, desc[UR6][R28.64], R30 ;  /* 0x0000001e1c1e798a */ /* 0x00016400081ee1c6 */
.L_x_1703:
[----:B------:R-:W2:Y:S04]  /*12c0*/  LD.E.STRONG.GPU R31, desc[UR6][R28.64] ;  /* 0x000000061c1f7980 */ /* 0x000ea8000c10f900 */
[----:B--2---:R-:W-:Y:S01]  /*12d0*/  CCTL.IVALL ;  /* 0x00000000ff00798f */ /* 0x004fe20002000000 */
[----:B------:R-:W-:Y:S05]  /*12e0*/  YIELD ;  /* 0x0000000000007946 */ /* 0x000fea0003800000 */
[----:B-----5:R-:W-:-:S04]  /*12f0*/  LOP3.LUT R31, R31, R30, RZ, 0x3c, !PT ;  /* 0x0000001e1f1f7212 */ /* 0x020fc800078e3cff */
[----:B------:R-:W-:-:S13]  /*1300*/  ISETP.GT.AND P1, PT, R31, -0x1, PT ;  /* 0xffffffff1f00780c */ /* 0x000fda0003f24270 */
[----:B------:R-:W-:Y:S05]  /*1310*/  @P1 BRA `(.L_x_1703) ;  /* 0xfffffffc00e81947 */ /* 0x000fea000383ffff */
.L_x_1702:
        /* <DEDUP_REMOVED lines=57> */
.L_x_1705:
[----:B------:R-:W-:Y:S05]  /*16b0*/  BSYNC B0 ;  /* 0x0000000000007941 */ /* 0x000fea0003800000 */
.L_x_1704:
[----:B------:R-:W0:Y:S01]  /*16c0*/  SHFL.BFLY PT, R31, R28, 0x8, 0x1f ;  /* 0x0d001f001c1f7f89 */ /* 0x000e2200000e0000 */
[----:B------:R-:W-:Y:S01]  /*16d0*/  ULDC.64 UR8, c[0x0][0x240] ;  /* 0x0000900000087ab9 */ /* 0x000fe20000000a00 */
[----:B------:R-:W-:Y:S01]  /*16e0*/  BSSY B0, `(.L_x_1706) ;  /* 0x000002c000007945 */ /* 0x000fe20003800000 */
[----:B------:R-:W-:Y:S01]  /*16f0*/  ISETP.EQ.U32.AND P1, PT, RZ, UR8, PT ;  /* 0x00000008ff007c0c */ /* 0x000fe2000bf22070 */
[----:B------:R-:W1:Y:S01]  /*1700*/  SHFL.BFLY PT, R30, R29, 0x8, 0x1f ;  /* 0x0d001f001d1e7f89 */ /* 0x000e6200000e0000 */
[----:B------:R-:W2:Y:S01]  /*1710*/  S2R R32, SR_TID.X ;  /* 0x0000000000207919 */ /* 0x000ea20000002100 */
[----:B------:R-:W3:Y:S01]  /*1720*/  S2R R33, SR_CTAID.X ;  /* 0x0000000000217919 */ /* 0x000ee20000002500 */
        /* <DEDUP_REMOVED lines=24> */
[----:B------:R-:W-:-:S04]  /*18b0*/  ISETP.GT.U32.OR P0, PT, R32, 0xf, P0 ;  /* 0x0000000f2000780c */ /* 0x000fc80000704470 */
[----:B------:R-:W-:-:S13]  /*18c0*/  ISETP.EQ.OR.EX P0, PT, RZ, UR9, P0, P1 ;  /* 0x00000009ff007c0c */ /* 0x000fda0008702710 */
[----:B0-----:R-:W-:Y:S05]  /*18d0*/  @P0 BRA `(.L_x_1707) ;  /* 0x0000000000300947 */ /* 0x001fea0003800000 */
[----:B------:R-:W0:Y:S02]  /*18e0*/  S2R R33, SR_CTAID.Y ;  /* 0x0000000000217919 */ /* 0x000e240000002600 */
[----:B0-----:R-:W-:-:S04]  /*18f0*/  SHF.L.U32 R33, R33, 0x4, RZ ;  /* 0x0000000421217819 */ /* 0x001fc800000006ff */
[----:B------:R-:W-:-:S04]  /*1900*/  LOP3.LUT R33, R33, 0x10, RZ, 0xc0, !PT ;  /* 0x0000001021217812 */ /* 0x000fc800078ec0ff */
[----:B------:R-:W-:Y:S02]  /*1910*/  IADD3 R29, R33, R32, RZ ;  /* 0x00000020211d7210 */ /* 0x000fe40007ffe0ff */
[----:B------:R-:W-:Y:S02]  /*1920*/  SHF.L.U32 R32, R32, 0x3, RZ ;  /* 0x0000000320207819 */ /* 0x000fe400000006ff */
[----:B------:R-:W-:Y:S02]  /*1930*/  SHF.R.S32.HI R30, RZ, 0x1f, R29 ;  /* 0x0000001fff1e7819 */ /* 0x000fe4000001141d */
[----:B-----5:R-:W-:-:S04]  /*1940*/  LEA R29, P0, R2, R29, 0x5 ;  /* 0x0000001d021d7211 */ /* 0x020fc800078028ff */
[----:B------:R-:W-:Y:S02]  /*1950*/  LEA.HI.X R30, R2, R30, R3, 0x5, P0 ;  /* 0x0000001e021e7211 */ /* 0x000fe400000f2c03 */
[----:B------:R-:W-:-:S04]  /*1960*/  LEA R28, P0, R29, UR8, 0x3 ;  /* 0x000000081d1c7c11 */ /* 0x000fc8000f8018ff */
[----:B------:R-:W-:Y:S02]  /*1970*/  LEA.HI.X R29, R29, UR9, R30, 0x3, P0 ;  /* 0x000000091d1d7c11 */ /* 0x000fe400080f1c1e */
[----:B------:R-:W0:Y:S04]  /*1980*/  LDS.64 R30, [R32+UR5] ;  /* 0x00000005201e7984 */ /* 0x000e280008000a00 */
[----:B0-----:R0:W-:Y:S03]  /*1990*/  STG.E.64 desc[UR6][R28.64], R30 ;  /* 0x0000001e1c007986 */ /* 0x0011e6000c101b06 */
.L_x_1707:
[----:B------:R-:W-:Y:S05]  /*19a0*/  BSYNC B0 ;  /* 0x0000000000007941 */ /* 0x000fea0003800000 */
.L_x_1706:
[----:B0-----:R-:W2:Y:S01]  /*19b0*/  LDL R30, [R1+0x24] ;  /* 0x00002400011e7983 */ /* 0x001ea20000100800 */
[----:B------:R-:W-:Y:S01]  /*19c0*/  ULDC.64 UR10, c[0x0][0x210] ;  /* 0x00008400000a7ab9 */ /* 0x000fe20000000a00 */
[----:B------:R-:W-:Y:S01]  /*19d0*/  ULDC UR8, c[0x0][0x230] ;  /* 0x00008c0000087ab9 */ /* 0x000fe20000000800 */
[C---:B------:R-:W-:Y:S01]  /*19e0*/  LEA R28, P0, R4.reuse, UR10, 0x1 ;  /* 0x0000000a041c7c11 */ /* 0x040fe2000f8008ff */
[--C-:B-----5:R-:W-:Y:S01]  /*19f0*/  HADD2.F32 R33, -RZ, R27.reuse.H0_H0 ;  /* 0x2000001bff217230 */ /* 0x120fe20000004100 */
[----:B------:R-:W3:Y:S02]  /*1a00*/  LDL.LU R61, [R1+0x8] ;  /* 0x00000800013d7983 */ /* 0x000ee40000300800 */
[----:B------:R-:W-:Y:S01]  /*1a10*/  LEA.HI.X R29, R4, UR11, R57, 0x1, P0 ;  /* 0x0000000b041d7c11 */ /* 0x000fe200080f0c39 */
[----:B------:R-:W-:Y:S01]  /*1a20*/  HADD2.F32 R27, -RZ, R27.H1_H1 ;  /* 0x3000001bff1b7230 */ /* 0x000fe20000004100 */
[----:B------:R-:W4:Y:S04]  /*1a30*/  LDL.LU R57, [R1+0xc] ;  /* 0x00000c0001397983 */ /* 0x000f280000300800 */
[----:B--2---:R-:W0:Y:S02]  /*1a40*/  LDS.64 R30, [R30] ;  /* 0x000000001e1e7984 */ /* 0x004e240000000a00 */
[----:B0-----:R-:W-:Y:S01]  /*1a50*/  FADD.FTZ R4, R31, UR8 ;  /* 0x000000081f047e21 */ /* 0x001fe20008010000 */
[--C-:B------:R-:W-:Y:S01]  /*1a60*/  FADD.FTZ R32, R0, -R30.reuse ;  /* 0x8000001e00207221 */ /* 0x100fe20000010000 */
[----:B------:R-:W-:Y:S01]  /*1a70*/  FADD.FTZ R56, R56, -R30 ;  /* 0x8000001e38387221 */ /* 0x000fe20000010000 */
[----:B------:R-:W-:-:S02]  /*1a80*/  HADD2.F32 R31, -RZ, R24.H0_H0 ;  /* 0x20000018ff1f7230 */ /* 0x000fc40000004100 */
[--C-:B------:R-:W-:Y:S01]  /*1a90*/  FADD.FTZ R55, R55, -R30.reuse ;  /* 0x8000001e37377221 */ /* 0x100fe20000010000 */
[--C-:B------:R-:W-:Y:S01]  /*1aa0*/  FADD.FTZ R54, R54, -R30.reuse ;  /* 0x8000001e36367221 */ /* 0x100fe20000010000 */
[----:B------:R-:W0:Y:S01]  /*1ab0*/  MUFU.RSQ R4, R4 ;  /* 0x0000000400047308 */ /* 0x000e220000001400 */
[----:B------:R-:W-:Y:S02]  /*1ac0*/  HADD2.F32 R0, -RZ, R26.H0_H0 ;  /* 0x2000001aff007230 */ /* 0x000fe40000004100 */
[--C-:B------:R-:W-:Y:S01]  /*1ad0*/  FADD.FTZ R15, R15, -R30.reuse ;  /* 0x8000001e0f0f7221 */ /* 0x100fe20000010000 */
[----:B------:R-:W-:Y:S02]  /*1ae0*/  HADD2.F32 R24, -RZ, R24.H1_H1 ;  /* 0x30000018ff187230 */ /* 0x000fe40000004100 */
[--C-:B------:R-:W-:Y:S01]  /*1af0*/  FADD.FTZ R53, R53, -R30.reuse ;  /* 0x8000001e35357221 */ /* 0x100fe20000010000 */
[----:B------:R-:W-:Y:S02]  /*1b00*/  HADD2.F32 R26, -RZ, R26.H1_H1 ;  /* 0x3000001aff1a7230 */ /* 0x000fe40000004100 */
        /* <DEDUP_REMOVED lines=11> */
[----:B0-----:R-:W-:Y:S01]  /*1bc0*/  FMUL.FTZ R32, R32, R4 ;  /* 0x0000000420207220 */ /* 0x001fe20000410000 */
[----:B------:R-:W-:Y:S01]  /*1bd0*/  FMUL.FTZ R56, R4, R56 ;  /* 0x0000003804387220 */ /* 0x000fe20000410000 */
[--C-:B------:R-:W-:Y:S01]  /*1be0*/  FADD.FTZ R44, R44, -R30.reuse ;  /* 0x8000001e2c2c7221 */ /* 0x100fe20000010000 */
[----:B------:R-:W-:Y:S01]  /*1bf0*/  FADD.FTZ R43, R43, -R30 ;  /* 0x8000001e2b2b7221 */ /* 0x000fe20000010000 */
[----:B------:R-:W-:Y:S01]  /*1c00*/  FFMA.FTZ R32, R32, R31, R0 ;  /* 0x0000001f20207223 */ /* 0x000fe20000010000 */
[----:B------:R-:W-:Y:S01]  /*1c10*/  FFMA.FTZ R56, R56, R24, R26 ;  /* 0x0000001838387223 */ /* 0x000fe2000001001a */
[--C-:B------:R-:W-:Y:S01]  /*1c20*/  FADD.FTZ R42, R42, -R30.reuse ;  /* 0x8000001e2a2a7221 */ /* 0x100fe20000010000 */
[--C-:B------:R-:W-:Y:S01]  /*1c30*/  FADD.FTZ R12, R12, -R30.reuse ;  /* 0x8000001e0c0c7221 */ /* 0x100fe20000010000 */
[--C-:B------:R-:W-:Y:S01]  /*1c40*/  FADD.FTZ R13, R13, -R30.reuse ;  /* 0x8000001e0d0d7221 */ /* 0x100fe20000010000 */
[--C-:B------:R-:W-:Y:S01]  /*1c50*/  FADD.FTZ R14, R14, -R30.reuse ;  /* 0x8000001e0e0e7221 */ /* 0x100fe20000010000 */
[----:B------:R-:W-:Y:S01]  /*1c60*/  F2FP.F16.F32.PACK_AB R32, R56, R32 ;  /* 0x000000203820723e */ /* 0x000fe200000000ff */
[C---:B------:R-:W-:Y:S01]  /*1c70*/  FMUL.FTZ R55, R4.reuse, R55 ;  /* 0x0000003704377220 */ /* 0x040fe20000410000 */
[----:B------:R-:W-:Y:S01]  /*1c80*/  FMUL.FTZ R54, R4, R54 ;  /* 0x0000003604367220 */ /* 0x000fe20000410000 */
[----:B------:R-:W2:Y:S01]  /*1c90*/  LDL.LU R56, [R1+0x4] ;  /* 0x0000040001387983 */ /* 0x000ea20000300800 */
[--C-:B------:R-:W-:Y:S01]  /*1ca0*/  FADD.FTZ R16, R16, -R30.reuse ;  /* 0x8000001e10107221 */ /* 0x100fe20000010000 */
[--C-:B------:R-:W-:Y:S01]  /*1cb0*/  FADD.FTZ R17, R17, -R30.reuse ;  /* 0x8000001e11117221 */ /* 0x100fe20000010000 */
[--C-:B------:R-:W-:Y:S01]  /*1cc0*/  FADD.FTZ R18, R18, -R30.reuse ;  /* 0x8000001e12127221 */ /* 0x100fe20000010000 */
[----:B------:R0:W-:Y:S01]  /*1cd0*/  STG.E.U16 desc[UR6][R28.64], R32 ;  /* 0x000000201c007986 */ /* 0x0001e2000c101506 */
[--C-:B------:R-:W-:Y:S01]  /*1ce0*/  FADD.FTZ R20, R20, -R30.reuse ;  /* 0x8000001e14147221 */ /* 0x100fe20000010000 */
[--C-:B------:R-:W-:Y:S01]  /*1cf0*/  FADD.FTZ R21, R21, -R30.reuse ;  /* 0x8000001e15157221 */ /* 0x100fe20000010000 */
[--C-:B------:R-:W-:Y:S01]  /*1d00*/  FADD.FTZ R22, R22, -R30.reuse ;  /* 0x8000001e16167221 */ /* 0x100fe20000010000 */
[--C-:B------:R-:W-:Y:S01]  /*1d10*/  FADD.FTZ R38, R38, -R30.reuse ;  /* 0x8000001e26267221 */ /* 0x100fe20000010000 */
[----:B------:R-:W-:Y:S01]  /*1d20*/  FADD.FTZ R39, R39, -R30 ;  /* 0x8000001e27277221 */ /* 0x000fe20000010000 */
[----:B------:R-:W-:Y:S01]  /*1d30*/  ULDC.64 UR8, c[0x0][0x238] ;  /* 0x00008e0000087ab9 */ /* 0x000fe20000000a00 */
[----:B0-----:R-:W-:-:S05]  /*1d40*/  PRMT R32, R32, 0x7632, R32 ;  /* 0x0000763220207816 */ /* 0x001fca0000000020 */
[----:B------:R0:W-:Y:S02]  /*1d50*/  STG.E.U16 desc[UR6][R28.64+0x2], R32 ;  /* 0x000002201c007986 */ /* 0x0001e4000c101506 */
[--C-:B0-----:R-:W-:Y:S02]  /*1d60*/  HADD2.F32 R32, -RZ, R25.reuse.H0_H0 ;  /* 0x20000019ff207230 */ /* 0x101fe40000004100 */
[----:B------:R-:W-:-:S03]  /*1d70*/  HADD2.F32 R25, -RZ, R25.H1_H1 ;  /* 0x30000019ff197230 */ /* 0x000fc60000004100 */
[----:B------:R-:W-:Y:S02]  /*1d80*/  FFMA.FTZ R55, R55, R32, R33 ;  /* 0x0000002037377223 */ /* 0x000fe40000010021 */
[----:B------:R-:W-:-:S05]  /*1d90*/  FFMA.FTZ R54, R54, R25, R27 ;  /* 0x0000001936367223 */ /* 0x000fca000001001b */
[----:B------:R-:W-:Y:S02]  /*1da0*/  F2FP.F16.F32.PACK_AB R54, R54, R55 ;  /* 0x000000373636723e */ /* 0x000fe400000000ff */
[----:B------:R-:W3:Y:S02]  /*1db0*/  LDL.LU R55, [R1] ;  /* 0x0000000001377983 */ /* 0x000ee40000300800 */
[----:B------:R-:W-:Y:S01]  /*1dc0*/  PRMT R34, R54, 0x7632, R34 ;  /* 0x0000763236227816 */ /* 0x000fe20000000022 */
[C---:B------:R-:W-:Y:S01]  /*1dd0*/  FMUL.FTZ R15, R4.reuse, R15 ;  /* 0x0000000f040f7220 */ /* 0x040fe20000410000 */
[----:B------:R-:W-:Y:S01]  /*1de0*/  STG.E.U16 desc[UR6][R28.64+0x4], R54 ;  /* 0x000004361c007986 */ /* 0x000fe2000c101506 */
[C---:B------:R-:W-:Y:S01]  /*1df0*/  FMUL.FTZ R41, R4.reuse, R41 ;  /* 0x0000002904297220 */ /* 0x040fe20000410000 */
[C---:B------:R-:W-:Y:S02]  /*1e00*/  FMUL.FTZ R35, R4.reuse, R19 ;  /* 0x0000001304237220 */ /* 0x040fe40000410000 */
[----:B------:R0:W-:Y:S01]  /*1e10*/  STG.E.U16 desc[UR6][R28.64+0x6], R34 ;  /* 0x000006221c007986 */ /* 0x0001e2000c101506 */
[----:B------:R-:W-:Y:S01]  /*1e20*/  FMUL.FTZ R36, R4, R23 ;  /* 0x0000001704247220 */ /* 0x000fe20000410000 */
[----:B------:R-:W-:Y:S01]  /*1e30*/  FADD.FTZ R30, R40, -R30 ;  /* 0x8000001e281e7221 */ /* 0x000fe20000010000 */
[C-C-:B------:R-:W-:Y:S01]  /*1e40*/  FFMA.FTZ R19, R31.reuse, R15, R0.reuse ;  /* 0x0000000f1f137223 */ /* 0x140fe20000010000 */
[C-C-:B------:R-:W-:Y:S01]  /*1e50*/  FFMA.FTZ R23, R31.reuse, R41, R0.reuse ;  /* 0x000000291f177223 */ /* 0x140fe20000010000 */
[----:B------:R-:W-:Y:S01]  /*1e60*/  FFMA.FTZ R15, R31, R35, R0 ;  /* 0x000000231f0f7223 */ /* 0x000fe20000010000 */
[C---:B------:R-:W-:Y:S01]  /*1e70*/  FMUL.FTZ R52, R4.reuse, R52 ;  /* 0x0000003404347220 */ /* 0x040fe20000410000 */
[C---:B0-----:R-:W-:Y:S01]  /*1e80*/  FMUL.FTZ R34, R4.reuse, R53 ;  /* 0x0000003504227220 */ /* 0x041fe20000410000 */
[C---:B------:R-:W-:Y:S01]  /*1e90*/  FMUL.FTZ R29, R4.reuse, R49 ;  /* 0x00000031041d7220 */ /* 0x040fe20000410000 */
[----:B------:R-:W-:-:S02]  /*1ea0*/  FMUL.FTZ R28, R4, R45 ;  /* 0x0000002d041c7220 */ /* 0x000fc40000410000 */
        /* <DEDUP_REMOVED lines=24> */
[----:B------:R-:W-:Y:S01]  /*2030*/  LEA R4, P0, R5, UR10, 0x1 ;  /* 0x0000000a05047c11 */ /* 0x000fe2000f8008ff */
[----:B------:R-:W-:Y:S01]  /*2040*/  FFMA.FTZ R52, R24, R52, R26 ;  /* 0x0000003418347223 */ /* 0x000fe2000001001a */
[----:B------:R-:W-:Y:S01]  /*2050*/  FFMA.FTZ R51, R32, R51, R33 ;  /* 0x0000003320337223 */ /* 0x000fe20000010021 */
[----:B------:R-:W-:Y:S01]  /*2060*/  FFMA.FTZ R50, R25, R50, R27 ;  /* 0x0000003219327223 */ /* 0x000fe2000001001b */
[----:B------:R-:W-:-:S02]  /*2070*/  LEA.HI.X R5, R5, UR11, R58, 0x1, P0 ;  /* 0x0000000b05057c11 */ /* 0x000fc400080f0c3a */
[----:B------:R-:W-:Y:S01]  /*2080*/  LEA R12, P0, R6, UR10, 0x1 ;  /* 0x0000000a060c7c11 */ /* 0x000fe2000f8008ff */
[----:B------:R-:W-:Y:S01]  /*2090*/  FFMA.FTZ R48, R24, R48, R26 ;  /* 0x0000003018307223 */ /* 0x000fe2000001001a */
[----:B------:R-:W-:Y:S02]  /*20a0*/  F2FP.F16.F32.PACK_AB R34, R52, R34 ;  /* 0x000000223422723e */ /* 0x000fe400000000ff */
[----:B------:R-:W-:Y:S01]  /*20b0*/  LEA.HI.X R13, R6, UR11, R59, 0x1, P0 ;  /* 0x0000000b060d7c11 */ /* 0x000fe200080f0c3b */
[----:B------:R-:W-:Y:S01]  /*20c0*/  FFMA.FTZ R47, R32, R47, R33 ;  /* 0x0000002f202f7223 */ /* 0x000fe20000010021 */
[----:B------:R-:W-:Y:S01]  /*20d0*/  LEA R6, P0, R7, UR10, 0x1 ;  /* 0x0000000a07067c11 */ /* 0x000fe2000f8008ff */
[C---:B------:R-:W-:Y:S01]  /*20e0*/  FFMA.FTZ R46, R25.reuse, R46, R27 ;  /* 0x0000002e192e7223 */ /* 0x040fe2000001001b */
[----:B------:R-:W-:Y:S01]  /*20f0*/  F2FP.F16.F32.PACK_AB R50, R50, R51 ;  /* 0x000000333232723e */ /* 0x000fe200000000ff */
[C-C-:B------:R-:W-:Y:S01]  /*2100*/  FFMA.FTZ R43, R32.reuse, R43, R33.reuse ;  /* 0x0000002b202b7223 */ /* 0x140fe20000010021 */
[C-C-:B------:R-:W-:Y:S01]  /*2110*/  FFMA.FTZ R36, R32.reuse, R36, R33.reuse ;  /* 0x0000002420247223 */ /* 0x140fe20000010021 */
[C-C-:B------:R-:W-:Y:S01]  /*2120*/  FFMA.FTZ R40, R32.reuse, R40, R33.reuse ;  /* 0x0000002820287223 */ /* 0x140fe20000010021 */
[C-C-:B------:R-:W-:Y:S01]  /*2130*/  FFMA.FTZ R45, R32.reuse, R45, R33.reuse ;  /* 0x0000002d202d7223 */ /* 0x140fe20000010021 */
[----:B------:R-:W-:Y:S01]  /*2140*/  FFMA.FTZ R39, R32, R39, R33 ;  /* 0x0000002720277223 */ /* 0x000fe20000010021 */
[C-C-:B------:R-:W-:Y:S01]  /*2150*/  FFMA.FTZ R33, R25.reuse, R14, R27.reuse ;  /* 0x0000000e19217223 */ /* 0x140fe2000001001b */
[----:B------:R-:W-:Y:S01]  /*2160*/  FFMA.FTZ R51, R25, R18, R27 ;  /* 0x0000001219337223 */ /* 0x000fe2000001001b */
[----:B------:R-:W-:-:S02]  /*2170*/  LEA.HI.X R7, R7, UR11, R60, 0x1, P0 ;  /* 0x0000000b07077c11 */ /* 0x000fc400080f0c3c */
[----:B------:R-:W-:Y:S02]  /*2180*/  LEA R30, P1, R11, UR10, 0x1 ;  /* 0x0000000a0b1e7c11 */ /* 0x000fe4000f8208ff */
[----:B------:R-:W-:Y:S02]  /*2190*/  PRMT R14, R34, 0x7632, R14 ;  /* 0x00007632220e7816 */ /* 0x000fe4000000000e */
[----:B------:R-:W-:Y:S02]  /*21a0*/  PRMT R18, R50, 0x7632, R18 ;  /* 0x0000763232127816 */ /* 0x000fe40000000012 */
[----:B------:R-:W-:Y:S01]  /*21b0*/  LEA R16, P0, R8, UR10, 0x1 ;  /* 0x0000000a08107c11 */ /* 0x000fe2000f8008ff */
[--C-:B------:R-:W-:Y:S01]  /*21c0*/  FFMA.FTZ R44, R24, R44, R26.reuse ;  /* 0x0000002c182c7223 */ /* 0x100fe2000001001a */
[----:B------:R-:W-:Y:S01]  /*21d0*/  F2FP.F16.F32.PACK_AB R29, R48, R29 ;  /* 0x0000001d301d723e */ /* 0x000fe200000000ff */
[----:B------:R-:W-:Y:S01]  /*21e0*/  FFMA.FTZ R42, R25, R42, R27 ;  /* 0x0000002a192a7223 */ /* 0x000fe2000001001b */
[----:B------:R-:W-:Y:S01]  /*21f0*/  F2FP.F16.F32.PACK_AB R46, R46, R47 ;  /* 0x0000002f2e2e723e */ /* 0x000fe200000000ff */
[C-C-:B------:R-:W-:Y:S01]  /*2200*/  FFMA.FTZ R35, R24.reuse, R35, R26.reuse ;  /* 0x0000002318237223 */ /* 0x140fe2000001001a */
[----:B----4-:R-:W-:Y:S01]  /*2210*/  LEA.HI.X R31, R11, UR11, R57, 0x1, P1 ;  /* 0x0000000b0b1f7c11 */ /* 0x010fe200088f0c39 */
[C-C-:B------:R-:W-:Y:S01]  /*2220*/  FFMA.FTZ R37, R24.reuse, R37, R26.reuse ;  /* 0x0000002518257223 */ /* 0x140fe2000001001a */
[C-C-:B------:R-:W-:Y:S01]  /*2230*/  FFMA.FTZ R41, R24.reuse, R41, R26.reuse ;  /* 0x0000002918297223 */ /* 0x140fe2000001001a */
[----:B------:R-:W-:Y:S01]  /*2240*/  FFMA.FTZ R11, R24, R38, R26 ;  /* 0x00000026180b7223 */ /* 0x000fe2000001001a */
[----:B------:R-:W-:Y:S01]  /*2250*/  STG.E.U16 desc[UR6][R4.64], R34 ;  /* 0x0000002204007986 */ /* 0x000fe2000c101506 */
[----:B------:R-:W-:-:S03]  /*2260*/  PRMT R24, R46, 0x7632, R24 ;  /* 0x000076322e187816 */ /* 0x000fc60000000018 */
[----:B------:R-:W-:Y:S01]  /*2270*/  STG.E.U16 desc[UR6][R4.64+0x2], R14 ;  /* 0x0000020e04007986 */ /* 0x000fe2000c101506 */
[----:B------:R-:W-:-:S03]  /*2280*/  F2FP.F16.F32.PACK_AB R28, R44, R28 ;  /* 0x0000001c2c1c723e */ /* 0x000fc600000000ff */
[----:B------:R-:W-:Y:S01]  /*2290*/  STG.E.U16 desc[UR6][R4.64+0x4], R50 ;  /* 0x0000043204007986 */ /* 0x000fe2000c101506 */
[----:B------:R-:W-:-:S03]  /*22a0*/  F2FP.F16.F32.PACK_AB R42, R42, R43 ;  /* 0x0000002b2a2a723e */ /* 0x000fc600000000ff */
[----:B------:R0:W-:Y:S01]  /*22b0*/  STG.E.U16 desc[UR6][R4.64+0x6], R18 ;  /* 0x0000061204007986 */ /* 0x0001e2000c101506 */
[----:B------:R-:W-:-:S03]  /*22c0*/  F2FP.F16.F32.PACK_AB R23, R35, R23 ;  /* 0x000000172317723e */ /* 0x000fc600000000ff */
[----:B------:R-:W-:Y:S01]  /*22d0*/  STG.E.U16 desc[UR6][R12.64], R29 ;  /* 0x0000001d0c007986 */ /* 0x000fe2000c101506 */
[----:B0-----:R-:W-:-:S03]  /*22e0*/  PRMT R5, R29, 0x7632, R5 ;  /* 0x000076321d057816 */ /* 0x001fc60000000005 */
[----:B------:R-:W-:Y:S01]  /*22f0*/  STG.E.U16 desc[UR6][R12.64+0x4], R46 ;  /* 0x0000042e0c007986 */ /* 0x000fe2000c101506 */
[----:B------:R-:W-:-:S03]  /*2300*/  PRMT R4, R28, 0x7632, R4 ;  /* 0x000076321c047816 */ /* 0x000fc60000000004 */
[----:B------:R-:W-:Y:S01]  /*2310*/  STG.E.U16 desc[UR6][R12.64+0x2], R5 ;  /* 0x000002050c007986 */ /* 0x000fe2000c101506 */
[----:B------:R-:W-:-:S03]  /*2320*/  F2FP.F16.F32.PACK_AB R33, R33, R36 ;  /* 0x000000242121723e */ /* 0x000fc600000000ff */
[----:B------:R0:W-:Y:S01]  /*2330*/  STG.E.U16 desc[UR6][R12.64+0x6], R24 ;  /* 0x000006180c007986 */ /* 0x0001e2000c101506 */
[----:B------:R-:W-:Y:S01]  /*2340*/  FFMA.FTZ R22, R25, R22, R27 ;  /* 0x0000001619167223 */ /* 0x000fe2000001001b */
[----:B------:R-:W-:Y:S02]  /*2350*/  F2FP.F16.F32.PACK_AB R19, R37, R19 ;  /* 0x000000132513723e */ /* 0x000fe400000000ff */
[----:B------:R-:W-:Y:S01]  /*2360*/  F2FP.F16.F32.PACK_AB R40, R51, R40 ;  /* 0x000000283328723e */ /* 0x000fe200000000ff */
[----:B------:R-:W-:Y:S01]  /*2370*/  STG.E.U16 desc[UR6][R6.64], R28 ;  /* 0x0000001c06007986 */ /* 0x000fe2000c101506 */
[----:B0-----:R-:W-:-:S03]  /*2380*/  PRMT R13, R42, 0x7632, R13 ;  /* 0x000076322a0d7816 */ /* 0x001fc6000000000d */
[----:B------:R0:W-:Y:S01]  /*2390*/  STG.E.U16 desc[UR6][R6.64+0x2], R4 ;  /* 0x0000020406007986 */ /* 0x0001e2000c101506 */
[----:B------:R-:W-:-:S03]  /*23a0*/  PRMT R5, R23, 0x7632, R5 ;  /* 0x0000763217057816 */ /* 0x000fc60000000005 */
        /* <DEDUP_REMOVED lines=8> */
[----:B------:R-:W-:Y:S01]  /*2430*/  ULOP3.LUT UR4, UR4, 0x1, URZ, 0x3c, !UPT ;  /* 0x0000000104047892 */ /* 0x000fe2000f8e3c3f */
[----:B---3--:R-:W-:-:S02]  /*2440*/  LEA.HI.X R17, R8, UR11, R55, 0x1, P0 ;  /* 0x0000000b08117c11 */ /* 0x008fc400080f0c37 */
[----:B------:R-:W-:-:S04]  /*2450*/  LEA R8, P0, R9, UR10, 0x1 ;  /* 0x0000000a09087c11 */ /* 0x000fc8000f8008ff */
[----:B--2---:R-:W-:Y:S02]  /*2460*/  LEA.HI.X R9, R9, UR11, R56, 0x1, P0 ;  /* 0x0000000b09097c11 */ /* 0x004fe400080f0c38 */
[----:B------:R-:W-:-:S04]  /*2470*/  LEA R20, P0, R10, UR10, 0x1 ;  /* 0x0000000a0a147c11 */ /* 0x000fc8000f8008ff */
[----:B------:R-:W-:Y:S01]  /*2480*/  LEA.HI.X R21, R10, UR11, R61, 0x1, P0 ;  /* 0x0000000b0a157c11 */ /* 0x000fe200080f0c3d */
[----:B------:R-:W-:Y:S01]  /*2490*/  FFMA.FTZ R10, R25, R49, R27 ;  /* 0x00000031190a7223 */ /* 0x000fe2000001001b */
[----:B------:R-:W-:Y:S04]  /*24a0*/  STG.E.U16 desc[UR6][R16.64], R23 ;  /* 0x0000001710007986 */ /* 0x000fe8000c101506 */
[----:B------:R-:W-:Y:S01]  /*24b0*/  F2FP.F16.F32.PACK_AB R10, R10, R39 ;  /* 0x000000270a0a723e */ /* 0x000fe200000000ff */
[----:B------:R0:W-:Y:S01]  /*24c0*/  STG.E.U16 desc[UR6][R16.64+0x2], R5 ;  /* 0x0000020510007986 */ /* 0x0001e2000c101506 */
[----:B------:R-:W-:-:S03]  /*24d0*/  IADD3 R2, P0, R2, 0x1, RZ ;  /* 0x0000000102027810 */ /* 0x000fc60007f1e0ff */
[----:B------:R-:W-:Y:S04]  /*24e0*/  STG.E.U16 desc[UR6][R16.64+0x4], R33 ;  /* 0x0000042110007986 */ /* 0x000fe8000c101506 */
[----:B------:R1:W-:Y:S04]  /*24f0*/  STG.E.U16 desc[UR6][R16.64+0x6], R7 ;  /* 0x0000060710007986 */ /* 0x0003e8000c101506 */
[----:B------:R2:W-:Y:S01]  /*2500*/  STG.E.U16 desc[UR6][R8.64+0x2], R4 ;  /* 0x0000020408007986 */ /* 0x0005e2000c101506 */
[----:B0-----:R-:W-:-:S03]  /*2510*/  PRMT R5, R15, 0x7632, R5 ;  /* 0x000076320f057816 */ /* 0x001fc60000000005 */
[----:B------:R0:W-:Y:S01]  /*2520*/  STG.E.U16 desc[UR6][R8.64+0x6], R6 ;  /* 0x0000060608007986 */ /* 0x0001e2000c101506 */
[----:B-1----:R-:W-:-:S03]  /*2530*/  PRMT R7, R22, 0x7632, R7 ;  /* 0x0000763216077816 */ /* 0x002fc60000000007 */
[----:B------:R1:W-:Y:S01]  /*2540*/  STG.E.U16 desc[UR6][R8.64], R19 ;  /* 0x0000001308007986 */ /* 0x0003e2000c101506 */
[----:B--2---:R-:W-:-:S03]  /*2550*/  PRMT R4, R0, 0x7632, R4 ;  /* 0x0000763200047816 */ /* 0x004fc60000000004 */
[----:B------:R1:W-:Y:S01]  /*2560*/  STG.E.U16 desc[UR6][R8.64+0x4], R40 ;  /* 0x0000042808007986 */ /* 0x0003e2000c101506 */
[----:B0-----:R-:W-:-:S03]  /*2570*/  PRMT R6, R10, 0x7632, R6 ;  /* 0x000076320a067816 */ /* 0x001fc60000000006 */
[----:B------:R1:W-:Y:S01]  /*2580*/  STG.E.U16 desc[UR6][R20.64], R15 ;  /* 0x0000000f14007986 */ /* 0x0003e2000c101506 */
[----:B------:R-:W-:-:S03]  /*2590*/  IADD3.X R3, RZ, R3, RZ, P0, !PT ;  /* 0x00000003ff037210 */ /* 0x000fc600007fe4ff */
[----:B------:R1:W-:Y:S01]  /*25a0*/  STG.E.U16 desc[UR6][R20.64+0x2], R5 ;  /* 0x0000020514007986 */ /* 0x0003e2000c101506 */
[----:B------:R-:W-:-:S03]  /*25b0*/  ISETP.GE.U32.AND P0, PT, R2, UR8, PT ;  /* 0x0000000802007c0c */ /* 0x000fc6000bf06070 */
        /* <DEDUP_REMOVED lines=9> */
.L_x_1709:
        /* <DEDUP_REMOVED lines=11> */
.L_x_1840:


//--------------------- .text._ZN13group_norm_v214gn_cuda_kernelI6__halfLi320ELi1ELi32ELi20ELi4096ELb0ELi64ELi320ELi320ELi4ELb1ELi2ELb0ELb0ENS_16CompileConditionILi900EEEEEvPT_PKS4_S7_S7_flPfS8_Pj --------------------------
	.section	.text._ZN13group_norm_v214gn_cuda_kernelI6__halfLi320ELi1ELi32ELi20ELi4096ELb0ELi64ELi320ELi320ELi4ELb1ELi2ELb0ELb0ENS_16CompileConditionILi900EEEEEvPT_PKS4_S7_S7_flPfS8_Pj,"ax",@progbits
	.align	128
        .global         _ZN13group_norm_v214gn_cuda_kernelI6__halfLi320ELi1ELi32ELi20ELi4096ELb0ELi64ELi320ELi320ELi4ELb1ELi2ELb0ELb0ENS_16CompileConditionILi900EEEEEvPT_PKS4_S7_S7_flPfS8_Pj
        .type           _ZN13group_norm_v214gn_cuda_kernelI6__halfLi320ELi1ELi32ELi20ELi4096ELb0ELi64ELi320ELi320ELi4ELb1ELi2ELb0ELb0ENS_16CompileConditionILi900EEEEEvPT_PKS4_S7_S7_flPfS8_Pj,@function
        .size           _ZN13group_norm_v214gn_cuda_kernelI6__halfLi320ELi1ELi32ELi20ELi4096ELb0ELi64ELi320ELi320ELi4ELb1ELi2ELb0ELb0ENS_16CompileConditionILi900EEEEEvPT_PKS4_S7_S7_flPfS8_Pj,(.L_x_1841 - _ZN13group_norm_v214gn_cuda_kernelI6__halfLi320ELi1ELi32ELi20ELi4096ELb0ELi64ELi320ELi320ELi4ELb1ELi2ELb0ELb0ENS_16CompileConditionILi900EEEEEvPT_PKS4_S7_S7_flPfS8_Pj)
        .other          _ZN13group_norm_v214gn_cuda_kernelI6__halfLi320ELi1ELi32ELi20ELi4096ELb0ELi64ELi320ELi320ELi4ELb1ELi2ELb0ELb0ENS_16CompileConditionILi900EEEEEvPT_PKS4_S7_S7_flPfS8_Pj,@"STO_CUDA_ENTRY STV_DEFAULT"
_ZN13group_norm_v214gn_cuda_kernelI6__halfLi320ELi1ELi32ELi20ELi4096ELb0ELi64ELi320ELi320ELi4ELb1ELi2ELb0ELb0ENS_16CompileConditionILi900EEEEEvPT_PKS4_S7_S7_flPfS8_Pj:
.text._ZN13group_norm_v214gn_cuda_kernelI6__halfLi320ELi1ELi32ELi20ELi4096ELb0ELi64ELi320ELi320ELi4ELb1ELi2ELb0ELb0ENS_16CompileConditionILi900EEEEEvPT_PKS4_S7_S7_flPfS8_Pj:
        /* <DEDUP_REMOVED lines=10> */
[C---:B------:R-:W-:Y:S01]  /*00a0*/  LOP3.LUT R0, R67.reuse, 0x1, RZ, 0xc0, !PT ;  /* 0x0000000143007812 */ /* 0x040fe200078ec0ff */
[----:B------:R-:W2:Y:S01]  /*00b0*/  S2R R62, SR_CgaCtaId ;  /* 0x00000000003e7919 */ /* 0x000ea20000008800 */
[----:B------:R-:W-:Y:S01]  /*00c0*/  IADD3 R5, R4, 0xc80, RZ ;  /* 0x00000c8004057810 */ /* 0x000fe20007ffe0ff */
[----:B------:R-:W-:Y:S01]  /*00d0*/  ULDC.64 UR4, c[0x0][0x240] ;  /* 0x0000900000047ab9 */ /* 0x000fe20000000a00 */
[----:B------:R-:W-:Y:S01]  /*00e0*/  MOV R53, 0x7fffffc1 ;  /* 0x7fffffc100357802 */ /* 0x000fe20000000f00 */
[----:B------:R-:W3:Y:S01]  /*00f0*/  S2R R65, SR_CTAID.X ;  /* 0x0000000000417919 */ /* 0x000ee20000002500 */
[----:B------:R-:W-:Y:S01]  /*0100*/  IMAD R0, R0, 0x140, RZ ;  /* 0x0000014000007824 */ /* 0x000fe200078e02ff */
[----:B------:R-:W-:Y:S01]  /*0110*/  ISETP.EQ.U32.AND P2, PT, RZ, UR4, PT ;  /* 0x00000004ff007c0c */ /* 0x000fe2000bf42070 */
[----:B------:R-:W-:Y:S01]  /*0120*/  HFMA2.MMA R54, -RZ, RZ, 0, 0 ;  /* 0x00000000ff367435 */ /* 0x000fe200000001ff */
[----:B------:R-:W-:Y:S01]  /*0130*/  ULDC.64 UR8, c[0x0][0x208] ;  /* 0x0000820000087ab9 */ /* 0x000fe20000000a00 */
[----:B------:R-:W-:Y:S01]  /*0140*/  UMOV UR4, URZ ;  /* 0x0000003f00047c82 */ /* 0x000fe20008000000 */
[----:B-1----:R-:W-:-:S04]  /*0150*/  IMAD.WIDE.U32 R70, R67, 0x4, R70 ;  /* 0x0000000443467825 */ /* 0x002fc800078e0046 */
[----:B0-----:R-:W-:Y:S01]  /*0160*/  IMAD.WIDE.U32 R2, R66, -0x33333333, RZ ;  /* 0xcccccccd42027825 */ /* 0x001fe200078e00ff */
[----:B------:R-:W-:Y:S02]  /*0170*/  SHF.L.U32 R2, R67, 0x4, RZ ;  /* 0x0000000443027819 */ /* 0x000fe400000006ff */
[--C-:B------:R-:W-:Y:S02]  /*0180*/  SHF.R.U32.HI R63, RZ, 0x4, R66.reuse ;  /* 0x00000004ff3f7819 */ /* 0x100fe40000011642 */
[----:B------:R-:W-:Y:S02]  /*0190*/  SHF.R.U32.HI R9, RZ, 0x6, R3 ;  /* 0x00000006ff097819 */ /* 0x000fe40000011603 */
[C---:B--2---:R-:W-:Y:S02]  /*01a0*/  LEA R4, R62.reuse, R4, 0x18 ;  /* 0x000000043e047211 */ /* 0x044fe400078ec0ff */
[----:B------:R-:W-:Y:S01]  /*01b0*/  LEA R62, R62, R5, 0x18 ;  /* 0x000000053e3e7211 */ /* 0x000fe200078ec0ff */
[----:B------:R-:W-:Y:S01]  /*01c0*/  IMAD R3, R9, -0x50, R66 ;  /* 0xffffffb009037824 */ /* 0x000fe200078e0242 */
[----:B------:R-:W-:-:S02]  /*01d0*/  LOP3.LUT R55, R2, 0x10, RZ, 0xc0, !PT ;  /* 0x0000001002377812 */ /* 0x000fc400078ec0ff */
[----:B------:R-:W-:Y:S01]  /*01e0*/  SHF.R.U32.HI R5, RZ, 0x2, R66 ;  /* 0x00000002ff057819 */ /* 0x000fe20000011642 */
[C---:B------:R-:W-:Y:S01]  /*01f0*/  IMAD R64, R3.reuse, 0x28, R4 ;  /* 0x0000002803407824 */ /* 0x040fe200078e0204 */
[----:B------:R-:W-:Y:S02]  /*0200*/  LEA R2, R3, R0, 0x2 ;  /* 0x0000000003027211 */ /* 0x000fe400078e10ff */
[-C--:B------:R-:W-:Y:S02]  /*0210*/  IADD3 R7, R5, R55.reuse, RZ ;  /* 0x0000003705077210 */ /* 0x080fe40007ffe0ff */
[----:B------:R-:W-:Y:S01]  /*0220*/  IADD3 R8, RZ, -R55, RZ ;  /* 0x80000037ff087210 */ /* 0x000fe20007ffe0ff */
[----:B------:R-:W-:Y:S01]  /*0230*/  IMAD.WIDE.U32 R2, R2, -0x33333333, RZ ;  /* 0xcccccccd02027825 */ /* 0x000fe200078e00ff */
[C---:B---3--:R-:W-:Y:S02]  /*0240*/  ISETP.NE.AND P1, PT, R65.reuse, RZ, PT ;  /* 0x000000ff4100720c */ /* 0x048fe40003f25270 */
[----:B------:R-:W-:Y:S01]  /*0250*/  LOP3.LUT P0, RZ, R65, 0x3f, RZ, 0xc0, !PT ;  /* 0x0000003f41ff7812 */ /* 0x000fe2000780c0ff */
[----:B------:R-:W-:Y:S01]  /*0260*/  IMAD R7, R7, 0x14, -R0 ;  /* 0x0000001407077824 */ /* 0x000fe200078e0a00 */
[----:B------:R-:W-:-:S02]  /*0270*/  LOP3.LUT R65, R65, 0x3f, RZ, 0xc0, !PT ;  /* 0x0000003f41417812 */ /* 0x000fc400078ec0ff */
[----:B------:R-:W-:Y:S02]  /*0280*/  SHF.L.U32 R6, R5, 0x6, RZ ;  /* 0x0000000605067819 */ /* 0x000fe400000006ff */
[----:B------:R-:W-:Y:S02]  /*0290*/  MOV R2, R8 ;  /* 0x0000000800027202 */ /* 0x000fe40000000f00 */
[----:B------:R-:W-:Y:S02]  /*02a0*/  LOP3.LUT R65, R6, 0xffffffc0, R65, 0xe2, !PT ;  /* 0xffffffc006417812 */ /* 0x000fe400078ee241 */
[----:B------:R-:W-:Y:S02]  /*02b0*/  LEA.HI R3, R3, R2, RZ, 0x1c ;  /* 0x0000000203037211 */ /* 0x000fe400078fe0ff */
[C---:B------:R-:W-:Y:S02]  /*02c0*/  IADD3 R2, R7.reuse, 0x4, RZ ;  /* 0x0000000407027810 */ /* 0x040fe40007ffe0ff */
[----:B------:R-:W-:-:S02]  /*02d0*/  IADD3 R6, R7, 0x8, RZ ;  /* 0x0000000807067810 */ /* 0x000fc40007ffe0ff */
[C---:B------:R-:W-:Y:S02]  /*02e0*/  IADD3 R8, R7.reuse, 0xc, RZ ;  /* 0x0000000c07087810 */ /* 0x040fe40007ffe0ff */
[----:B------:R-:W-:Y:S02]  /*02f0*/  IADD3 R10, R7, 0x10, RZ ;  /* 0x00000010070a7810 */ /* 0x000fe40007ffe0ff */
[----:B------:R-:W-:Y:S02]  /*0300*/  LEA R64, R9, R64, 0x3 ;  /* 0x0000004009407211 */ /* 0x000fe400078e18ff */
[----:B------:R-:W-:Y:S02]  /*0310*/  SHF.R.S32.HI R5, RZ, 0x2, R7 ;  /* 0x00000002ff057819 */ /* 0x000fe40000011407 */
[----:B------:R-:W-:Y:S02]  /*0320*/  SHF.R.S32.HI R7, RZ, 0x2, R2 ;  /* 0x00000002ff077819 */ /* 0x000fe40000011402 */
[----:B------:R-:W-:Y:S01]  /*0330*/  SHF.R.S32.HI R9, RZ, 0x2, R6 ;  /* 0x00000002ff097819 */ /* 0x000fe20000011406 */
[----:B------:R-:W-:Y:S01]  /*0340*/  IMAD R5, R5, 0x28, R4 ;  /* 0x0000002805057824 */ /* 0x000fe200078e0204 */
[----:B------:R-:W-:Y:S01]  /*0350*/  SHF.R.S32.HI R11, RZ, 0x2, R8 ;  /* 0x00000002ff0b7819 */ /* 0x000fe20000011408 */
[----:B------:R-:W-:Y:S01]  /*0360*/  IMAD R7, R7, 0x28, R4 ;  /* 0x0000002807077824 */ /* 0x000fe200078e0204 */
[----:B------:R-:W-:Y:S01]  /*0370*/  SHF.R.S32.HI R13, RZ, 0x2, R10 ;  /* 0x00000002ff0d7819 */ /* 0x000fe2000001140a */
[--C-:B------:R-:W-:Y:S01]  /*0380*/  IMAD R9, R9, 0x28, R4.reuse ;  /* 0x0000002809097824 */ /* 0x100fe200078e0204 */
[C---:B------:R-:W-:Y:S01]  /*0390*/  SHF.L.U32 R0, R66.reuse, 0x3, RZ ;  /* 0x0000000342007819 */ /* 0x040fe200000006ff */
[--C-:B------:R-:W-:Y:S01]  /*03a0*/  IMAD R11, R11, 0x28, R4.reuse ;  /* 0x000000280b0b7824 */ /* 0x100fe200078e0204 */
[----:B------:R-:W-:Y:S01]  /*03b0*/  ISETP.GT.U32.OR P0, PT, R66, 0xf, P0 ;  /* 0x0000000f4200780c */ /* 0x000fe20000704470 */
[----:B------:R-:W-:Y:S01]  /*03c0*/  IMAD R13, R13, 0x28, R4 ;  /* 0x000000280d0d7824 */ /* 0x000fe200078e0204 */
[----:B------:R-:W-:-:S02]  /*03d0*/  LOP3.LUT R0, R0, 0x18, RZ, 0xc0, !PT ;  /* 0x0000001800007812 */ /* 0x000fc400078ec0ff */
[----:B------:R-:W-:Y:S02]  /*03e0*/  IADD3 R55, R55, R66, RZ ;  /* 0x0000004237377210 */ /* 0x000fe40007ffe0ff */
[-C--:B------:R-:W-:Y:S02]  /*03f0*/  LEA R63, R63, R62.reuse, 0x3 ;  /* 0x0000003e3f3f7211 */ /* 0x080fe400078e18ff */
[----:B------:R-:W-:Y:S02]  /*0400*/  LEA R62, R3, R62, 0x3 ;  /* 0x0000003e033e7211 */ /* 0x000fe400078e18ff */
[----:B------:R-:W-:Y:S02]  /*0410*/  IADD3 R61, R5, R0, RZ ;  /* 0x00000000053d7210 */ /* 0x000fe40007ffe0ff */
[C---:B------:R-:W-:Y:S02]  /*0420*/  IADD3 R60, R0.reuse, R7, RZ ;  /* 0x00000007003c7210 */ /* 0x040fe40007ffe0ff */
[----:B------:R-:W-:-:S02]  /*0430*/  IADD3 R59, R0, R9, RZ ;  /* 0x00000009003b7210 */ /* 0x000fc40007ffe0ff */
[C---:B------:R-:W-:Y:S02]  /*0440*/  IADD3 R58, R0.reuse, R11, RZ ;  /* 0x0000000b003a7210 */ /* 0x040fe40007ffe0ff */
[----:B------:R-:W-:Y:S02]  /*0450*/  IADD3 R57, R0, R13, RZ ;  /* 0x0000000d00397210 */ /* 0x000fe40007ffe0ff */
[----:B------:R-:W-:Y:S02]  /*0460*/  ISETP.EQ.OR.EX P0, PT, RZ, UR5, P0, P2 ;  /* 0x00000005ff007c0c */ /* 0x000fe40008702720 */
[----:B------:R-:W-:Y:S02]  /*0470*/  SEL R53, R53, 0x1, !P1 ;  /* 0x0000000135357807 */ /* 0x000fe40004800000 */
[----:B------:R-:W-:-:S09]  /*0480*/  SHF.R.S32.HI R52, RZ, 0x1f, R55 ;  /* 0x0000001fff347819 */ /* 0x000fd20000011437 */
.L_x_1718:
[----:B0-----:R-:W0:Y:S01]  /*0490*/  S2UR UR5, SR_CTAID.X ;  /* 0x00000000000579c3 */ /* 0x001e220000002500 */
[----:B-1----:R-:W-:Y:S01]  /*04a0*/  IMAD.WIDE.U32 R2, R66, -0x33333333, RZ ;  /* 0xcccccccd42027825 */ /* 0x002fe200078e00ff */
[----:B------:R-:W-:Y:S01]  /*04b0*/  LOP3.LUT R4, R67, 0x1, RZ, 0xc0, !PT ;  /* 0x0000000143047812 */ /* 0x000fe200078ec0ff */
[----:B------:R-:W-:-:S03]  /*04c0*/  ULDC.64 UR6, c[0x0][0x218] ;  /* 0x0000860000067ab9 */ /* 0x000fc60000000a00 */
[----:B------:R-:W-:-:S05]  /*04d0*/  SHF.R.U32.HI R3, RZ, 0x6, R3 ;  /* 0x00000006ff037819 */ /* 0x000fca0000011603 */
[----:B------:R-:W-:-:S04]  /*04e0*/  IMAD R5, R3, -0x50, R66 ;  /* 0xffffffb003057824 */ /* 0x000fc800078e0242 */
[----:B------:R-:W-:Y:S01]  /*04f0*/  IMAD R4, R4, 0x50, R5 ;  /* 0x0000005004047824 */ /* 0x000fe200078e0205 */
[----:B------:R-:W-:-:S04]  /*0500*/  MOV R5, RZ ;  /* 0x000000ff00057202 */ /* 0x000fc80000000f00 */
[----:B------:R-:W-:Y:S01]  /*0510*/  SHF.L.U32 R4, R4, 0x2, RZ ;  /* 0x0000000204047819 */ /* 0x000fe200000006ff */
[----:B0-----:R-:W-:-:S04]  /*0520*/  USHF.L.U32 UR5, UR5, 0x6, URZ ;  /* 0x0000000605057899 */ /* 0x001fc8000800063f */
[----:B------:R-:W-:Y:S01]  /*0530*/  IMAD.WIDE.U32 R8, R56, 0x280000, R4 ;  /* 0x0028000038087825 */ /* 0x000fe200078e0004 */
[----:B------:R-:W-:-:S06]  /*0540*/  ULOP3.LUT UR5, UR5, 0xfc0, URZ, 0xc0, !UPT ;  /* 0x00000fc005057892 */ /* 0x000fcc000f8ec03f */
[----:B------:R-:W-:Y:S01]  /*0550*/  IADD3 R0, R3, UR5, RZ ;  /* 0x0000000503007c10 */ /* 0x000fe2000fffe0ff */
[----:B------:R-:W-:-:S04]  /*0560*/  IMAD R3, R54, 0x280000, RZ ;  /* 0x0028000036037824 */ /* 0x000fc800078e02ff */
        /* <DEDUP_REMOVED lines=101> */
[----:B------:R-:W-:Y:S01]  /*0bc0*/  IADD3.X R73, R75, UR7, RZ, P1, !PT ;  /* 0x000000074b497c10 */ /* 0x000fe20008ffe4ff */
[----:B------:R-:W-:Y:S02]  /*0bd0*/  ULDC.64 UR6, c[0x0][0x228] ;  /* 0x00008a0000067ab9 */ /* 0x000fe40000000a00 */
[----:B------:R-:W-:-:S03]  /*0be0*/  IADD3 R74, P1, R74, UR6, RZ ;  /* 0x000000064a4a7c10 */ /* 0x000fc6000ff3e0ff */
[----:B------:R-:W5:Y:S01]  /*0bf0*/  LDG.E.64.CONSTANT R72, desc[UR8][R72.64] ;  /* 0x0000000848487981 */ /* 0x000f62000c1e9b00 */
[----:B------:R-:W-:-:S06]  /*0c00*/  IADD3.X R75, R75, UR7, RZ, P1, !PT ;  /* 0x000000074b4b7c10 */ /* 0x000fcc0008ffe4ff */
[----:B------:R-:W5:Y:S01]  /*0c10*/  LDG.E.64.CONSTANT R74, desc[UR8][R74.64] ;  /* 0x000000084a4a7981 */ /* 0x000f62000c1e9b00 */
[--C-:B--2---:R-:W-:Y:S02]  /*0c20*/  HADD2.F32 R0, -RZ, R18.reuse.H0_H0 ;  /* 0x20000012ff007230 */ /* 0x104fe40000004100 */
[----:B------:R-:W-:Y:S02]  /*0c30*/  HADD2.F32 R21, -RZ, R18.H1_H1 ;  /* 0x30000012ff157230 */ /* 0x000fe40000004100 */
[--C-:B------:R-:W-:Y:S02]  /*0c40*/  HADD2.F32 R20, -RZ, R19.reuse.H0_H0 ;  /* 0x20000013ff147230 */ /* 0x100fe40000004100 */
[----:B------:R-:W-:Y:S01]  /*0c50*/  FFMA.FTZ R12, R0, R0, RZ ;  /* 0x00000000000c7223 */ /* 0x000fe200000100ff */
[----:B------:R-:W-:Y:S01]  /*0c60*/  FADD.FTZ R8, RZ, R0 ;  /* 0x00000000ff087221 */ /* 0x000fe20000010000 */
[----:B------:R-:W-:Y:S02]  /*0c70*/  HADD2.F32 R19, -RZ, R19.H1_H1 ;  /* 0x30000013ff137230 */ /* 0x000fe40000004100 */
[----:B------:R-:W-:Y:S01]  /*0c80*/  FFMA.FTZ R9, R21, R21, R12 ;  /* 0x0000001515097223 */ /* 0x000fe2000001000c */
[----:B------:R-:W-:-:S03]  /*0c90*/  FADD.FTZ R5, R8, R21 ;  /* 0x0000001508057221 */ /* 0x000fc60000010000 */
[----:B------:R-:W-:Y:S01]  /*0ca0*/  FFMA.FTZ R12, R20, R20, R9 ;  /* 0x00000014140c7223 */ /* 0x000fe20000010009 */
[----:B------:R-:W-:Y:S01]  /*0cb0*/  FADD.FTZ R8, R5, R20 ;  /* 0x0000001405087221 */ /* 0x000fe20000010000 */
[--C-:B---3--:R-:W-:Y:S02]  /*0cc0*/  HADD2.F32 R18, -RZ, R14.reuse.H0_H0 ;  /* 0x2000000eff127230 */ /* 0x108fe40000004100 */
[----:B------:R-:W-:Y:S01]  /*0cd0*/  FFMA.FTZ R9, R19, R19, R12 ;  /* 0x0000001313097223 */ /* 0x000fe2000001000c */
[----:B------:R-:W-:Y:S01]  /*0ce0*/  FADD.FTZ R5, R8, R19 ;  /* 0x0000001308057221 */ /* 0x000fe20000010000 */
[----:B------:R-:W-:Y:S02]  /*0cf0*/  HADD2.F32 R17, -RZ, R14.H1_H1 ;  /* 0x3000000eff117230 */ /* 0x000fe40000004100 */
[----:B------:R-:W-:Y:S01]  /*0d00*/  FFMA.FTZ R12, R18, R18, R9 ;  /* 0x00000012120c7223 */ /* 0x000fe20000010009 */
[----:B------:R-:W-:Y:S01]  /*0d10*/  FADD.FTZ R8, R5, R18 ;  /* 0x0000001205087221 */ /* 0x000fe20000010000 */
[----:B------:R-:W-:-:S02]  /*0d20*/  HADD2.F32 R16, -RZ, R15.H0_H0 ;  /* 0x2000000fff107230 */ /* 0x000fc40000004100 */
[----:B------:R-:W-:Y:S01]  /*0d30*/  FFMA.FTZ R9, R17, R17, R12 ;  /* 0x0000001111097223 */ /* 0x000fe2000001000c */
[----:B------:R-:W-:Y:S01]  /*0d40*/  FADD.FTZ R5, R8, R17 ;  /* 0x0000001108057221 */ /* 0x000fe20000010000 */
[----:B------:R-:W-:Y:S02]  /*0d50*/  HADD2.F32 R15, -RZ, R15.H1_H1 ;  /* 0x3000000fff0f7230 */ /* 0x000fe40000004100 */
[----:B------:R-:W-:Y:S01]  /*0d60*/  FFMA.FTZ R8, R16, R16, R9 ;  /* 0x0000001010087223 */ /* 0x000fe20000010009 */
[----:B------:R-:W-:Y:S01]  /*0d70*/  FADD.FTZ R4, R5, R16 ;  /* 0x0000001005047221 */ /* 0x000fe20000010000 */
[--C-:B----4-:R-:W-:Y:S02]  /*0d80*/  HADD2.F32 R14, -RZ, R10.reuse.H0_H0 ;  /* 0x2000000aff0e7230 */ /* 0x110fe40000004100 */
[----:B------:R-:W-:Y:S01]  /*0d90*/  FFMA.FTZ R9, R15, R15, R8 ;  /* 0x0000000f0f097223 */ /* 0x000fe20000010008 */
[----:B------:R-:W-:Y:S01]  /*0da0*/  FADD.FTZ R5, R4, R15 ;  /* 0x0000000f04057221 */ /* 0x000fe20000010000 */
[----:B------:R-:W-:-:S02]  /*0db0*/  HADD2.F32 R13, -RZ, R10.H1_H1 ;  /* 0x3000000aff0d7230 */ /* 0x000fc40000004100 */
[----:B------:R-:W-:Y:S01]  /*0dc0*/  FFMA.FTZ R8, R14, R14, R9 ;  /* 0x0000000e0e087223 */ /* 0x000fe20000010009 */
[----:B------:R-:W-:Y:S01]  /*0dd0*/  FADD.FTZ R4, R5, R14 ;  /* 0x0000000e05047221 */ /* 0x000fe20000010000 */
[--C-:B------:R-:W-:Y:S02]  /*0de0*/  HADD2.F32 R12, -RZ, R11.reuse.H0_H0 ;  /* 0x2000000bff0c7230 */ /* 0x100fe40000004100 */
        /* <DEDUP_REMOVED lines=11> */
[--C-:B------:R-:W-:Y:S02]  /*0ea0*/  HADD2.F32 R8, -RZ, R7.reuse.H0_H0 ;  /* 0x20000007ff087230 */ /* 0x100fe40000004100 */
        /* <DEDUP_REMOVED lines=159> */
[----:B0-----:R-:W-:Y:S01]  /*18a0*/  @!P1 FADD.FTZ R129, RZ, R80 ;  /* 0x00000050ff819221 */ /* 0x001fe20000010000 */
[----:B------:R-:W-:-:S03]  /*18b0*/  @!P1 FADD.FTZ R130, RZ, R81 ;  /* 0x00000051ff829221 */ /* 0x000fc60000010000 */
[----:B-1----:R-:W-:Y:S01]  /*18c0*/  @!P1 FADD.FTZ R129, R129, R82 ;  /* 0x0000005281819221 */ /* 0x002fe20000010000 */
[----:B------:R-:W-:-:S03]  /*18d0*/  @!P1 FADD.FTZ R130, R130, R83 ;  /* 0x0000005382829221 */ /* 0x000fc60000010000 */
[----:B--2---:R-:W-:Y:S01]  /*18e0*/  @!P1 FADD.FTZ R129, R129, R84 ;  /* 0x0000005481819221 */ /* 0x004fe20000010000 */
[----:B------:R-:W-:Y:S01]  /*18f0*/  @!P1 FADD.FTZ R130, R130, R85 ;  /* 0x0000005582829221 */ /* 0x000fe20000010000 */
[----:B------:R-:W-:Y:S02]  /*1900*/  CS2R R80, SRZ ;  /* 0x0000000000507805 */ /* 0x000fe4000001ff00 */
[----:B---3--:R-:W-:Y:S01]  /*1910*/  @!P1 FADD.FTZ R129, R129, R86 ;  /* 0x0000005681819221 */ /* 0x008fe20000010000 */
[----:B------:R-:W-:-:S03]  /*1920*/  @!P1 FADD.FTZ R130, R130, R87 ;  /* 0x0000005782829221 */ /* 0x000fc60000010000 */
        /* <DEDUP_REMOVED lines=14> */
[----:B--2---:R-:W-:-:S07]  /*1a10*/  FADD.FTZ R81, R86, R89 ;  /* 0x0000005956517221 */ /* 0x004fce0000010000 */
[----:B------:R-:W2:Y:S01]  /*1a20*/  LDC.64 R82, c[0x0][0x248] ;  /* 0x00009200ff527b82 */ /* 0x000ea20000000a00 */
[----:B---3--:R-:W-:-:S05]  /*1a30*/  IMAD R80, R80, UR4, R67 ;  /* 0x0000000450507c24 */ /* 0x008fca000f8e0243 */
[----:B------:R-:W-:-:S04]  /*1a40*/  LEA R80, R80, R65, 0xa ;  /* 0x0000004150507211 */ /* 0x000fc800078e50ff */
[----:B------:R-:W-:Y:S01]  /*1a50*/  SHF.L.U32 R85, R80, 0x1, RZ ;  /* 0x0000000150557819 */ /* 0x000fe200000006ff */
[----:B-1----:R-:W-:-:S04]  /*1a60*/  FADD.FTZ R80, R84, R87 ;  /* 0x0000005754507221 */ /* 0x002fc80000010000 */
[----:B--2---:R-:W-:-:S05]  /*1a70*/  IMAD.WIDE.U32 R82, R85, 0x4, R82 ;  /* 0x0000000455527825 */ /* 0x004fca00078e0052 */
[----:B------:R3:W-:Y:S02]  /*1a80*/  STG.E.64 desc[UR8][R82.64], R80 ;  /* 0x0000005052007986 */ /* 0x0007e4000c101b08 */
.L_x_1711:
[----:B------:R-:W-:Y:S05]  /*1a90*/  BSYNC B0 ;  /* 0x0000000000007941 */ /* 0x000fea0003800000 */
.L_x_1710:
[----:B------:R-:W-:Y:S01]  /*1aa0*/  BAR.SYNC.DEFER_BLOCKING 0x0 ;  /* 0x0000000000007b1d */ /* 0x000fe20000010000 */
[----:B0-----:R-:W-:Y:S01]  /*1ab0*/  HFMA2.MMA R84, -RZ, RZ, 0, 0 ;  /* 0x00000000ff547435 */ /* 0x001fe200000001ff */
[----:B------:R-:W-:-:S04]  /*1ac0*/  MOV R88, RZ ;  /* 0x000000ff00587202 */ /* 0x000fc80000000f00 */
[----:B------:R-:W-:Y:S06]  /*1ad0*/  @P3 BRA `(.L_x_1712) ;  /* 0x0000000000283947 */ /* 0x000fec0003800000 */
[----:B------:R-:W-:Y:S06]  /*1ae0*/  MEMBAR.ALL.GPU ;  /* 0x0000000000007992 */ /* 0x000fec000000a000 */
[----:B------:R-:W-:-:S00]  /*1af0*/  ERRBAR ;  /* 0x00000000000079ab */ /* 0x000fc00000000000 */
[----:B------:R-:W-:Y:S06]  /*1b00*/  CGAERRBAR ;  /* 0x00000000000075ab */ /* 0x000fec0000000000 */
[----:B---3--:R0:W5:Y:S02]  /*1b10*/  ATOM.E.ADD.STRONG.GPU PT, R80, desc[UR8][R70.64], R53 ;  /* 0x000000354650798a */ /* 0x00816400081ee1c8 */
.L_x_1713:
[----:B------:R-:W3:Y:S04]  /*1b20*/  LD.E.STRONG.GPU R81, desc[UR8][R70.64] ;  /* 0x0000000846517980 */ /* 0x000ee8000c10f900 */
[----:B---3--:R-:W-:Y:S01]  /*1b30*/  CCTL.IVALL ;  /* 0x00000000ff00798f */ /* 0x008fe20002000000 */
[----:B------:R-:W-:Y:S05]  /*1b40*/  YIELD ;  /* 0x0000000000007946 */ /* 0x000fea0003800000 */
[----:B-----5:R-:W-:-:S04]  /*1b50*/  LOP3.LUT R81, R81, R80, RZ, 0x3c, !PT ;  /* 0x0000005051517212 */ /* 0x020fc800078e3cff */
[----:B------:R-:W-:-:S13]  /*1b60*/  ISETP.GT.AND P2, PT, R81, -0x1, PT ;  /* 0xffffffff5100780c */ /* 0x000fda0003f44270 */
[----:B------:R-:W-:Y:S05]  /*1b70*/  @P2 BRA `(.L_x_1713) ;  /* 0xfffffffc00e82947 */ /* 0x000fea000383ffff */
.L_x_1712:
[----:B------:R-:W-:Y:S05]  /*1b80*/  WARPSYNC.ALL ;  /* 0x0000000000007948 */ /* 0x000fea0003800000 */
[----:B------:R-:W-:Y:S06]  /*1b90*/  BAR.SYNC.DEFER_BLOCKING 0x0 ;  /* 0x0000000000007b1d */ /* 0x000fec0000010000 */
[----:B------:R-:W-:Y:S04]  /*1ba0*/  BSSY B0, `(.L_x_1714) ;  /* 0x000001d000007945 */ /* 0x000fe80003800000 */
[----:B------:R-:W-:Y:S05]  /*1bb0*/  @P1 BRA `(.L_x_1715) ;  /* 0x00000000006c1947 */ /* 0x000fea0003800000 */
[----:B---3--:R-:W3:Y:S01]  /*1bc0*/  LDC R80, c[0x0][0x10] ;  /* 0x00000400ff507b82 */ /* 0x008ee20000000800 */
[----:B------:R-:W-:Y:S02]  /*1bd0*/  SHF.R.U32.HI R83, RZ, 0x4, R66 ;  /* 0x00000004ff537819 */ /* 0x000fe40000011642 */
[----:B------:R-:W-:-:S05]  /*1be0*/  LOP3.LUT R81, R66, 0xf, RZ, 0xc0, !PT ;  /* 0x0000000f42517812 */ /* 0x000fca00078ec0ff */
[----:B-1----:R-:W1:Y:S01]  /*1bf0*/  LDC.64 R86, c[0x0][0x248] ;  /* 0x00009200ff567b82 */ /* 0x002e620000000a00 */
[----:B---3--:R-:W-:-:S05]  /*1c00*/  IMAD R80, R80, UR4, R67 ;  /* 0x0000000450507c24 */ /* 0x008fca000f8e0243 */
[----:B------:R-:W-:-:S04]  /*1c10*/  LEA R80, R80, R83, 0x4 ;  /* 0x0000005350507211 */ /* 0x000fc800078e20ff */
[----:B------:R-:W-:-:S04]  /*1c20*/  LEA R81, R80, R81, 0x6 ;  /* 0x0000005150517211 */ /* 0x000fc800078e30ff */
[----:B------:R-:W-:-:S04]  /*1c30*/  SHF.L.U32 R83, R81, 0x1, RZ ;  /* 0x0000000151537819 */ /* 0x000fc800000006ff */
[C---:B------:R-:W-:Y:S01]  /*1c40*/  IADD3 R85, R83.reuse, 0x20, RZ ;  /* 0x0000002053557810 */ /* 0x040fe20007ffe0ff */
[C---:B-1----:R-:W-:Y:S01]  /*1c50*/  IMAD.WIDE.U32 R80, R83.reuse, 0x4, R86 ;  /* 0x0000000453507825 */ /* 0x042fe200078e0056 */
[----:B--2---:R-:W-:-:S03]  /*1c60*/  IADD3 R89, R83, 0x40, RZ ;  /* 0x0000004053597810 */ /* 0x004fc60007ffe0ff */
        /* <DEDUP_REMOVED lines=16> */
.L_x_1715:
[----:B------:R-:W-:Y:S05]  /*1d70*/  BSYNC B0 ;  /* 0x0000000000007941 */ /* 0x000fea0003800000 */
.L_x_1714:
[----:B---3--:R-:W3:Y:S01]  /*1d80*/  SHFL.BFLY PT, R81, R88, 0x8, 0x1f ;  /* 0x0d001f0058517f89 */ /* 0x008ee200000e0000 */
[----:B------:R-:W-:Y:S01]  /*1d90*/  LOP3.LUT P1, RZ, R66, 0xffffff0f, RZ, 0xc0, !PT ;  /* 0xffffff0f42ff7812 */ /* 0x000fe2000782c0ff */
[----:B------:R-:W-:Y:S02]  /*1da0*/  BSSY B0, `(.L_x_1716) ;  /* 0x0000023000007945 */ /* 0x000fe40003800000 */
        /* <DEDUP_REMOVED lines=8> */
[----:B-1----:R-:W1:Y:S01]  /*1e30*/  SHFL.BFLY PT, R87, R86, 0x2, 0x1f ;  /* 0x0c401f0056577f89 */ /* 0x002e6200000e0000 */
[----:B---3--:R-:W-:Y:S01]  /*1e40*/  FADD.FTZ R85, R82, R85 ;  /* 0x0000005552557221 */ /* 0x008fe20000010000 */
[----:B-1----:R-:W-:-:S04]  /*1e50*/  FADD.FTZ R87, R86, R87 ;  /* 0x0000005756577221 */ /* 0x002fc80000010000 */
[----:B------:R-:W1:Y:S04]  /*1e60*/  SHFL.BFLY PT, R80, R85, 0x1, 0x1f ;  /* 0x0c201f0055507f89 */ /* 0x000e6800000e0000 */
[----:B------:R-:W3:Y:S01]  /*1e70*/  SHFL.BFLY PT, R84, R87, 0x1, 0x1f ;  /* 0x0c201f0057547f89 */ /* 0x000ee200000e0000 */
[----:B-1----:R-:W-:-:S04]  /*1e80*/  @!P1 FADD.FTZ R80, R85, R80 ;  /* 0x0000005055509221 */ /* 0x002fc80000010000 */
[----:B------:R-:W-:Y:S01]  /*1e90*/  @!P1 FMUL.FTZ R80, R80, 1.2207031431898940355e-05 ;  /* 0x374ccccd50509820 */ /* 0x000fe20000410000 */
[----:B---3--:R-:W-:-:S03]  /*1ea0*/  @!P1 FADD.FTZ R84, R87, R84 ;  /* 0x0000005457549221 */ /* 0x008fc60000010000 */
[----:B------:R-:W-:-:S04]  /*1eb0*/  @!P1 FMUL.FTZ R81, R80, R80 ;  /* 0x0000005050519220 */ /* 0x000fc80000410000 */
[----:B------:R-:W-:-:S05]  /*1ec0*/  @!P1 FFMA.FTZ R81, R84, 1.2207031431898940355e-05, -R81 ;  /* 0x374ccccd54519823 */ /* 0x000fca0000010851 */
[----:B------:R-:W-:-:S05]  /*1ed0*/  @!P1 FMNMX.FTZ R81, RZ, R81, !PT ;  /* 0x00000051ff519209 */ /* 0x000fca0007810000 */
[----:B------:R1:W-:Y:S01]  /*1ee0*/  @!P1 STS.64 [R63], R80 ;  /* 0x000000503f009388 */ /* 0x0003e20000000a00 */
[----:B------:R-:W-:Y:S06]  /*1ef0*/  BAR.SYNC.DEFER_BLOCKING 0x0 ;  /* 0x0000000000007b1d */ /* 0x000fec0000010000 */
[----:B------:R-:W-:Y:S05]  /*1f00*/  @P0 BRA `(.L_x_1717) ;  /* 0x0000000000300947 */ /* 0x000fea0003800000 */
[----:B------:R-:W3:Y:S01]  /*1f10*/  S2UR UR6, SR_CgaCtaId ;  /* 0x00000000000679c3 */ /* 0x000ee20000008800 */
[----:B------:R-:W-:Y:S01]  /*1f20*/  UMOV UR5, 0x400 ;  /* 0x0000040000057882 */ /* 0x000fe20000000000 */
[----:B------:R-:W-:Y:S01]  /*1f30*/  LEA R83, P1, R56, R55, 0x5 ;  /* 0x0000003738537211 */ /* 0x000fe200078228ff */
[----:B------:R-:W-:-:S03]  /*1f40*/  UIADD3 UR5, UR5, 0xc80, URZ ;  /* 0x00000c8005057890 */ /* 0x000fc6000fffe03f */
[----:B------:R-:W-:Y:S01]  /*1f50*/  LEA.HI.X R84, R56, R52, R54, 0x5, P1 ;  /* 0x0000003438547211 */ /* 0x000fe200008f2c36 */
[----:B---3--:R-:W-:-:S03]  /*1f60*/  ULEA UR5, UR6, UR5, 0x18 ;  /* 0x0000000506057291 */ /* 0x008fc6000f8ec03f */
[----:B------:R-:W-:Y:S02]  /*1f70*/  ULDC.64 UR6, c[0x0][0x240] ;  /* 0x0000900000067ab9 */ /* 0x000fe40000000a00 */
[C---:B------:R-:W-:Y:S02]  /*1f80*/  LEA R82, P1, R83.reuse, UR6, 0x3 ;  /* 0x0000000653527c11 */ /* 0x040fe4000f8218ff */
[----:B-1----:R-:W-:Y:S02]  /*1f90*/  LEA R80, R66, UR5, 0x3 ;  /* 0x0000000542507c11 */ /* 0x002fe4000f8e18ff */
[----:B------:R-:W-:-:S04]  /*1fa0*/  LEA.HI.X R83, R83, UR7, R84, 0x3, P1 ;  /* 0x0000000753537c11 */ /* 0x000fc800088f1c54 */
[----:B------:R-:W1:Y:S04]  /*1fb0*/  LDS.64 R80, [R80] ;  /* 0x0000000050507984 */ /* 0x000e680000000a00 */
[----:B-1----:R3:W-:Y:S02]  /*1fc0*/  STG.E.64 desc[UR8][R82.64], R80 ;  /* 0x0000005052007986 */ /* 0x0027e4000c101b08 */
.L_x_1717:
[----:B------:R-:W-:Y:S05]  /*1fd0*/  BSYNC B0 ;  /* 0x0000000000007941 */ /* 0x000fea0003800000 */
.L_x_1716:
[----:B-1-3--:R-:W1:Y:S01]  /*1fe0*/  LDS.64 R80, [R62] ;  /* 0x000000003e507984 */ /* 0x00ae620000000a00 */
[----:B------:R-:W-:Y:S01]  /*1ff0*/  ULDC.64 UR6, c[0x0][0x210] ;  /* 0x0000840000067ab9 */ /* 0x000fe20000000a00 */
[----:B------:R-:W-:Y:S01]  /*2000*/  ULDC UR5, c[0x0][0x230] ;  /* 0x00008c0000057ab9 */ /* 0x000fe20000000800 */
[----:B------:R-:W-:Y:S01]  /*2010*/  LEA R82, P2, R69, UR6, 0x1 ;  /* 0x0000000645527c11 */ /* 0x000fe2000f8408ff */
[----:B------:R-:W-:Y:S01]  /*2020*/  ULOP3.LUT UR4, UR4, 0x1, URZ, 0x3c, !UPT ;  /* 0x0000000104047892 */ /* 0x000fe2000f8e3c3f */
[----:B------:R-:W-:Y:S02]  /*2030*/  LEA R84, P1, R51, UR6, 0x1 ;  /* 0x0000000633547c11 */ /* 0x000fe4000f8208ff */
[----:B------:R-:W-:Y:S02]  /*2040*/  LEA R86, P3, R49, UR6, 0x1 ;  /* 0x0000000631567c11 */ /* 0x000fe4000f8608ff */
[----:B------:R-:W-:Y:S02]  /*2050*/  LEA.HI.X R83, R69, UR7, R68, 0x1, P2 ;  /* 0x0000000745537c11 */ /* 0x000fe400090f0c44 */
[----:B------:R-:W-:-:S02]  /*2060*/  LEA.HI.X R85, R51, UR7, R50, 0x1, P1 ;  /* 0x0000000733557c11 */ /* 0x000fc400088f0c32 */
[----:B------:R-:W-:Y:S02]  /*2070*/  LEA.HI.X R87, R49, UR7, R48, 0x1, P3 ;  /* 0x0000000731577c11 */ /* 0x000fe400098f0c30 */
[----:B------:R-:W-:Y:S02]  /*2080*/  LEA R68, P2, R47, UR6, 0x1 ;  /* 0x000000062f447c11 */ /* 0x000fe4000f8408ff */
[----:B------:R-:W-:Y:S02]  /*2090*/  LEA R48, P1, R45, UR6, 0x1 ;  /* 0x000000062d307c11 */ /* 0x000fe4000f8208ff */
[----:B------:R-:W-:Y:S02]  /*20a0*/  LEA.HI.X R69, R47, UR7, R46, 0x1, P2 ;  /* 0x000000072f457c11 */ /* 0x000fe400090f0c2e */
[----:B------:R-:W-:Y:S02]  /*20b0*/  LEA.HI.X R49, R45, UR7, R44, 0x1, P1 ;  /* 0x000000072d317c11 */ /* 0x000fe400088f0c2c */
[----:B------:R-:W-:-:S02]  /*20c0*/  LEA R50, P2, R43, UR6, 0x1 ;  /* 0x000000062b327c11 */ /* 0x000fc4000f8408ff */
[----:B------:R-:W-:Y:S02]  /*20d0*/  LEA R46, P3, R41, UR6, 0x1 ;  /* 0x00000006292e7c11 */ /* 0x000fe4000f8608ff */
[----:B------:R-:W-:Y:S02]  /*20e0*/  LEA R44, P1, R39, UR6, 0x1 ;  /* 0x00000006272c7c11 */ /* 0x000fe4000f8208ff */
[----:B------:R-:W-:Y:S02]  /*20f0*/  LEA.HI.X R51, R43, UR7, R42, 0x1, P2 ;  /* 0x000000072b337c11 */ /* 0x000fe400090f0c2a */
[----:B------:R-:W-:Y:S02]  /*2100*/  LEA.HI.X R47, R41, UR7, R40, 0x1, P3 ;  /* 0x00000007292f7c11 */ /* 0x000fe400098f0c28 */
[----:B------:R-:W-:Y:S02]  /*2110*/  LEA.HI.X R45, R39, UR7, R38, 0x1, P1 ;  /* 0x00000007272d7c11 */ /* 0x000fe400088f0c26 */
[----:B------:R-:W-:-:S02]  /*2120*/  LEA R40, P2, R37, UR6, 0x1 ;  /* 0x0000000625287c11 */ /* 0x000fc4000f8408ff */
[----:B------:R-:W-:Y:S02]  /*2130*/  LEA R38, P1, R33, UR6, 0x1 ;  /* 0x0000000621267c11 */ /* 0x000fe4000f8208ff */
[----:B------:R-:W-:Y:S01]  /*2140*/  LEA.HI.X R41, R37, UR7, R36, 0x1, P2 ;  /* 0x0000000725297c11 */ /* 0x000fe200090f0c24 */
[----:B-1----:R-:W-:Y:S01]  /*2150*/  FADD.FTZ R81, R81, UR5 ;  /* 0x0000000551517e21 */ /* 0x002fe20008010000 */
[----:B------:R-:W-:Y:S01]  /*2160*/  LEA.HI.X R39, R33, UR7, R32, 0x1, P1 ;  /* 0x0000000721277c11 */ /* 0x000fe200088f0c20 */
[--C-:B------:R-:W-:Y:S01]  /*2170*/  FADD.FTZ R0, R0, -R80.reuse ;  /* 0x8000005000007221 */ /* 0x100fe20000010000 */
[----:B------:R-:W-:Y:S01]  /*2180*/  LEA R42, P3, R35, UR6, 0x1 ;  /* 0x00000006232a7c11 */ /* 0x000fe2000f8608ff */
[--C-:B------:R-:W-:Y:S01]  /*2190*/  FADD.FTZ R104, R104, -R80.reuse ;  /* 0x8000005068687221 */ /* 0x100fe20000010000 */
[----:B------:R-:W-:Y:S01]  /*21a0*/  LEA R36, P2, R31, UR6, 0x1 ;  /* 0x000000061f247c11 */ /* 0x000fe2000f8408ff */
[----:B------:R-:W1:Y:S01]  /*21b0*/  MUFU.RSQ R81, R81 ;  /* 0x0000005100517308 */ /* 0x000e620000001400 */
[----:B------:R-:W-:Y:S01]  /*21c0*/  LEA R32, P1, R29, UR6, 0x1 ;  /* 0x000000061d207c11 */ /* 0x000fe2000f8208ff */
[----:B------:R-:W-:Y:S01]  /*21d0*/  FADD.FTZ R10, R10, -R80 ;  /* 0x800000500a0a7221 */ /* 0x000fe20000010000 */
[----:B------:R-:W-:Y:S01]  /*21e0*/  LEA.HI.X R43, R35, UR7, R34, 0x1, P3 ;  /* 0x00000007232b7c11 */ /* 0x000fe200098f0c22 */
[----:B------:R-:W-:Y:S01]  /*21f0*/  FADD.FTZ R6, R6, -R80 ;  /* 0x8000005006067221 */ /* 0x000fe20000010000 */
[----:B------:R-:W-:Y:S01]  /*2200*/  LEA.HI.X R37, R31, UR7, R30, 0x1, P2 ;  /* 0x000000071f257c11 */ /* 0x000fe200090f0c1e */
[----:B------:R-:W-:Y:S01]  /*2210*/  FADD.FTZ R122, R122, -R80 ;  /* 0x800000507a7a7221 */ /* 0x000fe20000010000 */
[----:B------:R-:W-:Y:S01]  /*2220*/  LEA.HI.X R33, R29, UR7, R28, 0x1, P1 ;  /* 0x000000071d217c11 */ /* 0x000fe200088f0c1c */
        /* <DEDUP_REMOVED lines=64> */
[----:B------:R-:W-:Y:S01]  /*2630*/  FADD.FTZ R134, R97, -R80 ;  /* 0x8000005061867221 */ /* 0x000fe20000010000 */
[----:B-----5:R-:W-:-:S02]  /*2640*/  HADD2.F32 R80, -RZ, R72.H0_H0 ;  /* 0x20000048ff507230 */ /* 0x020fc40000004100 */
[----:B-1----:R-:W-:Y:S01]  /*2650*/  FMUL.FTZ R0, R0, R81 ;  /* 0x0000005100007220 */ /* 0x002fe20000410000 */
[----:B------:R-:W-:Y:S02]  /*2660*/  HADD2.F32 R23, -RZ, R74.H0_H0 ;  /* 0x2000004aff177230 */ /* 0x000fe40000004100 */
        /* <DEDUP_REMOVED lines=16> */
[--C-:B------:R-:W-:Y:S01]  /*2770*/  FFMA.FTZ R91, R0, R80, R23.reuse ;  /* 0x00000050005b7223 */ /* 0x100fe20000010017 */
        /* <DEDUP_REMOVED lines=52> */
[C-C-:B--2---:R-:W-:Y:S01]  /*2ac0*/  FFMA.FTZ R89, R80.reuse, R138, R23.reuse ;  /* 0x0000008a50597223 */ /* 0x144fe20000010017 */
        /* <DEDUP_REMOVED lines=9> */
[----:B------:R-:W-:Y:S01]  /*2b60*/  HADD2.F32 R112, -RZ, R72.H1_H1 ;  /* 0x30000048ff707230 */ /* 0x000fe20000004100 */
[----:B------:R-:W-:Y:S01]  /*2b70*/  IADD3 R56, P1, R56, 0x1, RZ ;  /* 0x0000000138387810 */ /* 0x000fe20007f3e0ff */
[----:B------:R-:W-:Y:S01]  /*2b80*/  HADD2.F32 R93, -RZ, R74.H1_H1 ;  /* 0x3000004aff5d7230 */ /* 0x000fe20000004100 */
[----:B------:R-:W-:Y:S01]  /*2b90*/  ULDC.64 UR6, c[0x0][0x238] ;  /* 0x00008e0000067ab9 */ /* 0x000fe20000000a00 */
[--C-:B------:R-:W-:Y:S01]  /*2ba0*/  HADD2.F32 R95, -RZ, R73.reuse.H0_H0 ;  /* 0x20000049ff5f7230 */ /* 0x100fe20000004100 */
[----:B------:R-:W-:Y:S01]  /*2bb0*/  IADD3.X R54, RZ, R54, RZ, P1, !PT ;  /* 0x00000036ff367210 */ /* 0x000fe20000ffe4ff */
[----:B------:R-:W-:-:S02]  /*2bc0*/  HADD2.F32 R80, -RZ, R73.H1_H1 ;  /* 0x30000049ff507230 */ /* 0x000fc40000004100 */
[--C-:B------:R-:W-:Y:S01]  /*2bd0*/  FFMA.FTZ R116, R21, R112, R93.reuse ;  /* 0x0000007015747223 */ /* 0x100fe2000001005d */
[--C-:B------:R-:W-:Y:S02]  /*2be0*/  HADD2.F32 R97, -RZ, R75.reuse.H0_H0 ;  /* 0x2000004bff617230 */ /* 0x100fe40000004100 */
[C-C-:B------:R-:W-:Y:S01]  /*2bf0*/  FFMA.FTZ R100, R112.reuse, R100, R93.reuse ;  /* 0x0000006470647223 */ /* 0x140fe2000001005d */
[----:B------:R-:W-:Y:S02]  /*2c00*/  HADD2.F32 R108, -RZ, R75.H1_H1 ;  /* 0x3000004bff6c7230 */ /* 0x000fe40000004100 */
[C-C-:B------:R-:W-:Y:S01]  /*2c10*/  FFMA.FTZ R75, R112.reuse, R17, R93.reuse ;  /* 0x00000011704b7223 */ /* 0x140fe2000001005d */
[----:B------:R-:W-:Y:S01]  /*2c20*/  FFMA.FTZ R17, R112, R13, R93 ;  /* 0x0000000d70117223 */ /* 0x000fe2000001005d */
[----:B------:R-:W-:Y:S01]  /*2c30*/  FFMA.FTZ R20, R20, R95, R97 ;  /* 0x0000005f14147223 */ /* 0x000fe20000010061 */
[C-C-:B------:R-:W-:Y:S01]  /*2c40*/  FFMA.FTZ R13, R112.reuse, R9, R93.reuse ;  /* 0x00000009700d7223 */ /* 0x140fe2000001005d */
        /* <DEDUP_REMOVED lines=11> */
[----:B------:R-:W-:Y:S01]  /*2d00*/  F2FP.F16.F32.PACK_AB R20, R19, R20 ;  /* 0x000000141314723e */ /* 0x000fe200000000ff */
[----:B------:R-:W-:Y:S01]  /*2d10*/  FFMA.FTZ R112, R112, R144, R93 ;  /* 0x0000009070707223 */ /* 0x000fe2000001005d */
[C-C-:B------:R-:W-:Y:S01]  /*2d20*/  FFMA.FTZ R16, R95.reuse, R16, R97.reuse ;  /* 0x000000105f107223 */ /* 0x140fe20000010061 */
[----:B------:R-:W-:Y:S01]  /*2d30*/  F2FP.F16.F32.PACK_AB R91, R116, R91 ;  /* 0x0000005b745b723e */ /* 0x000fe200000000ff */
        /* <DEDUP_REMOVED lines=17> */
[C-C-:B------:R-:W-:Y:S01]  /*2e50*/  FFMA.FTZ R15, R80.reuse, R22, R108.reuse ;  /* 0x00000016500f7223 */ /* 0x140fe2000001006c */
[C---:B------:R-:W-:Y:S01]  /*2e60*/  FFMA.FTZ R11, R80.reuse, R26, R108 ;  /* 0x0000001a500b7223 */ /* 0x040fe2000001006c */
[----:B------:R-:W-:Y:S01]  /*2e70*/  PRMT R22, R91, 0x7632, R22 ;  /* 0x000076325b167816 */ /* 0x000fe20000000016 */
[----:B------:R-:W-:Y:S01]  /*2e80*/  FFMA.FTZ R97, R80, R3, R108 ;  /* 0x0000000350617223 */ /* 0x000fe2000001006c */
[----:B------:R-:W-:Y:S01]  /*2e90*/  PRMT R26, R20, 0x7632, R26 ;  /* 0x00007632141a7816 */ /* 0x000fe2000000001a */
[C-C-:B------:R-:W-:Y:S01]  /*2ea0*/  FFMA.FTZ R99, R80.reuse, R99, R108.reuse ;  /* 0x0000006350637223 */ /* 0x140fe2000001006c */
[----:B------:R-:W-:Y:S01]  /*2eb0*/  F2FP.F16.F32.PACK_AB R18, R75, R18 ;  /* 0x000000124b12723e */ /* 0x000fe200000000ff */
[----:B------:R-:W-:Y:S01]  /*2ec0*/  STG.E.U16 desc[UR8][R82.64], R91 ;  /* 0x0000005b52007986 */ /* 0x000fe2000c101508 */
[----:B------:R-:W-:Y:S01]  /*2ed0*/  F2FP.F16.F32.PACK_AB R16, R19, R16 ;  /* 0x000000101310723e */ /* 0x000fe200000000ff */
[C-C-:B------:R-:W-:Y:S01]  /*2ee0*/  FFMA.FTZ R101, R80.reuse, R101, R108.reuse ;  /* 0x0000006550657223 */ /* 0x140fe2000001006c */
[----:B------:R-:W-:Y:S01]  /*2ef0*/  F2FP.F16.F32.PACK_AB R14, R17, R14 ;  /* 0x0000000e110e723e */ /* 0x000fe200000000ff */
[----:B------:R-:W-:Y:S01]  /*2f00*/  STG.E.U16 desc[UR8][R82.64+0x2], R22 ;  /* 0x0000021652007986 */ /* 0x000fe2000c101508 */
[----:B------:R-:W-:Y:S01]  /*2f10*/  F2FP.F16.F32.PACK_AB R12, R93, R12 ;  /* 0x0000000c5d0c723e */ /* 0x000fe200000000ff */
[C-C-:B------:R-:W-:Y:S01]  /*2f20*/  FFMA.FTZ R105, R80.reuse, R105, R108.reuse ;  /* 0x0000006950697223 */ /* 0x140fe2000001006c */
[----:B------:R-:W-:Y:S01]  /*2f30*/  F2FP.F16.F32.PACK_AB R0, R13, R0 ;  /* 0x000000000d00723e */ /* 0x000fe200000000ff */
[----:B------:R1:W-:Y:S01]  /*2f40*/  STG.E.U16 desc[UR8][R82.64+0x4], R20 ;  /* 0x0000041452007986 */ /* 0x0003e2000c101508 */
[----:B------:R-:W-:Y:S01]  /*2f50*/  F2FP.F16.F32.PACK_AB R8, R95, R8 ;  /* 0x000000085f08723e */ /* 0x000fe200000000ff */
[--C-:B------:R-:W-:Y:S01]  /*2f60*/  FFMA.FTZ R109, R80, R109, R108.reuse ;  /* 0x0000006d506d7223 */ /* 0x100fe2000001006c */
[----:B------:R-:W-:Y:S01]  /*2f70*/  PRMT R19, R18, 0x7632, R19 ;  /* 0x0000763212137816 */ /* 0x000fe20000000013 */
[----:B------:R-:W-:Y:S01]  /*2f80*/  STG.E.U16 desc[UR8][R82.64+0x6], R26 ;  /* 0x0000061a52007986 */ /* 0x000fe2000c101508 */
[----:B------:R-:W-:Y:S01]  /*2f90*/  PRMT R17, R16, 0x7632, R17 ;  /* 0x0000763210117816 */ /* 0x000fe20000000011 */
[--C-:B------:R-:W-:Y:S01]  /*2fa0*/  FFMA.FTZ R113, R80, R113, R108.reuse ;  /* 0x0000007150717223 */ /* 0x100fe2000001006c */
[----:B------:R-:W-:Y:S01]  /*2fb0*/  PRMT R13, R12, 0x7632, R13 ;  /* 0x000076320c0d7816 */ /* 0x000fe2000000000d */
[----:B------:R2:W-:Y:S01]  /*2fc0*/  STG.E.U16 desc[UR8][R84.64+0x4], R16 ;  /* 0x0000041054007986 */ /* 0x0005e2000c101508 */
[----:B------:R-:W-:Y:S01]  /*2fd0*/  F2FP.F16.F32.PACK_AB R2, R9, R2 ;  /* 0x000000020902723e */ /* 0x000fe200000000ff */
[----:B------:R-:W-:Y:S01]  /*2fe0*/  FFMA.FTZ R117, R80, R117, R108 ;  /* 0x0000007550757223 */ /* 0x000fe2000001006c */
[----:B------:R-:W-:Y:S01]  /*2ff0*/  PRMT R9, R8, 0x7632, R9 ;  /* 0x0000763208097816 */ /* 0x000fe20000000009 */
[----:B------:R-:W-:Y:S01]  /*3000*/  STG.E.U16 desc[UR8][R84.64], R18 ;  /* 0x0000001254007986 */ /* 0x000fe2000c101508 */
[----:B-1----:R-:W-:Y:S01]  /*3010*/  PRMT R20, R14, 0x7632, R20 ;  /* 0x000076320e147816 */ /* 0x002fe20000000014 */
[C-C-:B------:R-:W-:Y:S01]  /*3020*/  FFMA.FTZ R121, R80.reuse, R121, R108.reuse ;  /* 0x0000007950797223 */ /* 0x140fe2000001006c */
[----:B------:R-:W-:Y:S01]  /*3030*/  F2FP.F16.F32.PACK_AB R4, R97, R4 ;  /* 0x000000046104723e */ /* 0x000fe200000000ff */
[----:B------:R-:W-:Y:S01]  /*3040*/  STG.E.U16 desc[UR8][R84.64+0x2], R19 ;  /* 0x0000021354007986 */ /* 0x000fe2000c101508 */
[----:B------:R-:W-:Y:S01]  /*3050*/  F2FP.F16.F32.PACK_AB R76, R99, R76 ;  /* 0x0000004c634c723e */ /* 0x000fe200000000ff */
[----:B------:R-:W-:Y:S01]  /*3060*/  FFMA.FTZ R3, R80, R130, R108 ;  /* 0x0000008250037223 */ /* 0x000fe2000001006c */
[----:B------:R-:W-:Y:S01]  /*3070*/  F2FP.F16.F32.PACK_AB R5, R5, R6 ;  /* 0x000000060505723e */ /* 0x000fe200000000ff */
[----:B------:R-:W-:Y:S01]  /*3080*/  STG.E.U16 desc[UR8][R84.64+0x6], R17 ;  /* 0x0000061154007986 */ /* 0x000fe2000c101508 */
[----:B--2---:R-:W-:Y:S01]  /*3090*/  PRMT R16, R0, 0x7632, R16 ;  /* 0x0000763200107816 */ /* 0x004fe20000000010 */
[----:B------:R-:W-:Y:S01]  /*30a0*/  FFMA.FTZ R7, R80, R134, R108 ;  /* 0x0000008650077223 */ /* 0x000fe2000001006c */
[----:B------:R-:W-:Y:S01]  /*30b0*/  F2FP.F16.F32.PACK_AB R89, R100, R89 ;  /* 0x000000596459723e */ /* 0x000fe200000000ff */
[----:B------:R-:W-:Y:S01]  /*30c0*/  STG.E.U16 desc[UR8][R86.64], R14 ;  /* 0x0000000e56007986 */ /* 0x000fe2000c101508 */
[----:B------:R-:W-:-:S02]  /*30d0*/  F2FP.F16.F32.PACK_AB R78, R101, R78 ;  /* 0x0000004e654e723e */ /* 0x000fc400000000ff */
[----:B------:R-:W-:Y:S01]  /*30e0*/  F2FP.F16.F32.PACK_AB R102, R105, R102 ;  /* 0x000000666966723e */ /* 0x000fe200000000ff */
[----:B------:R1:W-:Y:S01]  /*30f0*/  STG.E.U16 desc[UR8][R86.64+0x2], R20 ;  /* 0x0000021456007986 */ /* 0x0003e2000c101508 */
[----:B------:R-:W-:Y:S02]  /*3100*/  PRMT R6, R5, 0x7632, R6 ;  /* 0x0000763205067816 */ /* 0x000fe40000000006 */
[----:B------:R-:W-:Y:S01]  /*3110*/  F2FP.F16.F32.PACK_AB R88, R103, R88 ;  /* 0x000000586758723e */ /* 0x000fe200000000ff */
[----:B------:R2:W-:Y:S01]  /*3120*/  STG.E.U16 desc[UR8][R86.64+0x4], R12 ;  /* 0x0000040c56007986 */ /* 0x0005e2000c101508 */
[----:B------:R-:W-:Y:S02]  /*3130*/  F2FP.F16.F32.PACK_AB R72, R72, R81 ;  /* 0x000000514848723e */ /* 0x000fe400000000ff */
[----:B------:R-:W-:Y:S01]  /*3140*/  F2FP.F16.F32.PACK_AB R106, R109, R106 ;  /* 0x0000006a6d6a723e */ /* 0x000fe200000000ff */
[----:B------:R-:W-:Y:S01]  /*3150*/  STG.E.U16 desc[UR8][R86.64+0x6], R13 ;  /* 0x0000060d56007986 */ /* 0x000fe2000c101508 */
[----:B------:R-:W-:-:S02]  /*3160*/  F2FP.F16.F32.PACK_AB R74, R74, R79 ;  /* 0x0000004f4a4a723e */ /* 0x000fc400000000ff */
[----:B------:R-:W-:Y:S01]  /*3170*/  PRMT R22, R88, 0x7632, R22 ;  /* 0x0000763258167816 */ /* 0x000fe20000000016 */
[----:B------:R3:W-:Y:S01]  /*3180*/  STG.E.U16 desc[UR8][R68.64], R0 ;  /* 0x0000000044007986 */ /* 0x0007e2000c101508 */
[----:B-1----:R-:W-:Y:S02]  /*3190*/  PRMT R20, R72, 0x7632, R20 ;  /* 0x0000763248147816 */ /* 0x002fe40000000014 */
[----:B------:R-:W-:Y:S01]  /*31a0*/  F2FP.F16.F32.PACK_AB R110, R113, R110 ;  /* 0x0000006e716e723e */ /* 0x000fe200000000ff */
[----:B------:R1:W-:Y:S01]  /*31b0*/  STG.E.U16 desc[UR8][R68.64+0x2], R16 ;  /* 0x0000021044007986 */ /* 0x0003e2000c101508 */
[----:B--2---:R-:W-:Y:S02]  /*31c0*/  PRMT R12, R2, 0x7632, R12 ;  /* 0x00007632020c7816 */ /* 0x004fe4000000000c */
[----:B------:R-:W-:Y:S01]  /*31d0*/  F2FP.F16.F32.PACK_AB R77, R96, R77 ;  /* 0x0000004d604d723e */ /* 0x000fe200000000ff */
[----:B------:R-:W-:Y:S01]  /*31e0*/  STG.E.U16 desc[UR8][R68.64+0x4], R8 ;  /* 0x0000040844007986 */ /* 0x000fe2000c101508 */
[----:B------:R-:W-:-:S02]  /*31f0*/  F2FP.F16.F32.PACK_AB R114, R117, R114 ;  /* 0x000000727572723e */ /* 0x000fc400000000ff */
[----:B------:R-:W-:Y:S01]  /*3200*/  F2FP.F16.F32.PACK_AB R118, R121, R118 ;  /* 0x000000767976723e */ /* 0x000fe200000000ff */
[----:B------:R-:W-:Y:S01]  /*3210*/  STG.E.U16 desc[UR8][R68.64+0x6], R9 ;  /* 0x0000060944007986 */ /* 0x000fe2000c101508 */
[----:B---3--:R-:W-:Y:S02]  /*3220*/  PRMT R0, R4, 0x7632, R0 ;  /* 0x0000763204007816 */ /* 0x008fe40000000000 */
[----:B------:R-:W-:Y:S01]  /*3230*/  PRMT R19, R77, 0x7632, R19 ;  /* 0x000076324d137816 */ /* 0x000fe20000000013 */
[----:B------:R2:W-:Y:S01]  /*3240*/  STG.E.U16 desc[UR8][R48.64], R2 ;  /* 0x0000000230007986 */ /* 0x0005e2000c101508 */
[----:B------:R-:W-:Y:S02]  /*3250*/  F2FP.F16.F32.PACK_AB R27, R98, R27 ;  /* 0x0000001b621b723e */ /* 0x000fe400000000ff */
[----:B------:R-:W-:Y:S01]  /*3260*/  F2FP.F16.F32.PACK_AB R25, R104, R25 ;  /* 0x000000196819723e */ /* 0x000fe200000000ff */
[----:B------:R-:W-:Y:S01]  /*3270*/  STG.E.U16 desc[UR8][R48.64+0x2], R12 ;  /* 0x0000020c30007986 */ /* 0x000fe2000c101508 */
[----:B------:R-:W-:-:S02]  /*3280*/  F2FP.F16.F32.PACK_AB R15, R15, R90 ;  /* 0x0000005a0f0f723e */ /* 0x000fc400000000ff */
[----:B------:R-:W-:Y:S01]  /*3290*/  F2FP.F16.F32.PACK_AB R11, R11, R92 ;  /* 0x0000005c0b0b723e */ /* 0x000fe200000000ff */
[----:B------:R3:W-:Y:S01]  /*32a0*/  STG.E.U16 desc[UR8][R48.64+0x4], R4 ;  /* 0x0000040430007986 */ /* 0x0007e2000c101508 */
[----:B------:R-:W-:Y:S02]  /*32b0*/  PRMT R18, R27, 0x7632, R18 ;  /* 0x000076321b127816 */ /* 0x000fe40000000012 */
[----:B-1----:R-:W-:Y:S01]  /*32c0*/  PRMT R16, R25, 0x7632, R16 ;  /* 0x0000763219107816 */ /* 0x002fe20000000010 */
[----:B------:R1:W-:Y:S01]  /*32d0*/  STG.E.U16 desc[UR8][R48.64+0x6], R0 ;  /* 0x0000060030007986 */ /* 0x0003e2000c101508 */
[----:B--2---:R-:W-:Y:S02]  /*32e0*/  PRMT R2, R76, 0x7632, R2 ;  /* 0x000076324c027816 */ /* 0x004fe40000000002 */
[----:B------:R-:W-:Y:S01]  /*32f0*/  F2FP.F16.F32.PACK_AB R24, R73, R24 ;  /* 0x000000184918723e */ /* 0x000fe200000000ff */
[----:B------:R-:W-:Y:S01]  /*3300*/  STG.E.U16 desc[UR8][R50.64], R5 ;  /* 0x0000000532007986 */ /* 0x000fe2000c101508 */
[----:B------:R-:W-:-:S02]  /*3310*/  F2FP.F16.F32.PACK_AB R10, R21, R10 ;  /* 0x0000000a150a723e */ /* 0x000fc400000000ff */
[----:B------:R-:W-:Y:S01]  /*3320*/  F2FP.F16.F32.PACK_AB R3, R3, R94 ;  /* 0x0000005e0303723e */ /* 0x000fe200000000ff */
[----:B------:R2:W-:Y:S01]  /*3330*/  STG.E.U16 desc[UR8][R50.64+0x6], R2 ;  /* 0x0000060232007986 */ /* 0x0005e2000c101508 */
[----:B---3--:R-:W-:Y:S02]  /*3340*/  PRMT R4, R78, 0x7632, R4 ;  /* 0x000076324e047816 */ /* 0x008fe40000000004 */
[----:B------:R-:W-:Y:S01]  /*3350*/  F2FP.F16.F32.PACK_AB R23, R112, R23 ;  /* 0x000000177017723e */ /* 0x000fe200000000ff */
[----:B------:R-:W-:Y:S01]  /*3360*/  STG.E.U16 desc[UR8][R50.64+0x2], R6 ;  /* 0x0000020632007986 */ /* 0x000fe2000c101508 */
[----:B-1----:R-:W-:Y:S02]  /*3370*/  PRMT R0, R89, 0x7632, R0 ;  /* 0x0000763259007816 */ /* 0x002fe40000000000 */
[----:B------:R-:W-:Y:S01]  /*3380*/  F2FP.F16.F32.PACK_AB R7, R7, R128 ;  /* 0x000000800707723e */ /* 0x000fe200000000ff */
[----:B------:R-:W-:Y:S01]  /*3390*/  STG.E.U16 desc[UR8][R50.64+0x4], R76 ;  /* 0x0000044c32007986 */ /* 0x000fe2000c101508 */
[----:B------:R-:W-:-:S02]  /*33a0*/  PRMT R17, R24, 0x7632, R17 ;  /* 0x0000763218117816 */ /* 0x000fc40000000011 */
[----:B------:R-:W-:Y:S01]  /*33b0*/  PRMT R14, R23, 0x7632, R14 ;  /* 0x00007632170e7816 */ /* 0x000fe2000000000e */
[----:B------:R-:W-:Y:S01]  /*33c0*/  STG.E.U16 desc[UR8][R46.64], R89 ;  /* 0x000000592e007986 */ /* 0x000fe2000c101508 */
[----:B--2---:R-:W-:Y:S02]  /*33d0*/  PRMT R2, R102, 0x7632, R2 ;  /* 0x0000763266027816 */ /* 0x004fe40000000002 */
[----:B------:R-:W-:Y:S01]  /*33e0*/  ISETP.GE.U32.AND P1, PT, R56, UR6, PT ;  /* 0x0000000638007c0c */ /* 0x000fe2000bf26070 */
[----:B------:R1:W-:Y:S03]  /*33f0*/  STG.E.U16 desc[UR8][R46.64+0x2], R0 ;  /* 0x000002002e007986 */ /* 0x0003e6000c101508 */
[----:B------:R-:W-:Y:S01]  /*3400*/  ISETP.GE.AND.EX P1, PT, R54, UR7, PT, P1 ;  /* 0x0000000736007c0c */ /* 0x000fe2000bf26310 */
[----:B------:R-:W-:Y:S04]  /*3410*/  STG.E.U16 desc[UR8][R46.64+0x4], R78 ;  /* 0x0000044e2e007986 */ /* 0x000fe8000c101508 */
[----:B------:R2:W-:Y:S04]  /*3420*/  STG.E.U16 desc[UR8][R46.64+0x6], R4 ;  /* 0x000006042e007986 */ /* 0x0005e8000c101508 */
[----:B------:R3:W-:Y:S01]  /*3430*/  STG.E.U16 desc[UR8][R44.64+0x6], R2 ;  /* 0x000006022c007986 */ /* 0x0007e2000c101508 */
[----:B-1----:R-:W-:-:S03]  /*3440*/  PRMT R0, R106, 0x7632, R0 ;  /* 0x000076326a007816 */ /* 0x002fc60000000000 */
[----:B------:R-:W-:Y:S04]  /*3450*/  STG.E.U16 desc[UR8][R44.64], R88 ;  /* 0x000000582c007986 */ /* 0x000fe8000c101508 */
[----:B------:R-:W-:Y:S01]  /*3460*/  STG.E.U16 desc[UR8][R44.64+0x2], R22 ;  /* 0x000002162c007986 */ /* 0x000fe2000c101508 */
[----:B--2---:R-:W-:Y:S02]  /*3470*/  PRMT R4, R110, 0x7632, R4 ;  /* 0x000076326e047816 */ /* 0x004fe40000000004 */
[----:B---3--:R-:W-:Y:S01]  /*3480*/  PRMT R2, R74, 0x7632, R2 ;  /* 0x000076324a027816 */ /* 0x008fe20000000002 */
[----:B------:R-:W-:Y:S04]  /*3490*/  STG.E.U16 desc[UR8][R44.64+0x4], R102 ;  /* 0x000004662c007986 */ /* 0x000fe8000c101508 */
[----:B------:R-:W-:Y:S04]  /*34a0*/  STG.E.U16 desc[UR8][R40.64], R72 ;  /* 0x0000004828007986 */ /* 0x000fe8000c101508 */
[----:B------:R-:W-:Y:S04]  /*34b0*/  STG.E.U16 desc[UR8][R40.64+0x2], R20 ;  /* 0x0000021428007986 */ /* 0x000fe8000c101508 */
[----:B------:R-:W-:Y:S04]  /*34c0*/  STG.E.U16 desc[UR8][R40.64+0x4], R106 ;  /* 0x0000046a28007986 */ /* 0x000fe8000c101508 */
[----:B------:R1:W-:Y:S04]  /*34d0*/  STG.E.U16 desc[UR8][R40.64+0x6], R0 ;  /* 0x0000060028007986 */ /* 0x0003e8000c101508 */
[----:B------:R2:W-:Y:S04]  /*34e0*/  STG.E.U16 desc[UR8][R42.64+0x2], R2 ;  /* 0x000002022a007986 */ /* 0x0005e8000c101508 */
        /* <DEDUP_REMOVED lines=17> */
[----:B------:R1:W-:Y:S04]  /*3600*/  STG.E.U16 desc[UR8][R32.64+0x4], R15 ;  /* 0x0000040f20007986 */ /* 0x0003e8000c101508 */
[----:B------:R2:W-:Y:S04]  /*3610*/  STG.E.U16 desc[UR8][R32.64+0x6], R0 ;  /* 0x0000060020007986 */ /* 0x0005e8000c101508 */
[----:B------:R3:W-:Y:S01]  /*3620*/  STG.E.U16 desc[UR8][R34.64+0x6], R2 ;  /* 0x0000060222007986 */ /* 0x0007e2000c101508 */
[----:B-1----:R-:W-:-:S03]  /*3630*/  PRMT R15, R10, 0x7632, R15 ;  /* 0x000076320a0f7816 */ /* 0x002fc6000000000f */
[----:B------:R1:W-:Y:S01]  /*3640*/  STG.E.U16 desc[UR8][R34.64], R24 ;  /* 0x0000001822007986 */ /* 0x0003e2000c101508 */
[----:B--2---:R-:W-:-:S03]  /*3650*/  PRMT R0, R3, 0x7632, R0 ;  /* 0x0000763203007816 */ /* 0x004fc60000000000 */
[----:B------:R1:W-:Y:S01]  /*3660*/  STG.E.U16 desc[UR8][R34.64+0x2], R17 ;  /* 0x0000021122007986 */ /* 0x0003e2000c101508 */
[----:B---3--:R-:W-:-:S03]  /*3670*/  PRMT R2, R7, 0x7632, R2 ;  /* 0x0000763207027816 */ /* 0x008fc60000000002 */
        /* <DEDUP_REMOVED lines=11> */
.L_x_1719:
        /* <DEDUP_REMOVED lines=13> */
.L_x_1841:


//--------------------- .text._ZN13group_norm_v214gn_cuda_kernelI6__halfLi320ELi1ELi32ELi20ELi4096ELb0ELi128ELi320ELi320ELi4ELb1ELi4ELb0ELb0ENS_16CompileConditionILi900EEEEEvPT_PKS4_S7_S7_flPfS8_Pj --------------------------
	.section	.text._ZN13group_norm_v214gn_cuda_kernelI6__halfLi320ELi1ELi32ELi20ELi4096ELb0ELi128ELi320ELi320ELi4ELb1ELi4ELb0ELb0ENS_16CompileConditionILi900EEEEEvPT_PKS4_S7_S7_flPfS8_Pj,"ax",@progbits
	.align	128
        .global         _ZN13group_norm_v214gn_cuda_kernelI6__halfLi320ELi1ELi32ELi20ELi4096ELb0ELi128ELi320ELi320ELi4ELb1ELi4ELb0ELb0ENS_16CompileConditionILi900EEEEEvPT_PKS4_S7_S7_flPfS8_Pj
        .type           _ZN13group_norm_v214gn_cuda_kernelI6__halfLi320ELi1ELi32ELi20ELi4096ELb0ELi128ELi320ELi320ELi4ELb1ELi4ELb0ELb0ENS_16CompileConditionILi900EEEEEvPT_PKS4_S7_S7_flPfS8_Pj,@function
        .size           _ZN13group_norm_v214gn_cuda_kernelI6__halfLi320ELi1ELi32ELi20ELi4096ELb0ELi128ELi320ELi320ELi4ELb1ELi4ELb0ELb0ENS_16CompileConditionILi900EEEEEvPT_PKS4_S7_S7_flPfS8_Pj,(.L_x_1842 - _ZN13group_norm_v214gn_cuda_kernelI6__halfLi320ELi1ELi32ELi20ELi4096ELb0ELi128ELi320ELi320ELi4ELb1ELi4ELb0ELb0ENS_16CompileConditionILi900EEEEEvPT_PKS4_S7_S7_flPfS8_Pj)
        .other          _ZN13group_norm_v214gn_cuda_kernelI6__halfLi320ELi1ELi32ELi20ELi4096ELb0ELi128ELi320ELi320ELi4ELb1ELi4ELb0ELb0ENS_16CompileConditionILi900EEEEEvPT_PKS4_S7_S7_flPfS8_Pj,@"STO_CUDA_ENTRY STV_DEFAULT"
_ZN13group_norm_v214gn_cuda_kernelI6__halfLi320ELi1ELi32ELi20ELi4096ELb0ELi128ELi320ELi320ELi4ELb1ELi4ELb0ELb0ENS_16CompileConditionILi900EEEEEvPT_PKS4_S7_S7_flPfS8_Pj:
.text._ZN13group_norm_v214gn_cuda_kernelI6__halfLi320ELi1ELi32ELi20ELi4096ELb0ELi128ELi320ELi320ELi4ELb1ELi4ELb0ELb0ENS_16CompileConditionILi900EEEEEvPT_PKS4_S7_S7_flPfS8_Pj:
        /* <DEDUP_REMOVED lines=44> */
[----:B------:R-:W-:Y:S01]  /*02c0*/  SHF.L.U32 R4, R10, 0x3, RZ ;  /* 0x000000030a047819 */ /* 0x000fe200000006ff */
[----:B------:R-:W-:Y:S01]  /*02d0*/  IMAD R0, R0, 0x14, -R5 ;  /* 0x0000001400007824 */ /* 0x000fe200078e0a05 */
[----:B------:R-:W-:Y:S01]  /*02e0*/  LEA.HI R2, R3, R2, RZ, 0x1c ;  /* 0x0000000203027211 */ /* 0x000fe200078fe0ff */
[----:B------:R-:W-:Y:S01]  /*02f0*/  UMOV UR5, URZ ;  /* 0x0000003f00057c82 */ /* 0x000fe20008000000 */
[----:B------:R-:W-:Y:S01]  /*0300*/  LOP3.LUT R4, R4, 0x18, RZ, 0xc0, !PT ;  /* 0x0000001804047812 */ /* 0x000fe200078ec0ff */
[----:B------:R-:W-:Y:S01]  /*0310*/  UMOV UR4, URZ ;  /* 0x0000003f00047c82 */ /* 0x000fe20008000000 */
        /* <DEDUP_REMOVED lines=11> */
[----:B------:R-:W-:Y:S02]  /*03d0*/  SHF.R.S32.HI R8, RZ, 0x2, R8 ;  /* 0x00000002ff087819 */ /* 0x000fe40000011408 */
[----:B------:R-:W-:Y:S01]  /*03e0*/  IADD3 R6, R3, R4, RZ ;  /* 0x0000000403067210 */ /* 0x000fe20007ffe0ff */
[--C-:B------:R-:W-:Y:S01]  /*03f0*/  IMAD R9, R0, 0x28, R11.reuse ;  /* 0x0000002800097824 */ /* 0x100fe200078e020b */
[----:B------:R-:W-:Y:S01]  /*0400*/  IADD3 R3, R4, R5, RZ ;  /* 0x0000000504037210 */ /* 0x000fe20007ffe0ff */
[----:B------:R-:W-:Y:S01]  /*0410*/  IMAD R11, R8, 0x28, R11 ;  /* 0x00000028080b7824 */ /* 0x000fe200078e020b */
[----:B------:R-:W-:Y:S01]  /*0420*/  IADD3 R0, R4, R7, RZ ;  /* 0x0000000704007210 */ /* 0x000fe20007ffe0ff */
[----:B------:R-:W-:Y:S01]  /*0430*/  STL [R1+0x11c], R6 ;  /* 0x00011c0601007387 */ /* 0x000fe20000100800 */
[----:B------:R-:W-:-:S03]  /*0440*/  IADD3 R10, R10, UR9, RZ ;  /* 0x000000090a0a7c10 */ /* 0x000fc6000fffe0ff */
[----:B------:R0:W-:Y:S04]  /*0450*/  STL [R1+0x118], R3 ;  /* 0x0001180301007387 */ /* 0x0001e80000100800 */
[----:B------:R1:W-:Y:S01]  /*0460*/  STL [R1+0x114], R0 ;  /* 0x0001140001007387 */ /* 0x0003e20000100800 */
[C---:B0-----:R-:W-:Y:S02]  /*0470*/  IADD3 R3, R4.reuse, R9, RZ ;  /* 0x0000000904037210 */ /* 0x041fe40007ffe0ff */
[----:B-1----:R-:W-:-:S03]  /*0480*/  IADD3 R0, R4, R11, RZ ;  /* 0x0000000b04007210 */ /* 0x002fc60007ffe0ff */
[----:B------:R0:W-:Y:S04]  /*0490*/  STL [R1+0x110], R3 ;  /* 0x0001100301007387 */ /* 0x0001e80000100800 */
[----:B------:R1:W-:Y:S01]  /*04a0*/  STL [R1+0x10c], R0 ;  /* 0x00010c0001007387 */ /* 0x0003e20000100800 */
[----:B0-----:R-:W-:Y:S02]  /*04b0*/  SHF.R.S32.HI R3, RZ, 0x1f, R10 ;  /* 0x0000001fff037819 */ /* 0x001fe4000001140a */
[----:B-1----:R-:W-:-:S05]  /*04c0*/  LEA R0, R2, UR8, 0x3 ;  /* 0x0000000802007c11 */ /* 0x002fca000f8e18ff */
[----:B------:R0:W-:Y:S02]  /*04d0*/  STL [R1+0x120], R0 ;  /* 0x0001200001007387 */ /* 0x0001e40000100800 */
.L_x_1724:
[----:B------:R-:W1:Y:S01]  /*04e0*/  S2R R128, SR_TID.X ;  /* 0x0000000000807919 */ /* 0x000e620000002100 */
[----:B------:R-:W2:Y:S01]  /*04f0*/  S2UR UR18, SR_CTAID.X ;  /* 0x00000000001279c3 */ /* 0x000ea20000002500 */
[----:B------:R-:W-:Y:S01]  /*0500*/  ULOP3.LUT UR9, UR11, 0x1, URZ, 0xc0, !UPT ;  /* 0x000000010b097892 */ /* 0x000fe2000f8ec03f */
[----:B------:R-:W-:Y:S01]  /*0510*/  HFMA2.MMA R69, -RZ, RZ, 0, 0 ;  /* 0x00000000ff457435 */ /* 0x000fe200000001ff */
[----:B------:R-:W-:Y:S01]  /*0520*/  MOV R27, UR10 ;  /* 0x0000000a001b7c02 */ /* 0x000fe20008000f00 */
        /* <DEDUP_REMOVED lines=8> */
[----:B------:R-:W-:-:S04]  /*05b0*/  IMAD R68, R3, 0x50, R68 ;  /* 0x0000005003447824 */ /* 0x000fc800078e0244 */
[----:B------:R-:W-:Y:S01]  /*05c0*/  IADD3 R9, R2, UR9, RZ ;  /* 0x0000000902097c10 */ /* 0x000fe2000fffe0ff */
[----:B------:R-:W-:Y:S01]  /*05d0*/  UIMAD UR9, UR5, 0x280000, URZ ;  /* 0x00280000050978a4 */ /* 0x000fe2000f8e023f */
[----:B------:R-:W-:-:S03]  /*05e0*/  SHF.L.U32 R68, R68, 0x2, RZ ;  /* 0x0000000244447819 */ /* 0x000fc600000006ff */
[----:B------:R-:W-:Y:S02]  /*05f0*/  IMAD R9, R9, 0x280, RZ ;  /* 0x0000028009097824 */ /* 0x000fe400078e02ff */
[----:B------:R-:W-:-:S03]  /*0600*/  IMAD.WIDE.U32 R26, R27, 0x280000, R68 ;  /* 0x002800001b1a7825 */ /* 0x000fc600078e0044 */
[----:B------:R-:W-:Y:S02]  /*0610*/  IADD3 R65, R9, 0xa00, RZ ;  /* 0x00000a0009417810 */ /* 0x000fe40007ffe0ff */
[----:B------:R-:W-:Y:S02]  /*0620*/  IADD3 R8, R27, UR9, RZ ;  /* 0x000000091b087c10 */ /* 0x000fe4000fffe0ff */
[C---:B------:R-:W-:Y:S02]  /*0630*/  IADD3 R66, P1, R9.reuse, R26, RZ ;  /* 0x0000001a09427210 */ /* 0x040fe40007f3e0ff */
[----:B------:R-:W-:Y:S02]  /*0640*/  IADD3 R3, R9, 0x1400, RZ ;  /* 0x0000140009037810 */ /* 0x000fe40007ffe0ff */
[----:B0-----:R-:W-:Y:S02]  /*0650*/  IADD3.X R0, RZ, R8, RZ, P1, !PT ;  /* 0x00000008ff007210 */ /* 0x001fe40000ffe4ff */
[----:B------:R-:W-:-:S02]  /*0660*/  LEA R2, P1, R66, UR14, 0x1 ;  /* 0x0000000e42027c11 */ /* 0x000fc4000f8208ff */
[-C--:B------:R-:W-:Y:S01]  /*0670*/  IADD3 R65, P2, R65, R26.reuse, RZ ;  /* 0x0000001a41417210 */ /* 0x080fe20007f5e0ff */
[----:B------:R0:W-:Y:S01]  /*0680*/  STL [R1+0x18], R0 ;  /* 0x0000180001007387 */ /* 0x0001e20000100800 */
[----:B------:R-:W-:Y:S02]  /*0690*/  IADD3 R64, P3, R3, R26, RZ ;  /* 0x0000001a03407210 */ /* 0x000fe40007f7e0ff */
[----:B------:R-:W-:Y:S02]  /*06a0*/  LEA.HI.X R3, R66, UR15, R0, 0x1, P1 ;  /* 0x0000000f42037c11 */ /* 0x000fe400088f0c00 */
[-C--:B------:R-:W-:Y:S02]  /*06b0*/  IADD3.X R4, RZ, R8.reuse, RZ, P2, !PT ;  /* 0x00000008ff047210 */ /* 0x080fe400017fe4ff */
[----:B------:R-:W-:Y:S02]  /*06c0*/  LEA R164, P1, R65, UR14, 0x1 ;  /* 0x0000000e41a47c11 */ /* 0x000fe4000f8208ff */
[----:B------:R-:W2:Y:S01]  /*06d0*/  LDG.E.64.CONSTANT R2, desc[UR12][R2.64] ;  /* 0x0000000c02027981 */ /* 0x000ea2000c1e9b00 */
[----:B0-----:R-:W-:-:S02]  /*06e0*/  IADD3.X R0, RZ, R8, RZ, P3, !PT ;  /* 0x00000008ff007210 */ /* 0x001fc40001ffe4ff */
[----:B------:R-:W-:Y:S02]  /*06f0*/  LEA.HI.X R165, R65, UR15, R4, 0x1, P1 ;  /* 0x0000000f41a57c11 */ /* 0x000fe400088f0c04 */
[C---:B------:R-:W-:Y:S02]  /*0700*/  IADD3 R63, R9.reuse, 0x1e00, RZ ;  /* 0x00001e00093f7810 */ /* 0x040fe40007ffe0ff */
[C---:B------:R-:W-:Y:S02]  /*0710*/  IADD3 R5, R9.reuse, 0x2800, RZ ;  /* 0x0000280009057810 */ /* 0x040fe40007ffe0ff */
[----:B------:R-:W3:Y:S01]  /*0720*/  LDG.E.64.CONSTANT R164, desc[UR12][R164.64] ;  /* 0x0000000ca4a47981 */ /* 0x000ee2000c1e9b00 */
[C---:B------:R-:W-:Y:S02]  /*0730*/  LEA R160, P2, R64.reuse, UR14, 0x1 ;  /* 0x0000000e40a07c11 */ /* 0x040fe4000f8408ff */
[----:B------:R-:W-:Y:S02]  /*0740*/  IADD3 R61, R9, 0x3200, RZ ;  /* 0x00003200093d7810 */ /* 0x000fe40007ffe0ff */
[----:B------:R-:W-:-:S02]  /*0750*/  LEA.HI.X R161, R64, UR15, R0, 0x1, P2 ;  /* 0x0000000f40a17c11 */ /* 0x000fc400090f0c00 */
[----:B------:R-:W-:Y:S01]  /*0760*/  IADD3 R63, P1, R63, R26, RZ ;  /* 0x0000001a3f3f7210 */ /* 0x000fe20007f3e0ff */
[----:B------:R-:W-:Y:S04]  /*0770*/  STL [R1+0x1c], R4 ;  /* 0x00001c0401007387 */ /* 0x000fe80000100800 */
[----:B------:R-:W4:Y:S04]  /*0780*/  LDG.E.64.CONSTANT R160, desc[UR12][R160.64] ;  /* 0x0000000ca0a07981 */ /* 0x000f28000c1e9b00 */
[----:B------:R0:W-:Y:S02]  /*0790*/  STL [R1+0x20], R0 ;  /* 0x0000200001007387 */ /* 0x0001e40000100800 */
[----:B0-----:R-:W-:-:S02]  /*07a0*/  IADD3.X R0, RZ, R8, RZ, P1, !PT ;  /* 0x00000008ff007210 */ /* 0x001fc40000ffe4ff */
[----:B------:R-:W-:-:S04]  /*07b0*/  LEA R156, P1, R63, UR14, 0x1 ;  /* 0x0000000e3f9c7c11 */ /* 0x000fc8000f8208ff */
[----:B------:R-:W-:-:S06]  /*07c0*/  LEA.HI.X R157, R63, UR15, R0, 0x1, P1 ;  /* 0x0000000f3f9d7c11 */ /* 0x000fcc00088f0c00 */
[----:B------:R-:W5:Y:S01]  /*07d0*/  LDG.E.64.CONSTANT R156, desc[UR12][R156.64] ;  /* 0x0000000c9c9c7981 */ /* 0x000f62000c1e9b00 */
[----:B------:R-:W-:Y:S02]  /*07e0*/  IADD3 R62, P2, R5, R26, RZ ;  /* 0x0000001a053e7210 */ /* 0x000fe40007f5e0ff */
[----:B------:R-:W-:Y:S02]  /*07f0*/  IADD3 R7, R9, 0x3c00, RZ ;  /* 0x00003c0009077810 */ /* 0x000fe40007ffe0ff */
[----:B------:R-:W-:Y:S02]  /*0800*/  IADD3.X R4, RZ, R8, RZ, P2, !PT ;  /* 0x00000008ff047210 */ /* 0x000fe400017fe4ff */
[C---:B------:R-:W-:Y:S02]  /*0810*/  LEA R152, P1, R62.reuse, UR14, 0x1 ;  /* 0x0000000e3e987c11 */ /* 0x040fe4000f8208ff */
[----:B------:R-:W-:Y:S02]  /*0820*/  IADD3 R61, P3, R61, R26, RZ ;  /* 0x0000001a3d3d7210 */ /* 0x000fe40007f7e0ff */
[----:B------:R-:W-:Y:S01]  /*0830*/  LEA.HI.X R153, R62, UR15, R4, 0x1, P1 ;  /* 0x0000000f3e997c11 */ /* 0x000fe200088f0c04 */
[----:B------:R0:W-:Y:S01]  /*0840*/  STL [R1+0x24], R0 ;  /* 0x0000240001007387 */ /* 0x0001e20000100800 */
[----:B------:R-:W-:-:S02]  /*0850*/  IADD3 R59, R9, 0x4600, RZ ;  /* 0x00004600093b7810 */ /* 0x000fc40007ffe0ff */
[----:B------:R-:W-:Y:S01]  /*0860*/  IADD3 R60, P1, R7, R26, RZ ;  /* 0x0000001a073c7210 */ /* 0x000fe20007f3e0ff */
[----:B------:R1:W-:Y:S01]  /*0870*/  STL [R1+0x28], R4 ;  /* 0x0000280401007387 */ /* 0x0003e20000100800 */
[----:B------:R-:W-:Y:S02]  /*0880*/  LEA R148, P2, R61, UR14, 0x1 ;  /* 0x0000000e3d947c11 */ /* 0x000fe4000f8408ff */
[----:B------:R-:W-:Y:S01]  /*0890*/  IADD3 R5, R9, 0x5000, RZ ;  /* 0x0000500009057810 */ /* 0x000fe20007ffe0ff */
[----:B------:R-:W5:Y:S01]  /*08a0*/  LDG.E.64.CONSTANT R152, desc[UR12][R152.64] ;  /* 0x0000000c98987981 */ /* 0x000f62000c1e9b00 */
[----:B0-----:R-:W-:Y:S02]  /*08b0*/  IADD3.X R0, RZ, R8, RZ, P3, !PT ;  /* 0x00000008ff007210 */ /* 0x001fe40001ffe4ff */
[----:B------:R-:W-:Y:S02]  /*08c0*/  IADD3 R59, P3, R59, R26, RZ ;  /* 0x0000001a3b3b7210 */ /* 0x000fe40007f7e0ff */
[----:B-1----:R-:W-:-:S02]  /*08d0*/  IADD3.X R4, RZ, R8, RZ, P1, !PT ;  /* 0x00000008ff047210 */ /* 0x002fc40000ffe4ff */
[C---:B------:R-:W-:Y:S01]  /*08e0*/  LEA R144, P1, R60.reuse, UR14, 0x1 ;  /* 0x0000000e3c907c11 */ /* 0x040fe2000f8208ff */
[----:B------:R0:W-:Y:S01]  /*08f0*/  STL [R1+0x2c], R0 ;  /* 0x00002c0001007387 */ /* 0x0001e20000100800 */
[----:B------:R-:W-:Y:S02]  /*0900*/  LEA.HI.X R149, R61, UR15, R0, 0x1, P2 ;  /* 0x0000000f3d957c11 */ /* 0x000fe400090f0c00 */
[----:B------:R-:W-:Y:S02]  /*0910*/  LEA R140, P2, R59, UR14, 0x1 ;  /* 0x0000000e3b8c7c11 */ /* 0x000fe4000f8408ff */
[----:B------:R-:W-:Y:S02]  /*0920*/  LEA.HI.X R145, R60, UR15, R4, 0x1, P1 ;  /* 0x0000000f3c917c11 */ /* 0x000fe400088f0c04 */
[----:B------:R-:W-:Y:S01]  /*0930*/  IADD3 R58, P1, R5, R26, RZ ;  /* 0x0000001a053a7210 */ /* 0x000fe20007f3e0ff */
[----:B------:R-:W-:Y:S01]  /*0940*/  STL [R1+0x30], R4 ;  /* 0x0000300401007387 */ /* 0x000fe20000100800 */
[----:B0-----:R-:W-:-:S02]  /*0950*/  IADD3.X R0, RZ, R8, RZ, P3, !PT ;  /* 0x00000008ff007210 */ /* 0x001fc40001ffe4ff */
[----:B------:R-:W-:Y:S01]  /*0960*/  IADD3 R57, R9, 0x5a00, RZ ;  /* 0x00005a0009397810 */ /* 0x000fe20007ffe0ff */
[----:B------:R-:W5:Y:S01]  /*0970*/  LDG.E.64.CONSTANT R148, desc[UR12][R148.64] ;  /* 0x0000000c94947981 */ /* 0x000f62000c1e9b00 */
[----:B------:R-:W-:-:S03]  /*0980*/  LEA.HI.X R141, R59, UR15, R0, 0x1, P2 ;  /* 0x0000000f3b8d7c11 */ /* 0x000fc600090f0c00 */
[----:B------:R0:W-:Y:S01]  /*0990*/  STL [R1+0x34], R0 ;  /* 0x0000340001007387 */ /* 0x0001e20000100800 */
[C---:B------:R-:W-:Y:S02]  /*09a0*/  IADD3 R7, R9.reuse, 0x6400, RZ ;  /* 0x0000640009077810 */ /* 0x040fe40007ffe0ff */
[C---:B------:R-:W-:Y:S01]  /*09b0*/  IADD3 R55, R9.reuse, 0x6e00, RZ ;  /* 0x00006e0009377810 */ /* 0x040fe20007ffe0ff */
[----:B------:R-:W5:Y:S01]  /*09c0*/  LDG.E.64.CONSTANT R144, desc[UR12][R144.64] ;  /* 0x0000000c90907981 */ /* 0x000f62000c1e9b00 */
[----:B------:R-:W-:-:S03]  /*09d0*/  IADD3 R53, R9, 0x8200, RZ ;  /* 0x0000820009357810 */ /* 0x000fc60007ffe0ff */
[----:B------:R-:W5:Y:S01]  /*09e0*/  LDG.E.64.CONSTANT R140, desc[UR12][R140.64] ;  /* 0x0000000c8c8c7981 */ /* 0x000f62000c1e9b00 */
[----:B0-----:R-:W-:Y:S02]  /*09f0*/  IADD3.X R0, RZ, R8, RZ, P1, !PT ;  /* 0x00000008ff007210 */ /* 0x001fe40000ffe4ff */
[----:B------:R-:W-:-:S04]  /*0a00*/  LEA R136, P1, R58, UR14, 0x1 ;  /* 0x0000000e3a887c11 */ /* 0x000fc8000f8208ff */
[----:B------:R-:W-:Y:S02]  /*0a10*/  LEA.HI.X R137, R58, UR15, R0, 0x1, P1 ;  /* 0x0000000f3a897c11 */ /* 0x000fe400088f0c00 */
[----:B------:R-:W-:Y:S01]  /*0a20*/  IADD3 R57, P1, R57, R26, RZ ;  /* 0x0000001a39397210 */ /* 0x000fe20007f3e0ff */
[----:B------:R0:W-:Y:S01]  /*0a30*/  STL [R1+0x38], R0 ;  /* 0x0000380001007387 */ /* 0x0001e20000100800 */
[----:B------:R-:W-:-:S03]  /*0a40*/  IADD3 R51, R9, 0x9600, RZ ;  /* 0x0000960009337810 */ /* 0x000fc60007ffe0ff */
[----:B------:R-:W5:Y:S01]  /*0a50*/  LDG.E.64.CONSTANT R136, desc[UR12][R136.64] ;  /* 0x0000000c88887981 */ /* 0x000f62000c1e9b00 */
[----:B0-----:R-:W-:Y:S02]  /*0a60*/  IADD3.X R0, RZ, R8, RZ, P1, !PT ;  /* 0x00000008ff007210 */ /* 0x001fe40000ffe4ff */
[----:B------:R-:W-:-:S04]  /*0a70*/  LEA R4, P1, R57, UR14, 0x1 ;  /* 0x0000000e39047c11 */ /* 0x000fc8000f8208ff */
[----:B------:R-:W-:Y:S02]  /*0a80*/  LEA.HI.X R5, R57, UR15, R0, 0x1, P1 ;  /* 0x0000000f39057c11 */ /* 0x000fe400088f0c00 */
[----:B------:R-:W-:Y:S01]  /*0a90*/  IADD3 R56, P1, R7, R26, RZ ;  /* 0x0000001a07387210 */ /* 0x000fe20007f3e0ff */
[----:B------:R0:W-:Y:S04]  /*0aa0*/  STL [R1+0x3c], R0 ;  /* 0x00003c0001007387 */ /* 0x0001e80000100800 */
[----:B------:R-:W5:Y:S01]  /*0ab0*/  LDG.E.64.CONSTANT R4, desc[UR12][R4.64] ;  /* 0x0000000c04047981 */ /* 0x000f62000c1e9b00 */
[----:B0-----:R-:W-:Y:S02]  /*0ac0*/  IADD3.X R0, RZ, R8, RZ, P1, !PT ;  /* 0x00000008ff007210 */ /* 0x001fe40000ffe4ff */
[----:B------:R-:W-:-:S04]  /*0ad0*/  LEA R28, P1, R56, UR14, 0x1 ;  /* 0x0000000e381c7c11 */ /* 0x000fc8000f8208ff */
[----:B------:R-:W-:Y:S02]  /*0ae0*/  LEA.HI.X R29, R56, UR15, R0, 0x1, P1 ;  /* 0x0000000f381d7c11 */ /* 0x000fe400088f0c00 */
[----:B------:R-:W-:Y:S01]  /*0af0*/  IADD3 R55, P1, R55, R26, RZ ;  /* 0x0000001a37377210 */ /* 0x000fe20007f3e0ff */
[----:B------:R0:W-:Y:S01]  /*0b00*/  STL [R1+0x40], R0 ;  /* 0x0000400001007387 */ /* 0x0001e20000100800 */
[C---:B------:R-:W-:Y:S02]  /*0b10*/  IADD3 R7, R9.reuse, 0x7800, RZ ;  /* 0x0000780009077810 */ /* 0x040fe40007ffe0ff */
[----:B------:R-:W-:Y:S01]  /*0b20*/  IADD3 R13, R9, 0xa000, RZ ;  /* 0x0000a000090d7810 */ /* 0x000fe20007ffe0ff */
        /* <DEDUP_REMOVED lines=12> */
[-C--:B------:R-:W-:Y:S01]  /*0bf0*/  IADD3 R53, P1, R53, R26.reuse, RZ ;  /* 0x0000001a35357210 */ /* 0x080fe20007f3e0ff */
[----:B------:R0:W-:Y:S01]  /*0c00*/  STL [R1+0x48], R0 ;  /* 0x0000480001007387 */ /* 0x0001e20000100800 */
[----:B------:R-:W-:Y:S02]  /*0c10*/  IADD3 R7, R9, 0x8c00, RZ ;  /* 0x00008c0009077810 */ /* 0x000fe40007ffe0ff */
[----:B------:R-:W-:Y:S01]  /*0c20*/  IADD3 R49, P2, R49, R26, RZ ;  /* 0x0000001a31317210 */ /* 0x000fe20007f5e0ff */
[----:B------:R-:W5:Y:S01]  /*0c30*/  LDG.E.64.CONSTANT R18, desc[UR12][R18.64] ;  /* 0x0000000c12127981 */ /* 0x000f62000c1e9b00 */
[----:B0-----:R-:W-:Y:S02]  /*0c40*/  IADD3.X R0, RZ, R8, RZ, P1, !PT ;  /* 0x00000008ff007210 */ /* 0x001fe40000ffe4ff */
[----:B------:R-:W-:-:S04]  /*0c50*/  LEA R14, P1, R53, UR14, 0x1 ;  /* 0x0000000e350e7c11 */ /* 0x000fc8000f8208ff */
[----:B------:R-:W-:Y:S02]  /*0c60*/  LEA.HI.X R15, R53, UR15, R0, 0x1, P1 ;  /* 0x0000000f350f7c11 */ /* 0x000fe400088f0c00 */
[----:B------:R-:W-:Y:S01]  /*0c70*/  IADD3 R52, P1, R7, R26, RZ ;  /* 0x0000001a07347210 */ /* 0x000fe20007f3e0ff */
[----:B------:R0:W-:Y:S01]  /*0c80*/  STL [R1+0x4c], R0 ;  /* 0x00004c0001007387 */ /* 0x0001e20000100800 */
[-C--:B------:R-:W-:Y:S02]  /*0c90*/  IADD3.X R16, RZ, R8.reuse, RZ, P2, !PT ;  /* 0x00000008ff107210 */ /* 0x080fe400017fe4ff */
[----:B------:R-:W-:Y:S01]  /*0ca0*/  IADD3 R47, R9, 0xbe00, RZ ;  /* 0x0000be00092f7810 */ /* 0x000fe20007ffe0ff */
[----:B------:R-:W5:Y:S01]  /*0cb0*/  LDG.E.64.CONSTANT R14, desc[UR12][R14.64] ;  /* 0x0000000c0e0e7981 */ /* 0x000f62000c1e9b00 */
[----:B0-----:R-:W-:Y:S02]  /*0cc0*/  IADD3.X R0, RZ, R8, RZ, P1, !PT ;  /* 0x00000008ff007210 */ /* 0x001fe40000ffe4ff */
[----:B------:R-:W-:-:S04]  /*0cd0*/  LEA R10, P1, R52, UR14, 0x1 ;  /* 0x0000000e340a7c11 */ /* 0x000fc8000f8208ff */
[----:B------:R-:W-:Y:S02]  /*0ce0*/  LEA.HI.X R11, R52, UR15, R0, 0x1, P1 ;  /* 0x0000000f340b7c11 */ /* 0x000fe400088f0c00 */
[-C--:B------:R-:W-:Y:S01]  /*0cf0*/  IADD3 R51, P1, R51, R26.reuse, RZ ;  /* 0x0000001a33337210 */ /* 0x080fe20007f3e0ff */
[----:B------:R0:W-:Y:S01]  /*0d00*/  STL [R1+0x54], R0 ;  /* 0x0000540001007387 */ /* 0x0001e20000100800 */
[----:B------:R-:W-:Y:S02]  /*0d10*/  IADD3 R47, P2, R47, R26, RZ ;  /* 0x0000001a2f2f7210 */ /* 0x000fe40007f5e0ff */
[----:B------:R-:W-:Y:S01]  /*0d20*/  IADD3 R45, R9, 0xd200, RZ ;  /* 0x0000d200092d7810 */ /* 0x000fe20007ffe0ff */
        /* <DEDUP_REMOVED lines=11> */
[C---:B------:R-:W-:Y:S01]  /*0de0*/  LEA R70, P1, R49.reuse, UR14, 0x1 ;  /* 0x0000000e31467c11 */ /* 0x040fe2000f8208ff */
[----:B------:R0:W-:Y:S03]  /*0df0*/  STL [R1+0x60], R0 ;  /* 0x0000600001007387 */ /* 0x0001e60000100800 */
[----:B------:R-:W-:Y:S02]  /*0e00*/  LEA.HI.X R71, R49, UR15, R16, 0x1, P1 ;  /* 0x0000000f31477c11 */ /* 0x000fe400088f0c10 */
[----:B------:R-:W-:-:S04]  /*0e10*/  IADD3 R48, P1, R17, R26, RZ ;  /* 0x0000001a11307210 */ /* 0x000fc80007f3e0ff */
[----:B------:R-:W5:Y:S01]  /*0e20*/  LDG.E.64.CONSTANT R70, desc[UR12][R70.64] ;  /* 0x0000000c46467981 */ /* 0x000f62000c1e9b00 */
[--C-:B--2---:R-:W-:Y:S02]  /*0e30*/  HADD2.F32 R30, -RZ, R3.reuse.H0_H0 ;  /* 0x20000003ff1e7230 */ /* 0x104fe40000004100 */
[----:B------:R-:W-:Y:S02]  /*0e40*/  HADD2.F32 R25, -RZ, R3.H1_H1 ;  /* 0x30000003ff197230 */ /* 0x000fe40000004100 */
[--C-:B------:R-:W-:Y:S01]  /*0e50*/  HADD2.F32 R31, -RZ, R2.reuse.H1_H1 ;  /* 0x30000002ff1f7230 */ /* 0x100fe20000004100 */
[----:B------:R-:W-:Y:S01]  /*0e60*/  STL [R1+0x4], R30 ;  /* 0x0000041e01007387 */ /* 0x000fe20000100800 */
[----:B0-----:R-:W-:Y:S02]  /*0e70*/  HADD2.F32 R0, -RZ, R2.H0_H0 ;  /* 0x20000002ff007230 */ /* 0x001fe40000004100 */
[--C-:B---3--:R-:W-:Y:S01]  /*0e80*/  HADD2.F32 R24, -RZ, R164.reuse.H0_H0 ;  /* 0x200000a4ff187230 */ /* 0x108fe20000004100 */
[----:B------:R-:W-:Y:S01]  /*0e90*/  STL [R1], R25 ;  /* 0x0000001901007387 */ /* 0x000fe20000100800 */
[----:B------:R-:W-:-:S02]  /*0ea0*/  HADD2.F32 R20, -RZ, R164.H1_H1 ;  /* 0x300000a4ff147230 */ /* 0x000fc40000004100 */
[----:B------:R-:W-:Y:S01]  /*0eb0*/  HADD2.F32 R21, -RZ, R165.H0_H0 ;  /* 0x200000a5ff157230 */ /* 0x000fe20000004100 */
[----:B------:R0:W2:Y:S04]  /*0ec0*/  LDG.E.64.CONSTANT R2, desc[UR12][R12.64] ;  /* 0x0000000c0c027981 */ /* 0x0000a8000c1e9b00 */
[----:B------:R-:W-:Y:S04]  /*0ed0*/  STL [R1+0x8], R31 ;  /* 0x0000081f01007387 */ /* 0x000fe80000100800 */
[----:B------:R-:W-:Y:S01]  /*0ee0*/  STL [R1+0x84], R16 ;  /* 0x0000841001007387 */ /* 0x000fe20000100800 */
[----:B0-----:R-:W-:-:S02]  /*0ef0*/  IADD3.X R12, RZ, R8, RZ, P1, !PT ;  /* 0x00000008ff0c7210 */ /* 0x001fc40000ffe4ff */
[C---:B------:R-:W-:Y:S01]  /*0f00*/  LEA R72, P1, R48.reuse, UR14, 0x1 ;  /* 0x0000000e30487c11 */ /* 0x040fe2000f8208ff */
[----:B------:R-:W-:Y:S04]  /*0f10*/  STL [R1+0x14], R24 ;  /* 0x0000141801007387 */ /* 0x000fe80000100800 */
[----:B------:R-:W-:Y:S01]  /*0f20*/  STL [R1+0x10], R20 ;  /* 0x0000101401007387 */ /* 0x000fe20000100800 */
[----:B------:R-:W-:-:S03]  /*0f30*/  LEA.HI.X R73, R48, UR15, R12, 0x1, P1 ;  /* 0x0000000f30497c11 */ /* 0x000fc600088f0c0c */
[----:B------:R-:W-:Y:S01]  /*0f40*/  STL [R1+0xc], R21 ;  /* 0x00000c1501007387 */ /* 0x000fe20000100800 */
[----:B------:R-:W-:-:S03]  /*0f50*/  LEA R74, P1, R47, UR14, 0x1 ;  /* 0x0000000e2f4a7c11 */ /* 0x000fc6000f8208ff */
[----:B------:R0:W-:Y:S01]  /*0f60*/  STL [R1+0x88], R12 ;  /* 0x0000880c01007387 */ /* 0x0001e20000100800 */
[----:B------:R-:W-:Y:S01]  /*0f70*/  IADD3 R13, R9, 0xc800, RZ ;  /* 0x0000c800090d7810 */ /* 0x000fe20007ffe0ff */
[----:B------:R-:W-:Y:S02]  /*0f80*/  HADD2.F32 R165, -RZ, R165.H1_H1 ;  /* 0x300000a5ffa57230 */ /* 0x000fe40000004100 */
[----:B----4-:R-:W-:Y:S01]  /*0f90*/  HADD2.F32 R164, -RZ, R160.H0_H0 ;  /* 0x200000a0ffa47230 */ /* 0x010fe20000004100 */
[----:B------:R-:W3:Y:S01]  /*0fa0*/  LDG.E.64.CONSTANT R72, desc[UR12][R72.64] ;  /* 0x0000000c48487981 */ /* 0x000ee2000c1e9b00 */
[----:B0-----:R-:W-:-:S04]  /*0fb0*/  IADD3.X R12, RZ, R8, RZ, P2, !PT ;  /* 0x00000008ff0c7210 */ /* 0x001fc800017fe4ff */
[----:B------:R-:W-:Y:S01]  /*0fc0*/  LEA.HI.X R75, R47, UR15, R12, 0x1, P1 ;  /* 0x0000000f2f4b7c11 */ /* 0x000fe200088f0c0c */
[----:B------:R0:W-:Y:S01]  /*0fd0*/  STL [R1+0x94], R12 ;  /* 0x0000940c01007387 */ /* 0x0001e20000100800 */
[----:B------:R-:W-:Y:S01]  /*0fe0*/  IADD3 R46, P1, R13, R26, RZ ;  /* 0x0000001a0d2e7210 */ /* 0x000fe20007f3e0ff */
[----:B------:R-:W-:Y:S02]  /*0ff0*/  HADD2.F32 R163, -RZ, R160.H1_H1 ;  /* 0x300000a0ffa37230 */ /* 0x000fe40000004100 */
[----:B------:R-:W-:Y:S01]  /*1000*/  HADD2.F32 R162, -RZ, R161.H0_H0 ;  /* 0x200000a1ffa27230 */ /* 0x000fe20000004100 */
[----:B------:R-:W4:Y:S01]  /*1010*/  LDG.E.64.CONSTANT R74, desc[UR12][R74.64] ;  /* 0x0000000c4a4a7981 */ /* 0x000f22000c1e9b00 */
[----:B0-----:R-:W-:-:S04]  /*1020*/  FADD.FTZ R12, RZ, R0 ;  /* 0x00000000ff0c7221 */ /* 0x001fc80000010000 */
[----:B------:R-:W-:-:S04]  /*1030*/  FADD.FTZ R12, R12, R31 ;  /* 0x0000001f0c0c7221 */ /* 0x000fc80000010000 */
[----:B------:R-:W-:-:S04]  /*1040*/  FADD.FTZ R12, R12, R30 ;  /* 0x0000001e0c0c7221 */ /* 0x000fc80000010000 */
[----:B------:R-:W-:Y:S01]  /*1050*/  FADD.FTZ R12, R12, R25 ;  /* 0x000000190c0c7221 */ /* 0x000fe20000010000 */
[----:B------:R-:W-:-:S03]  /*1060*/  FFMA.FTZ R13, R0, R0, RZ ;  /* 0x00000000000d7223 */ /* 0x000fc600000100ff */
[----:B------:R-:W-:Y:S01]  /*1070*/  FADD.FTZ R12, R12, R24 ;  /* 0x000000180c0c7221 */ /* 0x000fe20000010000 */
[----:B------:R-:W-:Y:S01]  /*1080*/  FFMA.FTZ R16, R31, R31, R13 ;  /* 0x0000001f1f107223 */ /* 0x000fe2000001000d */
[----:B------:R-:W-:Y:S02]  /*1090*/  IADD3.X R17, RZ, R8, RZ, P1, !PT ;  /* 0x00000008ff117210 */ /* 0x000fe40000ffe4ff */
[----:B------:R-:W-:Y:S01]  /*10a0*/  FADD.FTZ R12, R12, R20 ;  /* 0x000000140c0c7221 */ /* 0x000fe20000010000 */
[----:B------:R-:W-:Y:S02]  /*10b0*/  LEA R76, P1, R46, UR14, 0x1 ;  /* 0x0000000e2e4c7c11 */ /* 0x000fe4000f8208ff */
[----:B------:R-:W-:Y:S01]  /*10c0*/  IADD3 R13, R9, 0xdc00, RZ ;  /* 0x0000dc00090d7810 */ /* 0x000fe20007ffe0ff */
[----:B------:R-:W-:Y:S01]  /*10d0*/  FADD.FTZ R12, R12, R21 ;  /* 0x000000150c0c7221 */ /* 0x000fe20000010000 */
[----:B------:R-:W-:Y:S01]  /*10e0*/  FFMA.FTZ R16, R30, R30, R16 ;  /* 0x0000001e1e107223 */ /* 0x000fe20000010010 */
[----:B------:R-:W-:-:S02]  /*10f0*/  LEA.HI.X R77, R46, UR15, R17, 0x1, P1 ;  /* 0x0000000f2e4d7c11 */ /* 0x000fc400088f0c11 */
[-C--:B------:R-:W-:Y:S01]  /*1100*/  IADD3 R44, P2, R13, R26.reuse, RZ ;  /* 0x0000001a0d2c7210 */ /* 0x080fe20007f5e0ff */
[----:B------:R-:W-:Y:S01]  /*1110*/  FADD.FTZ R13, R12, R165 ;  /* 0x000000a50c0d7221 */ /* 0x000fe20000010000 */
[----:B------:R-:W-:Y:S01]  /*1120*/  IADD3 R45, P1, R45, R26, RZ ;  /* 0x0000001a2d2d7210 */ /* 0x000fe20007f3e0ff */
[----:B------:R-:W-:Y:S01]  /*1130*/  FFMA.FTZ R16, R25, R25, R16 ;  /* 0x0000001919107223 */ /* 0x000fe20000010010 */
[----:B------:R0:W-:Y:S01]  /*1140*/  STL [R1+0x70], R17 ;  /* 0x0000701101007387 */ /* 0x0001e20000100800 */
[----:B------:R-:W-:Y:S02]  /*1150*/  FADD.FTZ R12, R13, R164 ;  /* 0x000000a40d0c7221 */ /* 0x000fe40000010000 */
[----:B------:R-:W-:Y:S01]  /*1160*/  FFMA.FTZ R16, R24, R24, R16 ;  /* 0x0000001818107223 */ /* 0x000fe20000010010 */
[----:B------:R-:W-:Y:S02]  /*1170*/  HADD2.F32 R161, -RZ, R161.H1_H1 ;  /* 0x300000a1ffa17230 */ /* 0x000fe40000004100 */
[----:B------:R-:W-:Y:S01]  /*1180*/  FADD.FTZ R13, R12, R163 ;  /* 0x000000a30c0d7221 */ /* 0x000fe20000010000 */
[----:B-----5:R-:W-:Y:S01]  /*1190*/  HADD2.F32 R160, -RZ, R156.H0_H0 ;  /* 0x2000009cffa07230 */ /* 0x020fe20000004100 */
[----:B------:R-:W5:Y:S01]  /*11a0*/  LDG.E.64.CONSTANT R76, desc[UR12][R76.64] ;  /* 0x0000000c4c4c7981 */ /* 0x000f62000c1e9b00 */
[----:B0-----:R-:W-:-:S02]  /*11b0*/  IADD3.X R17, RZ, R8, RZ, P1, !PT ;  /* 0x00000008ff117210 */ /* 0x001fc40000ffe4ff */
[C---:B------:R-:W-:Y:S01]  /*11c0*/  LEA R78, P1, R45.reuse, UR14, 0x1 ;  /* 0x0000000e2d4e7c11 */ /* 0x040fe2000f8208ff */
[----:B------:R-:W-:Y:S01]  /*11d0*/  FFMA.FTZ R16, R20, R20, R16 ;  /* 0x0000001414107223 */ /* 0x000fe20000010010 */
[----:B------:R-:W-:Y:S02]  /*11e0*/  IADD3.X R20, RZ, R8, RZ, P2, !PT ;  /* 0x00000008ff147210 */ /* 0x000fe400017fe4ff */
[----:B------:R-:W-:Y:S02]  /*11f0*/  LEA.HI.X R79, R45, UR15, R17, 0x1, P1 ;  /* 0x0000000f2d4f7c11 */ /* 0x000fe400088f0c11 */
[----:B------:R-:W-:Y:S01]  /*1200*/  LEA R80, P1, R44, UR14, 0x1 ;  /* 0x0000000e2c507c11 */ /* 0x000fe2000f8208ff */
[----:B------:R-:W-:-:S03]  /*1210*/  FADD.FTZ R12, R13, R162 ;  /* 0x000000a20d0c7221 */ /* 0x000fc60000010000 */
[----:B------:R-:W-:Y:S01]  /*1220*/  LEA.HI.X R81, R44, UR15, R20, 0x1, P1 ;  /* 0x0000000f2c517c11 */ /* 0x000fe200088f0c14 */
[----:B------:R-:W-:Y:S01]  /*1230*/  FADD.FTZ R13, R12, R161 ;  /* 0x000000a10c0d7221 */ /* 0x000fe20000010000 */
[----:B------:R-:W-:Y:S01]  /*1240*/  IADD3 R43, P1, R43, R26, RZ ;  /* 0x0000001a2b2b7210 */ /* 0x000fe20007f3e0ff */
[----:B------:R-:W-:Y:S02]  /*1250*/  STL [R1+0x8c], R17 ;  /* 0x00008c1101007387 */ /* 0x000fe40000100800 */
[----:B------:R-:W-:Y:S02]  /*1260*/  FADD.FTZ R12, R13, R160 ;  /* 0x000000a00d0c7221 */ /* 0x000fe40000010000 */
[----:B------:R0:W-:Y:S01]  /*1270*/  STL [R1+0x90], R20 ;  /* 0x0000901401007387 */ /* 0x0001e20000100800 */
[----:B------:R-:W-:-:S03]  /*1280*/  IADD3 R13, R9, 0xf000, RZ ;  /* 0x0000f000090d7810 */ /* 0x000fc60007ffe0ff */
[----:B------:R-:W2:Y:S01]  /*1290*/  LDG.E.64.CONSTANT R80, desc[UR12][R80.64] ;  /* 0x0000000c50507981 */ /* 0x000ea2000c1e9b00 */
[----:B------:R-:W-:-:S03]  /*12a0*/  FFMA.FTZ R16, R21, R21, R16 ;  /* 0x0000001515107223 */ /* 0x000fc60000010010 */
[----:B------:R-:W5:Y:S01]  /*12b0*/  LDG.E.64.CONSTANT R78, desc[UR12][R78.64] ;  /* 0x0000000c4e4e7981 */ /* 0x000f62000c1e9b00 */
[----:B0-----:R-:W-:Y:S02]  /*12c0*/  IADD3.X R20, RZ, R8, RZ, P1, !PT ;  /* 0x00000008ff147210 */ /* 0x001fe40000ffe4ff */
[----:B------:R-:W-:-:S04]  /*12d0*/  LEA R82, P1, R43, UR14, 0x1 ;  /* 0x0000000e2b527c11 */ /* 0x000fc8000f8208ff */
[----:B------:R-:W-:Y:S02]  /*12e0*/  LEA.HI.X R83, R43, UR15, R20, 0x1, P1 ;  /* 0x0000000f2b537c11 */ /* 0x000fe400088f0c14 */
[----:B------:R-:W-:Y:S01]  /*12f0*/  IADD3 R42, P1, R13, R26, RZ ;  /* 0x0000001a0d2a7210 */ /* 0x000fe20007f3e0ff */
[----:B------:R0:W-:Y:S04]  /*1300*/  STL [R1+0x74], R20 ;  /* 0x0000741401007387 */ /* 0x0001e80000100800 */
[----:B------:R-:W3:Y:S01]  /*1310*/  LDG.E.64.CONSTANT R82, desc[UR12][R82.64] ;  /* 0x0000000c52527981 */ /* 0x000ee2000c1e9b00 */
[----:B0-----:R-:W-:Y:S02]  /*1320*/  IADD3.X R20, RZ, R8, RZ, P1, !PT ;  /* 0x00000008ff147210 */ /* 0x001fe40000ffe4ff */
[----:B------:R-:W-:-:S04]  /*1330*/  LEA R84, P1, R42, UR14, 0x1 ;  /* 0x0000000e2a547c11 */ /* 0x000fc8000f8208ff */
[----:B------:R-:W-:-:S06]  /*1340*/  LEA.HI.X R85, R42, UR15, R20, 0x1, P1 ;  /* 0x0000000f2a557c11 */ /* 0x000fcc00088f0c14 */
[----:B------:R-:W4:Y:S01]  /*1350*/  LDG.E.64.CONSTANT R84, desc[UR12][R84.64] ;  /* 0x0000000c54547981 */ /* 0x000f22000c1e9b00 */
[----:B------:R-:W-:-:S04]  /*1360*/  FFMA.FTZ R17, R165, R165, R16 ;  /* 0x000000a5a5117223 */ /* 0x000fc80000010010 */
[----:B------:R-:W-:-:S04]  /*1370*/  FFMA.FTZ R16, R164, R164, R17 ;  /* 0x000000a4a4107223 */ /* 0x000fc80000010011 */
[----:B------:R-:W-:-:S04]  /*1380*/  FFMA.FTZ R17, R163, R163, R16 ;  /* 0x000000a3a3117223 */ /* 0x000fc80000010010 */
[----:B------:R-:W-:Y:S01]  /*1390*/  FFMA.FTZ R16, R162, R162, R17 ;  /* 0x000000a2a2107223 */ /* 0x000fe20000010011 */
[----:B------:R-:W-:-:S03]  /*13a0*/  HADD2.F32 R159, -RZ, R156.H1_H1 ;  /* 0x3000009cff9f7230 */ /* 0x000fc60000004100 */
[----:B------:R-:W-:Y:S01]  /*13b0*/  FFMA.FTZ R17, R161, R161, R16 ;  /* 0x000000a1a1117223 */ /* 0x000fe20000010010 */
[----:B------:R-:W-:-:S03]  /*13c0*/  HADD2.F32 R158, -RZ, R157.H0_H0 ;  /* 0x2000009dff9e7230 */ /* 0x000fc60000004100 */
[----:B------:R-:W-:Y:S01]  /*13d0*/  FFMA.FTZ R16, R160, R160, R17 ;  /* 0x000000a0a0107223 */ /* 0x000fe20000010011 */
[----:B------:R-:W-:-:S03]  /*13e0*/  FADD.FTZ R17, R12, R159 ;  /* 0x0000009f0c117221 */ /* 0x000fc60000010000 */
[----:B------:R-:W-:Y:S01]  /*13f0*/  FFMA.FTZ R21, R159, R159, R16 ;  /* 0x0000009f9f157223 */ /* 0x000fe20000010010 */
[----:B------:R-:W-:Y:S02]  /*1400*/  HADD2.F32 R157, -RZ, R157.H1_H1 ;  /* 0x3000009dff9d7230 */ /* 0x000fe40000004100 */
        /* <DEDUP_REMOVED lines=14> */
[--C-:B------:R-:W-:Y:S01]  /*14f0*/  HADD2.F32 R152, -RZ, R148.reuse.H0_H0 ;  /* 0x20000094ff987230 */ /* 0x100fe20000004100 */
[----:B------:R-:W-:Y:S01]  /*1500*/  IADD3 R41, R9, 0xfa00, RZ ;  /* 0x0000fa0009297810 */ /* 0x000fe20007ffe0ff */
[----:B------:R-:W-:Y:S01]  /*1510*/  FADD.FTZ R17, R12, R153 ;  /* 0x000000990c117221 */ /* 0x000fe20000010000 */
[----:B------:R-:W-:Y:S01]  /*1520*/  FFMA.FTZ R21, R153, R153, R16 ;  /* 0x0000009999157223 */ /* 0x000fe20000010010 */
[----:B------:R-:W-:Y:S01]  /*1530*/  HADD2.F32 R151, -RZ, R148.H1_H1 ;  /* 0x30000094ff977230 */ /* 0x000fe20000004100 */
[----:B------:R-:W-:Y:S01]  /*1540*/  IADD3 R13, R9, 0x10400, RZ ;  /* 0x00010400090d7810 */ /* 0x000fe20007ffe0ff */
[----:B------:R-:W-:Y:S01]  /*1550*/  FADD.FTZ R12, R17, R152 ;  /* 0x00000098110c7221 */ /* 0x000fe20000010000 */
[----:B------:R-:W-:Y:S01]  /*1560*/  IADD3 R41, P1, R41, R26, RZ ;  /* 0x0000001a29297210 */ /* 0x000fe20007f3e0ff */
[----:B------:R-:W-:Y:S01]  /*1570*/  FFMA.FTZ R16, R152, R152, R21 ;  /* 0x0000009898107223 */ /* 0x000fe20000010015 */
[--C-:B------:R-:W-:Y:S01]  /*1580*/  HADD2.F32 R150, -RZ, R149.reuse.H0_H0 ;  /* 0x20000095ff967230 */ /* 0x100fe20000004100 */
[----:B------:R0:W-:Y:S01]  /*1590*/  STL [R1+0x68], R20 ;  /* 0x0000681401007387 */ /* 0x0001e20000100800 */
[----:B------:R-:W-:Y:S01]  /*15a0*/  IADD3 R40, P2, R13, R26, RZ ;  /* 0x0000001a0d287210 */ /* 0x000fe20007f5e0ff */
[----:B------:R-:W-:Y:S01]  /*15b0*/  FFMA.FTZ R17, R151, R151, R16 ;  /* 0x0000009797117223 */ /* 0x000fe20000010010 */
[----:B------:R-:W-:Y:S01]  /*15c0*/  FADD.FTZ R13, R12, R151 ;  /* 0x000000970c0d7221 */ /* 0x000fe20000010000 */
[----:B------:R-:W-:-:S02]  /*15d0*/  HADD2.F32 R149, -RZ, R149.H1_H1 ;  /* 0x30000095ff957230 */ /* 0x000fc40000004100 */
[----:B------:R-:W-:Y:S01]  /*15e0*/  FFMA.FTZ R16, R150, R150, R17 ;  /* 0x0000009696107223 */ /* 0x000fe20000010011 */
[----:B0-----:R-:W-:Y:S02]  /*15f0*/  IADD3.X R20, RZ, R8, RZ, P1, !PT ;  /* 0x00000008ff147210 */ /* 0x001fe40000ffe4ff */
[----:B------:R-:W-:Y:S01]  /*1600*/  LEA R86, P1, R41, UR14, 0x1 ;  /* 0x0000000e29567c11 */ /* 0x000fe2000f8208ff */
[----:B------:R-:W-:Y:S01]  /*1610*/  FADD.FTZ R12, R13, R150 ;  /* 0x000000960d0c7221 */ /* 0x000fe20000010000 */
[--C-:B------:R-:W-:Y:S02]  /*1620*/  HADD2.F32 R148, -RZ, R144.reuse.H0_H0 ;  /* 0x20000090ff947230 */ /* 0x100fe40000004100 */
[----:B------:R-:W-:Y:S01]  /*1630*/  LEA.HI.X R87, R41, UR15, R20, 0x1, P1 ;  /* 0x0000000f29577c11 */ /* 0x000fe200088f0c14 */
[----:B------:R-:W-:Y:S01]  /*1640*/  FFMA.FTZ R17, R149, R149, R16 ;  /* 0x0000009595117223 */ /* 0x000fe20000010010 */
[----:B------:R-:W-:Y:S01]  /*1650*/  FADD.FTZ R13, R12, R149 ;  /* 0x000000950c0d7221 */ /* 0x000fe20000010000 */
[----:B------:R-:W-:-:S02]  /*1660*/  HADD2.F32 R147, -RZ, R144.H1_H1 ;  /* 0x30000090ff937230 */ /* 0x000fc40000004100 */
[----:B------:R-:W-:Y:S01]  /*1670*/  FFMA.FTZ R16, R148, R148, R17 ;  /* 0x0000009494107223 */ /* 0x000fe20000010011 */
[----:B------:R-:W5:Y:S01]  /*1680*/  LDG.E.64.CONSTANT R86, desc[UR12][R86.64] ;  /* 0x0000000c56567981 */ /* 0x000f62000c1e9b00 */
[----:B------:R-:W-:Y:S01]  /*1690*/  FADD.FTZ R12, R13, R148 ;  /* 0x000000940d0c7221 */ /* 0x000fe20000010000 */
[--C-:B------:R-:W-:Y:S02]  /*16a0*/  HADD2.F32 R146, -RZ, R145.reuse.H0_H0 ;  /* 0x20000091ff927230 */ /* 0x100fe40000004100 */
[----:B------:R-:W-:Y:S01]  /*16b0*/  FFMA.FTZ R17, R147, R147, R16 ;  /* 0x0000009393117223 */ /* 0x000fe20000010010 */
[----:B------:R0:W-:Y:S01]  /*16c0*/  STL [R1+0x78], R20 ;  /* 0x0000781401007387 */ /* 0x0001e20000100800 */
[----:B------:R-:W-:Y:S01]  /*16d0*/  LEA R88, P1, R40, UR14, 0x1 ;  /* 0x0000000e28587c11 */ /* 0x000fe2000f8208ff */
[----:B------:R-:W-:Y:S01]  /*16e0*/  FADD.FTZ R13, R12, R147 ;  /* 0x000000930c0d7221 */ /* 0x000fe20000010000 */
[----:B------:R-:W-:Y:S02]  /*16f0*/  HADD2.F32 R145, -RZ, R145.H1_H1 ;  /* 0x30000091ff917230 */ /* 0x000fe40000004100 */
[----:B------:R-:W-:Y:S01]  /*1700*/  FFMA.FTZ R12, R146, R146, R17 ;  /* 0x00000092920c7223 */ /* 0x000fe20000010011 */
[----:B------:R-:W-:-:S02]  /*1710*/  HADD2.F32 R39, -RZ, R4.H0_H0 ;  /* 0x20000004ff277230 */ /* 0x000fc40000004100 */
[----:B------:R-:W-:Y:S01]  /*1720*/  HADD2.F32 R38, -RZ, R4.H1_H1 ;  /* 0x30000004ff267230 */ /* 0x000fe20000004100 */
[----:B0-----:R-:W-:Y:S01]  /*1730*/  IADD3.X R20, RZ, R8, RZ, P2, !PT ;  /* 0x00000008ff147210 */ /* 0x001fe200017fe4ff */
[----:B------:R-:W-:Y:S01]  /*1740*/  FADD.FTZ R4, R13, R146 ;  /* 0x000000920d047221 */ /* 0x000fe20000010000 */
[--C-:B------:R-:W-:Y:S02]  /*1750*/  HADD2.F32 R144, -RZ, R140.reuse.H0_H0 ;  /* 0x2000008cff907230 */ /* 0x100fe40000004100 */
[----:B------:R-:W-:Y:S01]  /*1760*/  LEA.HI.X R89, R40, UR15, R20, 0x1, P1 ;  /* 0x0000000f28597c11 */ /* 0x000fe200088f0c14 */
[--C-:B------:R-:W-:Y:S01]  /*1770*/  HADD2.F32 R37, -RZ, R5.reuse.H0_H0 ;  /* 0x20000005ff257230 */ /* 0x100fe20000004100 */
[----:B------:R-:W-:Y:S01]  /*1780*/  IADD3 R35, R9, 0x10e00, RZ ;  /* 0x00010e0009237810 */ /* 0x000fe20007ffe0ff */
[----:B------:R-:W-:Y:S02]  /*1790*/  HADD2.F32 R36, -RZ, R5.H1_H1 ;  /* 0x30000005ff247230 */ /* 0x000fe40000004100 */
[----:B------:R-:W-:Y:S01]  /*17a0*/  FFMA.FTZ R13, R145, R145, R12 ;  /* 0x00000091910d7223 */ /* 0x000fe2000001000c */
[----:B------:R-:W-:Y:S01]  /*17b0*/  FADD.FTZ R5, R4, R145 ;  /* 0x0000009104057221 */ /* 0x000fe20000010000 */
[----:B------:R-:W-:Y:S01]  /*17c0*/  HADD2.F32 R143, -RZ, R140.H1_H1 ;  /* 0x3000008cff8f7230 */ /* 0x000fe20000004100 */
[----:B------:R-:W5:Y:S01]  /*17d0*/  LDG.E.64.CONSTANT R88, desc[UR12][R88.64] ;  /* 0x0000000c58587981 */ /* 0x000f62000c1e9b00 */
[----:B------:R-:W-:Y:S01]  /*17e0*/  IADD3 R35, P1, R35, R26, RZ ;  /* 0x0000001a23237210 */ /* 0x000fe20007f3e0ff */
[----:B------:R-:W-:Y:S01]  /*17f0*/  FFMA.FTZ R12, R144, R144, R13 ;  /* 0x00000090900c7223 */ /* 0x000fe2000001000d */
[----:B------:R-:W-:Y:S01]  /*1800*/  FADD.FTZ R4, R5, R144 ;  /* 0x0000009005047221 */ /* 0x000fe20000010000 */
[--C-:B------:R-:W-:Y:S01]  /*1810*/  HADD2.F32 R142, -RZ, R141.reuse.H0_H0 ;  /* 0x2000008dff8e7230 */ /* 0x100fe20000004100 */
[----:B------:R0:W-:Y:S01]  /*1820*/  STL [R1+0x7c], R20 ;  /* 0x00007c1401007387 */ /* 0x0001e20000100800 */
[----:B------:R-:W-:Y:S01]  /*1830*/  FFMA.FTZ R17, R143, R143, R12 ;  /* 0x0000008f8f117223 */ /* 0x000fe2000001000c */
[----:B------:R-:W-:Y:S01]  /*1840*/  FADD.FTZ R13, R4, R143 ;  /* 0x0000008f040d7221 */ /* 0x000fe20000010000 */
[----:B------:R-:W-:Y:S01]  /*1850*/  HADD2.F32 R141, -RZ, R141.H1_H1 ;  /* 0x3000008dff8d7230 */ /* 0x000fe20000004100 */
[----:B------:R-:W-:Y:S01]  /*1860*/  IADD3 R5, R9, 0x11800, RZ ;  /* 0x0001180009057810 */ /* 0x000fe20007ffe0ff */
[----:B------:R-:W-:Y:S01]  /*1870*/  FFMA.FTZ R12, R142, R142, R17 ;  /* 0x0000008e8e0c7223 */ /* 0x000fe20000010011 */
[----:B0-----:R-:W-:-:S02]  /*1880*/  IADD3.X R20, RZ, R8, RZ, P1, !PT ;  /* 0x00000008ff147210 */ /* 0x001fc40000ffe4ff */
[----:B------:R-:W-:Y:S01]  /*1890*/  LEA R90, P1, R35, UR14, 0x1 ;  /* 0x0000000e235a7c11 */ /* 0x000fe2000f8208ff */
[----:B------:R-:W-:Y:S01]  /*18a0*/  FADD.FTZ R4, R13, R142 ;  /* 0x0000008e0d047221 */ /* 0x000fe20000010000 */
[--C-:B------:R-:W-:Y:S02]  /*18b0*/  HADD2.F32 R140, -RZ, R136.reuse.H0_H0 ;  /* 0x20000088ff8c7230 */ /* 0x100fe40000004100 */
[----:B------:R-:W-:Y:S01]  /*18c0*/  LEA.HI.X R91, R35, UR15, R20, 0x1, P1 ;  /* 0x0000000f235b7c11 */ /* 0x000fe200088f0c14 */
[----:B------:R-:W-:Y:S01]  /*18d0*/  FFMA.FTZ R13, R141, R141, R12 ;  /* 0x0000008d8d0d7223 */ /* 0x000fe2000001000c */
[----:B------:R-:W-:Y:S01]  /*18e0*/  IADD3 R34, P1, R5, R26, RZ ;  /* 0x0000001a05227210 */ /* 0x000fe20007f3e0ff */
[----:B------:R-:W-:Y:S01]  /*18f0*/  FADD.FTZ R5, R4, R141 ;  /* 0x0000008d04057221 */ /* 0x000fe20000010000 */
[----:B------:R-:W-:Y:S02]  /*1900*/  HADD2.F32 R139, -RZ, R136.H1_H1 ;  /* 0x30000088ff8b7230 */ /* 0x000fe40000004100 */
[----:B------:R-:W-:Y:S01]  /*1910*/  FFMA.FTZ R12, R140, R140, R13 ;  /* 0x0000008c8c0c7223 */ /* 0x000fe2000001000d */
[----:B------:R-:W5:Y:S01]  /*1920*/  LDG.E.64.CONSTANT R90, desc[UR12][R90.64] ;  /* 0x0000000c5a5a7981 */ /* 0x000f62000c1e9b00 */
[----:B------:R-:W-:Y:S01]  /*1930*/  FADD.FTZ R4, R5, R140 ;  /* 0x0000008c05047221 */ /* 0x000fe20000010000 */
[--C-:B------:R-:W-:Y:S01]  /*1940*/  HADD2.F32 R138, -RZ, R137.reuse.H0_H0 ;  /* 0x20000089ff8a7230 */ /* 0x100fe20000004100 */
[----:B------:R-:W-:Y:S01]  /*1950*/  IADD3.X R16, RZ, R8, RZ, P1, !PT ;  /* 0x00000008ff107210 */ /* 0x000fe20000ffe4ff */
[----:B------:R-:W-:Y:S01]  /*1960*/  FFMA.FTZ R13, R139, R139, R12 ;  /* 0x0000008b8b0d7223 */ /* 0x000fe2000001000c */
[----:B------:R-:W-:Y:S01]  /*1970*/  LEA R92, P1, R34, UR14, 0x1 ;  /* 0x0000000e225c7c11 */ /* 0x000fe2000f8208ff */
[----:B------:R-:W-:Y:S01]  /*1980*/  FADD.FTZ R5, R4, R139 ;  /* 0x0000008b04057221 */ /* 0x000fe20000010000 */
[----:B------:R-:W-:-:S02]  /*1990*/  HADD2.F32 R137, -RZ, R137.H1_H1 ;  /* 0x30000089ff897230 */ /* 0x000fc40000004100 */
[----:B------:R-:W-:Y:S01]  /*19a0*/  FFMA.FTZ R12, R138, R138, R13 ;  /* 0x0000008a8a0c7223 */ /* 0x000fe2000001000d */
[----:B------:R-:W-:Y:S01]  /*19b0*/  LEA.HI.X R93, R34, UR15, R16, 0x1, P1 ;  /* 0x0000000f225d7c11 */ /* 0x000fe200088f0c10 */
[----:B------:R-:W-:Y:S01]  /*19c0*/  FADD.FTZ R4, R5, R138 ;  /* 0x0000008a05047221 */ /* 0x000fe20000010000 */
[----:B------:R-:W-:Y:S01]  /*19d0*/  IADD3 R33, R9, 0x12200, RZ ;  /* 0x0001220009217810 */ /* 0x000fe20007ffe0ff */
[----:B------:R-:W-:Y:S02]  /*19e0*/  FFMA.FTZ R12, R137, R137, R12 ;  /* 0x00000089890c7223 */ /* 0x000fe4000001000c */
[----:B------:R-:W-:Y:S01]  /*19f0*/  FADD.FTZ R4, R4, R137 ;  /* 0x0000008904047221 */ /* 0x000fe20000010000 */
[----:B------:R-:W5:Y:S01]  /*1a00*/  LDG.E.64.CONSTANT R92, desc[UR12][R92.64] ;  /* 0x0000000c5c5c7981 */ /* 0x000f62000c1e9b00 */
[----:B------:R-:W-:Y:S01]  /*1a10*/  FFMA.FTZ R17, R39, R39, R12 ;  /* 0x0000002727117223 */ /* 0x000fe2000001000c */
[----:B------:R-:W-:Y:S01]  /*1a20*/  IADD3 R33, P2, R33, R26, RZ ;  /* 0x0000001a21217210 */ /* 0x000fe20007f5e0ff */
[----:B------:R-:W-:Y:S01]  /*1a30*/  FADD.FTZ R13, R4, R39 ;  /* 0x00000027040d7221 */ /* 0x000fe20000010000 */
[----:B------:R-:W-:Y:S01]  /*1a40*/  STL [R1+0x6c], R20 ;  /* 0x00006c1401007387 */ /* 0x000fe20000100800 */
[----:B------:R-:W-:Y:S01]  /*1a50*/  FFMA.FTZ R12, R38, R38, R17 ;  /* 0x00000026260c7223 */ /* 0x000fe20000010011 */
[----:B------:R-:W-:Y:S01]  /*1a60*/  LEA R94, P1, R33, UR14, 0x1 ;  /* 0x0000000e215e7c11 */ /* 0x000fe2000f8208ff */
[----:B------:R-:W-:Y:S01]  /*1a70*/  FADD.FTZ R4, R13, R38 ;  /* 0x000000260d047221 */ /* 0x000fe20000010000 */
[----:B------:R0:W-:Y:S01]  /*1a80*/  STL [R1+0x64], R16 ;  /* 0x0000641001007387 */ /* 0x0001e20000100800 */
[----:B------:R-:W-:-:S02]  /*1a90*/  FFMA.FTZ R17, R37, R37, R12 ;  /* 0x0000002525117223 */ /* 0x000fc4000001000c */
[----:B------:R-:W-:Y:S01]  /*1aa0*/  FADD.FTZ R13, R4, R37 ;  /* 0x00000025040d7221 */ /* 0x000fe20000010000 */
[----:B------:R-:W-:Y:S01]  /*1ab0*/  HADD2.F32 R32, -RZ, R28.H0_H0 ;  /* 0x2000001cff207230 */ /* 0x000fe20000004100 */
[----:B0-----:R-:W-:Y:S01]  /*1ac0*/  IADD3.X R16, RZ, R8, RZ, P2, !PT ;  /* 0x00000008ff107210 */ /* 0x001fe200017fe4ff */
[----:B------:R-:W-:-:S03]  /*1ad0*/  FFMA.FTZ R17, R36, R36, R17 ;  /* 0x0000002424117223 */ /* 0x000fc60000010011 */
[----:B------:R-:W-:Y:S01]  /*1ae0*/  LEA.HI.X R95, R33, UR15, R16, 0x1, P1 ;  /* 0x0000000f215f7c11 */ /* 0x000fe200088f0c10 */
[----:B------:R-:W-:Y:S01]  /*1af0*/  FADD.FTZ R13, R13, R36 ;  /* 0x000000240d0d7221 */ /* 0x000fe20000010000 */
[----:B------:R-:W-:Y:S01]  /*1b00*/  IADD3 R5, R9, 0x12c00, RZ ;  /* 0x00012c0009057810 */ /* 0x000fe20007ffe0ff */
[----:B------:R-:W-:Y:S02]  /*1b10*/  HADD2.F32 R31, -RZ, R28.H1_H1 ;  /* 0x3000001cff1f7230 */ /* 0x000fe40000004100 */
[----:B------:R-:W-:Y:S01]  /*1b20*/  FFMA.FTZ R12, R32, R32, R17 ;  /* 0x00000020200c7223 */ /* 0x000fe20000010011 */
[----:B------:R-:W5:Y:S01]  /*1b30*/  LDG.E.64.CONSTANT R94, desc[UR12][R94.64] ;  /* 0x0000000c5e5e7981 */ /* 0x000f62000c1e9b00 */
[----:B------:R-:W-:Y:S01]  /*1b40*/  IADD3 R28, P1, R5, R26, RZ ;  /* 0x0000001a051c7210 */ /* 0x000fe20007f3e0ff */
[----:B------:R-:W-:Y:S01]  /*1b50*/  FADD.FTZ R4, R13, R32 ;  /* 0x000000200d047221 */ /* 0x000fe20000010000 */
[--C-:B------:R-:W-:Y:S01]  /*1b60*/  HADD2.F32 R30, -RZ, R29.reuse.H0_H0 ;  /* 0x2000001dff1e7230 */ /* 0x100fe20000004100 */
[----:B------:R0:W-:Y:S01]  /*1b70*/  STL [R1+0x80], R16 ;  /* 0x0000801001007387 */ /* 0x0001e20000100800 */
[----:B------:R-:W-:Y:S01]  /*1b80*/  FFMA.FTZ R13, R31, R31, R12 ;  /* 0x0000001f1f0d7223 */ /* 0x000fe2000001000c */
[----:B------:R-:W-:Y:S01]  /*1b90*/  FADD.FTZ R5, R4, R31 ;  /* 0x0000001f04057221 */ /* 0x000fe20000010000 */
[----:B------:R-:W-:-:S02]  /*1ba0*/  HADD2.F32 R29, -RZ, R29.H1_H1 ;  /* 0x3000001dff1d7230 */ /* 0x000fc40000004100 */
[----:B------:R-:W-:Y:S01]  /*1bb0*/  FFMA.FTZ R4, R30, R30, R13 ;  /* 0x0000001e1e047223 */ /* 0x000fe2000001000d */
[----:B0-----:R-:W-:Y:S02]  /*1bc0*/  IADD3.X R16, RZ, R8, RZ, P1, !PT ;  /* 0x00000008ff107210 */ /* 0x001fe40000ffe4ff */
[C---:B------:R-:W-:Y:S01]  /*1bd0*/  LEA R96, P1, R28.reuse, UR14, 0x1 ;  /* 0x0000000e1c607c11 */ /* 0x040fe2000f8208ff */
[----:B------:R-:W-:Y:S01]  /*1be0*/  FADD.FTZ R12, R5, R30 ;  /* 0x0000001e050c7221 */ /* 0x000fe20000010000 */
[--C-:B------:R-:W-:Y:S02]  /*1bf0*/  HADD2.F32 R27, -RZ, R22.reuse.H0_H0 ;  /* 0x20000016ff1b7230 */ /* 0x100fe40000004100 */
[----:B------:R-:W-:Y:S01]  /*1c00*/  LEA.HI.X R97, R28, UR15, R16, 0x1, P1 ;  /* 0x0000000f1c617c11 */ /* 0x000fe200088f0c10 */
[----:B------:R-:W-:Y:S01]  /*1c10*/  FFMA.FTZ R4, R29, R29, R4 ;  /* 0x0000001d1d047223 */ /* 0x000fe20000010004 */
[----:B------:R-:W-:Y:S01]  /*1c20*/  IADD3 R9, R9, 0x13600, RZ ;  /* 0x0001360009097810 */ /* 0x000fe20007ffe0ff */
[----:B------:R-:W-:Y:S01]  /*1c30*/  FADD.FTZ R12, R12, R29 ;  /* 0x0000001d0c0c7221 */ /* 0x000fe20000010000 */
[----:B------:R-:W-:-:S02]  /*1c40*/  HADD2.F32 R25, -RZ, R22.H1_H1 ;  /* 0x30000016ff197230 */ /* 0x000fc40000004100 */
[----:B------:R-:W-:Y:S01]  /*1c50*/  FFMA.FTZ R4, R27, R27, R4 ;  /* 0x0000001b1b047223 */ /* 0x000fe20000010004 */
[----:B------:R-:W5:Y:S01]  /*1c60*/  LDG.E.64.CONSTANT R96, desc[UR12][R96.64] ;  /* 0x0000000c60607981 */ /* 0x000f62000c1e9b00 */
[----:B------:R-:W-:Y:S01]  /*1c70*/  IADD3 R26, P1, R9, R26, RZ ;  /* 0x0000001a091a7210 */ /* 0x000fe20007f3e0ff */
[----:B------:R-:W-:Y:S01]  /*1c80*/  FADD.FTZ R5, R12, R27 ;  /* 0x0000001b0c057221 */ /* 0x000fe20000010000 */
[--C-:B------:R-:W-:Y:S02]  /*1c90*/  HADD2.F32 R24, -RZ, R23.reuse.H0_H0 ;  /* 0x20000017ff187230 */ /* 0x100fe40000004100 */
[----:B------:R-:W-:Y:S01]  /*1ca0*/  FFMA.FTZ R4, R25, R25, R4 ;  /* 0x0000001919047223 */ /* 0x000fe20000010004 */
[----:B------:R-:W-:Y:S01]  /*1cb0*/  IADD3.X R8, RZ, R8, RZ, P1, !PT ;  /* 0x00000008ff087210 */ /* 0x000fe20000ffe4ff */
[----:B------:R-:W-:Y:S01]  /*1cc0*/  FADD.FTZ R5, R5, R25 ;  /* 0x0000001905057221 */ /* 0x000fe20000010000 */
[----:B------:R-:W-:Y:S01]  /*1cd0*/  LEA R98, P1, R26, UR14, 0x1 ;  /* 0x0000000e1a627c11 */ /* 0x000fe2000f8208ff */
[----:B------:R-:W-:-:S02]  /*1ce0*/  HADD2.F32 R23, -RZ, R23.H1_H1 ;  /* 0x30000017ff177230 */ /* 0x000fc40000004100 */
[----:B------:R-:W-:Y:S01]  /*1cf0*/  FFMA.FTZ R4, R24, R24, R4 ;  /* 0x0000001818047223 */ /* 0x000fe20000010004 */
[----:B------:R-:W-:Y:S01]  /*1d00*/  FADD.FTZ R5, R5, R24 ;  /* 0x0000001805057221 */ /* 0x000fe20000010000 */
[----:B------:R-:W-:Y:S01]  /*1d10*/  LEA.HI.X R99, R26, UR15, R8, 0x1, P1 ;  /* 0x0000000f1a637c11 */ /* 0x000fe200088f0c08 */
[--C-:B------:R-:W-:Y:S02]  /*1d20*/  HADD2.F32 R22, -RZ, R18.reuse.H0_H0 ;  /* 0x20000012ff167230 */ /* 0x100fe40000004100 */
[----:B------:R-:W-:Y:S01]  /*1d30*/  FFMA.FTZ R4, R23, R23, R4 ;  /* 0x0000001717047223 */ /* 0x000fe20000010004 */
[----:B------:R-:W-:Y:S01]  /*1d40*/  FADD.FTZ R5, R5, R23 ;  /* 0x0000001705057221 */ /* 0x000fe20000010000 */
[----:B------:R-:W-:Y:S02]  /*1d50*/  HADD2.F32 R21, -RZ, R18.H1_H1 ;  /* 0x30000012ff157230 */ /* 0x000fe40000004100 */
[--C-:B------:R-:W-:Y:S01]  /*1d60*/  HADD2.F32 R20, -RZ, R19.reuse.H0_H0 ;  /* 0x20000013ff147230 */ /* 0x100fe20000004100 */
[----:B------:R-:W5:Y:S01]  /*1d70*/  LDG.E.64.CONSTANT R98, desc[UR12][R98.64] ;  /* 0x0000000c62627981 */ /* 0x000f62000c1e9b00 */
[----:B------:R-:W-:Y:S01]  /*1d80*/  FFMA.FTZ R4, R22, R22, R4 ;  /* 0x0000001616047223 */ /* 0x000fe20000010004 */
[----:B------:R-:W-:Y:S01]  /*1d90*/  FADD.FTZ R5, R5, R22 ;  /* 0x0000001605057221 */ /* 0x000fe20000010000 */
[--C-:B------:R-:W-:Y:S01]  /*1da0*/  HADD2.F32 R17, -RZ, R14.reuse.H1_H1 ;  /* 0x3000000eff117230 */ /* 0x100fe20000004100 */
[----:B------:R0:W-:Y:S01]  /*1db0*/  STL [R1+0x58], R16 ;  /* 0x0000581001007387 */ /* 0x0001e20000100800 */
[----:B------:R-:W-:Y:S01]  /*1dc0*/  FFMA.FTZ R4, R21, R21, R4 ;  /* 0x0000001515047223 */ /* 0x000fe20000010004 */
[----:B------:R-:W-:Y:S01]  /*1dd0*/  FADD.FTZ R5, R5, R21 ;  /* 0x0000001505057221 */ /* 0x000fe20000010000 */
[----:B------:R-:W-:Y:S01]  /*1de0*/  HADD2.F32 R19, -RZ, R19.H1_H1 ;  /* 0x30000013ff137230 */ /* 0x000fe20000004100 */
[----:B------:R-:W-:Y:S01]  /*1df0*/  ULDC.64 UR14, c[0x0][0x220] ;  /* 0x00008800000e7ab9 */ /* 0x000fe20000000a00 */
[----:B------:R-:W-:Y:S01]  /*1e00*/  FFMA.FTZ R4, R20, R20, R4 ;  /* 0x0000001414047223 */ /* 0x000fe20000010004 */
[----:B------:R-:W-:Y:S01]  /*1e10*/  FADD.FTZ R5, R5, R20 ;  /* 0x0000001405057221 */ /* 0x000fe20000010000 */
[----:B------:R-:W-:-:S02]  /*1e20*/  HADD2.F32 R18, -RZ, R14.H0_H0 ;  /* 0x2000000eff127230 */ /* 0x000fc40000004100 */
[----:B------:R-:W-:Y:S01]  /*1e30*/  FFMA.FTZ R4, R19, R19, R4 ;  /* 0x0000001313047223 */ /* 0x000fe20000010004 */
[----:B------:R-:W-:-:S03]  /*1e40*/  FADD.FTZ R104, R5, R19 ;  /* 0x0000001305687221 */ /* 0x000fc60000010000 */
[----:B------:R-:W-:Y:S01]  /*1e50*/  FFMA.FTZ R106, R18, R18, R4 ;  /* 0x00000012126a7223 */ /* 0x000fe20000010004 */
[----:B------:R-:W-:Y:S01]  /*1e60*/  FADD.FTZ R104, R104, R18 ;  /* 0x0000001268687221 */ /* 0x000fe20000010000 */
[--C-:B0-----:R-:W-:Y:S02]  /*1e70*/  HADD2.F32 R16, -RZ, R15.reuse.H0_H0 ;  /* 0x2000000fff107230 */ /* 0x101fe40000004100 */
        /* <DEDUP_REMOVED lines=20> */
[----:B------:R0:W-:Y:S01]  /*1fc0*/  STL [R1+0x50], R8 ;  /* 0x0000500801007387 */ /* 0x0001e20000100800 */
[----:B------:R-:W-:Y:S02]  /*1fd0*/  HADD2.F32 R9, -RZ, R6.H1_H1 ;  /* 0x30000006ff097230 */ /* 0x000fe40000004100 */
[----:B------:R-:W-:Y:S01]  /*1fe0*/  FFMA.FTZ R106, R10, R10, R106 ;  /* 0x0000000a0a6a7223 */ /* 0x000fe2000001006a */
[----:B------:R-:W-:Y:S01]  /*1ff0*/  FADD.FTZ R104, R104, R10 ;  /* 0x0000000a68687221 */ /* 0x000fe20000010000 */
[----:B--2---:R-:W-:-:S02]  /*2000*/  HADD2.F32 R112, -RZ, R81.H0_H0 ;  /* 0x20000051ff707230 */ /* 0x004fc40000004100 */
[----:B------:R-:W-:Y:S01]  /*2010*/  FFMA.FTZ R106, R9, R9, R106 ;  /* 0x00000009096a7223 */ /* 0x000fe2000001006a */
[----:B------:R-:W-:Y:S01]  /*2020*/  FADD.FTZ R104, R104, R9 ;  /* 0x0000000968687221 */ /* 0x000fe20000010000 */
[----:B0-----:R-:W-:Y:S02]  /*2030*/  HADD2.F32 R8, -RZ, R7.H0_H0 ;  /* 0x20000007ff087230 */ /* 0x001fe40000004100 */
[----:B------:R-:W-:Y:S02]  /*2040*/  HADD2.F32 R115, -RZ, R81.H1_H1 ;  /* 0x30000051ff737230 */ /* 0x000fe40000004100 */
[--C-:B---3--:R-:W-:Y:S01]  /*2050*/  HADD2.F32 R116, -RZ, R83.reuse.H0_H0 ;  /* 0x20000053ff747230 */ /* 0x108fe20000004100 */
[----:B------:R-:W2:Y:S01]  /*2060*/  LDL R81, [R1+0x114] ;  /* 0x0001140001517983 */ /* 0x000ea20000100800 */
[----:B------:R-:W-:-:S03]  /*2070*/  HADD2.F32 R119, -RZ, R83.H1_H1 ;  /* 0x30000053ff777230 */ /* 0x000fc60000004100 */
[----:B------:R-:W3:Y:S01]  /*2080*/  LDL R83, [R1+0x118] ;  /* 0x0001180001537983 */ /* 0x000ee20000100800 */
[----:B------:R-:W-:Y:S02]  /*2090*/  HADD2.F32 R7, -RZ, R7.H1_H1 ;  /* 0x30000007ff077230 */ /* 0x000fe40000004100 */
[----:B------:R-:W-:Y:S01]  /*20a0*/  FFMA.FTZ R106, R8, R8, R106 ;  /* 0x00000008086a7223 */ /* 0x000fe2000001006a */
[--C-:B----4-:R-:W-:Y:S02]  /*20b0*/  HADD2.F32 R120, -RZ, R85.reuse.H0_H0 ;  /* 0x20000055ff787230 */ /* 0x110fe40000004100 */
[----:B------:R-:W-:Y:S02]  /*20c0*/  HADD2.F32 R123, -RZ, R85.H1_H1 ;  /* 0x30000055ff7b7230 */ /* 0x000fe40000004100 */
[----:B------:R-:W4:Y:S01]  /*20d0*/  LDL R85, [R1+0x11c] ;  /* 0x00011c0001557983 */ /* 0x000f220000100800 */
[----:B------:R-:W-:Y:S01]  /*20e0*/  FADD.FTZ R104, R104, R8 ;  /* 0x0000000868687221 */ /* 0x000fe20000010000 */
[----:B------:R-:W-:-:S02]  /*20f0*/  HADD2.F32 R114, -RZ, R82.H0_H0 ;  /* 0x20000052ff727230 */ /* 0x000fc40000004100 */
[----:B------:R-:W-:Y:S02]  /*2100*/  HADD2.F32 R117, -RZ, R82.H1_H1 ;  /* 0x30000052ff757230 */ /* 0x000fe40000004100 */
[----:B------:R-:W-:Y:S01]  /*2110*/  FFMA.FTZ R106, R7, R7, R106 ;  /* 0x00000007076a7223 */ /* 0x000fe2000001006a */
[--C-:B------:R-:W-:Y:S01]  /*2120*/  HADD2.F32 R6, -RZ, R2.reuse.H0_H0 ;  /* 0x20000002ff067230 */ /* 0x100fe20000004100 */
[----:B------:R-:W2:Y:S01]  /*2130*/  LDL R82, [R1+0x110] ;  /* 0x0001100001527983 */ /* 0x000ea20000100800 */
[----:B------:R-:W-:Y:S01]  /*2140*/  FADD.FTZ R104, R104, R7 ;  /* 0x0000000768687221 */ /* 0x000fe20000010000 */
[----:B------:R-:W-:Y:S02]  /*2150*/  HADD2.F32 R5, -RZ, R2.H1_H1 ;  /* 0x30000002ff057230 */ /* 0x000fe40000004100 */
[--C-:B------:R-:W-:Y:S02]  /*2160*/  HADD2.F32 R118, -RZ, R84.reuse.H0_H0 ;  /* 0x20000054ff767230 */ /* 0x100fe40000004100 */
[----:B------:R-:W-:Y:S01]  /*2170*/  FFMA.FTZ R106, R6, R6, R106 ;  /* 0x00000006066a7223 */ /* 0x000fe2000001006a */
[----:B------:R-:W-:-:S02]  /*2180*/  HADD2.F32 R121, -RZ, R84.H1_H1 ;  /* 0x30000054ff797230 */ /* 0x000fc40000004100 */
[----:B------:R-:W-:Y:S01]  /*2190*/  FADD.FTZ R104, R104, R6 ;  /* 0x0000000668687221 */ /* 0x000fe20000010000 */
[----:B------:R-:W2:Y:S01]  /*21a0*/  LDL R84, [R1+0x10c] ;  /* 0x00010c0001547983 */ /* 0x000ea20000100800 */
        /* <DEDUP_REMOVED lines=42> */
[----:B-----5:R-:W-:-:S02]  /*2450*/  HADD2.F32 R75, -RZ, R76.H0_H0 ;  /* 0x2000004cff4b7230 */ /* 0x020fc40000004100 */
        /* <DEDUP_REMOVED lines=48> */
[----:B------:R-:W-:Y:S01]  /*2760*/  FADD.FTZ R76, R76, R120 ;  /* 0x000000784c4c7221 */ /* 0x000fe20000010000 */
[--C-:B------:R-:W-:Y:S01]  /*2770*/  HADD2.F32 R122, -RZ, R86.reuse.H0_H0 ;  /* 0x20000056ff7a7230 */ /* 0x100fe20000004100 */
[----:B------:R-:W0:Y:S01]  /*2780*/  S2R R80, SR_CgaCtaId ;  /* 0x0000000000507919 */ /* 0x000e220000008800 */
        /* <DEDUP_REMOVED lines=17> */
[----:B------:R-:W-:-:S04]  /*28a0*/  IMAD.WIDE.U32 R78, R128, -0x33333333, RZ ;  /* 0xcccccccd804e7825 */ /* 0x000fc800078e00ff */
[----:B------:R-:W-:Y:S01]  /*28b0*/  FFMA.FTZ R77, R126, R126, R77 ;  /* 0x0000007e7e4d7223 */ /* 0x000fe2000001004d */
[--C-:B------:R-:W-:Y:S02]  /*28c0*/  HADD2.F32 R88, -RZ, R89.reuse.H0_H0 ;  /* 0x20000059ff587230 */ /* 0x100fe40000004100 */
[----:B------:R-:W-:Y:S01]  /*28d0*/  FADD.FTZ R76, R76, R126 ;  /* 0x0000007e4c4c7221 */ /* 0x000fe20000010000 */
[----:B------:R-:W-:Y:S01]  /*28e0*/  HADD2.F32 R127, -RZ, R89.H1_H1 ;  /* 0x30000059ff7f7230 */ /* 0x000fe20000004100 */
[----:B------:R-:W-:Y:S01]  /*28f0*/  SHF.R.U32.HI R78, RZ, 0x6, R79 ;  /* 0x00000006ff4e7819 */ /* 0x000fe2000001164f */
[----:B------:R-:W-:Y:S01]  /*2900*/  FFMA.FTZ R77, R88, R88, R77 ;  /* 0x00000058584d7223 */ /* 0x000fe2000001004d */
[----:B------:R-:W-:Y:S01]  /*2910*/  MOV R79, 0x400 ;  /* 0x00000400004f7802 */ /* 0x000fe20000000f00 */
[----:B------:R-:W-:Y:S01]  /*2920*/  FADD.FTZ R76, R76, R88 ;  /* 0x000000584c4c7221 */ /* 0x000fe20000010000 */
[----:B------:R-:W-:Y:S02]  /*2930*/  HADD2.F32 R89, -RZ, R90.H0_H0 ;  /* 0x2000005aff597230 */ /* 0x000fe40000004100 */
[----:B------:R-:W-:Y:S01]  /*2940*/  FFMA.FTZ R77, R127, R127, R77 ;  /* 0x0000007f7f4d7223 */ /* 0x000fe2000001004d */
[----:B0-----:R-:W-:Y:S01]  /*2950*/  LEA R79, R80, R79, 0x18 ;  /* 0x0000004f504f7211 */ /* 0x001fe200078ec0ff */
[----:B------:R-:W-:Y:S01]  /*2960*/  FADD.FTZ R76, R76, R127 ;  /* 0x0000007f4c4c7221 */ /* 0x000fe20000010000 */
[----:B------:R-:W-:-:S02]  /*2970*/  IMAD R80, R78, -0x50, R128 ;  /* 0xffffffb04e507824 */ /* 0x000fc400078e0280 */
[----:B------:R-:W-:Y:S01]  /*2980*/  FFMA.FTZ R77, R89, R89, R77 ;  /* 0x00000059594d7223 */ /* 0x000fe2000001004d */
[----:B------:R-:W-:Y:S02]  /*2990*/  HADD2.F32 R128, -RZ, R90.H1_H1 ;  /* 0x3000005aff807230 */ /* 0x000fe40000004100 */
[----:B------:R-:W-:Y:S01]  /*29a0*/  FADD.FTZ R76, R76, R89 ;  /* 0x000000594c4c7221 */ /* 0x000fe20000010000 */
[----:B------:R-:W-:Y:S02]  /*29b0*/  IMAD R79, R80, 0x28, R79 ;  /* 0x00000028504f7824 */ /* 0x000fe400078e024f */
[--C-:B------:R-:W-:Y:S02]  /*29c0*/  HADD2.F32 R90, -RZ, R91.reuse.H0_H0 ;  /* 0x2000005bff5a7230 */ /* 0x100fe40000004100 */
[----:B------:R-:W-:Y:S01]  /*29d0*/  FFMA.FTZ R77, R128, R128, R77 ;  /* 0x00000080804d7223 */ /* 0x000fe2000001004d */
[----:B------:R-:W-:Y:S01]  /*29e0*/  FADD.FTZ R76, R76, R128 ;  /* 0x000000804c4c7221 */ /* 0x000fe20000010000 */
[----:B------:R-:W-:Y:S01]  /*29f0*/  HADD2.F32 R129, -RZ, R91.H1_H1 ;  /* 0x3000005bff817230 */ /* 0x000fe20000004100 */
[----:B------:R-:W-:Y:S01]  /*2a00*/  LEA R78, R78, R79, 0x3 ;  /* 0x0000004f4e4e7211 */ /* 0x000fe200078e18ff */
        /* <DEDUP_REMOVED lines=41> */
[----:B------:R-:W0:Y:S01]  /*2ca0*/  S2R R80, SR_TID.X ;  /* 0x0000000000507919 */ /* 0x000e220000002100 */
        /* <DEDUP_REMOVED lines=13> */
[----:B0-----:R-:W-:-:S13]  /*2d80*/  ISETP.GT.U32.AND P1, PT, R80, 0x3f, PT ;  /* 0x0000003f5000780c */ /* 0x001fda0003f24070 */
[----:B----4-:R-:W0:Y:S04]  /*2d90*/  @!P1 LDS.64 R76, [R85] ;  /* 0x00000000554c9984 */ /* 0x010e280000000a00 */
[----:B---3--:R-:W1:Y:S04]  /*2da0*/  @!P1 LDS.64 R78, [R83] ;  /* 0x00000000534e9984 */ /* 0x008e680000000a00 */
[----:B--2---:R-:W2:Y:S04]  /*2db0*/  @!P1 LDS.64 R80, [R81] ;  /* 0x0000000051509984 */ /* 0x004ea80000000a00 */
[----:B------:R-:W3:Y:S04]  /*2dc0*/  @!P1 LDS.64 R82, [R82] ;  /* 0x0000000052529984 */ /* 0x000ee80000000a00 */
[----:B------:R-:W4:Y:S01]  /*2dd0*/  @!P1 LDS.64 R84, [R84] ;  /* 0x0000000054549984 */ /* 0x000f220000000a00 */
[----:B0-----:R-:W-:Y:S01]  /*2de0*/  @!P1 FADD.FTZ R77, RZ, R77 ;  /* 0x0000004dff4d9221 */ /* 0x001fe20000010000 */
[----:B------:R-:W-:-:S03]  /*2df0*/  @!P1 FADD.FTZ R76, RZ, R76 ;  /* 0x0000004cff4c9221 */ /* 0x000fc60000010000 */
[----:B-1----:R-:W-:Y:S01]  /*2e00*/  @!P1 FADD.FTZ R79, R77, R79 ;  /* 0x0000004f4d4f9221 */ /* 0x002fe20000010000 */
[----:B------:R-:W-:-:S03]  /*2e10*/  @!P1 FADD.FTZ R76, R76, R78 ;  /* 0x0000004e4c4c9221 */ /* 0x000fc60000010000 */
[----:B--2---:R-:W-:Y:S01]  /*2e20*/  @!P1 FADD.FTZ R81, R79, R81 ;  /* 0x000000514f519221 */ /* 0x004fe20000010000 */
[----:B------:R-:W-:-:S03]  /*2e30*/  @!P1 FADD.FTZ R80, R76, R80 ;  /* 0x000000504c509221 */ /* 0x000fc60000010000 */
[----:B---3--:R-:W-:Y:S01]  /*2e40*/  @!P1 FADD.FTZ R83, R81, R83 ;  /* 0x0000005351539221 */ /* 0x008fe20000010000 */
[----:B------:R-:W-:-:S03]  /*2e50*/  CS2R R76, SRZ ;  /* 0x00000000004c7805 */ /* 0x000fc6000001ff00 */
[----:B----4-:R-:W-:Y:S02]  /*2e60*/  @!P1 FADD.FTZ R77, R83, R85 ;  /* 0x00000055534d9221 */ /* 0x010fe40000010000 */
[----:B------:R-:W2:Y:S01]  /*2e70*/  LDL R83, [R1+0x124] ;  /* 0x0001240001537983 */ /* 0x000ea20000100800 */
[----:B------:R-:W-:-:S04]  /*2e80*/  @!P1 FADD.FTZ R82, R80, R82 ;  /* 0x0000005250529221 */ /* 0x000fc80000010000 */
[----:B------:R-:W-:Y:S02]  /*2e90*/  @!P1 FADD.FTZ R76, R82, R84 ;  /* 0x00000054524c9221 */ /* 0x000fe40000010000 */
[----:B------:R-:W0:Y:S03]  /*2ea0*/  S2R R84, SR_TID.X ;  /* 0x0000000000547919 */ /* 0x000e260000002100 */
[----:B------:R-:W1:Y:S01]  /*2eb0*/  SHFL.BFLY PT, R78, R76, 0x2, 0x1f ;  /* 0x0c401f004c4e7f89 */ /* 0x000e6200000e0000 */
[----:B0-----:R-:W-:-:S03]  /*2ec0*/  LOP3.LUT P2, RZ, R84, 0xffffffc3, RZ, 0xc0, !PT ;  /* 0xffffffc354ff7812 */ /* 0x001fc6000784c0ff */
[----:B------:R-:W0:Y:S10]  /*2ed0*/  SHFL.BFLY PT, R79, R77, 0x2, 0x1f ;  /* 0x0c401f004d4f7f89 */ /* 0x000e3400000e0000 */
[----:B------:R-:W3:Y:S01]  /*2ee0*/  @!P2 LDC R80, c[0x0][0x10] ;  /* 0x00000400ff50ab82 */ /* 0x000ee20000000800 */
[----:B------:R-:W-:Y:S01]  /*2ef0*/  ISETP.GT.U32.AND P1, PT, R84, 0xff, PT ;  /* 0x000000ff5400780c */ /* 0x000fe20003f24070 */
[----:B-1----:R-:W-:Y:S01]  /*2f00*/  FADD.FTZ R76, R78, R76 ;  /* 0x0000004c4e4c7221 */ /* 0x002fe20000010000 */
[----:B------:R-:W-:-:S05]  /*2f10*/  MOV R78, UR4 ;  /* 0x00000004004e7c02 */ /* 0x000fca0008000f00 */
[----:B------:R-:W1:Y:S01]  /*2f20*/  @!P2 LDC.64 R84, c[0x0][0x248] ;  /* 0x00009200ff54ab82 */ /* 0x000e620000000a00 */
[----:B0-----:R-:W-:Y:S01]  /*2f30*/  FADD.FTZ R77, R79, R77 ;  /* 0x0000004d4f4d7221 */ /* 0x001fe20000010000 */
[----:B---3--:R-:W-:Y:S01]  /*2f40*/  @!P2 IMAD R78, R80, R78, UR11 ;  /* 0x0000000b504eae24 */ /* 0x008fe2000f8e024e */
[----:B------:R-:W0:Y:S04]  /*2f50*/  SHFL.BFLY PT, R81, R76, 0x1, 0x1f ;  /* 0x0c201f004c517f89 */ /* 0x000e2800000e0000 */
[----:B------:R-:W3:Y:S01]  /*2f60*/  SHFL.BFLY PT, R82, R77, 0x1, 0x1f ;  /* 0x0c201f004d527f89 */ /* 0x000ee200000e0000 */
[----:B------:R-:W4:Y:S01]  /*2f70*/  @!P1 LDC R80, c[0x0][0x10] ;  /* 0x00000400ff509b82 */ /* 0x000f220000000800 */
[----:B0-----:R-:W-:Y:S01]  /*2f80*/  FADD.FTZ R76, R76, R81 ;  /* 0x000000514c4c7221 */ /* 0x001fe20000010000 */
[----:B---3--:R-:W-:Y:S01]  /*2f90*/  FADD.FTZ R77, R77, R82 ;  /* 0x000000524d4d7221 */ /* 0x008fe20000010000 */
[----:B------:R-:W-:-:S02]  /*2fa0*/  SHF.L.U32 R82, R68, 0x1, RZ ;  /* 0x0000000144527819 */ /* 0x000fc400000006ff */
[----:B------:R-:W-:Y:S02]  /*2fb0*/  MOV R81, UR4 ;  /* 0x0000000400517c02 */ /* 0x000fe40008000f00 */
[----:B------:R-:W-:-:S03]  /*2fc0*/  SHF.R.U32.HI R68, RZ, 0x1f, R68 ;  /* 0x0000001fff447819 */ /* 0x000fc60000011644 */
[----:B----4-:R-:W-:Y:S01]  /*2fd0*/  @!P1 IMAD R81, R80, R81, UR11 ;  /* 0x0000000b50519e24 */ /* 0x010fe2000f8e0251 */
[----:B--2---:R-:W-:-:S04]  /*2fe0*/  @!P2 LEA R78, R78, R83, 0x9 ;  /* 0x000000534e4ea211 */ /* 0x004fc800078e48ff */
[----:B------:R-:W-:-:S05]  /*2ff0*/  @!P2 SHF.L.U32 R78, R78, 0x1, RZ ;  /* 0x000000014e4ea819 */ /* 0x000fca00000006ff */
[----:B-1----:R-:W-:Y:S02]  /*3000*/  @!P2 IMAD.WIDE.U32 R78, R78, 0x4, R84 ;  /* 0x000000044e4ea825 */ /* 0x002fe400078e0054 */
[----:B------:R-:W0:Y:S03]  /*3010*/  S2R R85, SR_TID.X ;  /* 0x0000000000557919 */ /* 0x000e260000002100 */
[----:B------:R1:W-:Y:S01]  /*3020*/  @!P2 STG.E.64 desc[UR12][R78.64], R76 ;  /* 0x0000004c4e00a986 */ /* 0x0003e2000c101b0c */
[----:B------:R-:W-:Y:S01]  /*3030*/  BAR.SYNC.DEFER_BLOCKING 0x0 ;  /* 0x0000000000007b1d */ /* 0x000fe20000010000 */
[C---:B-1----:R-:W-:Y:S02]  /*3040*/  IADD3 R76, P3, R82.reuse, UR14, RZ ;  /* 0x0000000e524c7c10 */ /* 0x042fe4000ff7e0ff */
[----:B------:R-:W-:Y:S02]  /*3050*/  IADD3 R82, P4, R82, UR16, RZ ;  /* 0x0000001052527c10 */ /* 0x000fe4000ff9e0ff */
[----:B0-----:R-:W-:-:S02]  /*3060*/  ISETP.NE.AND P2, PT, R85, RZ, PT ;  /* 0x000000ff5500720c */ /* 0x001fc40003f45270 */
[----:B------:R-:W-:Y:S02]  /*3070*/  @!P1 SHF.L.U32 R80, R85, 0x1, RZ ;  /* 0x0000000155509819 */ /* 0x000fe400000006ff */
[C---:B------:R-:W-:Y:S02]  /*3080*/  IADD3.X R77, R68.reuse, UR15, RZ, P3, !PT ;  /* 0x0000000f444d7c10 */ /* 0x040fe40009ffe4ff */
[----:B------:R-:W-:Y:S02]  /*3090*/  IADD3.X R83, R68, UR17, RZ, P4, !PT ;  /* 0x0000001144537c10 */ /* 0x000fe4000a7fe4ff */
[----:B------:R-:W-:-:S05]  /*30a0*/  @!P1 LOP3.LUT R80, R80, 0x7fffffe0, RZ, 0xc0, !PT ;  /* 0x7fffffe050509812 */ /* 0x000fca00078ec0ff */
        /* <DEDUP_REMOVED lines=10> */
.L_x_1721:
        /* <DEDUP_REMOVED lines=8> */
.L_x_1720:
[----:B------:R-:W0:Y:S01]  /*31d0*/  S2R R78, SR_TID.X ;  /* 0x00000000004e7919 */ /* 0x000e220000002100 */
[----:B------:R-:W1:Y:S01]  /*31e0*/  @!P1 LDC.64 R84, c[0x0][0x248] ;  /* 0x00009200ff549b82 */ /* 0x000e620000000a00 */
[----:B------:R-:W-:Y:S05]  /*31f0*/  WARPSYNC.ALL ;  /* 0x0000000000007948 */ /* 0x000fea0003800000 */
[----:B------:R-:W-:Y:S01]  /*3200*/  @!P1 LEA R80, R81, R80, 0x9 ;  /* 0x0000005051509211 */ /* 0x000fe200078e48ff */
[----:B------:R-:W5:Y:S04]  /*3210*/  LDG.E.64.CONSTANT R76, desc[UR12][R76.64] ;  /* 0x0000000c4c4c7981 */ /* 0x000f68000c1e9b00 */
[----:B------:R-:W5:Y:S01]  /*3220*/  LDG.E.64.CONSTANT R82, desc[UR12][R82.64] ;  /* 0x0000000c52527981 */ /* 0x000f62000c1e9b00 */
[----:B0-----:R-:W-:-:S04]  /*3230*/  @!P1 LOP3.LUT R78, R78, 0xf, RZ, 0xc0, !PT ;  /* 0x0000000f4e4e9812 */ /* 0x001fc800078ec0ff */
[----:B------:R-:W-:-:S04]  /*3240*/  @!P1 IADD3 R78, R80, R78, RZ ;  /* 0x0000004e504e9210 */ /* 0x000fc80007ffe0ff */
[----:B------:R-:W-:-:S04]  /*3250*/  @!P1 SHF.L.U32 R78, R78, 0x1, RZ ;  /* 0x000000014e4e9819 */ /* 0x000fc800000006ff */
[C---:B------:R-:W-:Y:S01]  /*3260*/  @!P1 IADD3 R80, R78.reuse, 0x20, RZ ;  /* 0x000000204e509810 */ /* 0x040fe20007ffe0ff */
[--C-:B-1----:R-:W-:Y:S01]  /*3270*/  @!P1 IMAD.WIDE.U32 R78, R78, 0x4, R84.reuse ;  /* 0x000000044e4e9825 */ /* 0x102fe200078e0054 */
[----:B------:R-:W-:Y:S03]  /*3280*/  BAR.SYNC.DEFER_BLOCKING 0x0 ;  /* 0x0000000000007b1d */ /* 0x000fe60000010000 */
[----:B------:R-:W-:-:S03]  /*3290*/  @!P1 IMAD.WIDE.U32 R80, R80, 0x4, R84 ;  /* 0x0000000450509825 */ /* 0x000fc600078e0054 */
[----:B------:R-:W2:Y:S04]  /*32a0*/  @!P1 LDG.E.64 R78, desc[UR12][R78.64] ;  /* 0x0000000c4e4e9981 */ /* 0x000ea8000c1e1b00 */
[----:B------:R-:W3:Y:S01]  /*32b0*/  @!P1 LDG.E.64 R80, desc[UR12][R80.64] ;  /* 0x0000000c50509981 */ /* 0x000ee2000c1e1b00 */
[----:B------:R-:W-:Y:S01]  /*32c0*/  MOV R68, RZ ;  /* 0x000000ff00447202 */ /* 0x000fe20000000f00 */
[----:B------:R-:W0:Y:S01]  /*32d0*/  S2R R85, SR_TID.X ;  /* 0x0000000000557919 */ /* 0x000e220000002100 */
        /* <DEDUP_REMOVED lines=20> */
[----:B0-----:R-:W-:Y:S01]  /*3420*/  LOP3.LUT P1, RZ, R85, 0xffffff0f, RZ, 0xc0, !PT ;  /* 0xffffff0f55ff7812 */ /* 0x001fe2000782c0ff */
[----:B-1----:R-:W-:-:S12]  /*3430*/  FADD.FTZ R78, R68, R78 ;  /* 0x0000004e444e7221 */ /* 0x002fd80000010000 */
[----:B------:R-:W-:Y:S01]  /*3440*/  @!P1 FMUL.FTZ R78, R78, 1.2207031431898940355e-05 ;  /* 0x374ccccd4e4e9820 */ /* 0x000fe20000410000 */
[----:B--2---:R-:W-:-:S03]  /*3450*/  FADD.FTZ R79, R79, R80 ;  /* 0x000000504f4f7221 */ /* 0x004fc60000010000 */
[----:B------:R-:W-:-:S04]  /*3460*/  @!P1 FMUL.FTZ R68, R78, R78 ;  /* 0x0000004e4e449220 */ /* 0x000fc80000410000 */
[----:B------:R-:W-:Y:S01]  /*3470*/  @!P1 FFMA.FTZ R79, R79, 1.2207031431898940355e-05, -R68 ;  /* 0x374ccccd4f4f9823 */ /* 0x000fe20000010844 */
[----:B------:R-:W-:-:S04]  /*3480*/  @!P1 SHF.R.U32.HI R68, RZ, 0x1, R85 ;  /* 0x00000001ff449819 */ /* 0x000fc80000011655 */
[----:B------:R-:W-:Y:S02]  /*3490*/  @!P1 LOP3.LUT R68, R68, 0x7ffffff8, RZ, 0xc0, !PT ;  /* 0x7ffffff844449812 */ /* 0x000fe400078ec0ff */
[----:B------:R-:W-:-:S05]  /*34a0*/  @!P1 FMNMX.FTZ R79, RZ, R79, !PT ;  /* 0x0000004fff4f9209 */ /* 0x000fca0007810000 */
[----:B------:R0:W-:Y:S01]  /*34b0*/  @!P1 STS.64 [R68+UR8], R78 ;  /* 0x0000004e44009988 */ /* 0x0001e20008000a08 */
[----:B------:R-:W-:Y:S06]  /*34c0*/  BAR.SYNC.DEFER_BLOCKING 0x0 ;  /* 0x0000000000007b1d */ /* 0x000fec0000010000 */
[----:B------:R-:W-:Y:S05]  /*34d0*/  @P0 BRA `(.L_x_1723) ;  /* 0x00000000004c0947 */ /* 0x000fea0003800000 */
[----:B------:R-:W1:Y:S01]  /*34e0*/  S2R R84, SR_TID.X ;  /* 0x0000000000547919 */ /* 0x000e620000002100 */
[----:B------:R-:W-:Y:S01]  /*34f0*/  USHF.L.U32 UR16, UR11, 0x4, URZ ;  /* 0x000000040b107899 */ /* 0x000fe2000800063f */
[----:B------:R-:W-:Y:S01]  /*3500*/  LEA R80, R85, UR8, 0x3 ;  /* 0x0000000855507c11 */ /* 0x000fe2000f8e18ff */
[----:B------:R-:W-:Y:S01]  /*3510*/  USHF.L.U32 UR14, UR11, 0x4, URZ ;  /* 0x000000040b0e7899 */ /* 0x000fe2000800063f */
[----:B0-----:R-:W-:Y:S01]  /*3520*/  MOV R68, UR10 ;  /* 0x0000000a00447c02 */ /* 0x001fe20008000f00 */
[----:B------:R-:W-:Y:S01]  /*3530*/  ULOP3.LUT UR15, UR16, 0x10, URZ, 0xc0, !UPT ;  /* 0x00000010100f7892 */ /* 0x000fe2000f8ec03f */
[----:B------:R-:W-:Y:S01]  /*3540*/  MOV R79, UR10 ;  /* 0x0000000a004f7c02 */ /* 0x000fe20008000f00 */
[----:B------:R-:W-:Y:S01]  /*3550*/  ULOP3.LUT UR9, UR14, 0x10, URZ, 0xc0, !UPT ;  /* 0x000000100e097892 */ /* 0x000fe2000f8ec03f */
[----:B------:R-:W-:-:S03]  /*3560*/  MOV R78, UR5 ;  /* 0x00000005004e7c02 */ /* 0x000fc60008000f00 */
[C---:B-1----:R-:W-:Y:S01]  /*3570*/  IADD3 R81, R84.reuse, UR15, RZ ;  /* 0x0000000f54517c10 */ /* 0x042fe2000fffe0ff */
[----:B------:R-:W-:Y:S01]  /*3580*/  ULDC.64 UR14, c[0x0][0x240] ;  /* 0x00009000000e7ab9 */ /* 0x000fe20000000a00 */
[----:B------:R-:W-:Y:S02]  /*3590*/  IADD3 R84, R84, UR9, RZ ;  /* 0x0000000954547c10 */ /* 0x000fe4000fffe0ff */
[----:B------:R-:W-:Y:S02]  /*35a0*/  LEA R68, P1, R68, R81, 0x5 ;  /* 0x0000005144447211 */ /* 0x000fe400078228ff */
[----:B------:R-:W0:Y:S01]  /*35b0*/  LDS.64 R80, [R80] ;  /* 0x0000000050507984 */ /* 0x000e220000000a00 */
[----:B------:R-:W-:-:S04]  /*35c0*/  SHF.R.S32.HI R84, RZ, 0x1f, R84 ;  /* 0x0000001fff547819 */ /* 0x000fc80000011454 */
[----:B------:R-:W-:Y:S02]  /*35d0*/  LEA.HI.X R79, R79, R84, R78, 0x5, P1 ;  /* 0x000000544f4f7211 */ /* 0x000fe400008f2c4e */
[----:B------:R-:W-:-:S04]  /*35e0*/  LEA R78, P1, R68, UR14, 0x3 ;  /* 0x0000000e444e7c11 */ /* 0x000fc8000f8218ff */
[----:B------:R-:W-:-:S05]  /*35f0*/  LEA.HI.X R79, R68, UR15, R79, 0x3, P1 ;  /* 0x0000000f444f7c11 */ /* 0x000fca00088f1c4f */
[----:B0-----:R1:W-:Y:S04]  /*3600*/  STG.E.64 desc[UR12][R78.64], R80 ;  /* 0x000000504e007986 */ /* 0x0013e8000c101b0c */
.L_x_1723:
[----:B------:R-:W-:Y:S05]  /*3610*/  BSYNC B0 ;  /* 0x0000000000007941 */ /* 0x000fea0003800000 */
.L_x_1722:
[----:B-1----:R-:W2:Y:S01]  /*3620*/  LDL.LU R80, [R1+0x18] ;  /* 0x0000180001507983 */ /* 0x002ea20000300800 */
[----:B------:R-:W-:Y:S01]  /*3630*/  ULDC.64 UR14, c[0x0][0x210] ;  /* 0x00008400000e7ab9 */ /* 0x000fe20000000a00 */
[----:B------:R-:W-:Y:S02]  /*3640*/  ULDC UR9, c[0x0][0x230] ;  /* 0x00008c0000097ab9 */ /* 0x000fe40000000800 */
[----:B0-----:R-:W3:Y:S04]  /*3650*/  LDL R68, [R1+0x120] ;  /* 0x0001200001447983 */ /* 0x001ee80000100800 */
[----:B------:R-:W-:Y:S04]  /*3660*/  STL [R1+0x12c], R28 ;  /* 0x00012c1c01007387 */ /* 0x000fe80000100800 */
[----:B------:R0:W-:Y:S04]  /*3670*/  STL [R1+0x128], R26 ;  /* 0x0001281a01007387 */ /* 0x0001e80000100800 */
[----:B0-----:R-:W4:Y:S01]  /*3680*/  LDL.LU R26, [R1+0x8] ;  /* 0x00000800011a7983 */ /* 0x001f220000300800 */
[----:B------:R-:W-:-:S03]  /*3690*/  LEA R78, P1, R66, UR14, 0x1 ;  /* 0x0000000e424e7c11 */ /* 0x000fc6000f8208ff */
[----:B------:R-:W4:Y:S04]  /*36a0*/  LDL.LU R28, [R1+0x4] ;  /* 0x00000400011c7983 */ /* 0x000f280000300800 */
[----:B------:R-:W4:Y:S01]  /*36b0*/  LDL.LU R85, [R1] ;  /* 0x0000000001557983 */ /* 0x000f220000300800 */
[----:B--2---:R-:W-:-:S03]  /*36c0*/  LEA.HI.X R79, R66, UR15, R80, 0x1, P1 ;  /* 0x0000000f424f7c11 */ /* 0x004fc600088f0c50 */
[----:B---3--:R-:W0:Y:S02]  /*36d0*/  LDS.64 R80, [R68] ;  /* 0x0000000044507984 */ /* 0x008e240000000a00 */
[----:B0-----:R-:W-:Y:S01]  /*36e0*/  FADD.FTZ R66, R81, UR9 ;  /* 0x0000000951427e21 */ /* 0x001fe20008010000 */
[--C-:B----4-:R-:W-:Y:S02]  /*36f0*/  FADD.FTZ R81, R26, -R80.reuse ;  /* 0x800000501a517221 */ /* 0x110fe40000010000 */
[----:B------:R-:W2:Y:S03]  /*3700*/  LDL.LU R26, [R1+0x14] ;  /* 0x00001400011a7983 */ /* 0x000ea60000300800 */
[----:B------:R-:W0:Y:S01]  /*3710*/  MUFU.RSQ R66, R66 ;  /* 0x0000004200427308 */ /* 0x000e220000001400 */
[----:B------:R-:W-:Y:S01]  /*3720*/  FADD.FTZ R84, R0, -R80 ;  /* 0x8000005000547221 */ /* 0x000fe20000010000 */
[----:B-----5:R-:W-:-:S02]  /*3730*/  HADD2.F32 R68, -RZ, R76.H0_H0 ;  /* 0x2000004cff447230 */ /* 0x020fc40000004100 */
[----:B------:R-:W-:Y:S02]  /*3740*/  HADD2.F32 R0, -RZ, R82.H0_H0 ;  /* 0x20000052ff007230 */ /* 0x000fe40000004100 */
[----:B------:R-:W-:Y:S02]  /*3750*/  HADD2.F32 R76, -RZ, R76.H1_H1 ;  /* 0x3000004cff4c7230 */ /* 0x000fe40000004100 */
[----:B------:R-:W-:Y:S02]  /*3760*/  HADD2.F32 R82, -RZ, R82.H1_H1 ;  /* 0x30000052ff527230 */ /* 0x000fe40000004100 */
[----:B0-----:R-:W-:Y:S01]  /*3770*/  FMUL.FTZ R84, R84, R66 ;  /* 0x0000004254547220 */ /* 0x001fe20000410000 */
[----:B------:R-:W-:-:S03]  /*3780*/  FMUL.FTZ R81, R66, R81 ;  /* 0x0000005142517220 */ /* 0x000fc60000410000 */
[----:B------:R-:W-:Y:S01]  /*3790*/  FFMA.FTZ R84, R84, R68, R0 ;  /* 0x0000004454547223 */ /* 0x000fe20000010000 */
[----:B------:R-:W-:-:S05]  /*37a0*/  FFMA.FTZ R81, R81, R76, R82 ;  /* 0x0000004c51517223 */ /* 0x000fca0000010052 */
[----:B------:R-:W-:-:S05]  /*37b0*/  F2FP.F16.F32.PACK_AB R81, R81, R84 ;  /* 0x000000545151723e */ /* 0x000fca00000000ff */
[----:B------:R0:W-:Y:S01]  /*37c0*/  STG.E.U16 desc[UR12][R78.64], R81 ;  /* 0x000000514e007986 */ /* 0x0001e2000c10150c */
[--C-:B------:R-:W-:Y:S01]  /*37d0*/  FADD.FTZ R28, R28, -R80.reuse ;  /* 0x800000501c1c7221 */ /* 0x100fe20000010000 */
[----:B------:R-:W-:Y:S01]  /*37e0*/  FADD.FTZ R85, R85, -R80 ;  /* 0x8000005055557221 */ /* 0x000fe20000010000 */
[--C-:B------:R-:W-:Y:S02]  /*37f0*/  HADD2.F32 R84, -RZ, R83.reuse.H0_H0 ;  /* 0x20000053ff547230 */ /* 0x100fe40000004100 */
[----:B------:R-:W-:Y:S01]  /*3800*/  HADD2.F32 R83, -RZ, R83.H1_H1 ;  /* 0x30000053ff537230 */ /* 0x000fe20000004100 */
[----:B0-----:R-:W-:Y:S01]  /*3810*/  PRMT R81, R81, 0x7632, R81 ;  /* 0x0000763251517816 */ /* 0x001fe20000000051 */
[C---:B------:R-:W-:Y:S01]  /*3820*/  FMUL.FTZ R28, R66.reuse, R28 ;  /* 0x0000001c421c7220 */ /* 0x040fe20000410000 */
[----:B------:R-:W-:-:S03]  /*3830*/  FMUL.FTZ R85, R66, R85 ;  /* 0x0000005542557220 */ /* 0x000fc60000410000 */
[----:B------:R0:W-:Y:S02]  /*3840*/  STG.E.U16 desc[UR12][R78.64+0x2], R81 ;  /* 0x000002514e007986 */ /* 0x0001e4000c10150c */
[--C-:B0-----:R-:W-:Y:S02]  /*3850*/  HADD2.F32 R81, -RZ, R77.reuse.H0_H0 ;  /* 0x2000004dff517230 */ /* 0x101fe40000004100 */
[----:B------:R-:W-:-:S03]  /*3860*/  HADD2.F32 R77, -RZ, R77.H1_H1 ;  /* 0x3000004dff4d7230 */ /* 0x000fc60000004100 */
[----:B------:R-:W-:Y:S02]  /*3870*/  FFMA.FTZ R28, R28, R81, R84 ;  /* 0x000000511c1c7223 */ /* 0x000fe40000010054 */
[----:B------:R-:W-:-:S05]  /*3880*/  FFMA.FTZ R85, R85, R77, R83 ;  /* 0x0000004d55557223 */ /* 0x000fca0000010053 */
[----:B------:R-:W-:Y:S01]  /*3890*/  F2FP.F16.F32.PACK_AB R85, R85, R28 ;  /* 0x0000001c5555723e */ /* 0x000fe200000000ff */
[--C-:B------:R-:W-:Y:S01]  /*38a0*/  FADD.FTZ R160, R160, -R80.reuse ;  /* 0x80000050a0a07221 */ /* 0x100fe20000010000 */
[--C-:B------:R-:W-:Y:S01]  /*38b0*/  FADD.FTZ R156, R156, -R80.reuse ;  /* 0x800000509c9c7221 */ /* 0x100fe20000010000 */
[--C-:B------:R-:W-:Y:S01]  /*38c0*/  FADD.FTZ R152, R152, -R80.reuse ;  /* 0x8000005098987221 */ /* 0x100fe20000010000 */
[--C-:B------:R-:W-:Y:S01]  /*38d0*/  FADD.FTZ R148, R148, -R80.reuse ;  /* 0x8000005094947221 */ /* 0x100fe20000010000 */
[----:B------:R0:W-:Y:S01]  /*38e0*/  STG.E.U16 desc[UR12][R78.64+0x4], R85 ;  /* 0x000004554e007986 */ /* 0x0001e2000c10150c */
[----:B------:R-:W-:Y:S01]  /*38f0*/  FMUL.FTZ R160, R66, R160 ;  /* 0x000000a042a07220 */ /* 0x000fe20000410000 */
[--C-:B------:R-:W-:Y:S01]  /*3900*/  FADD.FTZ R144, R144, -R80.reuse ;  /* 0x8000005090907221 */ /* 0x100fe20000010000 */
[----:B------:R-:W-:Y:S01]  /*3910*/  FADD.FTZ R140, R140, -R80 ;  /* 0x800000508c8c7221 */ /* 0x000fe20000010000 */
[----:B------:R-:W3:Y:S01]  /*3920*/  LDL.LU R28, [R1+0x12c] ;  /* 0x00012c00011c7983 */ /* 0x000ee20000300800 */
[----:B0-----:R-:W-:-:S05]  /*3930*/  PRMT R85, R85, 0x7632, R85 ;  /* 0x0000763255557816 */ /* 0x001fca0000000055 */
[----:B------:R0:W-:Y:S01]  /*3940*/  STG.E.U16 desc[UR12][R78.64+0x6], R85 ;  /* 0x000006554e007986 */ /* 0x0001e2000c10150c */
[C---:B------:R-:W-:Y:S01]  /*3950*/  FMUL.FTZ R156, R66.reuse, R156 ;  /* 0x0000009c429c7220 */ /* 0x040fe20000410000 */
[C---:B------:R-:W-:Y:S01]  /*3960*/  FMUL.FTZ R152, R66.reuse, R152 ;  /* 0x0000009842987220 */ /* 0x040fe20000410000 */
[----:B------:R-:W-:Y:S01]  /*3970*/  FMUL.FTZ R148, R66, R148 ;  /* 0x0000009442947220 */ /* 0x000fe20000410000 */
[----:B------:R-:W-:Y:S01]  /*3980*/  FADD.FTZ R39, R39, -R80 ;  /* 0x8000005027277221 */ /* 0x000fe20000010000 */
[----:B------:R-:W-:Y:S01]  /*3990*/  FFMA.FTZ R156, R68, R156, R0 ;  /* 0x0000009c449c7223 */ /* 0x000fe20000010000 */
[--C-:B------:R-:W-:Y:S01]  /*39a0*/  FADD.FTZ R32, R32, -R80.reuse ;  /* 0x8000005020207221 */ /* 0x100fe20000010000 */
[--C-:B------:R-:W-:Y:S01]  /*39b0*/  FADD.FTZ R27, R27, -R80.reuse ;  /* 0x800000501b1b7221 */ /* 0x100fe20000010000 */
[----:B------:R-:W-:Y:S01]  /*39c0*/  FMUL.FTZ R144, R66, R144 ;  /* 0x0000009042907220 */ /* 0x000fe20000410000 */
[----:B------:R-:W-:Y:S01]  /*39d0*/  FADD.FTZ R22, R22, -R80 ;  /* 0x8000005016167221 */ /* 0x000fe20000010000 */
[----:B------:R-:W-:Y:S01]  /*39e0*/  FMUL.FTZ R140, R66, R140 ;  /* 0x0000008c428c7220 */ /* 0x000fe20000410000 */
[----:B0-----:R-:W-:Y:S01]  /*39f0*/  FFMA.FTZ R85, R68, R152, R0 ;  /* 0x0000009844557223 */ /* 0x001fe20000010000 */
[----:B------:R-:W-:Y:S01]  /*3a00*/  FADD.FTZ R18, R18, -R80 ;  /* 0x8000005012127221 */ /* 0x000fe20000010000 */
[C---:B------:R-:W-:Y:S01]  /*3a10*/  FMUL.FTZ R39, R66.reuse, R39 ;  /* 0x0000002742277220 */ /* 0x040fe20000410000 */
[C---:B------:R-:W-:Y:S01]  /*3a20*/  FMUL.FTZ R32, R66.reuse, R32 ;  /* 0x0000002042207220 */ /* 0x040fe20000410000 */
[----:B------:R-:W-:Y:S01]  /*3a30*/  FMUL.FTZ R27, R66, R27 ;  /* 0x0000001b421b7220 */ /* 0x000fe20000410000 */
[----:B------:R-:W-:Y:S01]  /*3a40*/  FFMA.FTZ R144, R68, R144, R0 ;  /* 0x0000009044907223 */ /* 0x000fe20000010000 */
[----:B------:R-:W-:Y:S01]  /*3a50*/  FMUL.FTZ R22, R66, R22 ;  /* 0x0000001642167220 */ /* 0x000fe20000410000 */
[----:B------:R-:W-:Y:S01]  /*3a60*/  FADD.FTZ R14, R14, -R80 ;  /* 0x800000500e0e7221 */ /* 0x000fe20000010000 */
[----:B------:R-:W-:-:S03]  /*3a70*/  FMUL.FTZ R18, R66, R18 ;  /* 0x0000001242127220 */ /* 0x000fc60000410000 */
[----:B------:R-:W-:Y:S01]  /*3a80*/  FMUL.FTZ R14, R66, R14 ;  /* 0x0000000e420e7220 */ /* 0x000fe20000410000 */
[----:B--2---:R-:W-:-:S04]  /*3a90*/  FADD.FTZ R78, R26, -R80 ;  /* 0x800000501a4e7221 */ /* 0x004fc80000010000 */
[----:B------:R-:W-:-:S04]  /*3aa0*/  FMUL.FTZ R78, R66, R78 ;  /* 0x0000004e424e7220 */ /* 0x000fc80000410000 */
[C-C-:B------:R-:W-:Y:S01]  /*3ab0*/  FFMA.FTZ R26, R68.reuse, R78, R0.reuse ;  /* 0x0000004e441a7223 */ /* 0x140fe20000010000 */
[----:B------:R-:W-:-:S05]  /*3ac0*/  FFMA.FTZ R78, R68, R160, R0 ;  /* 0x000000a0444e7223 */ /* 0x000fca0000010000 */
[----:B------:R0:W-:Y:S04]  /*3ad0*/  STL [R1+0xec], R78 ;  /* 0x0000ec4e01007387 */ /* 0x0001e80000100800 */
[----:B------:R-:W-:Y:S01]  /*3ae0*/  STL [R1+0xfc], R156 ;  /* 0x0000fc9c01007387 */ /* 0x000fe20000100800 */
[----:B0-----:R-:W-:-:S03]  /*3af0*/  FFMA.FTZ R78, R68, R148, R0 ;  /* 0x00000094444e7223 */ /* 0x001fc60000010000 */
[----:B------:R0:W-:Y:S04]  /*3b00*/  STL [R1+0x104], R85 ;  /* 0x0001045501007387 */ /* 0x0001e80000100800 */
[----:B------:R1:W-:Y:S01]  /*3b10*/  STL [R1+0x108], R78 ;  /* 0x0001084e01007387 */ /* 0x0003e20000100800 */
[----:B0-----:R-:W-:-:S03]  /*3b20*/  FFMA.FTZ R85, R68, R140, R0 ;  /* 0x0000008c44557223 */ /* 0x001fc60000010000 */
[----:B------:R-:W-:Y:S01]  /*3b30*/  STL [R1+0x100], R144 ;  /* 0x0001009001007387 */ /* 0x000fe20000100800 */
[C-C-:B-1----:R-:W-:Y:S01]  /*3b40*/  FFMA.FTZ R78, R68.reuse, R39, R0.reuse ;  /* 0x00000027444e7223 */ /* 0x142fe20000010000 */
[C-C-:B------:R-:W-:Y:S01]  /*3b50*/  FFMA.FTZ R39, R68.reuse, R32, R0.reuse ;  /* 0x0000002044277223 */ /* 0x140fe20000010000 */
[C-C-:B------:R-:W-:Y:S01]  /*3b60*/  FFMA.FTZ R32, R68.reuse, R27, R0.reuse ;  /* 0x0000001b44207223 */ /* 0x140fe20000010000 */
[C-C-:B------:R-:W-:Y:S01]  /*3b70*/  FFMA.FTZ R27, R68.reuse, R22, R0.reuse ;  /* 0x00000016441b7223 */ /* 0x140fe20000010000 */
[----:B------:R-:W-:Y:S01]  /*3b80*/  STL [R1+0xf8], R85 ;  /* 0x0000f85501007387 */ /* 0x000fe20000100800 */
[----:B------:R-:W-:-:S03]  /*3b90*/  FFMA.FTZ R22, R68, R18, R0 ;  /* 0x0000001244167223 */ /* 0x000fc60000010000 */
[----:B------:R-:W-:Y:S01]  /*3ba0*/  STL [R1+0xf4], R78 ;  /* 0x0000f44e01007387 */ /* 0x000fe20000100800 */
[----:B------:R-:W-:-:S03]  /*3bb0*/  FFMA.FTZ R18, R68, R14, R0 ;  /* 0x0000000e44127223 */ /* 0x000fc60000010000 */
[----:B------:R-:W-:Y:S04]  /*3bc0*/  STL [R1+0xf0], R39 ;  /* 0x0000f02701007387 */ /* 0x000fe80000100800 */
[----:B------:R-:W-:Y:S04]  /*3bd0*/  STL [R1+0xe8], R32 ;  /* 0x0000e82001007387 */ /* 0x000fe80000100800 */
[----:B------:R-:W-:Y:S04]  /*3be0*/  STL [R1+0xe4], R27 ;  /* 0x0000e41b01007387 */ /* 0x000fe80000100800 */
[----:B------:R-:W-:Y:S04]  /*3bf0*/  STL [R1+0xe0], R22 ;  /* 0x0000e01601007387 */ /* 0x000fe80000100800 */
[----:B------:R-:W2:Y:S01]  /*3c00*/  LDL.LU R14, [R1+0x10] ;  /* 0x00001000010e7983 */ /* 0x000ea20000300800 */
[--C-:B------:R-:W-:Y:S01]  /*3c10*/  FADD.FTZ R10, R10, -R80.reuse ;  /* 0x800000500a0a7221 */ /* 0x100fe20000010000 */
[--C-:B------:R-:W-:Y:S01]  /*3c20*/  FADD.FTZ R6, R6, -R80.reuse ;  /* 0x8000005006067221 */ /* 0x100fe20000010000 */
[----:B------:R-:W-:-:S02]  /*3c30*/  FADD.FTZ R2, R2, -R80 ;  /* 0x8000005002027221 */ /* 0x000fc40000010000 */
[C---:B------:R-:W-:Y:S01]  /*3c40*/  FMUL.FTZ R10, R66.reuse, R10 ;  /* 0x0000000a420a7220 */ /* 0x040fe20000410000 */
[----:B------:R-:W-:Y:S01]  /*3c50*/  FADD.FTZ R69, R69, -R80 ;  /* 0x8000005045457221 */ /* 0x000fe20000010000 */
[----:B------:R-:W-:Y:S02]  /*3c60*/  FMUL.FTZ R6, R66, R6 ;  /* 0x0000000642067220 */ /* 0x000fe40000410000 */
[----:B------:R-:W-:Y:S01]  /*3c70*/  FFMA.FTZ R10, R68, R10, R0 ;  /* 0x0000000a440a7223 */ /* 0x000fe20000010000 */
[C---:B------:R-:W-:Y:S01]  /*3c80*/  FMUL.FTZ R2, R66.reuse, R2 ;  /* 0x0000000242027220 */ /* 0x040fe20000410000 */
[--C-:B------:R-:W-:Y:S01]  /*3c90*/  FADD.FTZ R73, R73, -R80.reuse ;  /* 0x8000005049497221 */ /* 0x100fe20000010000 */
[----:B------:R-:W-:Y:S01]  /*3ca0*/  FMUL.FTZ R69, R66, R69 ;  /* 0x0000004542457220 */ /* 0x000fe20000410000 */
[--C-:B------:R-:W-:Y:S01]  /*3cb0*/  FADD.FTZ R75, R75, -R80.reuse ;  /* 0x800000504b4b7221 */ /* 0x100fe20000010000 */
[----:B------:R0:W-:Y:S01]  /*3cc0*/  STL [R1+0xdc], R18 ;  /* 0x0000dc1201007387 */ /* 0x0001e20000100800 */
[----:B------:R-:W-:Y:S01]  /*3cd0*/  FADD.FTZ R106, R106, -R80 ;  /* 0x800000506a6a7221 */ /* 0x000fe20000010000 */
[----:B------:R-:W-:-:S02]  /*3ce0*/  FMUL.FTZ R73, R66, R73 ;  /* 0x0000004942497220 */ /* 0x000fc40000410000 */
[----:B------:R1:W-:Y:S01]  /*3cf0*/  STL [R1+0xd8], R10 ;  /* 0x0000d80a01007387 */ /* 0x0003e20000100800 */
[----:B------:R-:W-:Y:S01]  /*3d00*/  FMUL.FTZ R75, R66, R75 ;  /* 0x0000004b424b7220 */ /* 0x000fe20000410000 */
[----:B------:R-:W-:Y:S01]  /*3d10*/  FADD.FTZ R110, R110, -R80 ;  /* 0x800000506e6e7221 */ /* 0x000fe20000010000 */
[C-C-:B0-----:R-:W-:Y:S01]  /*3d20*/  FFMA.FTZ R18, R68.reuse, R6, R0.reuse ;  /* 0x0000000644127223 */ /* 0x141fe20000010000 */
[C-C-:B------:R-:W-:Y:S01]  /*3d30*/  FFMA.FTZ R6, R68.reuse, R69, R0.reuse ;  /* 0x0000004544067223 */ /* 0x140fe20000010000 */
[----:B-1----:R-:W-:Y:S01]  /*3d40*/  FFMA.FTZ R10, R68, R2, R0 ;  /* 0x00000002440a7223 */ /* 0x002fe20000010000 */
[----:B------:R-:W-:Y:S01]  /*3d50*/  FMUL.FTZ R106, R66, R106 ;  /* 0x0000006a426a7220 */ /* 0x000fe20000410000 */
[--C-:B------:R-:W-:Y:S01]  /*3d60*/  FADD.FTZ R114, R114, -R80.reuse ;  /* 0x8000005072727221 */ /* 0x100fe20000010000 */
[----:B------:R-:W-:Y:S01]  /*3d70*/  STL [R1+0xd4], R18 ;  /* 0x0000d41201007387 */ /* 0x000fe20000100800 */
[----:B------:R-:W-:Y:S01]  /*3d80*/  FADD.FTZ R118, R118, -R80 ;  /* 0x8000005076767221 */ /* 0x000fe20000010000 */
[----:B------:R-:W-:-:S02]  /*3d90*/  FFMA.FTZ R2, R68, R73, R0 ;  /* 0x0000004944027223 */ /* 0x000fc40000010000 */
[----:B------:R0:W-:Y:S01]  /*3da0*/  STL [R1+0xd0], R10 ;  /* 0x0000d00a01007387 */ /* 0x0001e20000100800 */
[C---:B------:R-:W-:Y:S01]  /*3db0*/  FMUL.FTZ R110, R66.reuse, R110 ;  /* 0x0000006e426e7220 */ /* 0x040fe20000410000 */
[----:B------:R-:W-:Y:S02]  /*3dc0*/  FMUL.FTZ R114, R66, R114 ;  /* 0x0000007242727220 */ /* 0x000fe40000410000 */
[----:B------:R1:W-:Y:S01]  /*3dd0*/  STL [R1+0xcc], R6 ;  /* 0x0000cc0601007387 */ /* 0x0003e20000100800 */
[----:B------:R-:W-:Y:S01]  /*3de0*/  FADD.FTZ R122, R122, -R80 ;  /* 0x800000507a7a7221 */ /* 0x000fe20000010000 */
[----:B------:R-:W-:Y:S01]  /*3df0*/  FMUL.FTZ R118, R66, R118 ;  /* 0x0000007642767220 */ /* 0x000fe20000410000 */
[C---:B0-----:R-:W-:Y:S01]  /*3e00*/  FFMA.FTZ R10, R68.reuse, R75, R0 ;  /* 0x0000004b440a7223 */ /* 0x041fe20000010000 */
        /* <DEDUP_REMOVED lines=8> */
[C---:B0-----:R-:W-:Y:S01]  /*3e90*/  FFMA.FTZ R2, R68.reuse, R110, R0 ;  /* 0x0000006e44027223 */ /* 0x041fe20000010000 */
[----:B------:R-:W-:Y:S01]  /*3ea0*/  FADD.FTZ R91, R91, -R80 ;  /* 0x800000505b5b7221 */ /* 0x000fe20000010000 */
[--C-:B-1----:R-:W-:Y:S01]  /*3eb0*/  FFMA.FTZ R10, R68, R114, R0.reuse ;  /* 0x00000072440a7223 */ /* 0x102fe20000010000 */
[----:B------:R-:W-:Y:S01]  /*3ec0*/  FMUL.FTZ R89, R66, R89 ;  /* 0x0000005942597220 */ /* 0x000fe20000410000 */
[----:B----4-:R-:W-:Y:S01]  /*3ed0*/  FFMA.FTZ R6, R68, R118, R0 ;  /* 0x0000007644067223 */ /* 0x010fe20000010000 */
[--C-:B------:R-:W-:Y:S01]  /*3ee0*/  FADD.FTZ R93, R93, -R80.reuse ;  /* 0x800000505d5d7221 */ /* 0x100fe20000010000 */
[----:B------:R0:W-:Y:S01]  /*3ef0*/  STL [R1+0xbc], R2 ;  /* 0x0000bc0201007387 */ /* 0x0001e20000100800 */
[----:B------:R-:W-:Y:S01]  /*3f00*/  FADD.FTZ R95, R95, -R80 ;  /* 0x800000505f5f7221 */ /* 0x000fe20000010000 */
[C---:B------:R-:W-:Y:S02]  /*3f10*/  FMUL.FTZ R91, R66.reuse, R91 ;  /* 0x0000005b425b7220 */ /* 0x040fe40000410000 */
[----:B------:R1:W-:Y:S01]  /*3f20*/  STL [R1+0xb8], R10 ;  /* 0x0000b80a01007387 */ /* 0x0003e20000100800 */
[----:B------:R-:W-:-:S03]  /*3f30*/  FMUL.FTZ R93, R66, R93 ;  /* 0x0000005d425d7220 */ /* 0x000fc60000410000 */
[----:B------:R4:W-:Y:S01]  /*3f40*/  STL [R1+0xb4], R6 ;  /* 0x0000b40601007387 */ /* 0x0009e20000100800 */
[--C-:B0-----:R-:W-:Y:S01]  /*3f50*/  FFMA.FTZ R2, R68, R122, R0.reuse ;  /* 0x0000007a44027223 */ /* 0x101fe20000010000 */
[----:B------:R-:W-:Y:S01]  /*3f60*/  FMUL.FTZ R95, R66, R95 ;  /* 0x0000005f425f7220 */ /* 0x000fe20000410000 */
[----:B-1----:R-:W-:-:S03]  /*3f70*/  FFMA.FTZ R10, R68, R87, R0 ;  /* 0x00000057440a7223 */ /* 0x002fc60000010000 */
[----:B------:R0:W-:Y:S01]  /*3f80*/  STL [R1+0xb0], R2 ;  /* 0x0000b00201007387 */ /* 0x0001e20000100800 */
[----:B----4-:R-:W-:-:S03]  /*3f90*/  FFMA.FTZ R6, R68, R89, R0 ;  /* 0x0000005944067223 */ /* 0x010fc60000010000 */
[----:B------:R1:W-:Y:S01]  /*3fa0*/  STL [R1+0xac], R10 ;  /* 0x0000ac0a01007387 */ /* 0x0003e20000100800 */
[--C-:B------:R-:W-:Y:S01]  /*3fb0*/  FADD.FTZ R164, R164, -R80.reuse ;  /* 0x80000050a4a47221 */ /* 0x100fe20000010000 */
[----:B------:R-:W-:Y:S02]  /*3fc0*/  FADD.FTZ R97, R97, -R80 ;  /* 0x8000005061617221 */ /* 0x000fe40000010000 */
[----:B------:R4:W-:Y:S01]  /*3fd0*/  STL [R1+0xa8], R6 ;  /* 0x0000a80601007387 */ /* 0x0009e20000100800 */
[C-C-:B0-----:R-:W-:Y:S01]  /*3fe0*/  FFMA.FTZ R2, R68.reuse, R91, R0.reuse ;  /* 0x0000005b44027223 */ /* 0x141fe20000010000 */
[--C-:B-1----:R-:W-:Y:S01]  /*3ff0*/  FFMA.FTZ R10, R68, R93, R0.reuse ;  /* 0x0000005d440a7223 */ /* 0x102fe20000010000 */
[----:B------:R-:W-:Y:S01]  /*4000*/  FMUL.FTZ R164, R66, R164 ;  /* 0x000000a442a47220 */ /* 0x000fe20000410000 */
[--C-:B----4-:R-:W-:Y:S01]  /*4010*/  FFMA.FTZ R6, R68, R95, R0.reuse ;  /* 0x0000005f44067223 */ /* 0x110fe20000010000 */
[----:B------:R-:W-:Y:S01]  /*4020*/  FMUL.FTZ R97, R66, R97 ;  /* 0x0000006142617220 */ /* 0x000fe20000410000 */
[----:B------:R0:W-:Y:S01]  /*4030*/  STL [R1+0xa4], R2 ;  /* 0x0000a40201007387 */ /* 0x0001e20000100800 */
[----:B------:R-:W-:-:S03]  /*4040*/  FFMA.FTZ R79, R68, R164, R0 ;  /* 0x000000a4444f7223 */ /* 0x000fc60000010000 */
[----:B------:R-:W-:Y:S01]  /*4050*/  STL [R1+0xa0], R10 ;  /* 0x0000a00a01007387 */ /* 0x000fe20000100800 */
[----:B------:R-:W-:-:S03]  /*4060*/  FADD.FTZ R159, R159, -R80 ;  /* 0x800000509f9f7221 */ /* 0x000fc60000010000 */
[----:B------:R-:W-:Y:S01]  /*4070*/  STL [R1+0x9c], R6 ;  /* 0x00009c0601007387 */ /* 0x000fe20000100800 */
[----:B------:R-:W-:Y:S01]  /*4080*/  FADD.FTZ R155, R155, -R80 ;  /* 0x800000509b9b7221 */ /* 0x000fe20000010000 */
[----:B0-----:R-:W-:Y:S02]  /*4090*/  FFMA.FTZ R2, R68, R97, R0 ;  /* 0x0000006144027223 */ /* 0x001fe40000010000 */
[----:B------:R-:W4:Y:S01]  /*40a0*/  LDL.LU R22, [R1+0xc] ;  /* 0x00000c0001167983 */ /* 0x000f220000300800 */
[--C-:B------:R-:W-:Y:S01]  /*40b0*/  FADD.FTZ R151, R151, -R80.reuse ;  /* 0x8000005097977221 */ /* 0x100fe20000010000 */
[C---:B------:R-:W-:Y:S01]  /*40c0*/  FMUL.FTZ R159, R66.reuse, R159 ;  /* 0x0000009f429f7220 */ /* 0x040fe20000410000 */
[C---:B------:R-:W-:Y:S01]  /*40d0*/  FMUL.FTZ R155, R66.reuse, R155 ;  /* 0x0000009b429b7220 */ /* 0x040fe20000410000 */
[--C-:B------:R-:W-:Y:S01]  /*40e0*/  FADD.FTZ R147, R147, -R80.reuse ;  /* 0x8000005093937221 */ /* 0x100fe20000010000 */
[----:B------:R-:W-:Y:S01]  /*40f0*/  FMUL.FTZ R151, R66, R151 ;  /* 0x0000009742977220 */ /* 0x000fe20000410000 */
[--C-:B------:R-:W-:Y:S01]  /*4100*/  FADD.FTZ R143, R143, -R80.reuse ;  /* 0x800000508f8f7221 */ /* 0x100fe20000010000 */
[----:B------:R-:W-:Y:S01]  /*4110*/  FADD.FTZ R139, R139, -R80 ;  /* 0x800000508b8b7221 */ /* 0x000fe20000010000 */
[C-C-:B------:R-:W-:Y:S01]  /*4120*/  FFMA.FTZ R32, R76.reuse, R159, R82.reuse ;  /* 0x0000009f4c207223 */ /* 0x140fe20000010052 */
[----:B------:R-:W-:Y:S01]  /*4130*/  FFMA.FTZ R27, R76, R155, R82 ;  /* 0x0000009b4c1b7223 */ /* 0x000fe20000010052 */
[C---:B------:R-:W-:Y:S01]  /*4140*/  FMUL.FTZ R147, R66.reuse, R147 ;  /* 0x0000009342937220 */ /* 0x040fe20000410000 */
[----:B------:R-:W-:Y:S01]  /*4150*/  FMUL.FTZ R143, R66, R143 ;  /* 0x0000008f428f7220 */ /* 0x000fe20000410000 */
[----:B------:R-:W-:Y:S01]  /*4160*/  STL [R1+0x98], R2 ;  /* 0x0000980201007387 */ /* 0x000fe20000100800 */
[----:B------:R-:W-:Y:S01]  /*4170*/  FADD.FTZ R102, R102, -R80 ;  /* 0x8000005066667221 */ /* 0x000fe20000010000 */
[----:B------:R-:W-:-:S02]  /*4180*/  FMUL.FTZ R139, R66, R139 ;  /* 0x0000008b428b7220 */ /* 0x000fc40000410000 */
[----:B------:R0:W-:Y:S01]  /*4190*/  STL [R1+0x18], R32 ;  /* 0x0000182001007387 */ /* 0x0001e20000100800 */
[--C-:B------:R-:W-:Y:S01]  /*41a0*/  FADD.FTZ R113, R113, -R80.reuse ;  /* 0x8000005071717221 */ /* 0x100fe20000010000 */
[----:B------:R-:W-:Y:S02]  /*41b0*/  FMUL.FTZ R102, R66, R102 ;  /* 0x0000006642667220 */ /* 0x000fe40000410000 */
[----:B------:R1:W-:Y:S01]  /*41c0*/  STL [R1+0x14], R27 ;  /* 0x0000141b01007387 */ /* 0x0003e20000100800 */
[----:B------:R-:W-:Y:S01]  /*41d0*/  FADD.FTZ R105, R105, -R80 ;  /* 0x8000005069697221 */ /* 0x000fe20000010000 */
[C-C-:B0-----:R-:W-:Y:S01]  /*41e0*/  FFMA.FTZ R32, R76.reuse, R147, R82.reuse ;  /* 0x000000934c207223 */ /* 0x141fe20000010052 */
[--C-:B-1----:R-:W-:Y:S01]  /*41f0*/  FFMA.FTZ R27, R76, R143, R82.reuse ;  /* 0x0000008f4c1b7223 */ /* 0x102fe20000010052 */
[C---:B------:R-:W-:Y:S01]  /*4200*/  FMUL.FTZ R113, R66.reuse, R113 ;  /* 0x0000007142717220 */ /* 0x040fe20000410000 */
[----:B------:R-:W-:Y:S01]  /*4210*/  FMUL.FTZ R105, R66, R105 ;  /* 0x0000006942697220 */ /* 0x000fe20000410000 */
[----:B------:R-:W-:Y:S01]  /*4220*/  FFMA.FTZ R144, R76, R102, R82 ;  /* 0x000000664c907223 */ /* 0x000fe20000010052 */
[----:B------:R-:W-:-:S02]  /*4230*/  FADD.FTZ R109, R109, -R80 ;  /* 0x800000506d6d7221 */ /* 0x000fc40000010000 */
[----:B------:R-:W-:Y:S02]  /*4240*/  FFMA.FTZ R143, R76, R105, R82 ;  /* 0x000000694c8f7223 */ /* 0x000fe40000010052 */
[----:B------:R-:W-:-:S04]  /*4250*/  FMUL.FTZ R109, R66, R109 ;  /* 0x0000006d426d7220 */ /* 0x000fc80000410000 */
[----:B------:R-:W-:Y:S01]  /*4260*/  FFMA.FTZ R140, R76, R109, R82 ;  /* 0x0000006d4c8c7223 */ /* 0x000fe20000010052 */
[----:B--2---:R-:W-:-:S04]  /*4270*/  FADD.FTZ R0, R14, -R80 ;  /* 0x800000500e007221 */ /* 0x004fc80000010000 */
[----:B------:R-:W-:-:S04]  /*4280*/  FMUL.FTZ R0, R66, R0 ;  /* 0x0000000042007220 */ /* 0x000fc80000410000 */
[C-C-:B------:R-:W-:Y:S01]  /*4290*/  FFMA.FTZ R18, R76.reuse, R0, R82.reuse ;  /* 0x000000004c127223 */ /* 0x140fe20000010052 */
[----:B------:R-:W-:-:S05]  /*42a0*/  FFMA.FTZ R0, R76, R151, R82 ;  /* 0x000000974c007223 */ /* 0x000fca0000010052 */
[----:B------:R0:W-:Y:S04]  /*42b0*/  STL [R1+0x10], R0 ;  /* 0x0000100001007387 */ /* 0x0001e80000100800 */
[----:B------:R-:W-:Y:S01]  /*42c0*/  STL [R1+0x8], R32 ;  /* 0x0000082001007387 */ /* 0x000fe20000100800 */
[----:B0-----:R-:W-:-:S03]  /*42d0*/  FFMA.FTZ R0, R76, R139, R82 ;  /* 0x0000008b4c007223 */ /* 0x001fc60000010052 */
[----:B------:R-:W-:Y:S04]  /*42e0*/  STL [R1+0x4], R27 ;  /* 0x0000041b01007387 */ /* 0x000fe80000100800 */
[----:B------:R0:W-:Y:S01]  /*42f0*/  STL [R1], R0 ;  /* 0x0000000001007387 */ /* 0x0001e20000100800 */
[----:B------:R-:W-:-:S03]  /*4300*/  FFMA.FTZ R139, R76, R113, R82 ;  /* 0x000000714c8b7223 */ /* 0x000fc60000010052 */
[----:B------:R-:W2:Y:S04]  /*4310*/  LDL.LU R102, [R1+0x1c] ;  /* 0x00001c0001667983 */ /* 0x000ea80000300800 */
[----:B------:R-:W3:Y:S04]  /*4320*/  LDL.LU R113, [R1+0x20] ;  /* 0x0000200001717983 */ /* 0x000ee80000300800 */
[----:B------:R-:W3:Y:S04]  /*4330*/  LDL.LU R105, [R1+0x24] ;  /* 0x0000240001697983 */ /* 0x000ee80000300800 */
[----:B------:R-:W3:Y:S04]  /*4340*/  LDL.LU R95, [R1+0x28] ;  /* 0x00002800015f7983 */ /* 0x000ee80000300800 */
[----:B------:R-:W3:Y:S04]  /*4350*/  LDL.LU R106, [R1+0x2c] ;  /* 0x00002c00016a7983 */ /* 0x000ee80000300800 */
[----:B------:R-:W3:Y:S04]  /*4360*/  LDL.LU R97, [R1+0x30] ;  /* 0x0000300001617983 */ /* 0x000ee80000300800 */
[----:B------:R-:W3:Y:S04]  /*4370*/  LDL.LU R109, [R1+0x34] ;  /* 0x00003400016d7983 */ /* 0x000ee80000300800 */
[----:B------:R-:W3:Y:S01]  /*4380*/  LDL.LU R110, [R1+0x38] ;  /* 0x00003800016e7983 */ /* 0x000ee20000300800 */
        /* <DEDUP_REMOVED lines=19> */
[----:B------:R-:W-:Y:S01]  /*44c0*/  FMUL.FTZ R21, R66, R21 ;  /* 0x0000001542157220 */ /* 0x000fe20000410000 */
[----:B------:R-:W-:Y:S01]  /*44d0*/  FADD.FTZ R136, R136, -R80 ;  /* 0x8000005088887221 */ /* 0x000fe20000010000 */
        /* <DEDUP_REMOVED lines=19> */
[--C-:B------:R-:W-:Y:S01]  /*4610*/  FADD.FTZ R37, R37, -R80.reuse ;  /* 0x8000005025257221 */ /* 0x100fe20000010000 */
        /* <DEDUP_REMOVED lines=14> */
[--C-:B----4-:R-:W-:Y:S01]  /*4700*/  FADD.FTZ R21, R22, -R80.reuse ;  /* 0x8000005016157221 */ /* 0x110fe20000010000 */
        /* <DEDUP_REMOVED lines=15> */
[C-C-:B------:R-:W-:Y:S01]  /*4800*/  FFMA.FTZ R17, R76.reuse, R163, R82.reuse ;  /* 0x000000a34c117223 */ /* 0x140fe20000010052 */
[C-C-:B------:R-:W-:Y:S01]  /*4810*/  FFMA.FTZ R155, R76.reuse, R13, R82.reuse ;  /* 0x0000000d4c9b7223 */ /* 0x140fe20000010052 */
[C-C-:B------:R-:W-:Y:S01]  /*4820*/  FFMA.FTZ R152, R76.reuse, R9, R82.reuse ;  /* 0x000000094c987223 */ /* 0x140fe20000010052 */
        /* <DEDUP_REMOVED lines=15> */
[--C-:B0-----:R-:W-:Y:S01]  /*4920*/  FFMA.FTZ R0, R76, R134, R82.reuse ;  /* 0x000000864c007223 */ /* 0x101fe20000010052 */
[----:B------:R-:W-:Y:S01]  /*4930*/  FMUL.FTZ R37, R66, R37 ;  /* 0x0000002542257220 */ /* 0x000fe20000410000 */
[----:B------:R-:W-:Y:S01]  /*4940*/  FFMA.FTZ R76, R76, R136, R82 ;  /* 0x000000884c4c7223 */ /* 0x000fe20000010052 */
[----:B------:R-:W-:Y:S01]  /*4950*/  MOV R114, R79 ;  /* 0x0000004f00727202 */ /* 0x000fe20000000f00 */
        /* <DEDUP_REMOVED lines=154> */
[----:B------:R-:W-:-:S02]  /*5300*/  F2FP.F16.F32.PACK_AB R83, R18, R26 ;  /* 0x0000001a1253723e */ /* 0x000fc400000000ff */
[----:B------:R-:W4:Y:S01]  /*5310*/  LDL.LU R26, [R1+0x128] ;  /* 0x00012800011a7983 */ /* 0x000f220000300800 */
[----:B------:R-:W-:-:S03]  /*5320*/  LEA R90, P1, R65, UR14, 0x1 ;  /* 0x0000000e415a7c11 */ /* 0x000fc6000f8208ff */
[----:B------:R-:W4:Y:S01]  /*5330*/  LDL.LU R101, [R1+0x3c] ;  /* 0x00003c0001657983 */ /* 0x000f220000300800 */
[----:B------:R-:W-:-:S03]  /*5340*/  F2FP.F16.F32.PACK_AB R18, R165, R88 ;  /* 0x00000058a512723e */ /* 0x000fc600000000ff */
[----:B------:R-:W4:Y:S01]  /*5350*/  LDL.LU R100, [R1+0x40] ;  /* 0x0000400001647983 */ /* 0x000f220000300800 */
[----:B------:R-:W-:-:S03]  /*5360*/  LEA R88, P2, R64, UR14, 0x1 ;  /* 0x0000000e40587c11 */ /* 0x000fc6000f8408ff */
[----:B------:R-:W4:Y:S01]  /*5370*/  LDL.LU R103, [R1+0x44] ;  /* 0x0000440001677983 */ /* 0x000f220000300800 */
[----:B--2---:R-:W-:Y:S02]  /*5380*/  LEA.HI.X R91, R65, UR15, R102, 0x1, P1 ;  /* 0x0000000f415b7c11 */ /* 0x004fe400088f0c66 */
[C---:B------:R-:W-:Y:S01]  /*5390*/  LEA R92, P1, R63.reuse, UR14, 0x1 ;  /* 0x0000000e3f5c7c11 */ /* 0x040fe2000f8208ff */
[----:B------:R-:W2:Y:S01]  /*53a0*/  LDL.LU R102, [R1+0x48] ;  /* 0x0000480001667983 */ /* 0x000ea20000300800 */
[----:B---3--:R-:W-:Y:S02]  /*53b0*/  LEA.HI.X R89, R64, UR15, R113, 0x1, P2 ;  /* 0x0000000f40597c11 */ /* 0x008fe400090f0c71 */
[----:B------:R-:W-:Y:S02]  /*53c0*/  LEA R64, P2, R62, UR14, 0x1 ;  /* 0x0000000e3e407c11 */ /* 0x000fe4000f8408ff */
[----:B------:R-:W-:Y:S02]  /*53d0*/  LEA.HI.X R93, R63, UR15, R105, 0x1, P1 ;  /* 0x0000000f3f5d7c11 */ /* 0x000fe400088f0c69 */
[----:B------:R-:W3:Y:S01]  /*53e0*/  LDL.LU R105, [R1+0x4c] ;  /* 0x00004c0001697983 */ /* 0x000ee20000300800 */
[----:B------:R-:W-:-:S03]  /*53f0*/  LEA R94, P1, R61, UR14, 0x1 ;  /* 0x0000000e3d5e7c11 */ /* 0x000fc6000f8208ff */
[----:B------:R-:W3:Y:S01]  /*5400*/  LDL.LU R104, [R1+0x54] ;  /* 0x0000540001687983 */ /* 0x000ee20000300800 */
[----:B------:R-:W-:Y:S02]  /*5410*/  LEA.HI.X R65, R62, UR15, R95, 0x1, P2 ;  /* 0x0000000f3e417c11 */ /* 0x000fe400090f0c5f */
[C---:B------:R-:W-:Y:S01]  /*5420*/  LEA R62, P2, R60.reuse, UR14, 0x1 ;  /* 0x0000000e3c3e7c11 */ /* 0x040fe2000f8408ff */
[----:B------:R-:W3:Y:S01]  /*5430*/  LDL.LU R107, [R1+0x5c] ;  /* 0x00005c00016b7983 */ /* 0x000ee20000300800 */
[----:B------:R-:W-:Y:S02]  /*5440*/  LEA.HI.X R95, R61, UR15, R106, 0x1, P1 ;  /* 0x0000000f3d5f7c11 */ /* 0x000fe400088f0c6a */
[C---:B------:R-:W-:Y:S01]  /*5450*/  LEA R96, P1, R59.reuse, UR14, 0x1 ;  /* 0x0000000e3b607c11 */ /* 0x040fe2000f8208ff */
[----:B------:R-:W3:Y:S01]  /*5460*/  LDL.LU R106, [R1+0x60] ;  /* 0x00006000016a7983 */ /* 0x000ee20000300800 */
[----:B------:R-:W-:Y:S02]  /*5470*/  LEA.HI.X R63, R60, UR15, R97, 0x1, P2 ;  /* 0x0000000f3c3f7c11 */ /* 0x000fe400090f0c61 */
[----:B------:R-:W-:-:S02]  /*5480*/  LEA.HI.X R97, R59, UR15, R109, 0x1, P1 ;  /* 0x0000000f3b617c11 */ /* 0x000fc400088f0c6d */
[----:B------:R-:W3:Y:S01]  /*5490*/  LDL.LU R109, [R1+0x84] ;  /* 0x00008400016d7983 */ /* 0x000ee20000300800 */
[----:B------:R-:W-:-:S03]  /*54a0*/  LEA R60, P2, R58, UR14, 0x1 ;  /* 0x0000000e3a3c7c11 */ /* 0x000fc6000f8408ff */
[----:B------:R-:W3:Y:S01]  /*54b0*/  LDL.LU R108, [R1+0x88] ;  /* 0x00008800016c7983 */ /* 0x000ee20000300800 */
[----:B------:R-:W-:-:S03]  /*54c0*/  LEA.HI.X R61, R58, UR15, R110, 0x1, P2 ;  /* 0x0000000f3a3d7c11 */ /* 0x000fc600090f0c6e */
[----:B------:R-:W3:Y:S04]  /*54d0*/  LDL.LU R111, [R1+0x94] ;  /* 0x00009400016f7983 */ /* 0x000ee80000300800 */
[----:B------:R-:W3:Y:S04]  /*54e0*/  LDL.LU R110, [R1+0x70] ;  /* 0x00007000016e7983 */ /* 0x000ee80000300800 */
[----:B------:R-:W3:Y:S04]  /*54f0*/  LDL.LU R113, [R1+0x8c] ;  /* 0x00008c0001717983 */ /* 0x000ee80000300800 */
[----:B------:R-:W3:Y:S01]  /*5500*/  LDL.LU R112, [R1+0x90] ;  /* 0x0000900001707983 */ /* 0x000ee20000300800 */
[----:B------:R-:W-:-:S03]  /*5510*/  F2FP.F16.F32.PACK_AB R17, R17, R114 ;  /* 0x000000721111723e */ /* 0x000fc600000000ff */
[----:B------:R-:W3:Y:S04]  /*5520*/  LDL.LU R115, [R1+0x74] ;  /* 0x0000740001737983 */ /* 0x000ee80000300800 */
        /* <DEDUP_REMOVED lines=9> */
[----:B------:R-:W3:Y:S01]  /*55c0*/  LDL.LU R158, [R1+0xec] ;  /* 0x0000ec00019e7983 */ /* 0x000ee20000300800 */
[----:B------:R-:W-:-:S02]  /*55d0*/  LEA R98, P1, R57, UR14, 0x1 ;  /* 0x0000000e39627c11 */ /* 0x000fc4000f8208ff */
[----:B------:R-:W-:Y:S01]  /*55e0*/  LEA R58, P2, R56, UR14, 0x1 ;  /* 0x0000000e383a7c11 */ /* 0x000fe2000f8408ff */
[----:B------:R-:W3:Y:S04]  /*55f0*/  LDL.LU R142, [R1+0x14] ;  /* 0x00001400018e7983 */ /* 0x000ee80000300800 */
[----:B------:R-:W3:Y:S04]  /*5600*/  LDL.LU R150, [R1+0xfc] ;  /* 0x0000fc0001967983 */ /* 0x000ee80000300800 */
[----:B------:R-:W3:Y:S04]  /*5610*/  LDL.LU R146, [R1+0x10] ;  /* 0x0000100001927983 */ /* 0x000ee80000300800 */
[----:B------:R-:W3:Y:S04]  /*5620*/  LDL.LU R154, [R1+0x104] ;  /* 0x00010400019a7983 */ /* 0x000ee80000300800 */
[----:B------:R-:W-:Y:S04]  /*5630*/  STG.E.U16 desc[UR12][R90.64], R83 ;  /* 0x000000535a007986 */ /* 0x000fe8000c10150c */
[----:B------:R0:W-:Y:S01]  /*5640*/  STG.E.U16 desc[UR12][R90.64+0x4], R18 ;  /* 0x000004125a007986 */ /* 0x0001e2000c10150c */
[----:B----4-:R-:W-:-:S02]  /*5650*/  LEA.HI.X R99, R57, UR15, R101, 0x1, P1 ;  /* 0x0000000f39637c11 */ /* 0x010fc400088f0c65 */
[----:B------:R-:W-:Y:S02]  /*5660*/  LEA.HI.X R59, R56, UR15, R100, 0x1, P2 ;  /* 0x0000000f383b7c11 */ /* 0x000fe400090f0c64 */
[C---:B------:R-:W-:Y:S02]  /*5670*/  LEA R100, P1, R55.reuse, UR14, 0x1 ;  /* 0x0000000e37647c11 */ /* 0x040fe4000f8208ff */
[C---:B------:R-:W-:Y:S02]  /*5680*/  LEA R56, P2, R54.reuse, UR14, 0x1 ;  /* 0x0000000e36387c11 */ /* 0x040fe4000f8408ff */
[----:B------:R-:W-:Y:S02]  /*5690*/  LEA.HI.X R101, R55, UR15, R103, 0x1, P1 ;  /* 0x0000000f37657c11 */ /* 0x000fe400088f0c67 */
[----:B--2---:R-:W-:Y:S02]  /*56a0*/  LEA.HI.X R57, R54, UR15, R102, 0x1, P2 ;  /* 0x0000000f36397c11 */ /* 0x004fe400090f0c66 */
[----:B------:R-:W-:-:S02]  /*56b0*/  LEA R102, P1, R53, UR14, 0x1 ;  /* 0x0000000e35667c11 */ /* 0x000fc4000f8208ff */
[C---:B------:R-:W-:Y:S02]  /*56c0*/  LEA R54, P2, R52.reuse, UR14, 0x1 ;  /* 0x0000000e34367c11 */ /* 0x040fe4000f8408ff */
[----:B---3--:R-:W-:Y:S02]  /*56d0*/  LEA.HI.X R103, R53, UR15, R105, 0x1, P1 ;  /* 0x0000000f35677c11 */ /* 0x008fe400088f0c69 */
        /* <DEDUP_REMOVED lines=34> */
[----:B------:R-:W-:Y:S02]  /*5900*/  PRMT R28, R18, 0x7632, R28 ;  /* 0x00007632121c7816 */ /* 0x000fe4000000001c */
[----:B------:R-:W-:Y:S01]  /*5910*/  LEA.HI.X R121, R26, UR15, R138, 0x1, P1 ;  /* 0x0000000f1a797c11 */ /* 0x000fe200088f0c8a */
[----:B------:R-:W-:Y:S01]  /*5920*/  UIADD3 UR10, UP0, UR10, 0x2, URZ ;  /* 0x000000020a0a7890 */ /* 0x000fe2000ff1e03f */
[----:B------:R-:W-:Y:S01]  /*5930*/  PRMT R26, R83, 0x7632, R26 ;  /* 0x00007632531a7816 */ /* 0x000fe2000000001a */
[----:B------:R-:W-:Y:S01]  /*5940*/  STG.E.U16 desc[UR12][R90.64+0x6], R28 ;  /* 0x0000061c5a007986 */ /* 0x000fe2000c10150c */
[----:B0-----:R-:W-:Y:S01]  /*5950*/  PRMT R18, R17, 0x7632, R18 ;  /* 0x0000763211127816 */ /* 0x001fe20000000012 */
[----:B------:R-:W-:Y:S02]  /*5960*/  ULDC.64 UR14, c[0x0][0x238] ;  /* 0x00008e00000e7ab9 */ /* 0x000fe40000000a00 */
[----:B------:R-:W-:Y:S04]  /*5970*/  STG.E.U16 desc[UR12][R90.64+0x2], R26 ;  /* 0x0000021a5a007986 */ /* 0x000fe8000c10150c */
[----:B------:R0:W-:Y:S02]  /*5980*/  STG.E.U16 desc[UR12][R88.64], R17 ;  /* 0x0000001158007986 */ /* 0x0001e4000c10150c */
[----:B0-----:R-:W-:-:S02]  /*5990*/  F2FP.F16.F32.PACK_AB R17, R162, R158 ;  /* 0x0000009ea211723e */ /* 0x001fc400000000ff */
[----:B------:R-:W2:Y:S04]  /*59a0*/  LDL.LU R162, [R1+0x8] ;  /* 0x0000080001a27983 */ /* 0x000ea80000300800 */
[----:B------:R-:W2:Y:S01]  /*59b0*/  LDL.LU R158, [R1+0x108] ;  /* 0x00010800019e7983 */ /* 0x000ea20000300800 */
[----:B------:R-:W-:Y:S02]  /*59c0*/  F2FP.F16.F32.PACK_AB R86, R137, R86 ;  /* 0x000000568956723e */ /* 0x000fe400000000ff */
[----:B------:R-:W-:Y:S02]  /*59d0*/  F2FP.F16.F32.PACK_AB R85, R136, R85 ;  /* 0x000000558855723e */ /* 0x000fe400000000ff */
[----:B------:R-:W-:Y:S01]  /*59e0*/  PRMT R26, R86, 0x7632, R26 ;  /* 0x00007632561a7816 */ /* 0x000fe2000000001a */
[----:B------:R0:W-:Y:S01]  /*59f0*/  STG.E.U16 desc[UR12][R88.64+0x2], R18 ;  /* 0x0000021258007986 */ /* 0x0001e2000c10150c */
[----:B------:R-:W-:-:S03]  /*5a00*/  F2FP.F16.F32.PACK_AB R82, R135, R82 ;  /* 0x000000528752723e */ /* 0x000fc600000000ff */
[----:B------:R-:W-:Y:S04]  /*5a10*/  STG.E.U16 desc[UR12][R88.64+0x4], R86 ;  /* 0x0000045658007986 */ /* 0x000fe8000c10150c */
[----:B------:R1:W-:Y:S01]  /*5a20*/  STG.E.U16 desc[UR12][R88.64+0x6], R26 ;  /* 0x0000061a58007986 */ /* 0x0003e2000c10150c */
[----:B0-----:R-:W-:-:S03]  /*5a30*/  PRMT R18, R17, 0x7632, R18 ;  /* 0x0000763211127816 */ /* 0x001fc60000000012 */
[----:B------:R0:W-:Y:S01]  /*5a40*/  STG.E.U16 desc[UR12][R92.64], R17 ;  /* 0x000000115c007986 */ /* 0x0001e2000c10150c */
[----:B-1----:R-:W-:-:S03]  /*5a50*/  PRMT R26, R85, 0x7632, R26 ;  /* 0x00007632551a7816 */ /* 0x002fc6000000001a */
[----:B------:R1:W-:Y:S01]  /*5a60*/  STG.E.U16 desc[UR12][R92.64+0x2], R18 ;  /* 0x000002125c007986 */ /* 0x0003e2000c10150c */
[----:B0-----:R-:W-:-:S03]  /*5a70*/  F2FP.F16.F32.PACK_AB R17, R142, R150 ;  /* 0x000000968e11723e */ /* 0x001fc600000000ff */
[----:B------:R-:W-:Y:S04]  /*5a80*/  STG.E.U16 desc[UR12][R92.64+0x4], R85 ;  /* 0x000004555c007986 */ /* 0x000fe8000c10150c */
[----:B------:R0:W-:Y:S01]  /*5a90*/  STG.E.U16 desc[UR12][R92.64+0x6], R26 ;  /* 0x0000061a5c007986 */ /* 0x0001e2000c10150c */
[----:B-1----:R-:W-:-:S03]  /*5aa0*/  PRMT R18, R17, 0x7632, R18 ;  /* 0x0000763211127816 */ /* 0x002fc60000000012 */
[----:B------:R-:W3:Y:S04]  /*5ab0*/  LDL.LU R142, [R1+0x4] ;  /* 0x00000400018e7983 */ /* 0x000ee80000300800 */
[----:B------:R1:W-:Y:S01]  /*5ac0*/  STG.E.U16 desc[UR12][R64.64], R17 ;  /* 0x0000001140007986 */ /* 0x0003e2000c10150c */
[----:B0-----:R-:W-:-:S03]  /*5ad0*/  PRMT R26, R82, 0x7632, R26 ;  /* 0x00007632521a7816 */ /* 0x001fc6000000001a */
[----:B------:R-:W3:Y:S01]  /*5ae0*/  LDL.LU R150, [R1+0x100] ;  /* 0x0001000001967983 */ /* 0x000ee20000300800 */
[----:B-1----:R-:W-:-:S03]  /*5af0*/  F2FP.F16.F32.PACK_AB R17, R146, R154 ;  /* 0x0000009a9211723e */ /* 0x002fc600000000ff */
[----:B------:R0:W-:Y:S04]  /*5b00*/  STG.E.U16 desc[UR12][R64.64+0x2], R18 ;  /* 0x0000021240007986 */ /* 0x0001e8000c10150c */
[----:B------:R-:W4:Y:S04]  /*5b10*/  LDL.LU R146, [R1] ;  /* 0x0000000001927983 */ /* 0x000f280000300800 */
[----:B------:R-:W-:Y:S04]  /*5b20*/  STG.E.U16 desc[UR12][R64.64+0x4], R82 ;  /* 0x0000045240007986 */ /* 0x000fe8000c10150c */
[----:B------:R-:W-:Y:S01]  /*5b30*/  STG.E.U16 desc[UR12][R64.64+0x6], R26 ;  /* 0x0000061a40007986 */ /* 0x000fe2000c10150c */
[----:B0-----:R-:W-:-:S03]  /*5b40*/  PRMT R18, R17, 0x7632, R18 ;  /* 0x0000763211127816 */ /* 0x001fc60000000012 */
[----:B------:R-:W4:Y:S04]  /*5b50*/  LDL.LU R154, [R1+0xf8] ;  /* 0x0000f800019a7983 */ /* 0x000f280000300800 */
[----:B------:R2:W-:Y:S02]  /*5b60*/  STG.E.U16 desc[UR12][R94.64], R17 ;  /* 0x000000115e007986 */ /* 0x0005e4000c10150c */
[----:B--2---:R-:W-:Y:S02]  /*5b70*/  F2FP.F16.F32.PACK_AB R17, R162, R158 ;  /* 0x0000009ea211723e */ /* 0x004fe400000000ff */
[----:B------:R-:W2:Y:S01]  /*5b80*/  LDL.LU R158, [R1+0xf4] ;  /* 0x0000f400019e7983 */ /* 0x000ea20000300800 */
[----:B------:R-:W-:-:S04]  /*5b90*/  F2FP.F16.F32.PACK_AB R79, R134, R79 ;  /* 0x0000004f864f723e */ /* 0x000fc800000000ff */
[----:B------:R-:W-:Y:S01]  /*5ba0*/  PRMT R26, R79, 0x7632, R26 ;  /* 0x000076324f1a7816 */ /* 0x000fe2000000001a */
[----:B------:R-:W-:Y:S01]  /*5bb0*/  STG.E.U16 desc[UR12][R94.64+0x2], R18 ;  /* 0x000002125e007986 */ /* 0x000fe2000c10150c */
[----:B------:R-:W-:-:S03]  /*5bc0*/  PRMT R28, R17, 0x7632, R28 ;  /* 0x00007632111c7816 */ /* 0x000fc6000000001c */
[----:B------:R-:W-:Y:S04]  /*5bd0*/  STG.E.U16 desc[UR12][R94.64+0x4], R79 ;  /* 0x0000044f5e007986 */ /* 0x000fe8000c10150c */
[----:B------:R-:W-:Y:S04]  /*5be0*/  STG.E.U16 desc[UR12][R94.64+0x6], R26 ;  /* 0x0000061a5e007986 */ /* 0x000fe8000c10150c */
[----:B------:R4:W-:Y:S01]  /*5bf0*/  STG.E.U16 desc[UR12][R62.64], R17 ;  /* 0x000000113e007986 */ /* 0x0009e2000c10150c */
[----:B---3--:R-:W-:-:S03]  /*5c00*/  F2FP.F16.F32.PACK_AB R33, R142, R150 ;  /* 0x000000968e21723e */ /* 0x008fc600000000ff */
[----:B------:R-:W3:Y:S01]  /*5c10*/  LDL.LU R150, [R1+0xf0] ;  /* 0x0000f00001967983 */ /* 0x000ee20000300800 */
[----:B----4-:R-:W-:-:S03]  /*5c20*/  F2FP.F16.F32.PACK_AB R17, R146, R154 ;  /* 0x0000009a9211723e */ /* 0x010fc600000000ff */
[----:B------:R-:W4:Y:S01]  /*5c30*/  LDL.LU R154, [R1+0xe8] ;  /* 0x0000e800019a7983 */ /* 0x000f220000300800 */
[----:B--2---:R-:W-:-:S03]  /*5c40*/  F2FP.F16.F32.PACK_AB R164, R164, R158 ;  /* 0x0000009ea4a4723e */ /* 0x004fc600000000ff */
[----:B------:R-:W2:Y:S01]  /*5c50*/  LDL.LU R158, [R1+0xe4] ;  /* 0x0000e400019e7983 */ /* 0x000ea20000300800 */
        /* <DEDUP_REMOVED lines=29> */
[----:B------:R-:W2:Y:S04]  /*5e30*/  LDL.LU R158, [R1+0xa8] ;  /* 0x0000a800019e7983 */ /* 0x000ea80000300800 */
[----:B------:R-:W2:Y:S01]  /*5e40*/  LDL.LU R146, [R1+0xa4] ;  /* 0x0000a40001927983 */ /* 0x000ea20000300800 */
[----:B---3--:R-:W-:-:S03]  /*5e50*/  F2FP.F16.F32.PACK_AB R10, R10, R150 ;  /* 0x000000960a0a723e */ /* 0x008fc600000000ff */
[----:B------:R-:W3:Y:S01]  /*5e60*/  LDL.LU R150, [R1+0xa0] ;  /* 0x0000a00001967983 */ /* 0x000ee20000300800 */
[----:B----4-:R-:W-:-:S03]  /*5e70*/  F2FP.F16.F32.PACK_AB R9, R9, R154 ;  /* 0x0000009a0909723e */ /* 0x010fc600000000ff */
[----:B------:R-:W4:Y:S01]  /*5e80*/  LDL.LU R154, [R1+0x9c] ;  /* 0x00009c00019a7983 */ /* 0x000f220000300800 */
[----:B------:R-:W-:Y:S02]  /*5e90*/  F2FP.F16.F32.PACK_AB R78, R133, R78 ;  /* 0x0000004e854e723e */ /* 0x000fe400000000ff */
[----:B------:R-:W-:Y:S02]  /*5ea0*/  F2FP.F16.F32.PACK_AB R75, R132, R75 ;  /* 0x0000004b844b723e */ /* 0x000fe400000000ff */
[----:B--2---:R-:W-:Y:S02]  /*5eb0*/  F2FP.F16.F32.PACK_AB R6, R6, R158 ;  /* 0x0000009e0606723e */ /* 0x004fe400000000ff */
[----:B------:R-:W2:Y:S01]  /*5ec0*/  LDL.LU R158, [R1+0x98] ;  /* 0x00009800019e7983 */ /* 0x000ea20000300800 */
[----:B------:R-:W-:Y:S02]  /*5ed0*/  PRMT R64, R78, 0x7632, R64 ;  /* 0x000076324e407816 */ /* 0x000fe40000000040 */
[----:B------:R-:W-:-:S02]  /*5ee0*/  PRMT R18, R33, 0x7632, R18 ;  /* 0x0000763221127816 */ /* 0x000fc40000000012 */
[----:B------:R-:W-:Y:S02]  /*5ef0*/  PRMT R26, R75, 0x7632, R26 ;  /* 0x000076324b1a7816 */ /* 0x000fe4000000001a */
[----:B------:R-:W-:Y:S01]  /*5f00*/  F2FP.F16.F32.PACK_AB R74, R131, R74 ;  /* 0x0000004a834a723e */ /* 0x000fe200000000ff */
[----:B------:R0:W-:Y:S01]  /*5f10*/  STG.E.U16 desc[UR12][R62.64+0x2], R28 ;  /* 0x0000021c3e007986 */ /* 0x0001e2000c10150c */
[----:B------:R-:W-:-:S03]  /*5f20*/  F2FP.F16.F32.PACK_AB R73, R130, R73 ;  /* 0x000000498249723e */ /* 0x000fc600000000ff */
[----:B------:R-:W-:Y:S01]  /*5f30*/  STG.E.U16 desc[UR12][R62.64+0x4], R78 ;  /* 0x0000044e3e007986 */ /* 0x000fe2000c10150c */
[----:B------:R-:W-:-:S03]  /*5f40*/  F2FP.F16.F32.PACK_AB R72, R129, R72 ;  /* 0x000000488148723e */ /* 0x000fc600000000ff */
[----:B------:R-:W-:Y:S04]  /*5f50*/  STG.E.U16 desc[UR12][R62.64+0x6], R64 ;  /* 0x000006403e007986 */ /* 0x000fe8000c10150c */
[----:B------:R1:W-:Y:S01]  /*5f60*/  STG.E.U16 desc[UR12][R96.64], R33 ;  /* 0x0000002160007986 */ /* 0x0003e2000c10150c */
[----:B0-----:R-:W-:-:S03]  /*5f70*/  PRMT R28, R17, 0x7632, R28 ;  /* 0x00007632111c7816 */ /* 0x001fc6000000001c */
[----:B------:R0:W-:Y:S04]  /*5f80*/  STG.E.U16 desc[UR12][R96.64+0x2], R18 ;  /* 0x0000021260007986 */ /* 0x0001e8000c10150c */
[----:B------:R-:W-:Y:S04]  /*5f90*/  STG.E.U16 desc[UR12][R96.64+0x4], R75 ;  /* 0x0000044b60007986 */ /* 0x000fe8000c10150c */
[----:B------:R-:W-:Y:S01]  /*5fa0*/  STG.E.U16 desc[UR12][R96.64+0x6], R26 ;  /* 0x0000061a60007986 */ /* 0x000fe2000c10150c */
[----:B-1----:R-:W-:-:S03]  /*5fb0*/  PRMT R33, R74, 0x7632, R33 ;  /* 0x000076324a217816 */ /* 0x002fc60000000021 */
[----:B------:R1:W-:Y:S01]  /*5fc0*/  STG.E.U16 desc[UR12][R60.64], R17 ;  /* 0x000000113c007986 */ /* 0x0003e2000c10150c */
[----:B0-----:R-:W-:-:S03]  /*5fd0*/  PRMT R18, R164, 0x7632, R18 ;  /* 0x00007632a4127816 */ /* 0x001fc60000000012 */
[----:B------:R0:W-:Y:S01]  /*5fe0*/  STG.E.U16 desc[UR12][R60.64+0x2], R28 ;  /* 0x0000021c3c007986 */ /* 0x0001e2000c10150c */
[----:B------:R-:W-:-:S03]  /*5ff0*/  F2FP.F16.F32.PACK_AB R70, R128, R70 ;  /* 0x000000468046723e */ /* 0x000fc600000000ff */
[----:B------:R-:W-:Y:S01]  /*6000*/  STG.E.U16 desc[UR12][R60.64+0x4], R74 ;  /* 0x0000044a3c007986 */ /* 0x000fe2000c10150c */
[----:B-1----:R-:W-:-:S03]  /*6010*/  PRMT R17, R73, 0x7632, R17 ;  /* 0x0000763249117816 */ /* 0x002fc60000000011 */
[----:B------:R-:W-:Y:S01]  /*6020*/  STG.E.U16 desc[UR12][R60.64+0x6], R33 ;  /* 0x000006213c007986 */ /* 0x000fe2000c10150c */
[----:B------:R-:W-:Y:S02]  /*6030*/  PRMT R26, R163, 0x7632, R26 ;  /* 0x00007632a31a7816 */ /* 0x000fe4000000001a */
[----:B0-----:R-:W-:Y:S01]  /*6040*/  PRMT R28, R72, 0x7632, R28 ;  /* 0x00007632481c7816 */ /* 0x001fe2000000001c */
[----:B------:R0:W-:Y:S01]  /*6050*/  STG.E.U16 desc[UR12][R98.64+0x6], R17 ;  /* 0x0000061162007986 */ /* 0x0001e2000c10150c */
[----:B------:R-:W-:-:S03]  /*6060*/  F2FP.F16.F32.PACK_AB R69, R127, R69 ;  /* 0x000000457f45723e */ /* 0x000fc600000000ff */
[----:B------:R-:W-:Y:S01]  /*6070*/  STG.E.U16 desc[UR12][R98.64], R164 ;  /* 0x000000a462007986 */ /* 0x000fe2000c10150c */
[----:B------:R-:W-:-:S03]  /*6080*/  F2FP.F16.F32.PACK_AB R68, R126, R68 ;  /* 0x000000447e44723e */ /* 0x000fc600000000ff */
[----:B------:R1:W-:Y:S01]  /*6090*/  STG.E.U16 desc[UR12][R98.64+0x2], R18 ;  /* 0x0000021262007986 */ /* 0x0003e2000c10150c */
[----:B0-----:R-:W-:-:S03]  /*60a0*/  PRMT R17, R160, 0x7632, R17 ;  /* 0x00007632a0117816 */ /* 0x001fc60000000011 */
[----:B------:R-:W-:Y:S01]  /*60b0*/  STG.E.U16 desc[UR12][R98.64+0x4], R73 ;  /* 0x0000044962007986 */ /* 0x000fe2000c10150c */
[----:B------:R-:W-:-:S03]  /*60c0*/  F2FP.F16.F32.PACK_AB R67, R125, R67 ;  /* 0x000000437d43723e */ /* 0x000fc600000000ff */
[----:B------:R0:W-:Y:S01]  /*60d0*/  STG.E.U16 desc[UR12][R58.64+0x2], R26 ;  /* 0x0000021a3a007986 */ /* 0x0001e2000c10150c */
[----:B-1----:R-:W-:-:S03]  /*60e0*/  PRMT R18, R70, 0x7632, R18 ;  /* 0x0000763246127816 */ /* 0x002fc60000000012 */
[----:B------:R1:W-:Y:S04]  /*60f0*/  STG.E.U16 desc[UR12][R58.64+0x6], R28 ;  /* 0x0000061c3a007986 */ /* 0x0003e8000c10150c */
[----:B------:R-:W-:Y:S04]  /*6100*/  STG.E.U16 desc[UR12][R58.64], R163 ;  /* 0x000000a33a007986 */ /* 0x000fe8000c10150c */
[----:B------:R-:W-:Y:S01]  /*6110*/  STG.E.U16 desc[UR12][R58.64+0x4], R72 ;  /* 0x000004483a007986 */ /* 0x000fe2000c10150c */
[----:B0-----:R-:W-:Y:S02]  /*6120*/  PRMT R26, R69, 0x7632, R26 ;  /* 0x00007632451a7816 */ /* 0x001fe4000000001a */
[----:B-1----:R-:W-:Y:S01]  /*6130*/  PRMT R28, R159, 0x7632, R28 ;  /* 0x000076329f1c7816 */ /* 0x002fe2000000001c */
[----:B------:R0:W-:Y:S01]  /*6140*/  STG.E.U16 desc[UR12][R100.64+0x2], R17 ;  /* 0x0000021164007986 */ /* 0x0001e2000c10150c */
[----:B------:R-:W-:-:S03]  /*6150*/  F2FP.F16.F32.PACK_AB R39, R124, R39 ;  /* 0x000000277c27723e */ /* 0x000fc600000000ff */
[----:B------:R-:W-:Y:S04]  /*6160*/  STG.E.U16 desc[UR12][R100.64], R160 ;  /* 0x000000a064007986 */ /* 0x000fe8000c10150c */
[----:B------:R-:W-:Y:S01]  /*6170*/  STG.E.U16 desc[UR12][R100.64+0x4], R70 ;  /* 0x0000044664007986 */ /* 0x000fe2000c10150c */
[----:B0-----:R-:W-:-:S03]  /*6180*/  PRMT R17, R156, 0x7632, R17 ;  /* 0x000076329c117816 */ /* 0x001fc60000000011 */
[----:B------:R0:W-:Y:S01]  /*6190*/  STG.E.U16 desc[UR12][R100.64+0x6], R18 ;  /* 0x0000061264007986 */ /* 0x0001e2000c10150c */
[----:B------:R-:W-:-:S03]  /*61a0*/  F2FP.F16.F32.PACK_AB R38, R123, R38 ;  /* 0x000000267b26723e */ /* 0x000fc600000000ff */
[----:B------:R1:W-:Y:S04]  /*61b0*/  STG.E.U16 desc[UR12][R56.64+0x2], R28 ;  /* 0x0000021c38007986 */ /* 0x0003e8000c10150c */
[----:B------:R3:W-:Y:S01]  /*61c0*/  STG.E.U16 desc[UR12][R56.64+0x6], R26 ;  /* 0x0000061a38007986 */ /* 0x0007e2000c10150c */
[----:B0-----:R-:W-:-:S03]  /*61d0*/  PRMT R18, R68, 0x7632, R18 ;  /* 0x0000763244127816 */ /* 0x001fc60000000012 */
[----:B------:R-:W-:Y:S01]  /*61e0*/  STG.E.U16 desc[UR12][R56.64], R159 ;  /* 0x0000009f38007986 */ /* 0x000fe2000c10150c */
[----:B-1----:R-:W-:-:S03]  /*61f0*/  PRMT R28, R67, 0x7632, R28 ;  /* 0x00007632431c7816 */ /* 0x002fc6000000001c */
[----:B------:R-:W-:Y:S01]  /*6200*/  STG.E.U16 desc[UR12][R56.64+0x4], R69 ;  /* 0x0000044538007986 */ /* 0x000fe2000c10150c */
[----:B---3--:R-:W-:-:S03]  /*6210*/  PRMT R26, R155, 0x7632, R26 ;  /* 0x000076329b1a7816 */ /* 0x008fc6000000001a */
[----:B------:R0:W-:Y:S01]  /*6220*/  STG.E.U16 desc[UR12][R102.64+0x2], R17 ;  /* 0x0000021166007986 */ /* 0x0001e2000c10150c */
[----:B------:R-:W-:-:S03]  /*6230*/  F2FP.F16.F32.PACK_AB R37, R122, R37 ;  /* 0x000000257a25723e */ /* 0x000fc600000000ff */
[----:B------:R-:W-:Y:S04]  /*6240*/  STG.E.U16 desc[UR12][R102.64], R156 ;  /* 0x0000009c66007986 */ /* 0x000fe8000c10150c */
[----:B------:R-:W-:Y:S01]  /*6250*/  STG.E.U16 desc[UR12][R102.64+0x4], R68 ;  /* 0x0000044466007986 */ /* 0x000fe2000c10150c */
[----:B0-----:R-:W-:-:S03]  /*6260*/  PRMT R17, R152, 0x7632, R17 ;  /* 0x0000763298117816 */ /* 0x001fc60000000011 */
[----:B------:R0:W-:Y:S04]  /*6270*/  STG.E.U16 desc[UR12][R102.64+0x6], R18 ;  /* 0x0000061266007986 */ /* 0x0001e8000c10150c */
        /* <DEDUP_REMOVED lines=8> */
[----:B------:R-:W-:Y:S02]  /*6300*/  F2FP.F16.F32.PACK_AB R32, R87, R32 ;  /* 0x000000205720723e */ /* 0x000fe400000000ff */
[----:B------:R-:W-:Y:S01]  /*6310*/  F2FP.F16.F32.PACK_AB R31, R84, R31 ;  /* 0x0000001f541f723e */ /* 0x000fe200000000ff */
        /* <DEDUP_REMOVED lines=8> */
[----:B------:R0:W-:Y:S01]  /*63a0*/  STG.E.U16 desc[UR12][R52.64+0x6], R28 ;  /* 0x0000061c34007986 */ /* 0x0001e2000c10150c */
[----:B------:R-:W-:-:S03]  /*63b0*/  F2FP.F16.F32.PACK_AB R30, R80, R30 ;  /* 0x0000001e501e723e */ /* 0x000fc600000000ff */
[----:B------:R3:W-:Y:S01]  /*63c0*/  STG.E.U16 desc[UR12][R106.64+0x6], R17 ;  /* 0x000006116a007986 */ /* 0x0007e2000c10150c */
[----:B-1----:R-:W-:Y:S02]  /*63d0*/  PRMT R26, R32, 0x7632, R26 ;  /* 0x00007632201a7816 */ /* 0x002fe4000000001a */
[----:B------:R-:W-:Y:S02]  /*63e0*/  F2FP.F16.F32.PACK_AB R27, R71, R27 ;  /* 0x0000001b471b723e */ /* 0x000fe400000000ff */
[----:B0-----:R-:W-:Y:S01]  /*63f0*/  PRMT R53, R148, 0x7632, R53 ;  /* 0x0000763294357816 */ /* 0x001fe20000000035 */
[----:B------:R-:W-:Y:S01]  /*6400*/  STG.E.U16 desc[UR12][R106.64], R148 ;  /* 0x000000946a007986 */ /* 0x000fe2000c10150c */
[----:B---3--:R-:W-:-:S03]  /*6410*/  PRMT R17, R31, 0x7632, R17 ;  /* 0x000076321f117816 */ /* 0x008fc60000000011 */
[----:B------:R-:W-:Y:S01]  /*6420*/  STG.E.U16 desc[UR12][R106.64+0x2], R53 ;  /* 0x000002356a007986 */ /* 0x000fe2000c10150c */
[----:B------:R-:W-:-:S03]  /*6430*/  PRMT R54, R144, 0x7632, R54 ;  /* 0x0000763290367816 */ /* 0x000fc60000000036 */
[----:B------:R-:W-:Y:S01]  /*6440*/  STG.E.U16 desc[UR12][R106.64+0x4], R37 ;  /* 0x000004256a007986 */ /* 0x000fe2000c10150c */
[----:B------:R-:W-:-:S03]  /*6450*/  F2FP.F16.F32.PACK_AB R25, R66, R25 ;  /* 0x000000194219723e */ /* 0x000fc600000000ff */
[----:B------:R-:W-:Y:S04]  /*6460*/  STG.E.U16 desc[UR12][R50.64], R147 ;  /* 0x0000009332007986 */ /* 0x000fe8000c10150c */
[----:B------:R0:W-:Y:S04]  /*6470*/  STG.E.U16 desc[UR12][R50.64+0x2], R18 ;  /* 0x0000021232007986 */ /* 0x0001e8000c10150c */
[----:B------:R-:W-:Y:S04]  /*6480*/  STG.E.U16 desc[UR12][R50.64+0x4], R32 ;  /* 0x0000042032007986 */ /* 0x000fe8000c10150c */
[----:B------:R1:W-:Y:S01]  /*6490*/  STG.E.U16 desc[UR12][R50.64+0x6], R26 ;  /* 0x0000061a32007986 */ /* 0x0003e2000c10150c */
[----:B------:R-:W-:-:S03]  /*64a0*/  F2FP.F16.F32.PACK_AB R24, R36, R24 ;  /* 0x000000182418723e */ /* 0x000fc600000000ff */
[----:B------:R3:W-:Y:S01]  /*64b0*/  STG.E.U16 desc[UR12][R108.64+0x6], R17 ;  /* 0x000006116c007986 */ /* 0x0007e2000c10150c */
[----:B0-----:R-:W-:Y:S02]  /*64c0*/  PRMT R18, R143, 0x7632, R18 ;  /* 0x000076328f127816 */ /* 0x001fe40000000012 */
[----:B------:R-:W-:Y:S01]  /*64d0*/  PRMT R55, R140, 0x7632, R55 ;  /* 0x000076328c377816 */ /* 0x000fe20000000037 */
[----:B------:R-:W-:Y:S01]  /*64e0*/  STG.E.U16 desc[UR12][R108.64], R144 ;  /* 0x000000906c007986 */ /* 0x000fe2000c10150c */
[----:B-1----:R-:W-:-:S03]  /*64f0*/  PRMT R26, R30, 0x7632, R26 ;  /* 0x000076321e1a7816 */ /* 0x002fc6000000001a */
[----:B------:R-:W-:Y:S01]  /*6500*/  STG.E.U16 desc[UR12][R108.64+0x2], R54 ;  /* 0x000002366c007986 */ /* 0x000fe2000c10150c */
[----:B---3--:R-:W-:-:S03]  /*6510*/  PRMT R17, R27, 0x7632, R17 ;  /* 0x000076321b117816 */ /* 0x008fc60000000011 */
[----:B------:R-:W-:Y:S01]  /*6520*/  STG.E.U16 desc[UR12][R108.64+0x4], R31 ;  /* 0x0000041f6c007986 */ /* 0x000fe2000c10150c */
[----:B------:R-:W-:-:S03]  /*6530*/  PRMT R56, R14, 0x7632, R56 ;  /* 0x000076320e387816 */ /* 0x000fc60000000038 */
[----:B------:R-:W-:Y:S04]  /*6540*/  STG.E.U16 desc[UR12][R48.64], R143 ;  /* 0x0000008f30007986 */ /* 0x000fe8000c10150c */
[----:B------:R0:W-:Y:S04]  /*6550*/  STG.E.U16 desc[UR12][R48.64+0x2], R18 ;  /* 0x0000021230007986 */ /* 0x0001e8000c10150c */
[----:B------:R-:W-:Y:S04]  /*6560*/  STG.E.U16 desc[UR12][R48.64+0x4], R30 ;  /* 0x0000041e30007986 */ /* 0x000fe8000c10150c */
[----:B------:R1:W-:Y:S01]  /*6570*/  STG.E.U16 desc[UR12][R48.64+0x6], R26 ;  /* 0x0000061a30007986 */ /* 0x0003e2000c10150c */
[----:B------:R-:W-:-:S03]  /*6580*/  F2FP.F16.F32.PACK_AB R22, R29, R22 ;  /* 0x000000161d16723e */ /* 0x000fc600000000ff */
[----:B------:R3:W-:Y:S01]  /*6590*/  STG.E.U16 desc[UR12][R110.64+0x6], R17 ;  /* 0x000006116e007986 */ /* 0x0007e2000c10150c */
[----:B0-----:R-:W-:Y:S02]  /*65a0*/  PRMT R18, R139, 0x7632, R18 ;  /* 0x000076328b127816 */ /* 0x001fe40000000012 */
[----:B------:R-:W-:Y:S01]  /*65b0*/  F2FP.F16.F32.PACK_AB R21, R23, R21 ;  /* 0x000000151715723e */ /* 0x000fe200000000ff */
        /* <DEDUP_REMOVED lines=9> */
[----:B------:R-:W-:Y:S04]  /*6650*/  STG.E.U16 desc[UR12][R46.64+0x6], R26 ;  /* 0x0000061a2e007986 */ /* 0x000fe8000c10150c */
[----:B------:R1:W-:Y:S01]  /*6660*/  STG.E.U16 desc[UR12][R112.64], R14 ;  /* 0x0000000e70007986 */ /* 0x0003e2000c10150c */
[----:B0-----:R-:W-:-:S03]  /*6670*/  PRMT R18, R13, 0x7632, R18 ;  /* 0x000076320d127816 */ /* 0x001fc60000000012 */
[----:B------:R-:W-:Y:S04]  /*6680*/  STG.E.U16 desc[UR12][R112.64+0x2], R56 ;  /* 0x0000023870007986 */ /* 0x000fe8000c10150c */
[----:B------:R-:W-:Y:S04]  /*6690*/  STG.E.U16 desc[UR12][R112.64+0x4], R24 ;  /* 0x0000041870007986 */ /* 0x000fe8000c10150c */
[----:B------:R-:W-:Y:S01]  /*66a0*/  STG.E.U16 desc[UR12][R112.64+0x6], R17 ;  /* 0x0000061170007986 */ /* 0x000fe2000c10150c */
[----:B-1----:R-:W-:-:S03]  /*66b0*/  PRMT R14, R22, 0x7632, R14 ;  /* 0x00007632160e7816 */ /* 0x002fc6000000000e */
[----:B------:R0:W-:Y:S01]  /*66c0*/  STG.E.U16 desc[UR12][R44.64], R13 ;  /* 0x0000000d2c007986 */ /* 0x0001e2000c10150c */
[----:B------:R-:W-:Y:S02]  /*66d0*/  F2FP.F16.F32.PACK_AB R19, R19, R20 ;  /* 0x000000141313723e */ /* 0x000fe400000000ff */
[----:B------:R-:W-:Y:S01]  /*66e0*/  F2FP.F16.F32.PACK_AB R15, R15, R16 ;  /* 0x000000100f0f723e */ /* 0x000fe200000000ff */
[----:B------:R-:W-:Y:S01]  /*66f0*/  STG.E.U16 desc[UR12][R44.64+0x2], R18 ;  /* 0x000002122c007986 */ /* 0x000fe2000c10150c */
[----:B------:R-:W-:-:S03]  /*6700*/  PRMT R58, R6, 0x7632, R58 ;  /* 0x00007632063a7816 */ /* 0x000fc6000000003a */
[----:B------:R-:W-:Y:S01]  /*6710*/  STG.E.U16 desc[UR12][R44.64+0x4], R22 ;  /* 0x000004162c007986 */ /* 0x000fe2000c10150c */
[----:B0-----:R-:W-:-:S03]  /*6720*/  PRMT R13, R21, 0x7632, R13 ;  /* 0x00007632150d7816 */ /* 0x001fc6000000000d */
[----:B------:R0:W-:Y:S01]  /*6730*/  STG.E.U16 desc[UR12][R44.64+0x6], R14 ;  /* 0x0000060e2c007986 */ /* 0x0001e2000c10150c */
[----:B------:R-:W-:-:S03]  /*6740*/  F2FP.F16.F32.PACK_AB R5, R5, R146 ;  /* 0x000000920505723e */ /* 0x000fc600000000ff */
[----:B------:R1:W-:Y:S04]  /*6750*/  STG.E.U16 desc[UR12][R114.64], R10 ;  /* 0x0000000a72007986 */ /* 0x0003e8000c10150c */
[----:B------:R-:W-:Y:S04]  /*6760*/  STG.E.U16 desc[UR12][R114.64+0x2], R57 ;  /* 0x0000023972007986 */ /* 0x000fe8000c10150c */
[----:B------:R-:W-:Y:S01]  /*6770*/  STG.E.U16 desc[UR12][R114.64+0x4], R21 ;  /* 0x0000041572007986 */ /* 0x000fe2000c10150c */
[----:B0-----:R-:W-:-:S03]  /*6780*/  PRMT R14, R9, 0x7632, R14 ;  /* 0x00007632090e7816 */ /* 0x001fc6000000000e */
[----:B------:R-:W-:Y:S01]  /*6790*/  STG.E.U16 desc[UR12][R114.64+0x6], R13 ;  /* 0x0000060d72007986 */ /* 0x000fe2000c10150c */
[----:B-1----:R-:W-:-:S03]  /*67a0*/  PRMT R10, R19, 0x7632, R10 ;  /* 0x00007632130a7816 */ /* 0x002fc6000000000a */
[----:B------:R0:W-:Y:S01]  /*67b0*/  STG.E.U16 desc[UR12][R42.64], R9 ;  /* 0x000000092a007986 */ /* 0x0001e2000c10150c */
[----:B------:R-:W-:Y:S02]  /*67c0*/  F2FP.F16.F32.PACK_AB R11, R11, R12 ;  /* 0x0000000c0b0b723e */ /* 0x000fe400000000ff */
[----:B------:R-:W-:Y:S01]  /*67d0*/  F2FP.F16.F32.PACK_AB R2, R2, R150 ;  /* 0x000000960202723e */ /* 0x000fe200000000ff */
[----:B------:R-:W-:Y:S01]  /*67e0*/  STG.E.U16 desc[UR12][R42.64+0x2], R14 ;  /* 0x0000020e2a007986 */ /* 0x000fe2000c10150c */
[----:B------:R-:W-:-:S03]  /*67f0*/  F2FP.F16.F32.PACK_AB R7, R7, R8 ;  /* 0x000000080707723e */ /* 0x000fc600000000ff */
[----:B------:R-:W-:Y:S01]  /*6800*/  STG.E.U16 desc[UR12][R42.64+0x4], R19 ;  /* 0x000004132a007986 */ /* 0x000fe2000c10150c */
[----:B0-----:R-:W-:-:S03]  /*6810*/  PRMT R9, R15, 0x7632, R9 ;  /* 0x000076320f097816 */ /* 0x001fc60000000009 */
[----:B------:R-:W-:Y:S01]  /*6820*/  STG.E.U16 desc[UR12][R42.64+0x6], R10 ;  /* 0x0000060a2a007986 */ /* 0x000fe2000c10150c */
[----:B------:R-:W-:-:S03]  /*6830*/  PRMT R20, R5, 0x7632, R20 ;  /* 0x0000763205147816 */ /* 0x000fc60000000014 */
[----:B------:R0:W-:Y:S01]  /*6840*/  STG.E.U16 desc[UR12][R116.64], R6 ;  /* 0x0000000674007986 */ /* 0x0001e2000c10150c */
[----:B------:R-:W-:-:S03]  /*6850*/  PRMT R17, R2, 0x7632, R17 ;  /* 0x0000763202117816 */ /* 0x000fc60000000011 */
[----:B------:R-:W-:Y:S01]  /*6860*/  STG.E.U16 desc[UR12][R116.64+0x2], R58 ;  /* 0x0000023a74007986 */ /* 0x000fe2000c10150c */
[----:B----4-:R-:W-:-:S03]  /*6870*/  F2FP.F16.F32.PACK_AB R0, R0, R154 ;  /* 0x0000009a0000723e */ /* 0x010fc600000000ff */
[----:B------:R-:W-:Y:S04]  /*6880*/  STG.E.U16 desc[UR12][R116.64+0x4], R15 ;  /* 0x0000040f74007986 */ /* 0x000fe8000c10150c */
[----:B------:R-:W-:Y:S01]  /*6890*/  STG.E.U16 desc[UR12][R116.64+0x6], R9 ;  /* 0x0000060974007986 */ /* 0x000fe2000c10150c */
[----:B0-----:R-:W-:-:S03]  /*68a0*/  PRMT R6, R11, 0x7632, R6 ;  /* 0x000076320b067816 */ /* 0x001fc60000000006 */
[----:B------:R0:W-:Y:S01]  /*68b0*/  STG.E.U16 desc[UR12][R40.64], R5 ;  /* 0x0000000528007986 */ /* 0x0001e2000c10150c */
[----:B------:R-:W-:Y:S02]  /*68c0*/  F2FP.F16.F32.PACK_AB R3, R3, R4 ;  /* 0x000000040303723e */ /* 0x000fe400000000ff */
[----:B--2---:R-:W-:Y:S01]  /*68d0*/  F2FP.F16.F32.PACK_AB R76, R76, R158 ;  /* 0x0000009e4c4c723e */ /* 0x004fe200000000ff */
[----:B------:R-:W-:Y:S01]  /*68e0*/  STG.E.U16 desc[UR12][R40.64+0x2], R20 ;  /* 0x0000021428007986 */ /* 0x000fe2000c10150c */
[----:B------:R-:W-:Y:S01]  /*68f0*/  F2FP.F16.F32.PACK_AB R77, R77, R81 ;  /* 0x000000514d4d723e */ /* 0x000fe200000000ff */
[----:B------:R-:W-:Y:S02]  /*6900*/  UIADD3.X UR5, URZ, UR5, URZ, UP0, !UPT ;  /* 0x000000053f057290 */ /* 0x000fe400087fe43f */
[----:B------:R-:W-:Y:S01]  /*6910*/  STG.E.U16 desc[UR12][R40.64+0x4], R11 ;  /* 0x0000040b28007986 */ /* 0x000fe2000c10150c */
[----:B0-----:R-:W-:-:S03]  /*6920*/  PRMT R5, R7, 0x7632, R5 ;  /* 0x0000763207057816 */ /* 0x001fc60000000005 */
[----:B------:R-:W-:Y:S01]  /*6930*/  STG.E.U16 desc[UR12][R40.64+0x6], R6 ;  /* 0x0000060628007986 */ /* 0x000fe2000c10150c */
[----:B------:R-:W-:Y:S01]  /*6940*/  PRMT R59, R0, 0x7632, R59 ;  /* 0x00007632003b7816 */ /* 0x000fe2000000003b */
[----:B------:R-:W-:Y:S02]  /*6950*/  UISETP.GE.U32.AND UP0, UPT, UR10, UR14, UPT ;  /* 0x0000000e0a00728c */ /* 0x000fe4000bf06070 */
[----:B------:R0:W-:Y:S01]  /*6960*/  STG.E.U16 desc[UR12][R34.64], R2 ;  /* 0x0000000222007986 */ /* 0x0001e2000c10150c */
[----:B------:R-:W-:-:S03]  /*6970*/  PRMT R60, R76, 0x7632, R60 ;  /* 0x000076324c3c7816 */ /* 0x000fc6000000003c */
[----:B------:R-:W-:Y:S04]  /*6980*/  STG.E.U16 desc[UR12][R34.64+0x2], R17 ;  /* 0x0000021122007986 */ /* 0x000fe8000c10150c */
[----:B------:R-:W-:Y:S04]  /*6990*/  STG.E.U16 desc[UR12][R34.64+0x4], R7 ;  /* 0x0000040722007986 */ /* 0x000fe8000c10150c */
[----:B------:R-:W-:Y:S01]  /*69a0*/  STG.E.U16 desc[UR12][R34.64+0x6], R5 ;  /* 0x0000060522007986 */ /* 0x000fe2000c10150c */
[----:B0-----:R-:W-:-:S03]  /*69b0*/  PRMT R2, R3, 0x7632, R2 ;  /* 0x0000763203027816 */ /* 0x001fc60000000002 */
[----:B------:R0:W-:Y:S01]  /*69c0*/  STG.E.U16 desc[UR12][R118.64], R0 ;  /* 0x0000000076007986 */ /* 0x0001e2000c10150c */
[----:B------:R-:W-:-:S03]  /*69d0*/  UISETP.GE.AND.EX UP0, UPT, UR5, UR15, UPT, UP0 ;  /* 0x0000000f0500728c */ /* 0x000fc6000bf06300 */
[----:B------:R1:W-:Y:S04]  /*69e0*/  STG.E.U16 desc[UR12][R118.64+0x2], R59 ;  /* 0x0000023b76007986 */ /* 0x0003e8000c10150c */
[----:B------:R1:W-:Y:S01]  /*69f0*/  STG.E.U16 desc[UR12][R118.64+0x4], R3 ;  /* 0x0000040376007986 */ /* 0x0003e2000c10150c */
[----:B0-----:R-:W-:-:S03]  /*6a00*/  PRMT R0, R77, 0x7632, R0 ;  /* 0x000076324d007816 */ /* 0x001fc60000000000 */
        /* <DEDUP_REMOVED lines=9> */
.L_x_1725:
        /* <DEDUP_REMOVED lines=14> */
.L_x_1842:


//--------------------- .text._ZN13group_norm_v214gn_cuda_kernelI6__halfLi320ELi2ELi32ELi20ELi4096ELb0ELi64ELi320ELi320ELi4ELb1ELi4ELb0ELb0ENS_16CompileConditionILi900EEEEEvPT_PKS4_S7_S7_flPfS8_Pj --------------------------
	.section	.text._ZN13group_norm_v214gn_cuda_kernelI6__halfLi320ELi2ELi32ELi20ELi4096ELb0ELi64ELi320ELi320ELi4ELb1ELi4ELb0ELb0ENS_16CompileConditionILi900EEEEEvPT_PKS4_S7_S7_flPfS8_Pj,"ax",@progbits
	.align	128
        .global         _ZN13group_norm_v214gn_cuda_kernelI6__halfLi320ELi2ELi32ELi20ELi4096ELb0ELi64ELi320ELi320ELi4ELb1ELi4ELb0ELb0ENS_16CompileConditionILi900EEEEEvPT_PKS4_S7_S7_flPfS8_Pj
        .type           _ZN13group_norm_v214gn_cuda_kernelI6__halfLi320ELi2ELi32ELi20ELi4096ELb0ELi64ELi320ELi320ELi4ELb1ELi4ELb0ELb0ENS_16CompileConditionILi900EEEEEvPT_PKS4_S7_S7_flPfS8_Pj,@function
        .size           _ZN13group_norm_v214gn_cuda_kernelI6__halfLi320ELi2ELi32ELi20ELi4096ELb0ELi64ELi320ELi320ELi4ELb1ELi4ELb0ELb0ENS_16CompileConditionILi900EEEEEvPT_PKS4_S7_S7_flPfS8_Pj,(.L_x_1843 - _ZN13group_norm_v214gn_cuda_kernelI6__halfLi320ELi2ELi32ELi20ELi4096ELb0ELi64ELi320ELi320ELi4ELb1ELi4ELb0ELb0ENS_16CompileConditionILi900EEEEEvPT_PKS4_S7_S7_flPfS8_Pj)
        .other          _ZN13group_norm_v214gn_cuda_kernelI6__halfLi320ELi2ELi32ELi20ELi4096ELb0ELi64ELi320ELi320ELi4ELb1ELi4ELb0ELb0ENS_16CompileConditionILi900EEEEEvPT_PKS4_S7_S7_flPfS8_Pj,@"STO_CUDA_ENTRY STV_DEFAULT"
_ZN13group_norm_v214gn_cuda_kernelI6__halfLi320ELi2ELi32ELi20ELi4096ELb0ELi64ELi320ELi320ELi4ELb1ELi4ELb0ELb0ENS_16CompileConditionILi900EEEEEvPT_PKS4_S7_S7_flPfS8_Pj:
.text._ZN13group_norm_v214gn_cuda_kernelI6__halfLi320ELi2ELi32ELi20ELi4096ELb0ELi64ELi320ELi320ELi4ELb1ELi4ELb0ELb0ENS_16CompileConditionILi900EEEEEvPT_PKS4_S7_S7_flPfS8_Pj:
        /* <DEDUP_REMOVED lines=25> */
[-C--:B------:R-:W-:Y:S02]  /*0190*/  IADD3 R6, RZ, -R4.reuse, RZ ;  /* 0x80000004ff067210 */ /* 0x080fe40007ffe0ff */
[----:B------:R-:W-:Y:S01]  /*01a0*/  LEA.HI R5, R8, R4, RZ, 0x1e ;  /* 0x0000000408057211 */ /* 0x000fe200078ff0ff */
        /* <DEDUP_REMOVED lines=10> */
[----:B------:R-:W-:-:S02]  /*0250*/  IADD3 R7, R5, 0xc, RZ ;  /* 0x0000000c05077810 */ /* 0x000fc40007ffe0ff */
[----:B------:R-:W-:Y:S02]  /*0260*/  SHF.R.S32.HI R0, RZ, 0x2, R5 ;  /* 0x00000002ff007819 */ /* 0x000fe40000011405 */
[C---:B------:R-:W-:Y:S02]  /*0270*/  IADD3 R6, R5.reuse, 0x8, RZ ;  /* 0x0000000805067810 */ /* 0x040fe40007ffe0ff */
[C---:B0-----:R-:W-:Y:S01]  /*0280*/  IADD3 R4, R5.reuse, 0x4, RZ ;  /* 0x0000000405047810 */ /* 0x041fe20007ffe0ff */
[----:B------:R-:W-:Y:S01]  /*0290*/  IMAD R0, R0, 0x28, R10 ;  /* 0x0000002800007824 */ /* 0x000fe200078e020a */
[----:B------:R-:W-:Y:S02]  /*02a0*/  IADD3 R5, R5, 0x10, RZ ;  /* 0x0000001005057810 */ /* 0x000fe40007ffe0ff */
[----:B------:R-:W-:Y:S02]  /*02b0*/  SHF.R.S32.HI R4, RZ, 0x2, R4 ;  /* 0x00000002ff047819 */ /* 0x000fe40000011404 */
[----:B------:R-:W-:-:S02]  /*02c0*/  SHF.R.S32.HI R7, RZ, 0x2, R7 ;  /* 0x00000002ff077819 */ /* 0x000fc40000011407 */
[----:B------:R-:W-:Y:S01]  /*02d0*/  SHF.R.S32.HI R6, RZ, 0x2, R6 ;  /* 0x00000002ff067819 */ /* 0x000fe20000011406 */
[--C-:B------:R-:W-:Y:S01]  /*02e0*/  IMAD R4, R4, 0x28, R10.reuse ;  /* 0x0000002804047824 */ /* 0x100fe200078e020a */
        /* <DEDUP_REMOVED lines=16> */
.L_x_1734:
[----:B------:R-:W1:Y:S01]  /*03f0*/  S2R R4, SR_TID.X ;  /* 0x0000000000047919 */ /* 0x000e620000002100 */
[----:B------:R-:W-:Y:S01]  /*0400*/  MOV R9, RZ ;  /* 0x000000ff00097202 */ /* 0x000fe20000000f00 */
[----:B------:R-:W-:Y:S01]  /*0410*/  IMAD R37, R38, 0x280000, RZ ;  /* 0x0028000026257824 */ /* 0x000fe200078e02ff */
        /* <DEDUP_REMOVED lines=10> */
[----:B------:R-:W-:-:S04]  /*04c0*/  IADD3 R2, R0, R3, RZ ;  /* 0x0000000300027210 */ /* 0x000fc80007ffe0ff */
[----:B------:R-:W-:Y:S01]  /*04d0*/  SHF.L.U32 R8, R8, 0x2, RZ ;  /* 0x0000000208087819 */ /* 0x000fe200000006ff */
[----:B------:R-:W-:Y:S04]  /*04e0*/  STL [R1+0xc], R2 ;  /* 0x00000c0201007387 */ /* 0x000fe80000100800 */
[----:B------:R-:W-:-:S04]  /*04f0*/  IMAD.WIDE.U32 R40, R39, 0x280000, R8 ;  /* 0x0028000027287825 */ /* 0x000fc800078e0008 */
[----:B------:R-:W-:Y:S01]  /*0500*/  IMAD R9, R2, 0x280, RZ ;  /* 0x0000028002097824 */ /* 0x000fe200078e02ff */
[----:B------:R-:W-:-:S04]  /*0510*/  IADD3 R37, R41, R37, RZ ;  /* 0x0000002529257210 */ /* 0x000fc80007ffe0ff */
[C---:B------:R-:W-:Y:S02]  /*0520*/  IADD3 R58, P0, R9.reuse, R40, RZ ;  /* 0x00000028093a7210 */ /* 0x040fe40007f1e0ff */
[----:B------:R-:W-:Y:S02]  /*0530*/  IADD3 R3, R9, 0xa00, RZ ;  /* 0x00000a0009037810 */ /* 0x000fe40007ffe0ff */
        /* <DEDUP_REMOVED lines=98> */
[----:B------:R-:W-:Y:S02]  /*0b60*/  LEA R50, P0, R23, UR8, 0x1 ;  /* 0x0000000817327c11 */ /* 0x000fe4000f8008ff */
[----:B------:R-:W-:Y:S01]  /*0b70*/  IADD3 R9, R9, 0x9600, RZ ;  /* 0x0000960009097810 */ /* 0x000fe20007ffe0ff */
        /* <DEDUP_REMOVED lines=9> */
[--C-:B--2---:R-:W-:Y:S02]  /*0c10*/  HADD2.F32 R0, -RZ, R54.reuse.H0_H0 ;  /* 0x20000036ff007230 */ /* 0x104fe40000004100 */
[----:B------:R-:W-:Y:S02]  /*0c20*/  HADD2.F32 R57, -RZ, R54.H1_H1 ;  /* 0x30000036ff397230 */ /* 0x000fe40000004100 */
[--C-:B------:R-:W-:Y:S02]  /*0c30*/  HADD2.F32 R56, -RZ, R55.reuse.H0_H0 ;  /* 0x20000037ff387230 */ /* 0x100fe40000004100 */
[----:B------:R-:W-:Y:S01]  /*0c40*/  FFMA.FTZ R22, R0, R0, RZ ;  /* 0x0000000000167223 */ /* 0x000fe200000100ff */
[----:B------:R-:W-:Y:S01]  /*0c50*/  FADD.FTZ R9, RZ, R0 ;  /* 0x00000000ff097221 */ /* 0x000fe20000010000 */
[----:B------:R-:W-:Y:S01]  /*0c60*/  HADD2.F32 R55, -RZ, R55.H1_H1 ;  /* 0x30000037ff377230 */ /* 0x000fe20000004100 */
[----:B------:R-:W-:Y:S01]  /*0c70*/  STL [R1+0x8], R57 ;  /* 0x0000083901007387 */ /* 0x000fe20000100800 */
[----:B------:R-:W-:Y:S01]  /*0c80*/  FFMA.FTZ R22, R57, R57, R22 ;  /* 0x0000003939167223 */ /* 0x000fe20000010016 */
[----:B------:R-:W-:-:S02]  /*0c90*/  FADD.FTZ R9, R9, R57 ;  /* 0x0000003909097221 */ /* 0x000fc40000010000 */
[----:B------:R-:W-:Y:S01]  /*0ca0*/  STL [R1+0x4], R56 ;  /* 0x0000043801007387 */ /* 0x000fe20000100800 */
[----:B------:R-:W-:Y:S01]  /*0cb0*/  FFMA.FTZ R22, R56, R56, R22 ;  /* 0x0000003838167223 */ /* 0x000fe20000010016 */
[----:B------:R-:W-:Y:S01]  /*0cc0*/  FADD.FTZ R9, R9, R56 ;  /* 0x0000003809097221 */ /* 0x000fe20000010000 */
[--C-:B---3--:R-:W-:Y:S01]  /*0cd0*/  HADD2.F32 R93, -RZ, R44.reuse.H0_H0 ;  /* 0x2000002cff5d7230 */ /* 0x108fe20000004100 */
[----:B------:R0:W-:Y:S01]  /*0ce0*/  STL [R1], R55 ;  /* 0x0000003701007387 */ /* 0x0001e20000100800 */
[----:B------:R-:W-:Y:S01]  /*0cf0*/  FFMA.FTZ R54, R55, R55, R22 ;  /* 0x0000003737367223 */ /* 0x000fe20000010016 */
[----:B------:R-:W-:Y:S01]  /*0d00*/  FADD.FTZ R22, R9, R55 ;  /* 0x0000003709167221 */ /* 0x000fe20000010000 */
[----:B------:R-:W-:Y:S02]  /*0d10*/  HADD2.F32 R92, -RZ, R44.H1_H1 ;  /* 0x3000002cff5c7230 */ /* 0x000fe40000004100 */
[--C-:B------:R-:W-:Y:S02]  /*0d20*/  HADD2.F32 R91, -RZ, R45.reuse.H0_H0 ;  /* 0x2000002dff5b7230 */ /* 0x100fe40000004100 */
[----:B------:R-:W-:Y:S01]  /*0d30*/  FADD.FTZ R9, R22, R93 ;  /* 0x0000005d16097221 */ /* 0x000fe20000010000 */
[----:B------:R-:W-:-:S02]  /*0d40*/  HADD2.F32 R90, -RZ, R45.H1_H1 ;  /* 0x3000002dff5a7230 */ /* 0x000fc40000004100 */
[----:B0-----:R-:W-:Y:S01]  /*0d50*/  FFMA.FTZ R55, R93, R93, R54 ;  /* 0x0000005d5d377223 */ /* 0x001fe20000010036 */
[----:B------:R-:W-:-:S03]  /*0d60*/  FADD.FTZ R22, R9, R92 ;  /* 0x0000005c09167221 */ /* 0x000fc60000010000 */
[----:B------:R-:W-:Y:S01]  /*0d70*/  FFMA.FTZ R44, R92, R92, R55 ;  /* 0x0000005c5c2c7223 */ /* 0x000fe20000010037 */
[----:B------:R-:W-:Y:S01]  /*0d80*/  FADD.FTZ R9, R22, R91 ;  /* 0x0000005b16097221 */ /* 0x000fe20000010000 */
[--C-:B----4-:R-:W-:Y:S02]  /*0d90*/  HADD2.F32 R89, -RZ, R42.reuse.H0_H0 ;  /* 0x2000002aff597230 */ /* 0x110fe40000004100 */
        /* <DEDUP_REMOVED lines=8> */
[----:B------:R-:W-:Y:S01]  /*0e20*/  HADD2.F32 R86, -RZ, R43.H1_H1 ;  /* 0x3000002bff567230 */ /* 0x000fe20000004100 */
[----:B------:R-:W-:Y:S01]  /*0e30*/  SHF.L.U32 R44, R8, 0x1, RZ ;  /* 0x00000001082c7819 */ /* 0x000fe200000006ff */
[----:B------:R-:W-:Y:S01]  /*0e40*/  FFMA.FTZ R42, R88, R88, R45 ;  /* 0x00000058582a7223 */ /* 0x000fe2000001002d */
[----:B------:R-:W-:Y:S01]  /*0e50*/  FADD.FTZ R9, R22, R87 ;  /* 0x0000005716097221 */ /* 0x000fe20000010000 */
[--C-:B------:R-:W-:Y:S01]  /*0e60*/  HADD2.F32 R85, -RZ, R20.reuse.H0_H0 ;  /* 0x20000014ff557230 */ /* 0x100fe20000004100 */
[----:B------:R-:W-:Y:S01]  /*0e70*/  SHF.R.U32.HI R8, RZ, 0x1f, R8 ;  /* 0x0000001fff087819 */ /* 0x000fe20000011608 */
        /* <DEDUP_REMOVED lines=8> */
[----:B------:R-:W-:Y:S01]  /*0f00*/  HADD2.F32 R82, -RZ, R21.H1_H1 ;  /* 0x30000015ff527230 */ /* 0x000fe20000004100 */
[----:B------:R-:W-:Y:S01]  /*0f10*/  IADD3 R42, P0, R44, UR8, RZ ;  /* 0x000000082c2a7c10 */ /* 0x000fe2000ff1e0ff */
[----:B------:R-:W-:Y:S01]  /*0f20*/  FFMA.FTZ R22, R84, R84, R43 ;  /* 0x0000005454167223 */ /* 0x000fe2000001002b */
[----:B------:R-:W-:Y:S01]  /*0f30*/  FADD.FTZ R9, R20, R83 ;  /* 0x0000005314097221 */ /* 0x000fe20000010000 */
[--C-:B------:R-:W-:Y:S01]  /*0f40*/  HADD2.F32 R81, -RZ, R16.reuse.H0_H0 ;  /* 0x20000010ff517230 */ /* 0x100fe20000004100 */
[----:B------:R-:W-:Y:S01]  /*0f50*/  IADD3.X R43, R8, UR9, RZ, P0, !PT ;  /* 0x00000009082b7c10 */ /* 0x000fe200087fe4ff */
[----:B------:R-:W-:Y:S01]  /*0f60*/  FFMA.FTZ R21, R83, R83, R22 ;  /* 0x0000005353157223 */ /* 0x000fe20000010016 */
[----:B------:R-:W-:Y:S01]  /*0f70*/  FADD.FTZ R20, R9, R82 ;  /* 0x0000005209147221 */ /* 0x000fe20000010000 */
[----:B------:R-:W-:Y:S01]  /*0f80*/  HADD2.F32 R80, -RZ, R16.H1_H1 ;  /* 0x30000010ff507230 */ /* 0x000fe20000004100 */
[----:B------:R-:W-:Y:S01]  /*0f90*/  ULDC.64 UR8, c[0x0][0x228] ;  /* 0x00008a0000087ab9 */ /* 0x000fe20000000a00 */
[----:B------:R-:W-:Y:S01]  /*0fa0*/  FFMA.FTZ R22, R82, R82, R21 ;  /* 0x0000005252167223 */ /* 0x000fe20000010015 */
[----:B------:R-:W-:Y:S01]  /*0fb0*/  FADD.FTZ R9, R20, R81 ;  /* 0x0000005114097221 */ /* 0x000fe20000010000 */
[--C-:B------:R-:W-:Y:S01]  /*0fc0*/  HADD2.F32 R79, -RZ, R17.reuse.H0_H0 ;  /* 0x20000011ff4f7230 */ /* 0x100fe20000004100 */
[----:B------:R-:W-:Y:S01]  /*0fd0*/  IADD3 R44, P0, R44, UR8, RZ ;  /* 0x000000082c2c7c10 */ /* 0x000fe2000ff1e0ff */
[----:B------:R-:W-:Y:S01]  /*0fe0*/  FFMA.FTZ R21, R81, R81, R22 ;  /* 0x0000005151157223 */ /* 0x000fe20000010016 */
[----:B------:R-:W-:Y:S01]  /*0ff0*/  FADD.FTZ R9, R9, R80 ;  /* 0x0000005009097221 */ /* 0x000fe20000010000 */
[----:B------:R-:W-:Y:S01]  /*1000*/  HADD2.F32 R78, -RZ, R17.H1_H1 ;  /* 0x30000011ff4e7230 */ /* 0x000fe20000004100 */
[----:B------:R-:W-:Y:S01]  /*1010*/  IADD3.X R45, R8, UR9, RZ, P0, !PT ;  /* 0x00000009082d7c10 */ /* 0x000fe200087fe4ff */
[----:B------:R-:W-:Y:S01]  /*1020*/  FFMA.FTZ R16, R80, R80, R21 ;  /* 0x0000005050107223 */ /* 0x000fe20000010015 */
[----:B------:R-:W-:Y:S01]  /*1030*/  FADD.FTZ R9, R9, R79 ;  /* 0x0000004f09097221 */ /* 0x000fe20000010000 */
[--C-:B------:R-:W-:Y:S01]  /*1040*/  HADD2.F32 R77, -RZ, R12.reuse.H0_H0 ;  /* 0x2000000cff4d7230 */ /* 0x100fe20000004100 */
[----:B------:R-:W5:Y:S01]  /*1050*/  LDG.E.64.CONSTANT R42, desc[UR6][R42.64] ;  /* 0x000000062a2a7981 */ /* 0x000f62000c1e9b00 */
[----:B------:R-:W-:Y:S01]  /*1060*/  FFMA.FTZ R16, R79, R79, R16 ;  /* 0x0000004f4f107223 */ /* 0x000fe20000010010 */
[----:B------:R-:W-:Y:S01]  /*1070*/  FADD.FTZ R9, R9, R78 ;  /* 0x0000004e09097221 */ /* 0x000fe20000010000 */
[----:B------:R-:W-:Y:S01]  /*1080*/  HADD2.F32 R76, -RZ, R12.H1_H1 ;  /* 0x3000000cff4c7230 */ /* 0x000fe20000004100 */
[----:B------:R-:W5:Y:S01]  /*1090*/  LDG.E.64.CONSTANT R44, desc[UR6][R44.64] ;  /* 0x000000062c2c7981 */ /* 0x000f62000c1e9b00 */
        /* <DEDUP_REMOVED lines=37> */
[----:B------:R-:W-:-:S03]  /*12f0*/  FADD.FTZ R5, R5, R18 ;  /* 0x0000001205057221 */ /* 0x000fc60000010000 */
[----:B------:R-:W-:Y:S01]  /*1300*/  FFMA.FTZ R4, R18, R18, R4 ;  /* 0x0000001212047223 */ /* 0x000fe20000010004 */
[--C-:B------:R-:W-:Y:S02]  /*1310*/  HADD2.F32 R16, -RZ, R15.reuse.H0_H0 ;  /* 0x2000000fff107230 */ /* 0x100fe40000004100 */
        /* <DEDUP_REMOVED lines=53> */
[----:B------:R-:W-:-:S03]  /*1670*/  HADD2.F32 R56, -RZ, R48.H0_H0 ;  /* 0x20000030ff387230 */ /* 0x000fc60000004100 */
        /* <DEDUP_REMOVED lines=9> */
[----:B------:R-:W-:-:S02]  /*1710*/  HADD2.F32 R61, -RZ, R50.H0_H0 ;  /* 0x20000032ff3d7230 */ /* 0x000fc40000004100 */
[----:B------:R-:W-:Y:S01]  /*1720*/  FFMA.FTZ R46, R59, R59, R46 ;  /* 0x0000003b3b2e7223 */ /* 0x000fe2000001002e */
[----:B------:R-:W-:Y:S02]  /*1730*/  HADD2.F32 R64, -RZ, R50.H1_H1 ;  /* 0x30000032ff407230 */ /* 0x000fe40000004100 */
[----:B------:R-:W-:Y:S01]  /*1740*/  FADD.FTZ R47, R47, R59 ;  /* 0x0000003b2f2f7221 */ /* 0x000fe20000010000 */
[--C-:B------:R-:W-:Y:S02]  /*1750*/  HADD2.F32 R63, -RZ, R51.reuse.H0_H0 ;  /* 0x20000033ff3f7230 */ /* 0x100fe40000004100 */
[----:B------:R-:W-:Y:S01]  /*1760*/  FFMA.FTZ R46, R62, R62, R46 ;  /* 0x0000003e3e2e7223 */ /* 0x000fe2000001002e */
[----:B------:R-:W-:Y:S02]  /*1770*/  HADD2.F32 R66, -RZ, R51.H1_H1 ;  /* 0x30000033ff427230 */ /* 0x000fe40000004100 */
[----:B------:R-:W-:Y:S01]  /*1780*/  FADD.FTZ R47, R47, R62 ;  /* 0x0000003e2f2f7221 */ /* 0x000fe20000010000 */
[----:B------:R-:W-:-:S02]  /*1790*/  HADD2.F32 R65, -RZ, R52.H0_H0 ;  /* 0x20000034ff417230 */ /* 0x000fc40000004100 */
[----:B------:R-:W-:Y:S01]  /*17a0*/  FFMA.FTZ R46, R61, R61, R46 ;  /* 0x0000003d3d2e7223 */ /* 0x000fe2000001002e */
[----:B------:R-:W-:Y:S02]  /*17b0*/  HADD2.F32 R68, -RZ, R52.H1_H1 ;  /* 0x30000034ff447230 */ /* 0x000fe40000004100 */
[----:B------:R-:W-:Y:S01]  /*17c0*/  FADD.FTZ R47, R47, R61 ;  /* 0x0000003d2f2f7221 */ /* 0x000fe20000010000 */
[----:B------:R-:W2:Y:S01]  /*17d0*/  LDL R51, [R1+0x78] ;  /* 0x0000780001337983 */ /* 0x000ea20000100800 */
[----:B------:R-:W-:Y:S02]  /*17e0*/  FFMA.FTZ R46, R64, R64, R46 ;  /* 0x00000040402e7223 */ /* 0x000fe4000001002e */
[----:B------:R-:W-:Y:S01]  /*17f0*/  FADD.FTZ R47, R47, R64 ;  /* 0x000000402f2f7221 */ /* 0x000fe20000010000 */
[----:B------:R-:W3:Y:S01]  /*1800*/  LDL R49, [R1+0x74] ;  /* 0x0000740001317983 */ /* 0x000ee20000100800 */
[----:B------:R-:W-:Y:S02]  /*1810*/  FFMA.FTZ R46, R63, R63, R46 ;  /* 0x0000003f3f2e7223 */ /* 0x000fe4000001002e */
[----:B------:R-:W-:Y:S01]  /*1820*/  FADD.FTZ R47, R47, R63 ;  /* 0x0000003f2f2f7221 */ /* 0x000fe20000010000 */
[----:B------:R-:W4:Y:S01]  /*1830*/  LDL R50, [R1+0x70] ;  /* 0x0000700001327983 */ /* 0x000f220000100800 */
[----:B------:R-:W-:-:S02]  /*1840*/  FFMA.FTZ R46, R66, R66, R46 ;  /* 0x00000042422e7223 */ /* 0x000fc4000001002e */
[----:B------:R-:W-:Y:S02]  /*1850*/  FADD.FTZ R47, R47, R66 ;  /* 0x000000422f2f7221 */ /* 0x000fe40000010000 */
[----:B------:R-:W-:Y:S02]  /*1860*/  FFMA.FTZ R48, R65, R65, R46 ;  /* 0x0000004141307223 */ /* 0x000fe4000001002e */
[----:B------:R-:W-:Y:S02]  /*1870*/  FADD.FTZ R46, R47, R65 ;  /* 0x000000412f2e7221 */ /* 0x000fe40000010000 */
[----:B------:R-:W-:Y:S02]  /*1880*/  FFMA.FTZ R47, R68, R68, R48 ;  /* 0x00000044442f7223 */ /* 0x000fe40000010030 */
[----:B------:R-:W2:Y:S01]  /*1890*/  LDL R48, [R1+0x80] ;  /* 0x0000800001307983 */ /* 0x000ea20000100800 */
[----:B------:R-:W0:Y:S01]  /*18a0*/  S2R R52, SR_TID.X ;  /* 0x0000000000347919 */ /* 0x000e220000002100 */
[----:B------:R-:W-:-:S02]  /*18b0*/  HADD2.F32 R67, -RZ, R53.H0_H0 ;  /* 0x20000035ff437230 */ /* 0x000fc40000004100 */
[----:B------:R-:W-:Y:S02]  /*18c0*/  HADD2.F32 R69, -RZ, R53.H1_H1 ;  /* 0x30000035ff457230 */ /* 0x000fe40000004100 */
[----:B------:R-:W4:Y:S01]  /*18d0*/  LDL R53, [R1+0x6c] ;  /* 0x00006c0001357983 */ /* 0x000f220000100800 */
[----:B0-----:R-:W-:-:S03]  /*18e0*/  ISETP.GT.U32.AND P0, PT, R52, 0x3f, PT ;  /* 0x0000003f3400780c */ /* 0x001fc60003f04070 */
[----:B------:R-:W4:Y:S01]  /*18f0*/  LDL R52, [R1+0x68] ;  /* 0x0000680001347983 */ /* 0x000f220000100800 */
[----:B------:R-:W-:Y:S01]  /*1900*/  FADD.FTZ R46, R46, R68 ;  /* 0x000000442e2e7221 */ /* 0x000fe20000010000 */
[----:B------:R-:W-:-:S03]  /*1910*/  FFMA.FTZ R47, R67, R67, R47 ;  /* 0x00000043432f7223 */ /* 0x000fc6000001002f */
[----:B------:R-:W-:Y:S01]  /*1920*/  FADD.FTZ R46, R46, R67 ;  /* 0x000000432e2e7221 */ /* 0x000fe20000010000 */
[----:B------:R-:W-:-:S03]  /*1930*/  FFMA.FTZ R47, R69, R69, R47 ;  /* 0x00000045452f7223 */ /* 0x000fc6000001002f */
[----:B------:R-:W-:Y:S01]  /*1940*/  FADD.FTZ R46, R46, R69 ;  /* 0x000000452e2e7221 */ /* 0x000fe20000010000 */
[----:B------:R-:W-:Y:S04]  /*1950*/  BSSY B0, `(.L_x_1726) ;  /* 0x000002d000007945 */ /* 0x000fe80003800000 */
[----:B--2---:R-:W-:Y:S01]  /*1960*/  STS.64 [R48], R46 ;  /* 0x0000002e30007388 */ /* 0x004fe20000000a00 */
[----:B------:R-:W-:Y:S06]  /*1970*/  BAR.SYNC.DEFER_BLOCKING 0x0 ;  /* 0x0000000000007b1d */ /* 0x000fec0000010000 */
[----:B------:R-:W0:Y:S04]  /*1980*/  @!P0 LDS.64 R46, [R51] ;  /* 0x00000000332e8984 */ /* 0x000e280000000a00 */
[----:B---3--:R-:W1:Y:S04]  /*1990*/  @!P0 LDS.64 R48, [R49] ;  /* 0x0000000031308984 */ /* 0x008e680000000a00 */
[----:B----4-:R-:W2:Y:S01]  /*19a0*/  @!P0 LDS.64 R50, [R50] ;  /* 0x0000000032328984 */ /* 0x010ea20000000a00 */
[----:B0-----:R-:W-:Y:S01]  /*19b0*/  @!P0 FADD.FTZ R46, RZ, R46 ;  /* 0x0000002eff2e8221 */ /* 0x001fe20000010000 */
[----:B------:R-:W-:-:S03]  /*19c0*/  @!P0 FADD.FTZ R47, RZ, R47 ;  /* 0x0000002fff2f8221 */ /* 0x000fc60000010000 */
[----:B-1----:R-:W-:Y:S01]  /*19d0*/  @!P0 FADD.FTZ R46, R46, R48 ;  /* 0x000000302e2e8221 */ /* 0x002fe20000010000 */
[----:B------:R-:W-:Y:S02]  /*19e0*/  @!P0 FADD.FTZ R47, R47, R49 ;  /* 0x000000312f2f8221 */ /* 0x000fe40000010000 */
[----:B------:R-:W-:Y:S01]  /*19f0*/  @!P0 LDS.64 R48, [R52] ;  /* 0x0000000034308984 */ /* 0x000fe20000000a00 */
[----:B--2---:R-:W-:Y:S01]  /*1a00*/  @!P0 FADD.FTZ R50, R46, R50 ;  /* 0x000000322e328221 */ /* 0x004fe20000010000 */
[----:B------:R-:W-:Y:S02]  /*1a10*/  @!P0 FADD.FTZ R51, R47, R51 ;  /* 0x000000332f338221 */ /* 0x000fe40000010000 */
[----:B------:R-:W0:Y:S02]  /*1a20*/  @!P0 LDS.64 R46, [R53] ;  /* 0x00000000352e8984 */ /* 0x000e240000000a00 */
[----:B0-----:R-:W-:Y:S01]  /*1a30*/  @!P0 FADD.FTZ R46, R50, R46 ;  /* 0x0000002e322e8221 */ /* 0x001fe20000010000 */
[----:B------:R-:W-:Y:S01]  /*1a40*/  @!P0 FADD.FTZ R47, R51, R47 ;  /* 0x0000002f332f8221 */ /* 0x000fe20000010000 */
[----:B------:R-:W-:-:S02]  /*1a50*/  MOV R50, RZ ;  /* 0x000000ff00327202 */ /* 0x000fc40000000f00 */
[----:B------:R-:W-:Y:S01]  /*1a60*/  @!P0 FADD.FTZ R50, R46, R48 ;  /* 0x000000302e328221 */ /* 0x000fe20000010000 */
[----:B------:R-:W-:Y:S01]  /*1a70*/  MOV R46, RZ ;  /* 0x000000ff002e7202 */ /* 0x000fe20000000f00 */
[----:B------:R-:W-:-:S03]  /*1a80*/  @!P0 FADD.FTZ R46, R47, R49 ;  /* 0x000000312f2e8221 */ /* 0x000fc60000010000 */
[----:B------:R-:W0:Y:S04]  /*1a90*/  SHFL.BFLY PT, R48, R50, 0x2, 0x1f ;  /* 0x0c401f0032307f89 */ /* 0x000e2800000e0000 */
[----:B------:R-:W1:Y:S01]  /*1aa0*/  SHFL.BFLY PT, R47, R46, 0x2, 0x1f ;  /* 0x0c401f002e2f7f89 */ /* 0x000e6200000e0000 */
[----:B------:R-:W2:Y:S01]  /*1ab0*/  S2R R51, SR_TID.X ;  /* 0x0000000000337919 */ /* 0x000ea20000002100 */
[----:B------:R-:W3:Y:S01]  /*1ac0*/  S2R R52, SR_CTAID.Y ;  /* 0x0000000000347919 */ /* 0x000ee20000002600 */
[----:B0-----:R-:W-:Y:S01]  /*1ad0*/  FADD.FTZ R50, R48, R50 ;  /* 0x0000003230327221 */ /* 0x001fe20000010000 */
[----:B-1----:R-:W-:-:S04]  /*1ae0*/  FADD.FTZ R47, R47, R46 ;  /* 0x0000002e2f2f7221 */ /* 0x002fc80000010000 */
[----:B------:R-:W0:Y:S04]  /*1af0*/  SHFL.BFLY PT, R46, R50, 0x1, 0x1f ;  /* 0x0c201f00322e7f89 */ /* 0x000e2800000e0000 */
[----:B------:R-:W1:Y:S01]  /*1b00*/  SHFL.BFLY PT, R48, R47, 0x1, 0x1f ;  /* 0x0c201f002f307f89 */ /* 0x000e6200000e0000 */
[----:B------:R-:W4:Y:S01]  /*1b10*/  S2R R53, SR_CTAID.X ;  /* 0x0000000000357919 */ /* 0x000f220000002500 */
        /* <DEDUP_REMOVED lines=10> */
[----:B----4-:R-:W-:Y:S01]  /*1bc0*/  LOP3.LUT R49, R49, 0xffffffc0, R53, 0xe2, !PT ;  /* 0xffffffc031317812 */ /* 0x010fe200078ee235 */
[----:B0-----:R-:W-:-:S05]  /*1bd0*/  IMAD R48, R48, UR4, R52 ;  /* 0x0000000430307c24 */ /* 0x001fca000f8e0234 */
[----:B------:R-:W-:-:S04]  /*1be0*/  LEA R48, R48, R49, 0xa ;  /* 0x0000003130307211 */ /* 0x000fc800078e50ff */
[----:B------:R-:W-:-:S05]  /*1bf0*/  SHF.L.U32 R48, R48, 0x1, RZ ;  /* 0x0000000130307819 */ /* 0x000fca00000006ff */
[----:B-1----:R-:W-:-:S05]  /*1c00*/  IMAD.WIDE.U32 R48, R48, 0x4, R50 ;  /* 0x0000000430307825 */ /* 0x002fca00078e0032 */
[----:B------:R0:W-:Y:S02]  /*1c10*/  STG.E.64 desc[UR6][R48.64], R46 ;  /* 0x0000002e30007986 */ /* 0x0001e4000c101b06 */
.L_x_1727:
[----:B------:R-:W-:Y:S05]  /*1c20*/  BSYNC B0 ;  /* 0x0000000000007941 */ /* 0x000fea0003800000 */
.L_x_1726:
[----:B------:R-:W-:Y:S06]  /*1c30*/  BAR.SYNC.DEFER_BLOCKING 0x0 ;  /* 0x0000000000007b1d */ /* 0x000fec0000010000 */
[----:B------:R-:W-:Y:S05]  /*1c40*/  @P2 BRA `(.L_x_1728) ;  /* 0x00000000003c2947 */ /* 0x000fea0003800000 */
[----:B0-----:R-:W0:Y:S01]  /*1c50*/  LDC.64 R46, c[0x0][0x250] ;  /* 0x00009400ff2e7b82 */ /* 0x001e220000000a00 */
[----:B----4-:R-:W-:Y:S02]  /*1c60*/  ISETP.NE.AND P1, PT, R53, RZ, PT ;  /* 0x000000ff3500720c */ /* 0x010fe40003f25270 */
[----:B------:R-:W-:-:S04]  /*1c70*/  MOV R48, 0x7fffffc1 ;  /* 0x7fffffc100307802 */ /* 0x000fc80000000f00 */
[----:B------:R-:W-:Y:S01]  /*1c80*/  SEL R48, R48, 0x1, !P1 ;  /* 0x0000000130307807 */ /* 0x000fe20004800000 */
[----:B0-----:R-:W-:Y:S01]  /*1c90*/  IMAD.WIDE.U32 R46, R52, 0x4, R46 ;  /* 0x00000004342e7825 */ /* 0x001fe200078e002e */
[----:B------:R-:W-:Y:S06]  /*1ca0*/  MEMBAR.ALL.GPU ;  /* 0x0000000000007992 */ /* 0x000fec000000a000 */
[----:B------:R-:W-:-:S00]  /*1cb0*/  ERRBAR ;  /* 0x00000000000079ab */ /* 0x000fc00000000000 */
[----:B------:R-:W-:Y:S06]  /*1cc0*/  CGAERRBAR ;  /* 0x00000000000075ab */ /* 0x000fec0000000000 */
[----:B------:R0:W5:Y:S02]  /*1cd0*/  ATOM.E.ADD.STRONG.GPU PT, R48, desc[UR6][R46.64], R48 ;  /* 0x000000302e30798a */ /* 0x00016400081ee1c6 */
.L_x_1729:
[----:B------:R-:W2:Y:S04]  /*1ce0*/  LD.E.STRONG.GPU R49, desc[UR6][R46.64] ;  /* 0x000000062e317980 */ /* 0x000ea8000c10f900 */
[----:B--2---:R-:W-:Y:S01]  /*1cf0*/  CCTL.IVALL ;  /* 0x00000000ff00798f */ /* 0x004fe20002000000 */
[----:B------:R-:W-:Y:S05]  /*1d00*/  YIELD ;  /* 0x0000000000007946 */ /* 0x000fea0003800000 */
[----:B-----5:R-:W-:-:S04]  /*1d10*/  LOP3.LUT R49, R49, R48, RZ, 0x3c, !PT ;  /* 0x0000003031317212 */ /* 0x020fc800078e3cff */
[----:B------:R-:W-:-:S13]  /*1d20*/  ISETP.GT.AND P1, PT, R49, -0x1, PT ;  /* 0xffffffff3100780c */ /* 0x000fda0003f24270 */
[----:B------:R-:W-:Y:S05]  /*1d30*/  @P1 BRA `(.L_x_1729) ;  /* 0xfffffffc00e81947 */ /* 0x000fea000383ffff */
.L_x_1728:
[----:B------:R-:W-:Y:S05]  /*1d40*/  WARPSYNC.ALL ;  /* 0x0000000000007948 */ /* 0x000fea0003800000 */
[----:B------:R-:W-:Y:S01]  /*1d50*/  BAR.SYNC.DEFER_BLOCKING 0x0 ;  /* 0x0000000000007b1d */ /* 0x000fe20000010000 */
[----:B------:R-:W-:-:S05]  /*1d60*/  CS2R R50, SRZ ;  /* 0x0000000000327805 */ /* 0x000fca000001ff00 */
[----:B------:R-:W-:Y:S04]  /*1d70*/  BSSY B0, `(.L_x_1730) ;  /* 0x0000022000007945 */ /* 0x000fe80003800000 */
[----:B------:R-:W-:Y:S05]  /*1d80*/  @P0 BRA `(.L_x_1731) ;  /* 0x0000000000800947 */ /* 0x000fea0003800000 */
[----:B0-----:R-:W0:Y:S01]  /*1d90*/  S2R R49, SR_TID.X ;  /* 0x0000000000317919 */ /* 0x001e220000002100 */
        /* <DEDUP_REMOVED lines=19> */
[----:B----4-:R-:W-:Y:S02]  /*1ed0*/  IMAD.WIDE.U32 R52, R52, 0x4, R2 ;  /* 0x0000000434347825 */ /* 0x010fe400078e0002 */
        /* <DEDUP_REMOVED lines=11> */
.L_x_1731:
[----:B------:R-:W-:Y:S05]  /*1f90*/  BSYNC B0 ;  /* 0x0000000000007941 */ /* 0x000fea0003800000 */
.L_x_1730:
[----:B0-----:R-:W0:Y:S01]  /*1fa0*/  SHFL.BFLY PT, R47, R50, 0x8, 0x1f ;  /* 0x0d001f00322f7f89 */ /* 0x001e2200000e0000 */
        /* <DEDUP_REMOVED lines=45> */
.L_x_1733:
[----:B------:R-:W-:Y:S05]  /*2280*/  BSYNC B0 ;  /* 0x0000000000007941 */ /* 0x000fea0003800000 */
.L_x_1732:
[----:B0-----:R-:W2:Y:S01]  /*2290*/  LDL.LU R49, [R1+0xc] ;  /* 0x00000c0001317983 */ /* 0x001ea20000300800 */
[----:B------:R-:W-:Y:S01]  /*22a0*/  HFMA2.MMA R48, -RZ, RZ, 0, 3.814697265625e-05 ;  /* 0x00000280ff307435 */ /* 0x000fe200000001ff */
[----:B------:R-:W-:Y:S01]  /*22b0*/  ULDC.64 UR10, c[0x0][0x210] ;  /* 0x00008400000a7ab9 */ /* 0x000fe20000000a00 */
[----:B------:R-:W-:Y:S01]  /*22c0*/  ULDC UR8, c[0x0][0x230] ;  /* 0x00008c0000087ab9 */ /* 0x000fe20000000800 */
[----:B------:R-:W3:Y:S04]  /*22d0*/  LDL.LU R47, [R1+0x10] ;  /* 0x00001000012f7983 */ /* 0x000ee80000300800 */
[----:B------:R-:W4:Y:S04]  /*22e0*/  LDL R46, [R1+0x7c] ;  /* 0x00007c00012e7983 */ /* 0x000f280000100800 */
[----:B------:R-:W4:Y:S04]  /*22f0*/  LDL.LU R51, [R1+0x8] ;  /* 0x0000080001337983 */ /* 0x000f280000300800 */
[----:B------:R0:W-:Y:S04]  /*2300*/  STL [R1+0x88], R39 ;  /* 0x0000882701007387 */ /* 0x0001e80000100800 */
[----:B------:R1:W-:Y:S04]  /*2310*/  STL [R1+0x84], R38 ;  /* 0x0000842601007387 */ /* 0x0003e80000100800 */
[----:B0-----:R-:W4:Y:S04]  /*2320*/  LDL.LU R39, [R1+0x4] ;  /* 0x0000040001277983 */ /* 0x001f280000300800 */
[----:B-1----:R-:W4:Y:S01]  /*2330*/  LDL.LU R38, [R1] ;  /* 0x0000000001267983 */ /* 0x002f220000300800 */
[----:B--2---:R-:W-:-:S05]  /*2340*/  IMAD R48, R49, R48, 0x9600 ;  /* 0x0000960031307424 */ /* 0x004fca00078e0230 */
[----:B------:R-:W-:Y:S02]  /*2350*/  IADD3 R48, P0, R48, R40, RZ ;  /* 0x0000002830307210 */ /* 0x000fe40007f1e0ff */
[----:B------:R-:W-:-:S04]  /*2360*/  LEA R40, P1, R58, UR10, 0x1 ;  /* 0x0000000a3a287c11 */ /* 0x000fc8000f8208ff */
[----:B---3--:R-:W-:Y:S02]  /*2370*/  LEA.HI.X R41, R58, UR11, R47, 0x1, P1 ;  /* 0x0000000b3a297c11 */ /* 0x008fe400088f0c2f */
[----:B----4-:R-:W0:Y:S01]  /*2380*/  LDS.64 R46, [R46] ;  /* 0x000000002e2e7984 */ /* 0x010e220000000a00 */
[--C-:B-----5:R-:W-:Y:S02]  /*2390*/  HADD2.F32 R49, -RZ, R42.reuse.H0_H0 ;  /* 0x2000002aff317230 */ /* 0x120fe40000004100 */
[----:B------:R-:W-:Y:S02]  /*23a0*/  HADD2.F32 R42, -RZ, R42.H1_H1 ;  /* 0x3000002aff2a7230 */ /* 0x000fe40000004100 */
[----:B0-----:R-:W-:Y:S01]  /*23b0*/  FADD.FTZ R47, R47, UR8 ;  /* 0x000000082f2f7e21 */ /* 0x001fe20008010000 */
[--C-:B------:R-:W-:Y:S01]  /*23c0*/  FADD.FTZ R50, R0, -R46.reuse ;  /* 0x8000002e00327221 */ /* 0x100fe20000010000 */
[--C-:B------:R-:W-:Y:S01]  /*23d0*/  FADD.FTZ R51, R51, -R46.reuse ;  /* 0x8000002e33337221 */ /* 0x100fe20000010000 */
[--C-:B------:R-:W-:Y:S01]  /*23e0*/  FADD.FTZ R52, R39, -R46.reuse ;  /* 0x8000002e27347221 */ /* 0x100fe20000010000 */
[--C-:B------:R-:W-:Y:S01]  /*23f0*/  FADD.FTZ R53, R38, -R46.reuse ;  /* 0x8000002e26357221 */ /* 0x100fe20000010000 */
[----:B------:R-:W-:Y:S01]  /*2400*/  FADD.FTZ R93, R93, -R46 ;  /* 0x8000002e5d5d7221 */ /* 0x000fe20000010000 */
[----:B------:R-:W0:Y:S01]  /*2410*/  MUFU.RSQ R47, R47 ;  /* 0x0000002f002f7308 */ /* 0x000e220000001400 */
[----:B------:R-:W-:-:S02]  /*2420*/  HADD2.F32 R0, -RZ, R44.H0_H0 ;  /* 0x2000002cff007230 */ /* 0x000fc40000004100 */
        /* <DEDUP_REMOVED lines=26> */
[--C-:B------:R-:W-:Y:S01]  /*25d0*/  FADD.FTZ R68, R68, -R46.reuse ;  /* 0x8000002e44447221 */ /* 0x100fe20000010000 */
[--C-:B------:R-:W-:Y:S01]  /*25e0*/  FADD.FTZ R17, R17, -R46.reuse ;  /* 0x8000002e11117221 */ /* 0x100fe20000010000 */
[--C-:B------:R-:W-:Y:S01]  /*25f0*/  FADD.FTZ R5, R5, -R46.reuse ;  /* 0x8000002e05057221 */ /* 0x100fe20000010000 */
[----:B------:R-:W-:Y:S01]  /*2600*/  FADD.FTZ R72, R72, -R46 ;  /* 0x8000002e48487221 */ /* 0x000fe20000010000 */
[----:B------:R0:W-:Y:S01]  /*2610*/  STG.E.U16 desc[UR6][R40.64], R50 ;  /* 0x0000003228007986 */ /* 0x0001e2000c101506 */
[----:B------:R-:W-:-:S02]  /*2620*/  HADD2.F32 R51, -RZ, R45.H0_H0 ;  /* 0x2000002dff337230 */ /* 0x000fc40000004100 */
[C---:B------:R-:W-:Y:S01]  /*2630*/  FMUL.FTZ R52, R47.reuse, R52 ;  /* 0x000000342f347220 */ /* 0x040fe20000410000 */
[----:B------:R-:W-:Y:S02]  /*2640*/  HADD2.F32 R45, -RZ, R45.H1_H1 ;  /* 0x3000002dff2d7230 */ /* 0x000fe40000004100 */
[----:B------:R-:W-:Y:S01]  /*2650*/  FMUL.FTZ R53, R47, R53 ;  /* 0x000000352f357220 */ /* 0x000fe20000410000 */
[--C-:B------:R-:W-:Y:S01]  /*2660*/  FADD.FTZ R21, R21, -R46.reuse ;  /* 0x8000002e15157221 */ /* 0x100fe20000010000 */
[--C-:B------:R-:W-:Y:S01]  /*2670*/  FADD.FTZ R13, R13, -R46.reuse ;  /* 0x8000002e0d0d7221 */ /* 0x100fe20000010000 */
[--C-:B------:R-:W-:Y:S01]  /*2680*/  FADD.FTZ R9, R9, -R46.reuse ;  /* 0x8000002e09097221 */ /* 0x100fe20000010000 */
[--C-:B------:R-:W-:Y:S01]  /*2690*/  FADD.FTZ R55, R55, -R46.reuse ;  /* 0x8000002e37377221 */ /* 0x100fe20000010000 */
[--C-:B------:R-:W-:Y:S01]  /*26a0*/  FADD.FTZ R64, R64, -R46.reuse ;  /* 0x8000002e40407221 */ /* 0x100fe20000010000 */
[--C-:B------:R-:W-:Y:S01]  /*26b0*/  FADD.FTZ R71, R71, -R46.reuse ;  /* 0x8000002e47477221 */ /* 0x100fe20000010000 */
[----:B------:R-:W-:Y:S01]  /*26c0*/  FADD.FTZ R91, R91, -R46 ;  /* 0x8000002e5b5b7221 */ /* 0x000fe20000010000 */
[----:B0-----:R-:W-:Y:S01]  /*26d0*/  PRMT R50, R50, 0x7632, R50 ;  /* 0x0000763232327816 */ /* 0x001fe20000000032 */
[--C-:B------:R-:W-:Y:S01]  /*26e0*/  FADD.FTZ R87, R87, -R46.reuse ;  /* 0x8000002e57577221 */ /* 0x100fe20000010000 */
        /* <DEDUP_REMOVED lines=15> */
[----:B0-----:R-:W-:-:S02]  /*27e0*/  HADD2.F32 R50, -RZ, R43.H0_H0 ;  /* 0x2000002bff327230 */ /* 0x001fc40000004100 */
[--C-:B------:R-:W-:Y:S01]  /*27f0*/  FADD.FTZ R82, R82, -R46.reuse ;  /* 0x8000002e52527221 */ /* 0x100fe20000010000 */
[----:B------:R-:W-:Y:S02]  /*2800*/  HADD2.F32 R43, -RZ, R43.H1_H1 ;  /* 0x3000002bff2b7230 */ /* 0x000fe40000004100 */
[--C-:B------:R-:W-:Y:S01]  /*2810*/  FADD.FTZ R78, R78, -R46.reuse ;  /* 0x8000002e4e4e7221 */ /* 0x100fe20000010000 */
[--C-:B------:R-:W-:Y:S01]  /*2820*/  FADD.FTZ R74, R74, -R46.reuse ;  /* 0x8000002e4a4a7221 */ /* 0x100fe20000010000 */
[----:B------:R-:W-:Y:S01]  /*2830*/  FFMA.FTZ R52, R52, R50, R51 ;  /* 0x0000003234347223 */ /* 0x000fe20000010033 */
[--C-:B------:R-:W-:Y:S01]  /*2840*/  FADD.FTZ R70, R70, -R46.reuse ;  /* 0x8000002e46467221 */ /* 0x100fe20000010000 */
[----:B------:R-:W-:Y:S01]  /*2850*/  FFMA.FTZ R53, R53, R43, R45 ;  /* 0x0000002b35357223 */ /* 0x000fe2000001002d */
[--C-:B------:R-:W-:Y:S01]  /*2860*/  FADD.FTZ R19, R19, -R46.reuse ;  /* 0x8000002e13137221 */ /* 0x100fe20000010000 */
[--C-:B------:R-:W-:Y:S01]  /*2870*/  FADD.FTZ R15, R15, -R46.reuse ;  /* 0x8000002e0f0f7221 */ /* 0x100fe20000010000 */
[--C-:B------:R-:W-:Y:S01]  /*2880*/  FADD.FTZ R11, R11, -R46.reuse ;  /* 0x8000002e0b0b7221 */ /* 0x100fe20000010000 */
[--C-:B------:R-:W-:Y:S01]  /*2890*/  FADD.FTZ R7, R7, -R46.reuse ;  /* 0x8000002e07077221 */ /* 0x100fe20000010000 */
[----:B------:R-:W-:Y:S01]  /*28a0*/  F2FP.F16.F32.PACK_AB R52, R53, R52 ;  /* 0x000000343534723e */ /* 0x000fe200000000ff */
[----:B------:R-:W-:Y:S01]  /*28b0*/  FMUL.FTZ R93, R47, R93 ;  /* 0x0000005d2f5d7220 */ /* 0x000fe20000410000 */
[----:B------:R-:W-:Y:S01]  /*28c0*/  FADD.FTZ R3, R3, -R46 ;  /* 0x8000002e03037221 */ /* 0x000fe20000010000 */
[----:B------:R-:W-:Y:S01]  /*28d0*/  IADD3.X R37, RZ, R37, RZ, P0, !PT ;  /* 0x00000025ff257210 */ /* 0x000fe200007fe4ff */
[----:B------:R-:W-:Y:S01]  /*28e0*/  ULDC.64 UR8, c[0x0][0x238] ;  /* 0x00008e0000087ab9 */ /* 0x000fe20000000a00 */
[----:B------:R0:W-:Y:S01]  /*28f0*/  STG.E.U16 desc[UR6][R40.64+0x4], R52 ;  /* 0x0000043428007986 */ /* 0x0001e2000c101506 */
[C---:B------:R-:W-:Y:S01]  /*2900*/  FMUL.FTZ R89, R47.reuse, R89 ;  /* 0x000000592f597220 */ /* 0x040fe20000410000 */
[C---:B------:R-:W-:Y:S01]  /*2910*/  FMUL.FTZ R85, R47.reuse, R85 ;  /* 0x000000552f557220 */ /* 0x040fe20000410000 */
[----:B------:R-:W-:-:S02]  /*2920*/  FMUL.FTZ R81, R47, R81 ;  /* 0x000000512f517220 */ /* 0x000fc40000410000 */
[C---:B------:R-:W-:Y:S01]  /*2930*/  FFMA.FTZ R39, R49.reuse, R89, R0 ;  /* 0x0000005931277223 */ /* 0x040fe20000010000 */
[----:B0-----:R-:W-:Y:S01]  /*2940*/  PRMT R52, R52, 0x7632, R52 ;  /* 0x0000763234347816 */ /* 0x001fe20000000034 */
[----:B------:R-:W-:-:S04]  /*2950*/  FFMA.FTZ R38, R49, R85, R0 ;  /* 0x0000005531267223 */ /* 0x000fc80000010000 */
[----:B------:R0:W-:Y:S01]  /*2960*/  STG.E.U16 desc[UR6][R40.64+0x6], R52 ;  /* 0x0000063428007986 */ /* 0x0001e2000c101506 */
[C---:B------:R-:W-:Y:S01]  /*2970*/  FMUL.FTZ R77, R47.reuse, R77 ;  /* 0x0000004d2f4d7220 */ /* 0x040fe20000410000 */
[C---:B------:R-:W-:Y:S01]  /*2980*/  FMUL.FTZ R73, R47.reuse, R73 ;  /* 0x000000492f497220 */ /* 0x040fe20000410000 */
[C---:B------:R-:W-:Y:S01]  /*2990*/  FMUL.FTZ R22, R47.reuse, R22 ;  /* 0x000000162f167220 */ /* 0x040fe20000410000 */
[----:B------:R-:W-:Y:S01]  /*29a0*/  FMUL.FTZ R18, R47, R18 ;  /* 0x000000122f127220 */ /* 0x000fe20000410000 */
[----:B0-----:R-:W-:Y:S01]  /*29b0*/  FFMA.FTZ R40, R49, R93, R0 ;  /* 0x0000005d31287223 */ /* 0x001fe20000010000 */
[----:B------:R-:W-:-:S04]  /*29c0*/  FMUL.FTZ R14, R47, R14 ;  /* 0x0000000e2f0e7220 */ /* 0x000fc80000410000 */
[----:B------:R0:W-:Y:S01]  /*29d0*/  STL [R1+0x54], R40 ;  /* 0x0000542801007387 */ /* 0x0001e20000100800 */
[----:B------:R-:W-:-:S03]  /*29e0*/  FMUL.FTZ R10, R47, R10 ;  /* 0x0000000a2f0a7220 */ /* 0x000fc60000410000 */
[----:B------:R1:W-:Y:S01]  /*29f0*/  STL [R1+0x4c], R39 ;  /* 0x00004c2701007387 */ /* 0x0003e20000100800 */
[----:B------:R-:W-:-:S03]  /*2a00*/  FFMA.FTZ R22, R49, R22, R0 ;  /* 0x0000001631167223 */ /* 0x000fc60000010000 */
[----:B------:R2:W-:Y:S01]  /*2a10*/  STL [R1+0x34], R38 ;  /* 0x0000342601007387 */ /* 0x0005e20000100800 */
[C-C-:B0-----:R-:W-:Y:S01]  /*2a20*/  FFMA.FTZ R40, R49.reuse, R81, R0.reuse ;  /* 0x0000005131287223 */ /* 0x141fe20000010000 */
[C-C-:B------:R-:W-:Y:S01]  /*2a30*/  FFMA.FTZ R18, R49.reuse, R18, R0.reuse ;  /* 0x0000001231127223 */ /* 0x140fe20000010000 */
[----:B-1----:R-:W-:-:S03]  /*2a40*/  FFMA.FTZ R39, R49, R77, R0 ;  /* 0x0000004d31277223 */ /* 0x002fc60000010000 */
[----:B------:R-:W-:Y:S01]  /*2a50*/  STL [R1+0x30], R40 ;  /* 0x0000302801007387 */ /* 0x000fe20000100800 */
[----:B--2---:R-:W-:-:S03]  /*2a60*/  FFMA.FTZ R38, R49, R73, R0 ;  /* 0x0000004931267223 */ /* 0x004fc60000010000 */
[----:B------:R-:W-:Y:S01]  /*2a70*/  STL [R1+0x28], R39 ;  /* 0x0000282701007387 */ /* 0x000fe20000100800 */
[--C-:B------:R-:W-:Y:S01]  /*2a80*/  FFMA.FTZ R14, R49, R14, R0.reuse ;  /* 0x0000000e310e7223 */ /* 0x100fe20000010000 */
[----:B------:R-:W-:Y:S01]  /*2a90*/  FMUL.FTZ R56, R47, R56 ;  /* 0x000000382f387220 */ /* 0x000fe20000410000 */
[--C-:B------:R-:W-:Y:S01]  /*2aa0*/  FFMA.FTZ R10, R49, R10, R0.reuse ;  /* 0x0000000a310a7223 */ /* 0x100fe20000010000 */
[----:B------:R0:W-:Y:S01]  /*2ab0*/  STL [R1+0x24], R38 ;  /* 0x0000242601007387 */ /* 0x0001e20000100800 */
[C---:B------:R-:W-:Y:S01]  /*2ac0*/  FMUL.FTZ R61, R47.reuse, R61 ;  /* 0x0000003d2f3d7220 */ /* 0x040fe20000410000 */
[----:B------:R-:W-:Y:S02]  /*2ad0*/  FMUL.FTZ R65, R47, R65 ;  /* 0x000000412f417220 */ /* 0x000fe40000410000 */
[----:B------:R-:W-:Y:S01]  /*2ae0*/  STL [R1+0x1c], R22 ;  /* 0x00001c1601007387 */ /* 0x000fe20000100800 */
[----:B------:R-:W-:-:S03]  /*2af0*/  FFMA.FTZ R93, R49, R56, R0 ;  /* 0x00000038315d7223 */ /* 0x000fc60000010000 */
[----:B------:R1:W-:Y:S01]  /*2b00*/  STL [R1+0x10], R18 ;  /* 0x0000101201007387 */ /* 0x0003e20000100800 */
[----:B------:R-:W-:-:S03]  /*2b10*/  FFMA.FTZ R89, R49, R61, R0 ;  /* 0x0000003d31597223 */ /* 0x000fc60000010000 */
[----:B------:R-:W2:Y:S01]  /*2b20*/  LDL.LU R58, [R1+0x2c] ;  /* 0x00002c00013a7983 */ /* 0x000ea20000300800 */
[----:B------:R-:W-:-:S03]  /*2b30*/  FMUL.FTZ R2, R47, R2 ;  /* 0x000000022f027220 */ /* 0x000fc60000410000 */
[----:B------:R3:W-:Y:S01]  /*2b40*/  STL [R1+0xc], R14 ;  /* 0x00000c0e01007387 */ /* 0x0007e20000100800 */
[----:B------:R-:W-:-:S03]  /*2b50*/  FFMA.FTZ R85, R49, R65, R0 ;  /* 0x0000004131557223 */ /* 0x000fc60000010000 */
[----:B------:R4:W-:Y:S04]  /*2b60*/  STL [R1+0x8], R10 ;  /* 0x0000080a01007387 */ /* 0x0009e80000100800 */
[----:B------:R-:W2:Y:S01]  /*2b70*/  LDL.LU R56, [R1+0x18] ;  /* 0x0000180001387983 */ /* 0x000ea20000300800 */
[----:B------:R-:W-:-:S03]  /*2b80*/  FMUL.FTZ R6, R47, R6 ;  /* 0x000000062f067220 */ /* 0x000fc60000410000 */
[----:B------:R-:W2:Y:S01]  /*2b90*/  LDL.LU R61, [R1+0x3c] ;  /* 0x00003c00013d7983 */ /* 0x000ea20000300800 */
[----:B0-----:R-:W-:-:S03]  /*2ba0*/  FFMA.FTZ R38, R49, R2, R0 ;  /* 0x0000000231267223 */ /* 0x001fc60000010000 */
[----:B------:R-:W2:Y:S01]  /*2bb0*/  LDL.LU R65, [R1+0x14] ;  /* 0x0000140001417983 */ /* 0x000ea20000300800 */
[C---:B------:R-:W-:Y:S01]  /*2bc0*/  FMUL.FTZ R88, R47.reuse, R88 ;  /* 0x000000582f587220 */ /* 0x040fe20000410000 */
[C---:B------:R-:W-:Y:S01]  /*2bd0*/  FMUL.FTZ R2, R47.reuse, R76 ;  /* 0x0000004c2f027220 */ /* 0x040fe20000410000 */
[----:B------:R-:W-:Y:S01]  /*2be0*/  FMUL.FTZ R60, R47, R60 ;  /* 0x0000003c2f3c7220 */ /* 0x000fe20000410000 */
[----:B------:R-:W-:Y:S01]  /*2bf0*/  FFMA.FTZ R39, R49, R6, R0 ;  /* 0x0000000631277223 */ /* 0x000fe20000010000 */
[C---:B------:R-:W-:Y:S01]  /*2c00*/  FMUL.FTZ R81, R47.reuse, R92 ;  /* 0x0000005c2f517220 */ /* 0x040fe20000410000 */
[C---:B------:R-:W-:Y:S01]  /*2c10*/  FMUL.FTZ R77, R47.reuse, R84 ;  /* 0x000000542f4d7220 */ /* 0x040fe20000410000 */
[----:B------:R-:W2:Y:S01]  /*2c20*/  LDL.LU R92, [R1+0x44] ;  /* 0x00004400015c7983 */ /* 0x000ea20000300800 */
[C---:B------:R-:W-:Y:S01]  /*2c30*/  FMUL.FTZ R0, R47.reuse, R80 ;  /* 0x000000502f007220 */ /* 0x040fe20000410000 */
[----:B-1----:R-:W-:Y:S01]  /*2c40*/  FMUL.FTZ R18, R47, R68 ;  /* 0x000000442f127220 */ /* 0x002fe20000410000 */
[C-C-:B------:R-:W-:Y:S01]  /*2c50*/  FFMA.FTZ R80, R42.reuse, R88, R44.reuse ;  /* 0x000000582a507223 */ /* 0x140fe2000001002c */
[----:B------:R-:W2:Y:S01]  /*2c60*/  LDL.LU R84, [R1+0x40] ;  /* 0x0000400001547983 */ /* 0x000ea20000300800 */
[C-C-:B------:R-:W-:Y:S01]  /*2c70*/  FFMA.FTZ R68, R42.reuse, R2, R44.reuse ;  /* 0x000000022a447223 */ /* 0x140fe2000001002c */
[----:B------:R-:W-:-:S02]  /*2c80*/  FFMA.FTZ R2, R42, R60, R44 ;  /* 0x0000003c2a027223 */ /* 0x000fc4000001002c */
[----:B------:R-:W2:Y:S04]  /*2c90*/  LDL.LU R88, [R1+0x38] ;  /* 0x0000380001587983 */ /* 0x000ea80000300800 */
[----:B------:R-:W2:Y:S01]  /*2ca0*/  LDL.LU R60, [R1+0x20] ;  /* 0x00002000013c7983 */ /* 0x000ea20000300800 */
[C---:B------:R-:W-:Y:S01]  /*2cb0*/  FMUL.FTZ R6, R47.reuse, R17 ;  /* 0x000000112f067220 */ /* 0x040fe20000410000 */
[C---:B------:R-:W-:Y:S01]  /*2cc0*/  FMUL.FTZ R5, R47.reuse, R5 ;  /* 0x000000052f057220 */ /* 0x040fe20000410000 */
[C---:B------:R-:W-:Y:S01]  /*2cd0*/  FMUL.FTZ R72, R47.reuse, R72 ;  /* 0x000000482f487220 */ /* 0x040fe20000410000 */
[C---:B---3--:R-:W-:Y:S01]  /*2ce0*/  FMUL.FTZ R14, R47.reuse, R21 ;  /* 0x000000152f0e7220 */ /* 0x048fe20000410000 */
[C---:B----4-:R-:W-:Y:S01]  /*2cf0*/  FMUL.FTZ R10, R47.reuse, R13 ;  /* 0x0000000d2f0a7220 */ /* 0x050fe20000410000 */
[C---:B------:R-:W-:Y:S01]  /*2d00*/  FMUL.FTZ R9, R47.reuse, R9 ;  /* 0x000000092f097220 */ /* 0x040fe20000410000 */
[C---:B------:R-:W-:Y:S01]  /*2d10*/  FMUL.FTZ R55, R47.reuse, R55 ;  /* 0x000000372f377220 */ /* 0x040fe20000410000 */
[C---:B------:R-:W-:Y:S01]  /*2d20*/  FMUL.FTZ R64, R47.reuse, R64 ;  /* 0x000000402f407220 */ /* 0x040fe20000410000 */
        /* <DEDUP_REMOVED lines=42> */
[----:B------:R-:W-:Y:S01]  /*2fd0*/  LEA R50, P1, R36, UR10, 0x1 ;  /* 0x0000000a24327c11 */ /* 0x000fe2000f8208ff */
[--C-:B------:R-:W-:Y:S01]  /*2fe0*/  FADD.FTZ R72, R57, -R46.reuse ;  /* 0x8000002e39487221 */ /* 0x100fe20000010000 */
[--C-:B------:R-:W-:Y:S01]  /*2ff0*/  FADD.FTZ R75, R66, -R46.reuse ;  /* 0x8000002e424b7221 */ /* 0x100fe20000010000 */
[--C-:B------:R-:W-:Y:S01]  /*3000*/  FADD.FTZ R73, R62, -R46.reuse ;  /* 0x8000002e3e497221 */ /* 0x100fe20000010000 */
[----:B------:R-:W-:Y:S01]  /*3010*/  FADD.FTZ R46, R69, -R46 ;  /* 0x8000002e452e7221 */ /* 0x000fe20000010000 */
[----:B--2---:R-:W-:-:S02]  /*3020*/  LEA.HI.X R51, R36, UR11, R65, 0x1, P1 ;  /* 0x0000000b24337c11 */ /* 0x004fc400088f0c41 */
[C---:B------:R-:W-:Y:S01]  /*3030*/  LEA R54, P1, R35.reuse, UR10, 0x1 ;  /* 0x0000000a23367c11 */ /* 0x040fe2000f8208ff */
[----:B------:R-:W2:Y:S03]  /*3040*/  LDL.LU R65, [R1+0x48] ;  /* 0x0000480001417983 */ /* 0x000ea60000300800 */
[----:B------:R-:W-:Y:S01]  /*3050*/  LEA.HI.X R55, R35, UR11, R56, 0x1, P1 ;  /* 0x0000000b23377c11 */ /* 0x000fe200088f0c38 */
[----:B------:R-:W3:Y:S01]  /*3060*/  LDL.LU R64, [R1+0x50] ;  /* 0x0000500001407983 */ /* 0x000ee20000300800 */
[----:B------:R-:W-:-:S03]  /*3070*/  LEA R56, P1, R34, UR10, 0x1 ;  /* 0x0000000a22387c11 */ /* 0x000fc6000f8208ff */
[----:B------:R-:W4:Y:S04]  /*3080*/  LDL.LU R67, [R1+0x58] ;  /* 0x0000580001437983 */ /* 0x000f280000300800 */
[----:B------:R-:W4:Y:S01]  /*3090*/  LDL.LU R66, [R1+0x5c] ;  /* 0x00005c0001427983 */ /* 0x000f220000300800 */
[----:B------:R-:W-:-:S03]  /*30a0*/  LEA.HI.X R57, R34, UR11, R60, 0x1, P1 ;  /* 0x0000000b22397c11 */ /* 0x000fc600088f0c3c */
[----:B------:R-:W4:Y:S01]  /*30b0*/  LDL.LU R36, [R1+0x60] ;  /* 0x0000600001247983 */ /* 0x000f220000300800 */
[----:B------:R-:W-:-:S03]  /*30c0*/  LEA R34, P1, R33, UR10, 0x1 ;  /* 0x0000000a21227c11 */ /* 0x000fc6000f8208ff */
[----:B------:R-:W4:Y:S01]  /*30d0*/  LDL.LU R69, [R1+0x64] ;  /* 0x0000640001457983 */ /* 0x000f220000300800 */
        /* <DEDUP_REMOVED lines=9> */
[----:B------:R-:W2:Y:S04]  /*3170*/  LDL.LU R92, [R1+0x54] ;  /* 0x00005400015c7983 */ /* 0x000ea80000300800 */
[----:B------:R-:W3:Y:S01]  /*3180*/  LDL.LU R84, [R1+0x4c] ;  /* 0x00004c0001547983 */ /* 0x000ee20000300800 */
[----:B--2---:R-:W-:-:S03]  /*3190*/  F2FP.F16.F32.PACK_AB R81, R81, R92 ;  /* 0x0000005c5151723e */ /* 0x004fc600000000ff */
[----:B------:R-:W2:Y:S04]  /*31a0*/  LDL.LU R92, [R1+0x34] ;  /* 0x00003400015c7983 */ /* 0x000ea80000300800 */
[----:B------:R-:W4:Y:S01]  /*31b0*/  LDL.LU R88, [R1+0x30] ;  /* 0x0000300001587983 */ /* 0x000f220000300800 */
[----:B---3--:R-:W-:-:S03]  /*31c0*/  F2FP.F16.F32.PACK_AB R80, R80, R84 ;  /* 0x000000545050723e */ /* 0x008fc600000000ff */
[----:B------:R-:W3:Y:S01]  /*31d0*/  LDL.LU R84, [R1+0x28] ;  /* 0x0000280001547983 */ /* 0x000ee20000300800 */
[----:B--2---:R-:W-:-:S03]  /*31e0*/  F2FP.F16.F32.PACK_AB R77, R77, R92 ;  /* 0x0000005c4d4d723e */ /* 0x004fc600000000ff */
[----:B------:R-:W2:Y:S01]  /*31f0*/  LDL.LU R92, [R1+0x24] ;  /* 0x00002400015c7983 */ /* 0x000ea20000300800 */
[----:B----4-:R-:W-:-:S03]  /*3200*/  F2FP.F16.F32.PACK_AB R76, R76, R88 ;  /* 0x000000584c4c723e */ /* 0x010fc600000000ff */
[----:B------:R-:W4:Y:S04]  /*3210*/  LDL.LU R91, [R1+0x1c] ;  /* 0x00001c00015b7983 */ /* 0x000f280000300800 */
[----:B------:R-:W4:Y:S01]  /*3220*/  LDL.LU R88, [R1+0x10] ;  /* 0x0000100001587983 */ /* 0x000f220000300800 */
[----:B---3--:R-:W-:-:S03]  /*3230*/  F2FP.F16.F32.PACK_AB R68, R68, R84 ;  /* 0x000000544444723e */ /* 0x008fc600000000ff */
[----:B------:R-:W3:Y:S01]  /*3240*/  LDL.LU R84, [R1+0xc] ;  /* 0x00000c0001547983 */ /* 0x000ee20000300800 */
[----:B------:R-:W-:Y:S02]  /*3250*/  F2FP.F16.F32.PACK_AB R6, R6, R39 ;  /* 0x000000270606723e */ /* 0x000fe400000000ff */
[----:B------:R-:W-:Y:S02]  /*3260*/  F2FP.F16.F32.PACK_AB R5, R5, R38 ;  /* 0x000000260505723e */ /* 0x000fe400000000ff */
[----:B------:R-:W-:-:S04]  /*3270*/  LEA R62, P1, R28, UR10, 0x1 ;  /* 0x0000000a1c3e7c11 */ /* 0x000fc8000f8208ff */
[----:B------:R-:W-:Y:S02]  /*3280*/  LEA.HI.X R63, R28, UR11, R65, 0x1, P1 ;  /* 0x0000000b1c3f7c11 */ /* 0x000fe400088f0c41 */
[----:B------:R-:W-:-:S04]  /*3290*/  LEA R28, P1, R27, UR10, 0x1 ;  /* 0x0000000a1b1c7c11 */ /* 0x000fc8000f8208ff */
[----:B------:R-:W-:Y:S02]  /*32a0*/  LEA.HI.X R29, R27, UR11, R64, 0x1, P1 ;  /* 0x0000000b1b1d7c11 */ /* 0x000fe400088f0c40 */
[----:B------:R-:W-:Y:S01]  /*32b0*/  LEA R64, P1, R26, UR10, 0x1 ;  /* 0x0000000a1a407c11 */ /* 0x000fe2000f8208ff */
[----:B------:R-:W-:-:S03]  /*32c0*/  FMUL.FTZ R90, R47, R90 ;  /* 0x0000005a2f5a7220 */ /* 0x000fc60000410000 */
[----:B------:R-:W-:Y:S02]  /*32d0*/  LEA.HI.X R65, R26, UR11, R67, 0x1, P1 ;  /* 0x0000000b1a417c11 */ /* 0x000fe400088f0c43 */
[----:B------:R-:W-:Y:S02]  /*32e0*/  LEA R26, P1, R25, UR10, 0x1 ;  /* 0x0000000a191a7c11 */ /* 0x000fe4000f8208ff */
[----:B--2---:R-:W-:Y:S02]  /*32f0*/  F2FP.F16.F32.PACK_AB R17, R17, R92 ;  /* 0x0000005c1111723e */ /* 0x004fe400000000ff */
[----:B------:R-:W2:Y:S04]  /*3300*/  LDL.LU R92, [R1+0x8] ;  /* 0x00000800015c7983 */ /* 0x000ea80000300800 */
[----:B------:R-:W2:Y:S04]  /*3310*/  LDL.LU R39, [R1+0x88] ;  /* 0x0000880001277983 */ /* 0x000ea80000300800 */
[----:B------:R-:W2:Y:S01]  /*3320*/  LDL.LU R38, [R1+0x84] ;  /* 0x0000840001267983 */ /* 0x000ea20000300800 */
[----:B------:R-:W-:Y:S01]  /*3330*/  LEA.HI.X R27, R25, UR11, R66, 0x1, P1 ;  /* 0x0000000b191b7c11 */ /* 0x000fe200088f0c42 */
[----:B------:R-:W-:Y:S01]  /*3340*/  FFMA.FTZ R90, R43, R90, R45 ;  /* 0x0000005a2b5a7223 */ /* 0x000fe2000001002d */
[----:B------:R-:W-:Y:S01]  /*3350*/  LEA R66, P1, R24, UR10, 0x1 ;  /* 0x0000000a18427c11 */ /* 0x000fe2000f8208ff */
[C---:B------:R-:W-:Y:S01]  /*3360*/  FMUL.FTZ R86, R47.reuse, R86 ;  /* 0x000000562f567220 */ /* 0x040fe20000410000 */
[----:B------:R-:W-:-:S02]  /*3370*/  FMUL.FTZ R82, R47, R82 ;  /* 0x000000522f527220 */ /* 0x000fc40000410000 */
[----:B------:R-:W-:Y:S01]  /*3380*/  LEA.HI.X R67, R24, UR11, R36, 0x1, P1 ;  /* 0x0000000b18437c11 */ /* 0x000fe200088f0c24 */
[----:B------:R-:W-:Y:S01]  /*3390*/  FMUL.FTZ R78, R47, R78 ;  /* 0x0000004e2f4e7220 */ /* 0x000fe20000410000 */
[----:B------:R-:W-:Y:S01]  /*33a0*/  LEA R24, P0, R23, UR10, 0x1 ;  /* 0x0000000a17187c11 */ /* 0x000fe2000f8008ff */
        /* <DEDUP_REMOVED lines=12> */
[C-C-:B------:R-:W-:Y:S01]  /*3470*/  FFMA.FTZ R86, R43.reuse, R86, R45.reuse ;  /* 0x000000562b567223 */ /* 0x140fe2000001002d */
[----:B------:R-:W-:Y:S01]  /*3480*/  FFMA.FTZ R82, R43, R82, R45 ;  /* 0x000000522b527223 */ /* 0x000fe2000001002d */
[----:B------:R-:W-:Y:S01]  /*3490*/  LEA.HI.X R25, R23, UR11, R69, 0x1, P0 ;  /* 0x0000000b17197c11 */ /* 0x000fe200080f0c45 */
        /* <DEDUP_REMOVED lines=12> */
[----:B------:R-:W-:Y:S01]  /*3560*/  PRMT R23, R81, 0x7632, R23 ;  /* 0x0000763251177816 */ /* 0x000fe20000000017 */
[----:B------:R0:W-:Y:S01]  /*3570*/  STG.E.U16 desc[UR6][R50.64+0x4], R4 ;  /* 0x0000040432007986 */ /* 0x0001e2000c101506 */
[----:B------:R-:W-:-:S02]  /*3580*/  PRMT R43, R4, 0x7632, R43 ;  /* 0x00007632042b7816 */ /* 0x000fc4000000002b */
[----:B------:R-:W-:Y:S02]  /*3590*/  F2FP.F16.F32.PACK_AB R8, R86, R8 ;  /* 0x000000085608723e */ /* 0x000fe400000000ff */
[----:B------:R-:W-:Y:S01]  /*35a0*/  F2FP.F16.F32.PACK_AB R12, R82, R12 ;  /* 0x0000000c520c723e */ /* 0x000fe200000000ff */
[----:B------:R1:W-:Y:S01]  /*35b0*/  STG.E.U16 desc[UR6][R50.64+0x2], R23 ;  /* 0x0000021732007986 */ /* 0x0003e2000c101506 */
[----:B0-----:R-:W-:-:S03]  /*35c0*/  PRMT R4, R80, 0x7632, R4 ;  /* 0x0000763250047816 */ /* 0x001fc60000000004 */
[----:B------:R-:W-:Y:S01]  /*35d0*/  STG.E.U16 desc[UR6][R50.64], R81 ;  /* 0x0000005132007986 */ /* 0x000fe2000c101506 */
[----:B------:R-:W-:-:S03]  /*35e0*/  PRMT R45, R12, 0x7632, R45 ;  /* 0x000076320c2d7816 */ /* 0x000fc6000000002d */
[----:B------:R0:W-:Y:S01]  /*35f0*/  STG.E.U16 desc[UR6][R50.64+0x6], R43 ;  /* 0x0000062b32007986 */ /* 0x0001e2000c101506 */
[----:B-1----:R-:W-:Y:S02]  /*3600*/  PRMT R23, R8, 0x7632, R23 ;  /* 0x0000763208177816 */ /* 0x002fe40000000017 */
[----:B------:R-:W-:Y:S01]  /*3610*/  F2FP.F16.F32.PACK_AB R16, R78, R16 ;  /* 0x000000104e10723e */ /* 0x000fe200000000ff */
[----:B------:R1:W-:Y:S01]  /*3620*/  STG.E.U16 desc[UR6][R54.64+0x2], R4 ;  /* 0x0000020436007986 */ /* 0x0003e2000c101506 */
[----:B------:R-:W-:Y:S02]  /*3630*/  F2FP.F16.F32.PACK_AB R18, R74, R18 ;  /* 0x000000124a12723e */ /* 0x000fe400000000ff */
[----:B------:R-:W-:Y:S01]  /*3640*/  F2FP.F16.F32.PACK_AB R20, R70, R20 ;  /* 0x000000144614723e */ /* 0x000fe200000000ff */
[----:B------:R-:W-:Y:S01]  /*3650*/  STG.E.U16 desc[UR6][R54.64], R80 ;  /* 0x0000005036007986 */ /* 0x000fe2000c101506 */
[----:B0-----:R-:W-:-:S03]  /*3660*/  PRMT R43, R77, 0x7632, R43 ;  /* 0x000076324d2b7816 */ /* 0x001fc6000000002b */
[----:B------:R0:W-:Y:S01]  /*3670*/  STG.E.U16 desc[UR6][R54.64+0x4], R8 ;  /* 0x0000040836007986 */ /* 0x0001e2000c101506 */
[----:B-1----:R-:W-:-:S03]  /*3680*/  PRMT R4, R76, 0x7632, R4 ;  /* 0x000076324c047816 */ /* 0x002fc60000000004 */
[----:B------:R1:W-:Y:S01]  /*3690*/  STG.E.U16 desc[UR6][R54.64+0x6], R23 ;  /* 0x0000061736007986 */ /* 0x0003e2000c101506 */
[----:B----4-:R-:W-:-:S03]  /*36a0*/  F2FP.F16.F32.PACK_AB R14, R14, R91 ;  /* 0x0000005b0e0e723e */ /* 0x010fc600000000ff */
[----:B------:R-:W-:Y:S04]  /*36b0*/  STG.E.U16 desc[UR6][R56.64], R77 ;  /* 0x0000004d38007986 */ /* 0x000fe8000c101506 */
[----:B------:R-:W-:Y:S01]  /*36c0*/  STG.E.U16 desc[UR6][R56.64+0x2], R43 ;  /* 0x0000022b38007986 */ /* 0x000fe2000c101506 */
[----:B0-----:R-:W-:-:S03]  /*36d0*/  PRMT R8, R16, 0x7632, R8 ;  /* 0x0000763210087816 */ /* 0x001fc60000000008 */
[----:B------:R0:W-:Y:S01]  /*36e0*/  STG.E.U16 desc[UR6][R56.64+0x4], R12 ;  /* 0x0000040c38007986 */ /* 0x0001e2000c101506 */
[----:B-1----:R-:W-:-:S03]  /*36f0*/  PRMT R23, R18, 0x7632, R23 ;  /* 0x0000763212177816 */ /* 0x002fc60000000017 */
[----:B------:R-:W-:Y:S01]  /*3700*/  STG.E.U16 desc[UR6][R56.64+0x6], R45 ;  /* 0x0000062d38007986 */ /* 0x000fe2000c101506 */
[----:B------:R-:W-:-:S03]  /*3710*/  F2FP.F16.F32.PACK_AB R19, R19, R21 ;  /* 0x000000151313723e */ /* 0x000fc600000000ff */
[----:B------:R1:W-:Y:S04]  /*3720*/  STG.E.U16 desc[UR6][R34.64+0x2], R4 ;  /* 0x0000020422007986 */ /* 0x0003e8000c101506 */
[----:B------:R4:W-:Y:S01]  /*3730*/  STG.E.U16 desc[UR6][R34.64+0x4], R16 ;  /* 0x0000041022007986 */ /* 0x0009e2000c101506 */
[----:B0-----:R-:W-:Y:S02]  /*3740*/  PRMT R12, R68, 0x7632, R12 ;  /* 0x00007632440c7816 */ /* 0x001fe4000000000c */
[----:B------:R-:W-:Y:S01]  /*3750*/  F2FP.F16.F32.PACK_AB R13, R13, R88 ;  /* 0x000000580d0d723e */ /* 0x000fe200000000ff */
[----:B------:R-:W-:Y:S01]  /*3760*/  STG.E.U16 desc[UR6][R34.64], R76 ;  /* 0x0000004c22007986 */ /* 0x000fe2000c101506 */
[----:B------:R-:W-:Y:S02]  /*3770*/  F2FP.F16.F32.PACK_AB R15, R15, R22 ;  /* 0x000000160f0f723e */ /* 0x000fe400000000ff */
[----:B-1----:R-:W-:Y:S01]  /*3780*/  PRMT R4, R20, 0x7632, R4 ;  /* 0x0000763214047816 */ /* 0x002fe20000000004 */
[----:B------:R0:W-:Y:S01]  /*3790*/  STG.E.U16 desc[UR6][R34.64+0x6], R8 ;  /* 0x0000060822007986 */ /* 0x0001e2000c101506 */
[----:B----4-:R-:W-:-:S03]  /*37a0*/  PRMT R16, R17, 0x7632, R16 ;  /* 0x0000763211107816 */ /* 0x010fc60000000010 */
[----:B------:R-:W-:Y:S04]  /*37b0*/  STG.E.U16 desc[UR6][R58.64], R68 ;  /* 0x000000443a007986 */ /* 0x000fe8000c101506 */
[----:B------:R1:W-:Y:S04]  /*37c0*/  STG.E.U16 desc[UR6][R58.64+0x2], R12 ;  /* 0x0000020c3a007986 */ /* 0x0003e8000c101506 */
[----:B------:R-:W-:Y:S01]  /*37d0*/  STG.E.U16 desc[UR6][R58.64+0x4], R18 ;  /* 0x000004123a007986 */ /* 0x000fe2000c101506 */
[----:B0-----:R-:W-:-:S03]  /*37e0*/  PRMT R8, R14, 0x7632, R8 ;  /* 0x000076320e087816 */ /* 0x001fc60000000008 */
[----:B------:R-:W-:Y:S04]  /*37f0*/  STG.E.U16 desc[UR6][R58.64+0x6], R23 ;  /* 0x000006173a007986 */ /* 0x000fe8000c101506 */
[----:B------:R-:W-:Y:S01]  /*3800*/  STG.E.U16 desc[UR6][R32.64], R17 ;  /* 0x0000001120007986 */ /* 0x000fe2000c101506 */
[----:B-1----:R-:W-:-:S03]  /*3810*/  PRMT R12, R19, 0x7632, R12 ;  /* 0x00007632130c7816 */ /* 0x002fc6000000000c */
[----:B------:R-:W-:Y:S04]  /*3820*/  STG.E.U16 desc[UR6][R32.64+0x2], R16 ;  /* 0x0000021020007986 */ /* 0x000fe8000c101506 */
[----:B------:R-:W-:Y:S04]  /*3830*/  STG.E.U16 desc[UR6][R32.64+0x4], R20 ;  /* 0x0000041420007986 */ /* 0x000fe8000c101506 */
[----:B------:R0:W-:Y:S01]  /*3840*/  STG.E.U16 desc[UR6][R32.64+0x6], R4 ;  /* 0x0000060420007986 */ /* 0x0001e2000c101506 */
[----:B---3--:R-:W-:-:S03]  /*3850*/  F2FP.F16.F32.PACK_AB R10, R10, R84 ;  /* 0x000000540a0a723e */ /* 0x008fc600000000ff */
[----:B------:R1:W-:Y:S01]  /*3860*/  STG.E.U16 desc[UR6][R60.64], R14 ;  /* 0x0000000e3c007986 */ /* 0x0003e2000c101506 */
[----:B------:R-:W-:Y:S02]  /*3870*/  F2FP.F16.F32.PACK_AB R11, R11, R40 ;  /* 0x000000280b0b723e */ /* 0x000fe400000000ff */
[----:B------:R-:W-:Y:S01]  /*3880*/  F2FP.F16.F32.PACK_AB R7, R7, R41 ;  /* 0x000000290707723e */ /* 0x000fe200000000ff */
[----:B------:R3:W-:Y:S01]  /*3890*/  STG.E.U16 desc[UR6][R60.64+0x2], R8 ;  /* 0x000002083c007986 */ /* 0x0007e2000c101506 */
[----:B0-----:R-:W-:Y:S02]  /*38a0*/  PRMT R4, R13, 0x7632, R4 ;  /* 0x000076320d047816 */ /* 0x001fe40000000004 */
[----:B-1----:R-:W-:Y:S01]  /*38b0*/  PRMT R14, R15, 0x7632, R14 ;  /* 0x000076320f0e7816 */ /* 0x002fe2000000000e */
[----:B------:R-:W-:Y:S04]  /*38c0*/  STG.E.U16 desc[UR6][R60.64+0x4], R19 ;  /* 0x000004133c007986 */ /* 0x000fe8000c101506 */
[----:B------:R-:W-:Y:S01]  /*38d0*/  STG.E.U16 desc[UR6][R60.64+0x6], R12 ;  /* 0x0000060c3c007986 */ /* 0x000fe2000c101506 */
[----:B---3--:R-:W-:-:S03]  /*38e0*/  PRMT R8, R11, 0x7632, R8 ;  /* 0x000076320b087816 */ /* 0x008fc60000000008 */
[----:B------:R-:W-:Y:S01]  /*38f0*/  STG.E.U16 desc[UR6][R30.64], R13 ;  /* 0x0000000d1e007986 */ /* 0x000fe2000c101506 */
[----:B------:R-:W-:-:S03]  /*3900*/  F2FP.F16.F32.PACK_AB R3, R3, R44 ;  /* 0x0000002c0303723e */ /* 0x000fc600000000ff */
[----:B------:R0:W-:Y:S04]  /*3910*/  STG.E.U16 desc[UR6][R30.64+0x2], R4 ;  /* 0x000002041e007986 */ /* 0x0001e8000c101506 */
[----:B------:R-:W-:Y:S04]  /*3920*/  STG.E.U16 desc[UR6][R30.64+0x4], R15 ;  /* 0x0000040f1e007986 */ /* 0x000fe8000c101506 */
[----:B------:R1:W-:Y:S01]  /*3930*/  STG.E.U16 desc[UR6][R30.64+0x6], R14 ;  /* 0x0000060e1e007986 */ /* 0x0003e2000c101506 */
[----:B------:R-:W-:Y:S02]  /*3940*/  F2FP.F16.F32.PACK_AB R49, R72, R49 ;  /* 0x000000314831723e */ /* 0x000fe400000000ff */
[----:B0-----:R-:W-:Y:S01]  /*3950*/  PRMT R4, R7, 0x7632, R4 ;  /* 0x0000763207047816 */ /* 0x001fe20000000004 */
[----:B------:R-:W-:Y:S01]  /*3960*/  STG.E.U16 desc[UR6][R62.64], R10 ;  /* 0x0000000a3e007986 */ /* 0x000fe2000c101506 */
[----:B------:R-:W-:-:S02]  /*3970*/  F2FP.F16.F32.PACK_AB R52, R73, R52 ;  /* 0x000000344934723e */ /* 0x000fc400000000ff */
[----:B-1----:R-:W-:Y:S01]  /*3980*/  PRMT R31, R10, 0x7632, R31 ;  /* 0x000076320a1f7816 */ /* 0x002fe2000000001f */
[----:B------:R-:W-:Y:S01]  /*3990*/  STG.E.U16 desc[UR6][R62.64+0x4], R11 ;  /* 0x0000040b3e007986 */ /* 0x000fe2000c101506 */
[----:B------:R-:W-:-:S03]  /*39a0*/  PRMT R32, R6, 0x7632, R32 ;  /* 0x0000763206207816 */ /* 0x000fc60000000020 */
[----:B------:R-:W-:Y:S01]  /*39b0*/  STG.E.U16 desc[UR6][R62.64+0x2], R31 ;  /* 0x0000021f3e007986 */ /* 0x000fe2000c101506 */
[----:B------:R-:W-:-:S03]  /*39c0*/  PRMT R13, R5, 0x7632, R13 ;  /* 0x00007632050d7816 */ /* 0x000fc6000000000d */
[----:B------:R0:W-:Y:S01]  /*39d0*/  STG.E.U16 desc[UR6][R62.64+0x6], R8 ;  /* 0x000006083e007986 */ /* 0x0001e2000c101506 */
[----:B------:R-:W-:-:S03]  /*39e0*/  F2FP.F16.F32.PACK_AB R2, R2, R93 ;  /* 0x0000005d0202723e */ /* 0x000fc600000000ff */
[----:B------:R1:W-:Y:S01]  /*39f0*/  STG.E.U16 desc[UR6][R28.64+0x6], R4 ;  /* 0x000006041c007986 */ /* 0x0003e2000c101506 */
[----:B------:R-:W-:-:S03]  /*3a00*/  F2FP.F16.F32.PACK_AB R0, R0, R89 ;  /* 0x000000590000723e */ /* 0x000fc600000000ff */
[----:B------:R-:W-:Y:S01]  /*3a10*/  STG.E.U16 desc[UR6][R28.64+0x4], R7 ;  /* 0x000004071c007986 */ /* 0x000fe2000c101506 */
[----:B0-----:R-:W-:Y:S02]  /*3a20*/  PRMT R8, R3, 0x7632, R8 ;  /* 0x0000763203087816 */ /* 0x001fe40000000008 */
[----:B-1----:R-:W-:Y:S02]  /*3a30*/  PRMT R4, R49, 0x7632, R4 ;  /* 0x0000763231047816 */ /* 0x002fe40000000004 */
[----:B------:R-:W-:Y:S02]  /*3a40*/  F2FP.F16.F32.PACK_AB R53, R75, R53 ;  /* 0x000000354b35723e */ /* 0x000fe400000000ff */
[----:B------:R-:W-:Y:S02]  /*3a50*/  LEA R36, P1, R48, UR10, 0x1 ;  /* 0x0000000a30247c11 */ /* 0x000fe4000f8208ff */
[----:B------:R-:W-:Y:S02]  /*3a60*/  F2FP.F16.F32.PACK_AB R42, R42, R85 ;  /* 0x000000552a2a723e */ /* 0x000fe400000000ff */
[----:B------:R-:W-:-:S02]  /*3a70*/  F2FP.F16.F32.PACK_AB R46, R46, R71 ;  /* 0x000000472e2e723e */ /* 0x000fc400000000ff */
[----:B------:R-:W-:Y:S02]  /*3a80*/  PRMT R33, R2, 0x7632, R33 ;  /* 0x0000763202217816 */ /* 0x000fe40000000021 */
[----:B------:R-:W-:Y:S02]  /*3a90*/  PRMT R12, R0, 0x7632, R12 ;  /* 0x00007632000c7816 */ /* 0x000fe4000000000c */
[----:B------:R-:W-:Y:S02]  /*3aa0*/  LEA.HI.X R37, R48, UR11, R37, 0x1, P1 ;  /* 0x0000000b30257c11 */ /* 0x000fe400088f0c25 */
[----:B------:R-:W-:Y:S01]  /*3ab0*/  PRMT R18, R42, 0x7632, R18 ;  /* 0x000076322a127816 */ /* 0x000fe20000000012 */
[----:B------:R-:W-:Y:S01]  /*3ac0*/  ULOP3.LUT UR4, UR4, 0x1, URZ, 0x3c, !UPT ;  /* 0x0000000104047892 */ /* 0x000fe2000f8e3c3f */
[----:B--2---:R-:W-:-:S04]  /*3ad0*/  F2FP.F16.F32.PACK_AB R9, R9, R92 ;  /* 0x0000005c0909723e */ /* 0x004fc800000000ff */
[----:B------:R-:W-:Y:S01]  /*3ae0*/  PRMT R14, R9, 0x7632, R14 ;  /* 0x00007632090e7816 */ /* 0x000fe2000000000e */
[----:B------:R-:W-:Y:S04]  /*3af0*/  STG.E.U16 desc[UR6][R28.64], R9 ;  /* 0x000000091c007986 */ /* 0x000fe8000c101506 */
[----:B------:R-:W-:Y:S04]  /*3b00*/  STG.E.U16 desc[UR6][R28.64+0x2], R14 ;  /* 0x0000020e1c007986 */ /* 0x000fe8000c101506 */
[----:B------:R0:W-:Y:S04]  /*3b10*/  STG.E.U16 desc[UR6][R64.64+0x4], R3 ;  /* 0x0000040340007986 */ /* 0x0001e8000c101506 */
[----:B------:R-:W-:Y:S04]  /*3b20*/  STG.E.U16 desc[UR6][R64.64], R6 ;  /* 0x0000000640007986 */ /* 0x000fe8000c101506 */
[----:B------:R-:W-:Y:S01]  /*3b30*/  STG.E.U16 desc[UR6][R64.64+0x2], R32 ;  /* 0x0000022040007986 */ /* 0x000fe2000c101506 */
[----:B0-----:R-:W-:-:S03]  /*3b40*/  PRMT R3, R52, 0x7632, R3 ;  /* 0x0000763234037816 */ /* 0x001fc60000000003 */
[----:B------:R-:W-:Y:S04]  /*3b50*/  STG.E.U16 desc[UR6][R64.64+0x6], R8 ;  /* 0x0000060840007986 */ /* 0x000fe8000c101506 */
[----:B------:R-:W-:Y:S04]  /*3b60*/  STG.E.U16 desc[UR6][R26.64], R5 ;  /* 0x000000051a007986 */ /* 0x000fe8000c101506 */
[----:B------:R-:W-:Y:S04]  /*3b70*/  STG.E.U16 desc[UR6][R26.64+0x2], R13 ;  /* 0x0000020d1a007986 */ /* 0x000fe8000c101506 */
[----:B------:R-:W-:Y:S04]  /*3b80*/  STG.E.U16 desc[UR6][R26.64+0x4], R49 ;  /* 0x000004311a007986 */ /* 0x000fe8000c101506 */
[----:B------:R-:W-:Y:S01]  /*3b90*/  STG.E.U16 desc[UR6][R26.64+0x6], R4 ;  /* 0x000006041a007986 */ /* 0x000fe2000c101506 */
[----:B------:R-:W-:-:S03]  /*3ba0*/  IADD3 R39, P0, R39, 0x2, RZ ;  /* 0x0000000227277810 */ /* 0x000fc60007f1e0ff */
[----:B------:R0:W-:Y:S04]  /*3bb0*/  STG.E.U16 desc[UR6][R66.64], R2 ;  /* 0x0000000242007986 */ /* 0x0001e8000c101506 */
[----:B------:R1:W-:Y:S01]  /*3bc0*/  STG.E.U16 desc[UR6][R66.64+0x6], R3 ;  /* 0x0000060342007986 */ /* 0x0003e2000c101506 */
[----:B------:R-:W-:-:S03]  /*3bd0*/  IADD3.X R38, RZ, R38, RZ, P0, !PT ;  /* 0x00000026ff267210 */ /* 0x000fc600007fe4ff */
[----:B------:R2:W-:Y:S01]  /*3be0*/  STG.E.U16 desc[UR6][R66.64+0x2], R33 ;  /* 0x0000022142007986 */ /* 0x0005e2000c101506 */
[----:B0-----:R-:W-:-:S03]  /*3bf0*/  PRMT R2, R53, 0x7632, R2 ;  /* 0x0000763235027816 */ /* 0x001fc60000000002 */
        /* <DEDUP_REMOVED lines=12> */
[----:B--2---:R-:W-:Y:S05]  /*3cc0*/  @!P0 BRA `(.L_x_1734) ;  /* 0xffffffc400c88947 */ /* 0x004fea000383ffff */
[----:B------:R-:W-:Y:S05]  /*3cd0*/  EXIT ;  /* 0x000000000000794d */ /* 0x000fea0003800000 */
.L_x_1735:
        /* <DEDUP_REMOVED lines=10> */
.L_x_1843:


//--------------------- .text._ZN13group_norm_v214gn_cuda_kernelI6__halfLi320ELi3ELi32ELi20ELi4096ELb0ELi64ELi320ELi320ELi4ELb1ELi5ELb0ELb0ENS_16CompileConditionILi900EEEEEvPT_PKS4_S7_S7_flPfS8_Pj --------------------------
	.section	.text._ZN13group_norm_v214gn_cuda_kernelI6__halfLi320ELi3ELi32ELi20ELi4096ELb0ELi64ELi320ELi320ELi4ELb1ELi5ELb0ELb0ENS_16CompileConditionILi900EEEEEvPT_PKS4_S7_S7_flPfS8_Pj,"ax",@progbits
	.align	128
        .global         _ZN13group_norm_v214gn_cuda_kernelI6__halfLi320ELi3ELi32ELi20ELi4096ELb0ELi64ELi320ELi320ELi4ELb1ELi5ELb0ELb0ENS_16CompileConditionILi900EEEEEvPT_PKS4_S7_S7_flPfS8_Pj
        .type           _ZN13group_norm_v214gn_cuda_kernelI6__halfLi320ELi3ELi32ELi20ELi4096ELb0ELi64ELi320ELi320ELi4ELb1ELi5ELb0ELb0ENS_16CompileConditionILi900EEEEEvPT_PKS4_S7_S7_flPfS8_Pj,@function
        .size           _ZN13group_norm_v214gn_cuda_kernelI6__halfLi320ELi3ELi32ELi20ELi4096ELb0ELi64ELi320ELi320ELi4ELb1ELi5ELb0ELb0ENS_16CompileConditionILi900EEEEEvPT_PKS4_S7_S7_flPfS8_Pj,(.L_x_1844 - _ZN13group_norm_v214gn_cuda_kernelI6__halfLi320ELi3ELi32ELi20ELi4096ELb0ELi64ELi320ELi320ELi4ELb1ELi5ELb0ELb0ENS_16CompileConditionILi900EEEEEvPT_PKS4_S7_S7_flPfS8_Pj)
        .other          _ZN13group_norm_v214gn_cuda_kernelI6__halfLi320ELi3ELi32ELi20ELi4096ELb0ELi64ELi320ELi320ELi4ELb1ELi5ELb0ELb0ENS_16CompileConditionILi900EEEEEvPT_PKS4_S7_S7_flPfS8_Pj,@"STO_CUDA_ENTRY STV_DEFAULT"
_ZN13group_norm_v214gn_cuda_kernelI6__halfLi320ELi3ELi32ELi20ELi4096ELb0ELi64ELi320ELi320ELi4ELb1ELi5ELb0ELb0ENS_16CompileConditionILi900EEEEEvPT_PKS4_S7_S7_flPfS8_Pj:
.text._ZN13group_norm_v214gn_cuda_kernelI6__halfLi320ELi3ELi32ELi20ELi4096ELb0ELi64ELi320ELi320ELi4ELb1ELi5ELb0ELb0ENS_16CompileConditionILi900EEEEEvPT_PKS4_S7_S7_flPfS8_Pj:
        /* <DEDUP_REMOVED lines=12> */
[----:B------:R-:W-:Y:S01]  /*00c0*/  HFMA2.MMA R25, -RZ, RZ, 0, 0 ;  /* 0x00000000ff197435 */ /* 0x000fe200000001ff */
[----:B------:R-:W-:Y:S01]  /*00d0*/  MOV R38, R4 ;  /* 0x0000000400267202 */ /* 0x000fe20000000f00 */
[----:B------:R-:W1:Y:S01]  /*00e0*/  S2R R5, SR_CgaCtaId ;  /* 0x0000000000057919 */ /* 0x000e620000008800 */
[----:B------:R-:W-:Y:S01]  /*00f0*/  UMOV UR4, URZ ;  /* 0x0000003f00047c82 */ /* 0x000fe20008000000 */
[----:B------:R-:W-:Y:S01]  /*0100*/  ULDC.64 UR8, c[0x0][0x208] ;  /* 0x0000820000087ab9 */ /* 0x000fe20000000a00 */
[----:B0-----:R-:W-:-:S05]  /*0110*/  IMAD.WIDE.U32 R2, R6, -0x33333333, RZ ;  /* 0xcccccccd06027825 */ /* 0x001fca00078e00ff */
[----:B------:R-:W-:Y:S02]  /*0120*/  SHF.R.U32.HI R7, RZ, 0x6, R3 ;  /* 0x00000006ff077819 */ /* 0x000fe40000011603 */
[----:B-1----:R-:W-:-:S03]  /*0130*/  LEA R3, R5, R0, 0x18 ;  /* 0x0000000005037211 */ /* 0x002fc600078ec0ff */
[----:B------:R-:W-:-:S04]  /*0140*/  IMAD R0, R7, -0x50, R6 ;  /* 0xffffffb007007824 */ /* 0x000fc800078e0206 */
[----:B------:R-:W-:-:S05]  /*0150*/  IMAD R0, R0, 0x28, R3 ;  /* 0x0000002800007824 */ /* 0x000fca00078e0203 */
[----:B------:R-:W-:-:S05]  /*0160*/  LEA R0, R7, R0, 0x3 ;  /* 0x0000000007007211 */ /* 0x000fca00078e18ff */
[----:B------:R0:W-:Y:S02]  /*0170*/  STL [R1+0xf0], R0 ;  /* 0x0000f00001007387 */ /* 0x0001e40000100800 */
.L_x_1748:
[----:B------:R-:W1:Y:S01]  /*0180*/  S2R R4, SR_TID.X ;  /* 0x0000000000047919 */ /* 0x000e620000002100 */
[C---:B------:R-:W-:Y:S01]  /*0190*/  LOP3.LUT R52, R38.reuse, 0x1, RZ, 0xc0, !PT ;  /* 0x0000000126347812 */ /* 0x040fe200078ec0ff */
[----:B------:R-:W-:Y:S01]  /*01a0*/  ULDC.64 UR12, c[0x0][0x218] ;  /* 0x00008600000c7ab9 */ /* 0x000fe20000000a00 */
[--C-:B------:R-:W-:Y:S01]  /*01b0*/  SHF.R.U32.HI R54, RZ, 0x1, R25.reuse ;  /* 0x00000001ff367819 */ /* 0x100fe20000011619 */
[----:B0-----:R-:W0:Y:S01]  /*01c0*/  S2R R0, SR_CTAID.X ;  /* 0x0000000000007919 */ /* 0x001e220000002500 */
[----:B------:R-:W-:Y:S01]  /*01d0*/  SHF.R.U64 R44, R38, 0x1, R25 ;  /* 0x00000001262c7819 */ /* 0x000fe20000001219 */
[----:B------:R-:W-:Y:S01]  /*01e0*/  IMAD R32, R52, 0x140, RZ ;  /* 0x0000014034207824 */ /* 0x000fe200078e02ff */
[----:B------:R-:W2:Y:S01]  /*01f0*/  LDC.64 R42, c[0x0][0x228] ;  /* 0x00008a00ff2a7b82 */ /* 0x000ea20000000a00 */
[----:B------:R-:W-:Y:S02]  /*0200*/  IMAD R54, R54, 0x280000, RZ ;  /* 0x0028000036367824 */ /* 0x000fe400078e02ff */
[----:B-1----:R-:W-:Y:S01]  /*0210*/  IMAD.WIDE.U32 R2, R4, -0x33333333, RZ ;  /* 0xcccccccd04027825 */ /* 0x002fe200078e00ff */
[----:B0-----:R-:W-:-:S04]  /*0220*/  SHF.L.U32 R0, R0, 0x6, RZ ;  /* 0x0000000600007819 */ /* 0x001fc800000006ff */
[----:B------:R-:W-:Y:S02]  /*0230*/  SHF.R.U32.HI R3, RZ, 0x6, R3 ;  /* 0x00000006ff037819 */ /* 0x000fe40000011603 */
[----:B------:R-:W-:-:S03]  /*0240*/  LOP3.LUT R0, R0, 0xfc0, RZ, 0xc0, !PT ;  /* 0x00000fc000007812 */ /* 0x000fc600078ec0ff */
[----:B------:R-:W-:Y:S01]  /*0250*/  IMAD R58, R3, -0x50, R4 ;  /* 0xffffffb0033a7824 */ /* 0x000fe200078e0204 */
[----:B------:R-:W-:-:S04]  /*0260*/  IADD3 R0, R0, R3, RZ ;  /* 0x0000000300007210 */ /* 0x000fc80007ffe0ff */
[----:B------:R-:W-:Y:S01]  /*0270*/  LEA R28, R58, R32, 0x2 ;  /* 0x000000203a1c7211 */ /* 0x000fe200078e10ff */
[----:B------:R-:W-:-:S03]  /*0280*/  IMAD R39, R0, 0x280, RZ ;  /* 0x0000028000277824 */ /* 0x000fc600078e02ff */
[--C-:B------:R-:W-:Y:S02]  /*0290*/  SHF.R.S32.HI R29, RZ, 0x1f, R28.reuse ;  /* 0x0000001fff1d7819 */ /* 0x100fe4000001141c */
[----:B------:R-:W-:Y:S01]  /*02a0*/  IADD3 R4, R39, 0xa00, RZ ;  /* 0x00000a0027047810 */ /* 0x000fe20007ffe0ff */
[----:B------:R-:W-:-:S05]  /*02b0*/  IMAD.WIDE.U32 R22, R44, 0x280000, R28 ;  /* 0x002800002c167825 */ /* 0x000fca00078e001c */
[----:B------:R-:W-:Y:S02]  /*02c0*/  IADD3 R0, R23, R54, RZ ;  /* 0x0000003617007210 */ /* 0x000fe40007ffe0ff */
[----:B------:R-:W-:-:S04]  /*02d0*/  IADD3 R2, P0, R39, R22, RZ ;  /* 0x0000001627027210 */ /* 0x000fc80007f1e0ff */
[----:B------:R-:W-:Y:S02]  /*02e0*/  IADD3.X R3, RZ, R0, RZ, P0, !PT ;  /* 0x00000000ff037210 */ /* 0x000fe400007fe4ff */
[----:B------:R-:W-:-:S04]  /*02f0*/  LEA R40, P0, R2, UR12, 0x1 ;  /* 0x0000000c02287c11 */ /* 0x000fc8000f8008ff */
[----:B------:R-:W-:Y:S02]  /*0300*/  LEA.HI.X R41, R2, UR13, R3, 0x1, P0 ;  /* 0x0000000d02297c11 */ /* 0x000fe400080f0c03 */
[----:B------:R-:W-:-:S04]  /*0310*/  IADD3 R2, P0, R4, R22, RZ ;  /* 0x0000001604027210 */ /* 0x000fc80007f1e0ff */
[----:B------:R-:W3:Y:S01]  /*0320*/  LDG.E.64.CONSTANT R40, desc[UR8][R40.64] ;  /* 0x0000000828287981 */ /* 0x000ee2000c1e9b00 */
        /* <DEDUP_REMOVED lines=11> */
[----:B------:R-:W2:Y:S01]  /*03e0*/  LDG.E.64.CONSTANT R36, desc[UR8][R36.64] ;  /* 0x0000000824247981 */ /* 0x000ea2000c1e9b00 */
        /* <DEDUP_REMOVED lines=45> */
[----:B------:R-:W-:-:S04]  /*06c0*/  LEA R12, P0, R2, UR12, 0x1 ;  /* 0x0000000c020c7c11 */ /* 0x000fc8000f8008ff */
[----:B------:R-:W-:Y:S02]  /*06d0*/  LEA.HI.X R13, R2, UR13, R3, 0x1, P0 ;  /* 0x0000000d020d7c11 */ /* 0x000fe400080f0c03 */
[----:B------:R-:W-:-:S04]  /*06e0*/  IADD3 R60, R39, 0x6400, RZ ;  /* 0x00006400273c7810 */ /* 0x000fc80007ffe0ff */
[----:B------:R-:W2:Y:S01]  /*06f0*/  LDG.E.64.CONSTANT R12, desc[UR8][R12.64] ;  /* 0x000000080c0c7981 */ /* 0x000ea2000c1e9b00 */
        /* <DEDUP_REMOVED lines=12> */
[----:B------:R-:W-:-:S03]  /*07c0*/  IADD3 R24, P0, R3, R22, RZ ;  /* 0x0000001603187210 */ /* 0x000fc60007f1e0ff */
[----:B------:R0:W-:Y:S01]  /*07d0*/  STL [R1], R4 ;  /* 0x0000000401007387 */ /* 0x0001e20000100800 */
[----:B------:R-:W-:Y:S02]  /*07e0*/  IADD3 R23, R39, 0x8200, RZ ;  /* 0x0000820027177810 */ /* 0x000fe40007ffe0ff */
[----:B0-----:R-:W-:Y:S02]  /*07f0*/  IADD3.X R4, RZ, R0, RZ, P0, !PT ;  /* 0x00000000ff047210 */ /* 0x001fe400007fe4ff */
[----:B------:R-:W-:-:S04]  /*0800*/  LEA R6, P0, R24, UR12, 0x1 ;  /* 0x0000000c18067c11 */ /* 0x000fc8000f8008ff */
[----:B------:R-:W-:Y:S02]  /*0810*/  LEA.HI.X R7, R24, UR13, R4, 0x1, P0 ;  /* 0x0000000d18077c11 */ /* 0x000fe400080f0c04 */
[----:B------:R-:W-:-:S04]  /*0820*/  IADD3 R23, P0, R23, R22, RZ ;  /* 0x0000001617177210 */ /* 0x000fc80007f1e0ff */
[----:B------:R-:W2:Y:S01]  /*0830*/  LDG.E.64.CONSTANT R6, desc[UR8][R6.64] ;  /* 0x0000000806067981 */ /* 0x000ea2000c1e9b00 */
[----:B------:R-:W-:-:S03]  /*0840*/  IADD3.X R2, RZ, R0, RZ, P0, !PT ;  /* 0x00000000ff027210 */ /* 0x000fc600007fe4ff */
[----:B------:R0:W-:Y:S04]  /*0850*/  STL [R1+0x50], R4 ;  /* 0x0000500401007387 */ /* 0x0001e80000100800 */
[----:B------:R1:W-:Y:S01]  /*0860*/  STL [R1+0x58], R2 ;  /* 0x0000580201007387 */ /* 0x0003e20000100800 */
[----:B0-----:R-:W-:-:S04]  /*0870*/  LEA R4, P0, R23, UR12, 0x1 ;  /* 0x0000000c17047c11 */ /* 0x001fc8000f8008ff */
[----:B------:R-:W-:Y:S02]  /*0880*/  LEA.HI.X R5, R23, UR13, R2, 0x1, P0 ;  /* 0x0000000d17057c11 */ /* 0x000fe400080f0c02 */
[----:B-1----:R-:W-:-:S04]  /*0890*/  IADD3 R2, R39, 0x8c00, RZ ;  /* 0x00008c0027027810 */ /* 0x002fc80007ffe0ff */
[----:B------:R-:W2:Y:S01]  /*08a0*/  LDG.E.64.CONSTANT R4, desc[UR8][R4.64] ;  /* 0x0000000804047981 */ /* 0x000ea2000c1e9b00 */
[----:B------:R-:W-:-:S04]  /*08b0*/  IADD3 R26, P0, R2, R22, RZ ;  /* 0x00000016021a7210 */ /* 0x000fc80007f1e0ff */
[----:B------:R-:W-:Y:S02]  /*08c0*/  IADD3.X R27, RZ, R0, RZ, P0, !PT ;  /* 0x00000000ff1b7210 */ /* 0x000fe400007fe4ff */
[----:B------:R-:W-:-:S04]  /*08d0*/  LEA R2, P0, R26, UR12, 0x1 ;  /* 0x0000000c1a027c11 */ /* 0x000fc8000f8008ff */
[----:B------:R-:W-:-:S06]  /*08e0*/  LEA.HI.X R3, R26, UR13, R27, 0x1, P0 ;  /* 0x0000000d1a037c11 */ /* 0x000fcc00080f0c1b */
[----:B------:R-:W2:Y:S04]  /*08f0*/  LDG.E.64.CONSTANT R2, desc[UR8][R2.64] ;  /* 0x0000000802027981 */ /* 0x000ea8000c1e9b00 */
[----:B------:R0:W-:Y:S04]  /*0900*/  STL [R1+0x8], R26 ;  /* 0x0000081a01007387 */ /* 0x0001e80000100800 */
[----:B------:R1:W-:Y:S01]  /*0910*/  STL [R1+0xe8], R27 ;  /* 0x0000e81b01007387 */ /* 0x0003e20000100800 */
[----:B0-----:R-:W-:-:S04]  /*0920*/  IADD3 R26, R39, 0x9600, RZ ;  /* 0x00009600271a7810 */ /* 0x001fc80007ffe0ff */
[----:B------:R-:W-:Y:S02]  /*0930*/  IADD3 R22, P0, R26, R22, RZ ;  /* 0x000000161a167210 */ /* 0x000fe40007f1e0ff */
[----:B-1----:R-:W0:Y:S02]  /*0940*/  LDC.64 R26, c[0x0][0x220] ;  /* 0x00008800ff1a7b82 */ /* 0x002e240000000a00 */
[----:B------:R-:W-:Y:S02]  /*0950*/  IADD3.X R0, RZ, R0, RZ, P0, !PT ;  /* 0x00000000ff007210 */ /* 0x000fe400007fe4ff */
[C---:B------:R-:W-:Y:S01]  /*0960*/  LEA R30, P0, R22.reuse, UR12, 0x1 ;  /* 0x0000000c161e7c11 */ /* 0x040fe2000f8008ff */
[----:B------:R-:W-:Y:S03]  /*0970*/  STL [R1+0xc], R22 ;  /* 0x00000c1601007387 */ /* 0x000fe60000100800 */
[----:B------:R-:W-:Y:S01]  /*0980*/  LEA.HI.X R31, R22, UR13, R0, 0x1, P0 ;  /* 0x0000000d161f7c11 */ /* 0x000fe200080f0c00 */
[----:B------:R3:W-:Y:S01]  /*0990*/  STL [R1+0xec], R0 ;  /* 0x0000ec0001007387 */ /* 0x0007e20000100800 */
[----:B----4-:R-:W-:-:S02]  /*09a0*/  HADD2.F32 R51, -RZ, R20.H1_H1 ;  /* 0x30000014ff337230 */ /* 0x010fc40000004100 */
[----:B------:R-:W-:Y:S02]  /*09b0*/  HADD2.F32 R53, -RZ, R21.H1_H1 ;  /* 0x30000015ff357230 */ /* 0x000fe40000004100 */
[----:B------:R-:W4:Y:S01]  /*09c0*/  LDG.E.64.CONSTANT R30, desc[UR8][R30.64] ;  /* 0x000000081e1e7981 */ /* 0x000f22000c1e9b00 */
[----:B---3--:R-:W-:Y:S02]  /*09d0*/  HADD2.F32 R0, -RZ, R40.H0_H0 ;  /* 0x20000028ff007230 */ /* 0x008fe40000004100 */
[----:B0-----:R-:W-:-:S04]  /*09e0*/  IMAD.WIDE R26, R28, 0x2, R26 ;  /* 0x000000021c1a7825 */ /* 0x001fc800078e021a */
[----:B------:R-:W-:Y:S01]  /*09f0*/  FFMA.FTZ R22, R0, R0, RZ ;  /* 0x0000000000167223 */ /* 0x000fe200000100ff */
[----:B------:R-:W-:Y:S01]  /*0a00*/  FADD.FTZ R33, RZ, R0 ;  /* 0x00000000ff217221 */ /* 0x000fe20000010000 */
[----:B--2---:R-:W-:Y:S01]  /*0a10*/  IMAD.WIDE R28, R28, 0x2, R42 ;  /* 0x000000021c1c7825 */ /* 0x004fe200078e022a */
[----:B------:R-:W5:Y:S03]  /*0a20*/  LDG.E.64.CONSTANT R26, desc[UR8][R26.64] ;  /* 0x000000081a1a7981 */ /* 0x000f66000c1e9b00 */
[----:B------:R-:W-:Y:S02]  /*0a30*/  HADD2.F32 R43, -RZ, R40.H1_H1 ;  /* 0x30000028ff2b7230 */ /* 0x000fe40000004100 */
[--C-:B------:R-:W-:Y:S01]  /*0a40*/  HADD2.F32 R42, -RZ, R41.reuse.H0_H0 ;  /* 0x20000029ff2a7230 */ /* 0x100fe20000004100 */
[----:B------:R-:W5:Y:S02]  /*0a50*/  LDG.E.64.CONSTANT R28, desc[UR8][R28.64] ;  /* 0x000000081c1c7981 */ /* 0x000f64000c1e9b00 */
[----:B------:R-:W-:Y:S01]  /*0a60*/  FFMA.FTZ R22, R43, R43, R22 ;  /* 0x0000002b2b167223 */ /* 0x000fe20000010016 */
[----:B------:R-:W-:Y:S01]  /*0a70*/  FADD.FTZ R33, R33, R43 ;  /* 0x0000002b21217221 */ /* 0x000fe20000010000 */
[----:B------:R-:W-:-:S02]  /*0a80*/  HADD2.F32 R41, -RZ, R41.H1_H1 ;  /* 0x30000029ff297230 */ /* 0x000fc40000004100 */
[----:B------:R-:W-:Y:S01]  /*0a90*/  FFMA.FTZ R22, R42, R42, R22 ;  /* 0x0000002a2a167223 */ /* 0x000fe20000010016 */
[----:B------:R-:W-:Y:S01]  /*0aa0*/  FADD.FTZ R33, R33, R42 ;  /* 0x0000002a21217221 */ /* 0x000fe20000010000 */
[----:B------:R-:W-:Y:S02]  /*0ab0*/  HADD2.F32 R40, -RZ, R20.H0_H0 ;  /* 0x20000014ff287230 */ /* 0x000fe40000004100 */
[----:B------:R-:W-:Y:S01]  /*0ac0*/  FFMA.FTZ R22, R41, R41, R22 ;  /* 0x0000002929167223 */ /* 0x000fe20000010016 */
[----:B------:R-:W-:-:S03]  /*0ad0*/  FADD.FTZ R33, R33, R41 ;  /* 0x0000002921217221 */ /* 0x000fc60000010000 */
[----:B------:R-:W-:Y:S01]  /*0ae0*/  FFMA.FTZ R20, R40, R40, R22 ;  /* 0x0000002828147223 */ /* 0x000fe20000010016 */
[----:B------:R-:W-:Y:S01]  /*0af0*/  FADD.FTZ R33, R33, R40 ;  /* 0x0000002821217221 */ /* 0x000fe20000010000 */
[----:B------:R-:W-:Y:S02]  /*0b00*/  HADD2.F32 R22, -RZ, R21.H0_H0 ;  /* 0x20000015ff167230 */ /* 0x000fe40000004100 */
[----:B------:R-:W-:Y:S01]  /*0b10*/  FFMA.FTZ R20, R51, R51, R20 ;  /* 0x0000003333147223 */ /* 0x000fe20000010014 */
[----:B------:R-:W-:-:S03]  /*0b20*/  FADD.FTZ R33, R33, R51 ;  /* 0x0000003321217221 */ /* 0x000fc60000010000 */
        /* <DEDUP_REMOVED lines=17> */
[----:B------:R-:W-:Y:S01]  /*0c40*/  HADD2.F32 R57, -RZ, R18.H1_H1 ;  /* 0x30000012ff397230 */ /* 0x000fe20000004100 */
[----:B------:R-:W-:Y:S01]  /*0c50*/  STL [R1+0xac], R50 ;  /* 0x0000ac3201007387 */ /* 0x000fe20000100800 */
[----:B------:R-:W-:Y:S01]  /*0c60*/  FFMA.FTZ R18, R20, R20, R36 ;  /* 0x0000001414127223 */ /* 0x000fe20000010024 */
[----:B------:R-:W-:-:S02]  /*0c70*/  FADD.FTZ R33, R33, R20 ;  /* 0x0000001421217221 */ /* 0x000fc40000010000 */
[----:B------:R0:W-:Y:S01]  /*0c80*/  STL [R1+0xa8], R45 ;  /* 0x0000a82d01007387 */ /* 0x0001e20000100800 */
[----:B------:R-:W-:Y:S01]  /*0c90*/  FFMA.FTZ R18, R57, R57, R18 ;  /* 0x0000003939127223 */ /* 0x000fe20000010012 */
[----:B------:R-:W-:Y:S01]  /*0ca0*/  FADD.FTZ R33, R33, R57 ;  /* 0x0000003921217221 */ /* 0x000fe20000010000 */
[--C-:B------:R-:W-:Y:S02]  /*0cb0*/  HADD2.F32 R37, -RZ, R19.reuse.H1_H1 ;  /* 0x30000013ff257230 */ /* 0x100fe40000004100 */
[----:B0-----:R-:W-:Y:S02]  /*0cc0*/  HADD2.F32 R45, -RZ, R19.H0_H0 ;  /* 0x20000013ff2d7230 */ /* 0x001fe40000004100 */
[----:B------:R-:W-:-:S03]  /*0cd0*/  HADD2.F32 R19, -RZ, R34.H0_H0 ;  /* 0x20000022ff137230 */ /* 0x000fc60000004100 */
[----:B------:R-:W-:Y:S01]  /*0ce0*/  FFMA.FTZ R18, R45, R45, R18 ;  /* 0x0000002d2d127223 */ /* 0x000fe20000010012 */
[----:B------:R-:W-:-:S03]  /*0cf0*/  FADD.FTZ R33, R33, R45 ;  /* 0x0000002d21217221 */ /* 0x000fc60000010000 */
[----:B------:R-:W-:Y:S01]  /*0d00*/  FFMA.FTZ R18, R37, R37, R18 ;  /* 0x0000002525127223 */ /* 0x000fe20000010012 */
[----:B------:R-:W-:Y:S01]  /*0d10*/  FADD.FTZ R33, R33, R37 ;  /* 0x0000002521217221 */ /* 0x000fe20000010000 */
[----:B------:R-:W-:Y:S01]  /*0d20*/  HADD2.F32 R56, -RZ, R34.H1_H1 ;  /* 0x30000022ff387230 */ /* 0x000fe20000004100 */
[----:B------:R-:W-:Y:S01]  /*0d30*/  STL [R1+0xa4], R45 ;  /* 0x0000a42d01007387 */ /* 0x000fe20000100800 */
[----:B------:R-:W-:Y:S01]  /*0d40*/  FFMA.FTZ R34, R19, R19, R18 ;  /* 0x0000001313227223 */ /* 0x000fe20000010012 */
[----:B------:R-:W-:Y:S02]  /*0d50*/  FADD.FTZ R33, R33, R19 ;  /* 0x0000001321217221 */ /* 0x000fe40000010000 */
[----:B------:R0:W-:Y:S01]  /*0d60*/  STL [R1+0x9c], R37 ;  /* 0x00009c2501007387 */ /* 0x0001e20000100800 */
[----:B------:R-:W-:Y:S01]  /*0d70*/  FFMA.FTZ R34, R56, R56, R34 ;  /* 0x0000003838227223 */ /* 0x000fe20000010022 */
[----:B------:R-:W-:Y:S01]  /*0d80*/  FADD.FTZ R33, R33, R56 ;  /* 0x0000003821217221 */ /* 0x000fe20000010000 */
[----:B------:R-:W-:-:S02]  /*0d90*/  HADD2.F32 R36, -RZ, R35.H1_H1 ;  /* 0x30000023ff247230 */ /* 0x000fc40000004100 */
        /* <DEDUP_REMOVED lines=20> */
[----:B------:R-:W-:Y:S02]  /*0ee0*/  HADD2.F32 R50, -RZ, R14.H1_H1 ;  /* 0x3000000eff327230 */ /* 0x000fe40000004100 */
[----:B------:R-:W-:Y:S01]  /*0ef0*/  FFMA.FTZ R34, R17, R17, R34 ;  /* 0x0000001111227223 */ /* 0x000fe20000010022 */
[----:B------:R-:W-:Y:S01]  /*0f00*/  FADD.FTZ R33, R33, R17 ;  /* 0x0000001121217221 */ /* 0x000fe20000010000 */
[----:B------:R-:W-:Y:S01]  /*0f10*/  HADD2.F32 R16, -RZ, R15.H0_H0 ;  /* 0x2000000fff107230 */ /* 0x000fe20000004100 */
[----:B------:R-:W-:Y:S01]  /*0f20*/  STL [R1+0x90], R36 ;  /* 0x0000902401007387 */ /* 0x000fe20000100800 */
[----:B------:R-:W-:Y:S01]  /*0f30*/  FFMA.FTZ R34, R50, R50, R34 ;  /* 0x0000003232227223 */ /* 0x000fe20000010022 */
[----:B------:R-:W-:Y:S02]  /*0f40*/  FADD.FTZ R33, R33, R50 ;  /* 0x0000003221217221 */ /* 0x000fe40000010000 */
[----:B------:R0:W-:Y:S01]  /*0f50*/  STL [R1+0x88], R35 ;  /* 0x0000882301007387 */ /* 0x0001e20000100800 */
[----:B------:R-:W-:Y:S01]  /*0f60*/  FFMA.FTZ R34, R16, R16, R34 ;  /* 0x0000001010227223 */ /* 0x000fe20000010022 */
[----:B------:R-:W-:-:S02]  /*0f70*/  FADD.FTZ R33, R33, R16 ;  /* 0x0000001021217221 */ /* 0x000fc40000010000 */
[----:B------:R1:W-:Y:S01]  /*0f80*/  STL [R1+0x84], R16 ;  /* 0x0000841001007387 */ /* 0x0003e20000100800 */
[----:B0-----:R-:W-:Y:S02]  /*0f90*/  HADD2.F32 R35, -RZ, R15.H1_H1 ;  /* 0x3000000fff237230 */ /* 0x001fe40000004100 */
[----:B-1----:R-:W-:-:S03]  /*0fa0*/  HADD2.F32 R16, -RZ, R48.H0_H0 ;  /* 0x20000030ff107230 */ /* 0x002fc60000004100 */
        /* <DEDUP_REMOVED lines=15> */
[--C-:B0-----:R-:W-:Y:S02]  /*10a0*/  HADD2.F32 R15, -RZ, R46.reuse.H0_H0 ;  /* 0x2000002eff0f7230 */ /* 0x101fe40000004100 */
[----:B------:R-:W-:Y:S01]  /*10b0*/  HADD2.F32 R46, -RZ, R46.H1_H1 ;  /* 0x3000002eff2e7230 */ /* 0x000fe20000004100 */
[----:B------:R0:W-:Y:S02]  /*10c0*/  STL [R1+0x78], R14 ;  /* 0x0000780e01007387 */ /* 0x0001e40000100800 */
[----:B------:R-:W-:Y:S01]  /*10d0*/  FFMA.FTZ R34, R15, R15, R34 ;  /* 0x0000000f0f227223 */ /* 0x000fe20000010022 */
[----:B------:R-:W-:-:S03]  /*10e0*/  FADD.FTZ R33, R33, R15 ;  /* 0x0000000f21217221 */ /* 0x000fc60000010000 */
[----:B------:R-:W-:Y:S01]  /*10f0*/  FFMA.FTZ R34, R46, R46, R34 ;  /* 0x0000002e2e227223 */ /* 0x000fe20000010022 */
[----:B------:R-:W-:Y:S01]  /*1100*/  FADD.FTZ R33, R33, R46 ;  /* 0x0000002e21217221 */ /* 0x000fe20000010000 */
[--C-:B0-----:R-:W-:Y:S02]  /*1110*/  HADD2.F32 R14, -RZ, R47.reuse.H0_H0 ;  /* 0x2000002fff0e7230 */ /* 0x101fe40000004100 */
[----:B------:R-:W-:-:S03]  /*1120*/  HADD2.F32 R35, -RZ, R47.H1_H1 ;  /* 0x3000002fff237230 */ /* 0x000fc60000004100 */
[----:B------:R-:W-:Y:S01]  /*1130*/  FFMA.FTZ R34, R14, R14, R34 ;  /* 0x0000000e0e227223 */ /* 0x000fe20000010022 */
[----:B------:R-:W-:Y:S01]  /*1140*/  FADD.FTZ R33, R33, R14 ;  /* 0x0000000e21217221 */ /* 0x000fe20000010000 */
[----:B------:R0:W-:Y:S02]  /*1150*/  STL [R1+0x70], R14 ;  /* 0x0000700e01007387 */ /* 0x0001e40000100800 */
[----:B------:R-:W-:Y:S01]  /*1160*/  FFMA.FTZ R34, R35, R35, R34 ;  /* 0x0000002323227223 */ /* 0x000fe20000010022 */
[----:B------:R-:W-:Y:S01]  /*1170*/  FADD.FTZ R33, R33, R35 ;  /* 0x0000002321217221 */ /* 0x000fe20000010000 */
[--C-:B------:R-:W-:Y:S02]  /*1180*/  HADD2.F32 R45, -RZ, R12.reuse.H1_H1 ;  /* 0x3000000cff2d7230 */ /* 0x100fe40000004100 */
[----:B0-----:R-:W-:Y:S02]  /*1190*/  HADD2.F32 R14, -RZ, R12.H0_H0 ;  /* 0x2000000cff0e7230 */ /* 0x001fe40000004100 */
[----:B------:R-:W-:-:S03]  /*11a0*/  HADD2.F32 R36, -RZ, R13.H0_H0 ;  /* 0x2000000dff247230 */ /* 0x000fc60000004100 */
[----:B------:R-:W-:Y:S01]  /*11b0*/  FFMA.FTZ R34, R14, R14, R34 ;  /* 0x0000000e0e227223 */ /* 0x000fe20000010022 */
[----:B------:R-:W-:Y:S01]  /*11c0*/  FADD.FTZ R33, R33, R14 ;  /* 0x0000000e21217221 */ /* 0x000fe20000010000 */
[----:B------:R0:W-:Y:S02]  /*11d0*/  STL [R1+0x6c], R35 ;  /* 0x00006c2301007387 */ /* 0x0001e40000100800 */
[----:B------:R-:W-:Y:S01]  /*11e0*/  FFMA.FTZ R34, R45, R45, R34 ;  /* 0x0000002d2d227223 */ /* 0x000fe20000010022 */
[----:B------:R-:W-:-:S03]  /*11f0*/  FADD.FTZ R33, R33, R45 ;  /* 0x0000002d21217221 */ /* 0x000fc60000010000 */
[----:B------:R-:W-:Y:S01]  /*1200*/  FFMA.FTZ R34, R36, R36, R34 ;  /* 0x0000002424227223 */ /* 0x000fe20000010022 */
[----:B------:R-:W-:Y:S01]  /*1210*/  FADD.FTZ R33, R33, R36 ;  /* 0x0000002421217221 */ /* 0x000fe20000010000 */
[----:B0-----:R-:W-:Y:S02]  /*1220*/  HADD2.F32 R35, -RZ, R13.H1_H1 ;  /* 0x3000000dff237230 */ /* 0x001fe40000004100 */
[----:B------:R-:W-:-:S03]  /*1230*/  HADD2.F32 R13, -RZ, R10.H0_H0 ;  /* 0x2000000aff0d7230 */ /* 0x000fc60000004100 */
[----:B------:R-:W-:Y:S01]  /*1240*/  FFMA.FTZ R34, R35, R35, R34 ;  /* 0x0000002323227223 */ /* 0x000fe20000010022 */
[----:B------:R-:W-:Y:S01]  /*1250*/  FADD.FTZ R33, R33, R35 ;  /* 0x0000002321217221 */ /* 0x000fe20000010000 */
[----:B------:R-:W-:Y:S02]  /*1260*/  HADD2.F32 R12, -RZ, R10.H1_H1 ;  /* 0x3000000aff0c7230 */ /* 0x000fe40000004100 */
[----:B------:R-:W-:Y:S01]  /*1270*/  FFMA.FTZ R34, R13, R13, R34 ;  /* 0x0000000d0d227223 */ /* 0x000fe20000010022 */
[----:B------:R-:W-:Y:S01]  /*1280*/  FADD.FTZ R33, R33, R13 ;  /* 0x0000000d21217221 */ /* 0x000fe20000010000 */
[----:B------:R0:W-:Y:S02]  /*1290*/  STL [R1+0x64], R36 ;  /* 0x0000642401007387 */ /* 0x0001e40000100800 */
[----:B------:R-:W-:Y:S01]  /*12a0*/  FFMA.FTZ R34, R12, R12, R34 ;  /* 0x0000000c0c227223 */ /* 0x000fe20000010022 */
[----:B------:R-:W-:Y:S01]  /*12b0*/  FADD.FTZ R33, R33, R12 ;  /* 0x0000000c21217221 */ /* 0x000fe20000010000 */
[----:B------:R1:W-:Y:S01]  /*12c0*/  STL [R1+0x60], R35 ;  /* 0x0000602301007387 */ /* 0x0003e20000100800 */
[----:B0-----:R-:W-:-:S02]  /*12d0*/  HADD2.F32 R36, -RZ, R11.H0_H0 ;  /* 0x2000000bff247230 */ /* 0x001fc40000004100 */
[----:B-1----:R-:W-:-:S03]  /*12e0*/  HADD2.F32 R35, -RZ, R11.H1_H1 ;  /* 0x3000000bff237230 */ /* 0x002fc60000004100 */
        /* <DEDUP_REMOVED lines=47> */
[----:B------:R-:W-:Y:S01]  /*15e0*/  HADD2.F32 R4, -RZ, R2.H1_H1 ;  /* 0x30000002ff047230 */ /* 0x000fe20000004100 */
[----:B------:R0:W-:Y:S01]  /*15f0*/  STL [R1+0x34], R36 ;  /* 0x0000342401007387 */ /* 0x0001e20000100800 */
[----:B------:R-:W-:Y:S01]  /*1600*/  FFMA.FTZ R2, R5, R5, R34 ;  /* 0x0000000505027223 */ /* 0x000fe20000010022 */
[----:B------:R-:W-:Y:S02]  /*1610*/  FADD.FTZ R33, R33, R5 ;  /* 0x0000000521217221 */ /* 0x000fe40000010000 */
[----:B------:R1:W-:Y:S01]  /*1620*/  STL [R1+0x2c], R35 ;  /* 0x00002c2301007387 */ /* 0x0003e20000100800 */
[----:B------:R-:W-:Y:S01]  /*1630*/  FFMA.FTZ R2, R4, R4, R2 ;  /* 0x0000000404027223 */ /* 0x000fe20000010002 */
[----:B------:R-:W-:Y:S01]  /*1640*/  FADD.FTZ R33, R33, R4 ;  /* 0x0000000421217221 */ /* 0x000fe20000010000 */
[----:B0-----:R-:W-:-:S02]  /*1650*/  HADD2.F32 R36, -RZ, R3.H1_H1 ;  /* 0x30000003ff247230 */ /* 0x001fc40000004100 */
[----:B-1----:R-:W-:-:S05]  /*1660*/  HADD2.F32 R35, -RZ, R3.H0_H0 ;  /* 0x20000003ff237230 */ /* 0x002fca0000004100 */
[----:B------:R0:W-:Y:S01]  /*1670*/  STL [R1+0x1c], R35 ;  /* 0x00001c2301007387 */ /* 0x0001e20000100800 */
[----:B------:R-:W-:Y:S01]  /*1680*/  FFMA.FTZ R2, R35, R35, R2 ;  /* 0x0000002323027223 */ /* 0x000fe20000010002 */
[----:B------:R-:W-:Y:S02]  /*1690*/  FADD.FTZ R34, R33, R35 ;  /* 0x0000002321227221 */ /* 0x000fe40000010000 */
[----:B------:R1:W-:Y:S04]  /*16a0*/  STL [R1+0x18], R36 ;  /* 0x0000182401007387 */ /* 0x0003e80000100800 */
[----:B0-----:R-:W2:Y:S01]  /*16b0*/  LDL R35, [R1+0xf0] ;  /* 0x0000f00001237983 */ /* 0x001ea20000100800 */
[----:B------:R-:W0:Y:S01]  /*16c0*/  S2R R49, SR_TID.X ;  /* 0x0000000000317919 */ /* 0x000e220000002100 */
[----:B------:R-:W-:Y:S01]  /*16d0*/  FFMA.FTZ R33, R36, R36, R2 ;  /* 0x0000002424217223 */ /* 0x000fe20000010002 */
[----:B----4-:R-:W-:-:S02]  /*16e0*/  HADD2.F32 R3, -RZ, R30.H0_H0 ;  /* 0x2000001eff037230 */ /* 0x010fc40000004100 */
[----:B------:R-:W-:Y:S02]  /*16f0*/  HADD2.F32 R2, -RZ, R30.H1_H1 ;  /* 0x3000001eff027230 */ /* 0x000fe40000004100 */
[----:B------:R-:W-:Y:S01]  /*1700*/  FADD.FTZ R30, R34, R36 ;  /* 0x00000024221e7221 */ /* 0x000fe20000010000 */
[--C-:B------:R-:W-:Y:S02]  /*1710*/  HADD2.F32 R37, -RZ, R31.reuse.H0_H0 ;  /* 0x2000001fff257230 */ /* 0x100fe40000004100 */
[----:B-1----:R-:W-:Y:S02]  /*1720*/  HADD2.F32 R36, -RZ, R31.H1_H1 ;  /* 0x3000001fff247230 */ /* 0x002fe40000004100 */
[----:B------:R-:W-:Y:S01]  /*1730*/  FFMA.FTZ R33, R3, R3, R33 ;  /* 0x0000000303217223 */ /* 0x000fe20000010021 */
[----:B------:R-:W-:Y:S01]  /*1740*/  FADD.FTZ R30, R30, R3 ;  /* 0x000000031e1e7221 */ /* 0x000fe20000010000 */
[----:B------:R-:W-:Y:S04]  /*1750*/  STL [R1+0x14], R37 ;  /* 0x0000142501007387 */ /* 0x000fe80000100800 */
[----:B------:R-:W-:Y:S01]  /*1760*/  STL [R1+0x10], R36 ;  /* 0x0000102401007387 */ /* 0x000fe20000100800 */
[----:B------:R-:W-:Y:S01]  /*1770*/  FFMA.FTZ R33, R2, R2, R33 ;  /* 0x0000000202217223 */ /* 0x000fe20000010021 */
[----:B------:R-:W-:-:S03]  /*1780*/  FADD.FTZ R30, R30, R2 ;  /* 0x000000021e1e7221 */ /* 0x000fc60000010000 */
[----:B------:R-:W-:Y:S01]  /*1790*/  FFMA.FTZ R31, R37, R37, R33 ;  /* 0x00000025251f7223 */ /* 0x000fe20000010021 */
[----:B------:R-:W-:-:S03]  /*17a0*/  FADD.FTZ R30, R30, R37 ;  /* 0x000000251e1e7221 */ /* 0x000fc60000010000 */
[----:B------:R-:W-:Y:S01]  /*17b0*/  FFMA.FTZ R31, R36, R36, R31 ;  /* 0x00000024241f7223 */ /* 0x000fe2000001001f */
[----:B------:R-:W-:Y:S01]  /*17c0*/  FADD.FTZ R30, R30, R36 ;  /* 0x000000241e1e7221 */ /* 0x000fe20000010000 */
[----:B0-----:R-:W-:Y:S01]  /*17d0*/  ISETP.GT.U32.AND P0, PT, R49, 0x3f, PT ;  /* 0x0000003f3100780c */ /* 0x001fe20003f04070 */
[----:B------:R-:W-:Y:S03]  /*17e0*/  BSSY B0, `(.L_x_1736) ;  /* 0x000003a000007945 */ /* 0x000fe60003800000 */
[----:B--2---:R0:W-:Y:S02]  /*17f0*/  STS.64 [R35], R30 ;  /* 0x0000001e23007388 */ /* 0x0041e40000000a00 */
[----:B0-----:R-:W-:Y:S01]  /*1800*/  CS2R R30, SRZ ;  /* 0x00000000001e7805 */ /* 0x001fe2000001ff00 */
[----:B------:R-:W-:Y:S06]  /*1810*/  BAR.SYNC.DEFER_BLOCKING 0x0 ;  /* 0x0000000000007b1d */ /* 0x000fec0000010000 */
[----:B------:R-:W-:Y:S05]  /*1820*/  @P0 BRA `(.L_x_1737) ;  /* 0x0000000000d40947 */ /* 0x000fea0003800000 */
[----:B------:R-:W-:Y:S01]  /*1830*/  SHF.L.U32 R30, R38, 0x4, RZ ;  /* 0x00000004261e7819 */ /* 0x000fe200000006ff */
[----:B------:R-:W0:Y:S01]  /*1840*/  S2R R33, SR_CgaCtaId ;  /* 0x0000000000217919 */ /* 0x000e220000008800 */
[----:B------:R-:W-:Y:S02]  /*1850*/  MOV R34, 0x400 ;  /* 0x0000040000227802 */ /* 0x000fe40000000f00 */
[----:B------:R-:W-:-:S04]  /*1860*/  LOP3.LUT R30, R30, 0x10, RZ, 0xc0, !PT ;  /* 0x000000101e1e7812 */ /* 0x000fc800078ec0ff */
[----:B------:R-:W-:-:S05]  /*1870*/  LEA.HI R30, R49, R30, RZ, 0x1e ;  /* 0x0000001e311e7211 */ /* 0x000fca00078ff0ff */
[----:B------:R-:W-:-:S05]  /*1880*/  IMAD R31, R30, 0x14, -R32 ;  /* 0x000000141e1f7824 */ /* 0x000fca00078e0a20 */
[C---:B------:R-:W-:Y:S02]  /*1890*/  IADD3 R32, R31.reuse, 0x4, RZ ;  /* 0x000000041f207810 */ /* 0x040fe40007ffe0ff */
[C---:B------:R-:W-:Y:S02]  /*18a0*/  IADD3 R36, R31.reuse, 0x8, RZ ;  /* 0x000000081f247810 */ /* 0x040fe40007ffe0ff */
[----:B------:R-:W-:Y:S02]  /*18b0*/  SHF.R.S32.HI R30, RZ, 0x1f, R32 ;  /* 0x0000001fff1e7819 */ /* 0x000fe40000011420 */
[----:B------:R-:W-:Y:S02]  /*18c0*/  IADD3 R35, R31, 0xc, RZ ;  /* 0x0000000c1f237810 */ /* 0x000fe40007ffe0ff */
[----:B------:R-:W-:Y:S02]  /*18d0*/  LEA.HI R32, R30, R32, RZ, 0x2 ;  /* 0x000000201e207211 */ /* 0x000fe400078f10ff */
[----:B------:R-:W-:-:S02]  /*18e0*/  SHF.R.S32.HI R30, RZ, 0x1f, R36 ;  /* 0x0000001fff1e7819 */ /* 0x000fc40000011424 */
[----:B------:R-:W-:Y:S02]  /*18f0*/  SHF.R.S32.HI R32, RZ, 0x2, R32 ;  /* 0x00000002ff207819 */ /* 0x000fe40000011420 */
[----:B------:R-:W-:Y:S02]  /*1900*/  LEA.HI R36, R30, R36, RZ, 0x2 ;  /* 0x000000241e247211 */ /* 0x000fe400078f10ff */
[----:B------:R-:W-:Y:S02]  /*1910*/  SHF.R.S32.HI R30, RZ, 0x1f, R35 ;  /* 0x0000001fff1e7819 */ /* 0x000fe40000011423 */
[----:B0-----:R-:W-:Y:S02]  /*1920*/  LEA R34, R33, R34, 0x18 ;  /* 0x0000002221227211 */ /* 0x001fe400078ec0ff */
[----:B------:R-:W-:Y:S02]  /*1930*/  LEA.HI R35, R30, R35, RZ, 0x2 ;  /* 0x000000231e237211 */ /* 0x000fe400078f10ff */
[----:B------:R-:W-:Y:S01]  /*1940*/  SHF.R.S32.HI R30, RZ, 0x1f, R31 ;  /* 0x0000001fff1e7819 */ /* 0x000fe2000001141f */
[----:B------:R-:W-:Y:S01]  /*1950*/  IMAD R32, R32, 0x28, R34 ;  /* 0x0000002820207824 */ /* 0x000fe200078e0222 */
[----:B------:R-:W-:-:S02]  /*1960*/  SHF.R.S32.HI R36, RZ, 0x2, R36 ;  /* 0x00000002ff247819 */ /* 0x000fc40000011424 */
[----:B------:R-:W-:Y:S02]  /*1970*/  LEA.HI R30, R30, R31, RZ, 0x2 ;  /* 0x0000001f1e1e7211 */ /* 0x000fe400078f10ff */
[----:B------:R-:W-:Y:S01]  /*1980*/  IADD3 R31, R31, 0x10, RZ ;  /* 0x000000101f1f7810 */ /* 0x000fe20007ffe0ff */
[----:B------:R-:W-:Y:S01]  /*1990*/  IMAD R36, R36, 0x28, R34 ;  /* 0x0000002824247824 */ /* 0x000fe200078e0222 */
[----:B------:R-:W-:Y:S02]  /*19a0*/  SHF.R.S32.HI R30, RZ, 0x2, R30 ;  /* 0x00000002ff1e7819 */ /* 0x000fe4000001141e */
[----:B------:R-:W-:Y:S02]  /*19b0*/  SHF.R.S32.HI R33, RZ, 0x1f, R31 ;  /* 0x0000001fff217819 */ /* 0x000fe4000001141f */
[----:B------:R-:W-:Y:S01]  /*19c0*/  SHF.R.S32.HI R35, RZ, 0x2, R35 ;  /* 0x00000002ff237819 */ /* 0x000fe20000011423 */
[----:B------:R-:W-:Y:S01]  /*19d0*/  IMAD R30, R30, 0x28, R34 ;  /* 0x000000281e1e7824 */ /* 0x000fe200078e0222 */
[----:B------:R-:W-:-:S03]  /*19e0*/  LEA.HI R31, R33, R31, RZ, 0x2 ;  /* 0x0000001f211f7211 */ /* 0x000fc600078f10ff */
[----:B------:R-:W-:Y:S01]  /*19f0*/  IMAD R35, R35, 0x28, R34 ;  /* 0x0000002823237824 */ /* 0x000fe200078e0222 */
[----:B------:R-:W-:-:S05]  /*1a00*/  SHF.R.S32.HI R31, RZ, 0x2, R31 ;  /* 0x00000002ff1f7819 */ /* 0x000fca000001141f */
[----:B------:R-:W-:Y:S01]  /*1a10*/  IMAD R34, R31, 0x28, R34 ;  /* 0x000000281f227824 */ /* 0x000fe200078e0222 */
[----:B------:R-:W-:-:S04]  /*1a20*/  SHF.L.U32 R31, R49, 0x3, RZ ;  /* 0x00000003311f7819 */ /* 0x000fc800000006ff */
[----:B------:R-:W-:-:S04]  /*1a30*/  LOP3.LUT R31, R31, 0x18, RZ, 0xc0, !PT ;  /* 0x000000181f1f7812 */ /* 0x000fc800078ec0ff */
[----:B------:R-:W-:Y:S02]  /*1a40*/  IADD3 R30, R30, R31, RZ ;  /* 0x0000001f1e1e7210 */ /* 0x000fe40007ffe0ff */
[C---:B------:R-:W-:Y:S02]  /*1a50*/  IADD3 R32, R31.reuse, R32, RZ ;  /* 0x000000201f207210 */ /* 0x040fe40007ffe0ff */
[C---:B------:R-:W-:Y:S02]  /*1a60*/  IADD3 R36, R31.reuse, R36, RZ ;  /* 0x000000241f247210 */ /* 0x040fe40007ffe0ff */
[C---:B------:R-:W-:Y:S02]  /*1a70*/  IADD3 R35, R31.reuse, R35, RZ ;  /* 0x000000231f237210 */ /* 0x040fe40007ffe0ff */
[----:B------:R-:W-:Y:S01]  /*1a80*/  IADD3 R34, R31, R34, RZ ;  /* 0x000000221f227210 */ /* 0x000fe20007ffe0ff */
        /* <DEDUP_REMOVED lines=15> */
.L_x_1737:
[----:B------:R-:W-:Y:S05]  /*1b80*/  BSYNC B0 ;  /* 0x0000000000007941 */ /* 0x000fea0003800000 */
.L_x_1736:
[----:B------:R-:W0:Y:S01]  /*1b90*/  SHFL.BFLY PT, R33, R30, 0x2, 0x1f ;  /* 0x0c401f001e217f89 */ /* 0x000e2200000e0000 */
[C---:B------:R-:W-:Y:S01]  /*1ba0*/  LOP3.LUT P0, RZ, R49.reuse, 0xffffffc3, RZ, 0xc0, !PT ;  /* 0xffffffc331ff7812 */ /* 0x040fe2000780c0ff */
[----:B------:R-:W-:Y:S01]  /*1bb0*/  BSSY B0, `(.L_x_1738) ;  /* 0x0000017000007945 */ /* 0x000fe20003800000 */
[C---:B------:R-:W-:Y:S01]  /*1bc0*/  ISETP.NE.AND P1, PT, R49.reuse, RZ, PT ;  /* 0x000000ff3100720c */ /* 0x040fe20003f25270 */
[----:B------:R-:W1:Y:S01]  /*1bd0*/  SHFL.BFLY PT, R32, R31, 0x2, 0x1f ;  /* 0x0c401f001f207f89 */ /* 0x000e6200000e0000 */
[----:B------:R-:W-:Y:S01]  /*1be0*/  ISETP.GT.U32.AND P2, PT, R49, 0xff, PT ;  /* 0x000000ff3100780c */ /* 0x000fe20003f44070 */
[----:B------:R-:W2:Y:S01]  /*1bf0*/  S2R R36, SR_CTAID.Y ;  /* 0x0000000000247919 */ /* 0x000ea20000002600 */
[----:B------:R-:W3:Y:S01]  /*1c00*/  S2R R37, SR_CTAID.X ;  /* 0x0000000000257919 */ /* 0x000ee20000002500 */
[----:B0-----:R-:W-:Y:S01]  /*1c10*/  FADD.FTZ R30, R33, R30 ;  /* 0x0000001e211e7221 */ /* 0x001fe20000010000 */
[----:B-1----:R-:W-:-:S04]  /*1c20*/  FADD.FTZ R31, R32, R31 ;  /* 0x0000001f201f7221 */ /* 0x002fc80000010000 */
[----:B------:R-:W0:Y:S04]  /*1c30*/  SHFL.BFLY PT, R33, R30, 0x1, 0x1f ;  /* 0x0c201f001e217f89 */ /* 0x000e2800000e0000 */
[----:B------:R-:W1:Y:S01]  /*1c40*/  SHFL.BFLY PT, R32, R31, 0x1, 0x1f ;  /* 0x0c201f001f207f89 */ /* 0x000e6200000e0000 */
[----:B0-----:R-:W-:Y:S01]  /*1c50*/  FADD.FTZ R30, R30, R33 ;  /* 0x000000211e1e7221 */ /* 0x001fe20000010000 */
[----:B-1----:R-:W-:Y:S01]  /*1c60*/  FADD.FTZ R31, R31, R32 ;  /* 0x000000201f1f7221 */ /* 0x002fe20000010000 */
[----:B--23--:R-:W-:Y:S06]  /*1c70*/  @P0 BRA `(.L_x_1739) ;  /* 0x0000000000280947 */ /* 0x00cfec0003800000 */
        /* <DEDUP_REMOVED lines=10> */
.L_x_1739:
[----:B------:R-:W-:Y:S05]  /*1d20*/  BSYNC B0 ;  /* 0x0000000000007941 */ /* 0x000fea0003800000 */
.L_x_1738:
        /* <DEDUP_REMOVED lines=11> */
.L_x_1741:
[----:B------:R-:W2:Y:S04]  /*1de0*/  LD.E.STRONG.GPU R33, desc[UR8][R30.64] ;  /* 0x000000081e217980 */ /* 0x000ea8000c10f900 */
[----:B--2---:R-:W-:Y:S01]  /*1df0*/  CCTL.IVALL ;  /* 0x00000000ff00798f */ /* 0x004fe20002000000 */
[----:B------:R-:W-:Y:S05]  /*1e00*/  YIELD ;  /* 0x0000000000007946 */ /* 0x000fea0003800000 */
[----:B-----5:R-:W-:-:S04]  /*1e10*/  LOP3.LUT R33, R33, R32, RZ, 0x3c, !PT ;  /* 0x0000002021217212 */ /* 0x020fc800078e3cff */
[----:B------:R-:W-:-:S13]  /*1e20*/  ISETP.GT.AND P0, PT, R33, -0x1, PT ;  /* 0xffffffff2100780c */ /* 0x000fda0003f04270 */
[----:B------:R-:W-:Y:S05]  /*1e30*/  @P0 BRA `(.L_x_1741) ;  /* 0xfffffffc00e80947 */ /* 0x000fea000383ffff */
.L_x_1740:
[----:B------:R-:W1:Y:S01]  /*1e40*/  S2R R47, SR_TID.X ;  /* 0x00000000002f7919 */ /* 0x000e620000002100 */
[----:B------:R-:W-:Y:S05]  /*1e50*/  WARPSYNC.ALL ;  /* 0x0000000000007948 */ /* 0x000fea0003800000 */
[----:B------:R-:W-:Y:S01]  /*1e60*/  BAR.SYNC.DEFER_BLOCKING 0x0 ;  /* 0x0000000000007b1d */ /* 0x000fe20000010000 */
[----:B0-----:R-:W-:Y:S01]  /*1e70*/  HFMA2.MMA R31, -RZ, RZ, 0, 0 ;  /* 0x00000000ff1f7435 */ /* 0x001fe200000001ff */
[----:B------:R-:W-:-:S04]  /*1e80*/  MOV R32, RZ ;  /* 0x000000ff00207202 */ /* 0x000fc80000000f00 */
[----:B------:R-:W-:Y:S04]  /*1e90*/  BSSY B0, `(.L_x_1742) ;  /* 0x0000021000007945 */ /* 0x000fe80003800000 */
[----:B------:R-:W-:Y:S05]  /*1ea0*/  @P2 BRA `(.L_x_1743) ;  /* 0x00000000007c2947 */ /* 0x000fea0003800000 */
[----:B------:R-:W0:Y:S01]  /*1eb0*/  S2R R33, SR_CTAID.Y ;  /* 0x0000000000217919 */ /* 0x000e220000002600 */
[----:B------:R-:W0:Y:S01]  /*1ec0*/  LDC R30, c[0x0][0x10] ;  /* 0x00000400ff1e7b82 */ /* 0x000e220000000800 */
[----:B-1----:R-:W-:Y:S01]  /*1ed0*/  SHF.L.U32 R31, R47, 0x2, RZ ;  /* 0x000000022f1f7819 */ /* 0x002fe200000006ff */
[----:B------:R1:W-:Y:S03]  /*1ee0*/  STL.64 [R1+0xf8], R2 ;  /* 0x0000f80201007387 */ /* 0x0003e60000100a00 */
[----:B------:R-:W-:-:S03]  /*1ef0*/  LOP3.LUT R31, R31, 0x7fffffc0, RZ, 0xc0, !PT ;  /* 0x7fffffc01f1f7812 */ /* 0x000fc600078ec0ff */
[----:B-1----:R-:W1:Y:S01]  /*1f00*/  LDC.64 R2, c[0x0][0x248] ;  /* 0x00009200ff027b82 */ /* 0x002e620000000a00 */
[----:B0-----:R-:W-:-:S05]  /*1f10*/  IMAD R30, R30, UR4, R33 ;  /* 0x000000041e1e7c24 */ /* 0x001fca000f8e0221 */
[----:B------:R-:W-:Y:S02]  /*1f20*/  LEA R30, R30, R31, 0xa ;  /* 0x0000001f1e1e7211 */ /* 0x000fe400078e50ff */
[----:B------:R-:W-:-:S04]  /*1f30*/  LOP3.LUT R31, R47, 0xf, RZ, 0xc0, !PT ;  /* 0x0000000f2f1f7812 */ /* 0x000fc800078ec0ff */
[----:B------:R-:W-:-:S04]  /*1f40*/  IADD3 R30, R30, R31, RZ ;  /* 0x0000001f1e1e7210 */ /* 0x000fc80007ffe0ff */
[----:B------:R-:W-:-:S04]  /*1f50*/  SHF.L.U32 R34, R30, 0x1, RZ ;  /* 0x000000011e227819 */ /* 0x000fc800000006ff */
[C---:B------:R-:W-:Y:S01]  /*1f60*/  IADD3 R32, R34.reuse, 0x20, RZ ;  /* 0x0000002022207810 */ /* 0x040fe20007ffe0ff */
[C---:B-1----:R-:W-:Y:S01]  /*1f70*/  IMAD.WIDE.U32 R30, R34.reuse, 0x4, R2 ;  /* 0x00000004221e7825 */ /* 0x042fe200078e0002 */
        /* <DEDUP_REMOVED lines=18> */
.L_x_1743:
[----:B------:R-:W-:Y:S05]  /*20a0*/  BSYNC B0 ;  /* 0x0000000000007941 */ /* 0x000fea0003800000 */
.L_x_1742:
[----:B------:R-:W0:Y:S01]  /*20b0*/  SHFL.BFLY PT, R33, R32, 0x8, 0x1f ;  /* 0x0d001f0020217f89 */ /* 0x000e2200000e0000 */
[----:B-1----:R-:W-:Y:S01]  /*20c0*/  LOP3.LUT P0, RZ, R47, 0xffffff0f, RZ, 0xc0, !PT ;  /* 0xffffff0f2fff7812 */ /* 0x002fe2000780c0ff */
[----:B------:R-:W-:Y:S02]  /*20d0*/  BSSY B0, `(.L_x_1744) ;  /* 0x000001c000007945 */ /* 0x000fe40003800000 */
        /* <DEDUP_REMOVED lines=18> */
[----:B------:R-:W-:Y:S02]  /*2200*/  UMOV UR5, 0x400 ;  /* 0x0000040000057882 */ /* 0x000fe40000000000 */
[----:B------:R-:W-:Y:S01]  /*2210*/  UIADD3 UR5, UR5, 0xc80, URZ ;  /* 0x00000c8005057890 */ /* 0x000fe2000fffe03f */
[----:B------:R-:W-:-:S04]  /*2220*/  FMUL.FTZ R31, R30, R30 ;  /* 0x0000001e1e1f7220 */ /* 0x000fc80000410000 */
[----:B------:R-:W-:Y:S01]  /*2230*/  FFMA.FTZ R31, R32, 1.2207031431898940355e-05, -R31 ;  /* 0x374ccccd201f7823 */ /* 0x000fe2000001081f */
[----:B------:R-:W-:-:S04]  /*2240*/  SHF.R.U32.HI R32, RZ, 0x1, R47 ;  /* 0x00000001ff207819 */ /* 0x000fc8000001162f */
[----:B------:R-:W-:Y:S02]  /*2250*/  LOP3.LUT R32, R32, 0x7ffffff8, RZ, 0xc0, !PT ;  /* 0x7ffffff820207812 */ /* 0x000fe400078ec0ff */
[----:B------:R-:W-:Y:S01]  /*2260*/  FMNMX.FTZ R31, RZ, R31, !PT ;  /* 0x0000001fff1f7209 */ /* 0x000fe20007810000 */
[----:B0-----:R-:W-:-:S09]  /*2270*/  ULEA UR5, UR7, UR5, 0x18 ;  /* 0x0000000507057291 */ /* 0x001fd2000f8ec03f */
[----:B------:R0:W-:Y:S03]  /*2280*/  STS.64 [R32+UR5], R30 ;  /* 0x0000001e20007988 */ /* 0x0001e60008000a05 */
.L_x_1745:
[----:B------:R-:W-:Y:S05]  /*2290*/  BSYNC B0 ;  /* 0x0000000000007941 */ /* 0x000fea0003800000 */
.L_x_1744:
[----:B0-----:R-:W0:Y:S01]  /*22a0*/  S2R R30, SR_CTAID.X ;  /* 0x00000000001e7919 */ /* 0x001e220000002500 */
[----:B------:R-:W-:Y:S01]  /*22b0*/  ULDC.64 UR12, c[0x0][0x240] ;  /* 0x00009000000c7ab9 */ /* 0x000fe20000000a00 */
[----:B------:R-:W-:Y:S01]  /*22c0*/  BSSY B0, `(.L_x_1746) ;  /* 0x0000018000007945 */ /* 0x000fe20003800000 */
[----:B------:R-:W-:Y:S01]  /*22d0*/  BAR.SYNC.DEFER_BLOCKING 0x0 ;  /* 0x0000000000007b1d */ /* 0x000fe20000010000 */
[----:B------:R-:W-:Y:S02]  /*22e0*/  ISETP.EQ.U32.AND P1, PT, RZ, UR12, PT ;  /* 0x0000000cff007c0c */ /* 0x000fe4000bf22070 */
[----:B0-----:R-:W-:-:S04]  /*22f0*/  LOP3.LUT P0, RZ, R30, 0x3f, RZ, 0xc0, !PT ;  /* 0x0000003f1eff7812 */ /* 0x001fc8000780c0ff */
[----:B------:R-:W-:-:S04]  /*2300*/  ISETP.GT.U32.OR P0, PT, R47, 0xf, P0 ;  /* 0x0000000f2f00780c */ /* 0x000fc80000704470 */
[----:B------:R-:W-:-:S13]  /*2310*/  ISETP.EQ.OR.EX P0, PT, RZ, UR13, P0, P1 ;  /* 0x0000000dff007c0c */ /* 0x000fda0008702710 */
[----:B------:R-:W-:Y:S05]  /*2320*/  @P0 BRA `(.L_x_1747) ;  /* 0x0000000000440947 */ /* 0x000fea0003800000 */
        /* <DEDUP_REMOVED lines=17> */
.L_x_1747:
[----:B------:R-:W-:Y:S05]  /*2440*/  BSYNC B0 ;  /* 0x0000000000007941 */ /* 0x000fea0003800000 */
.L_x_1746:
[----:B------:R-:W2:Y:S01]  /*2450*/  LDL.LU R47, [R1+0x4] ;  /* 0x00000400012f7983 */ /* 0x000ea20000300800 */
[----:B------:R-:W1:Y:S01]  /*2460*/  S2UR UR7, SR_CgaCtaId ;  /* 0x00000000000779c3 */ /* 0x000e620000008800 */
[----:B0-----:R-:W-:Y:S01]  /*2470*/  IMAD R32, R52, 0x50, R58 ;  /* 0x0000005034207824 */ /* 0x001fe200078e023a */
[----:B------:R-:W-:Y:S01]  /*2480*/  SHF.L.U32 R33, R38, 0x4, RZ ;  /* 0x0000000426217819 */ /* 0x000fe200000006ff */
[----:B------:R-:W3:Y:S01]  /*2490*/  LDL.LU R49, [R1+0x28] ;  /* 0x0000280001317983 */ /* 0x000ee20000300800 */
[----:B------:R-:W-:Y:S01]  /*24a0*/  UMOV UR5, 0x400 ;  /* 0x0000040000057882 */ /* 0x000fe20000000000 */
[----:B------:R-:W-:Y:S02]  /*24b0*/  ULDC.64 UR12, c[0x0][0x210] ;  /* 0x00008400000c7ab9 */ /* 0x000fe40000000a00 */
[----:B------:R-:W4:Y:S04]  /*24c0*/  LDL.LU R36, [R1+0x40] ;  /* 0x0000400001247983 */ /* 0x000f280000300800 */
[----:B------:R-:W4:Y:S04]  /*24d0*/  LDL.LU R37, [R1+0x68] ;  /* 0x0000680001257983 */ /* 0x000f280000300800 */
[----:B------:R0:W-:Y:S04]  /*24e0*/  STL [R1+0x160], R8 ;  /* 0x0001600801007387 */ /* 0x0001e80000100800 */
[----:B0-----:R-:W4:Y:S04]  /*24f0*/  LDL.LU R8, [R1+0x8c] ;  /* 0x00008c0001087983 */ /* 0x001f280000300800 */
[----:B------:R0:W-:Y:S04]  /*2500*/  STL [R1+0x15c], R6 ;  /* 0x00015c0601007387 */ /* 0x0001e80000100800 */
[----:B0-----:R-:W4:Y:S04]  /*2510*/  LDL.LU R6, [R1+0x3c] ;  /* 0x00003c0001067983 */ /* 0x001f280000300800 */
[----:B------:R0:W-:Y:S04]  /*2520*/  STL [R1+0x158], R4 ;  /* 0x0001580401007387 */ /* 0x0001e80000100800 */
[----:B0-----:R-:W4:Y:S04]  /*2530*/  LDL.LU R4, [R1+0x30] ;  /* 0x0000300001047983 */ /* 0x001f280000300800 */
[----:B-----5:R0:W-:Y:S04]  /*2540*/  STL [R1+0x154], R2 ;  /* 0x0001540201007387 */ /* 0x0201e80000100800 */
[----:B0-----:R-:W4:Y:S04]  /*2550*/  LDL.LU R2, [R1] ;  /* 0x0000000001027983 */ /* 0x001f280000300800 */
[----:B------:R0:W-:Y:S04]  /*2560*/  STL [R1+0xf8], R25 ;  /* 0x0000f81901007387 */ /* 0x0001e80000100800 */
[----:B0-----:R-:W4:Y:S01]  /*2570*/  LDL.LU R25, [R1+0x74] ;  /* 0x0000740001197983 */ /* 0x001f220000300800 */
[----:B------:R-:W-:Y:S01]  /*2580*/  SHF.L.U32 R32, R32, 0x2, RZ ;  /* 0x0000000220207819 */ /* 0x000fe200000006ff */
[----:B------:R-:W-:Y:S01]  /*2590*/  UIADD3 UR5, UR5, 0xc80, URZ ;  /* 0x00000c8005057890 */ /* 0x000fe2000fffe03f */
[----:B------:R-:W-:Y:S01]  /*25a0*/  LOP3.LUT R33, R33, 0x10, RZ, 0xc0, !PT ;  /* 0x0000001021217812 */ /* 0x000fe200078ec0ff */
[----:B------:R0:W-:Y:S02]  /*25b0*/  STL [R1+0xfc], R38 ;  /* 0x0000fc2601007387 */ /* 0x0001e40000100800 */
[----:B------:R-:W-:Y:S01]  /*25c0*/  IMAD.WIDE.U32 R30, R32, -0x33333333, RZ ;  /* 0xcccccccd201e7825 */ /* 0x000fe200078e00ff */
[----:B------:R-:W-:Y:S01]  /*25d0*/  IADD3 R33, RZ, -R33, RZ ;  /* 0x80000021ff217210 */ /* 0x000fe20007ffe0ff */
[----:B-1----:R-:W-:-:S03]  /*25e0*/  ULEA UR5, UR7, UR5, 0x18 ;  /* 0x0000000507057291 */ /* 0x002fc6000f8ec03f */
[----:B------:R-:W-:Y:S02]  /*25f0*/  LEA.HI R30, R31, R33, RZ, 0x1c ;  /* 0x000000211f1e7211 */ /* 0x000fe400078fe0ff */
[--C-:B------:R-:W-:Y:S02]  /*2600*/  SHF.R.S32.HI R33, RZ, 0x1f, R32.reuse ;  /* 0x0000001fff217819 */ /* 0x100fe40000011420 */
[----:B------:R-:W-:Y:S01]  /*2610*/  LEA R30, R30, UR5, 0x3 ;  /* 0x000000051e1e7c11 */ /* 0x000fe2000f8e18ff */
[----:B------:R-:W-:Y:S01]  /*2620*/  ULDC UR5, c[0x0][0x230] ;  /* 0x00008c0000057ab9 */ /* 0x000fe20000000800 */
[----:B------:R-:W-:-:S04]  /*2630*/  IMAD.WIDE.U32 R32, R44, 0x280000, R32 ;  /* 0x002800002c207825 */ /* 0x000fc800078e0020 */
[----:B------:R-:W1:Y:S01]  /*2640*/  LDS.64 R30, [R30] ;  /* 0x000000001e1e7984 */ /* 0x000e620000000a00 */
[----:B------:R-:W-:Y:S02]  /*2650*/  IADD3 R33, R54, R33, RZ ;  /* 0x0000002136217210 */ /* 0x000fe40007ffe0ff */
[-C--:B------:R-:W-:Y:S02]  /*2660*/  IADD3 R39, P0, R39, R32.reuse, RZ ;  /* 0x0000002027277210 */ /* 0x080fe40007f1e0ff */
[----:B0-----:R-:W-:Y:S01]  /*2670*/  IADD3 R38, P1, R60, R32, RZ ;  /* 0x000000203c267210 */ /* 0x001fe20007f3e0ff */
[----:B------:R-:W-:Y:S01]  /*2680*/  HADD2.F32 R60, -RZ, R28.H0_H0 ;  /* 0x2000001cff3c7230 */ /* 0x000fe20000004100 */
[----:B------:R-:W-:Y:S02]  /*2690*/  IADD3.X R35, RZ, R33, RZ, P0, !PT ;  /* 0x00000021ff237210 */ /* 0x000fe400007fe4ff */
[----:B------:R-:W-:-:S04]  /*26a0*/  LEA R34, P0, R39, UR12, 0x1 ;  /* 0x0000000c27227c11 */ /* 0x000fc8000f8008ff */
[----:B------:R-:W-:Y:S02]  /*26b0*/  LEA.HI.X R35, R39, UR13, R35, 0x1, P0 ;  /* 0x0000000d27237c11 */ /* 0x000fe400080f0c23 */
[----:B------:R-:W-:Y:S01]  /*26c0*/  IADD3 R39, P0, R59, R32, RZ ;  /* 0x000000203b277210 */ /* 0x000fe20007f1e0ff */
[--C-:B------:R-:W-:Y:S02]  /*26d0*/  HADD2.F32 R59, -RZ, R26.reuse.H0_H0 ;  /* 0x2000001aff3b7230 */ /* 0x100fe40000004100 */
[----:B------:R-:W-:Y:S02]  /*26e0*/  HADD2.F32 R26, -RZ, R26.H1_H1 ;  /* 0x3000001aff1a7230 */ /* 0x000fe40000004100 */
[----:B------:R-:W-:Y:S04]  /*26f0*/  STL [R1+0x24], R39 ;  /* 0x0000242701007387 */ /* 0x000fe80000100800 */
[----:B------:R0:W-:Y:S01]  /*2700*/  STL [R1+0x20], R38 ;  /* 0x0000202601007387 */ /* 0x0001e20000100800 */
[----:B-1----:R-:W-:Y:S01]  /*2710*/  FADD.FTZ R44, R31, UR5 ;  /* 0x000000051f2c7e21 */ /* 0x002fe20008010000 */
[--C-:B------:R-:W-:Y:S01]  /*2720*/  FADD.FTZ R0, R0, -R30.reuse ;  /* 0x8000001e00007221 */ /* 0x100fe20000010000 */
[--C-:B------:R-:W-:Y:S01]  /*2730*/  FADD.FTZ R43, R43, -R30.reuse ;  /* 0x8000001e2b2b7221 */ /* 0x100fe20000010000 */
[--C-:B------:R-:W-:Y:S01]  /*2740*/  FADD.FTZ R42, R42, -R30.reuse ;  /* 0x8000001e2a2a7221 */ /* 0x100fe20000010000 */
[----:B------:R-:W-:-:S02]  /*2750*/  FADD.FTZ R41, R41, -R30 ;  /* 0x8000001e29297221 */ /* 0x000fc40000010000 */
[----:B------:R-:W1:Y:S02]  /*2760*/  MUFU.RSQ R44, R44 ;  /* 0x0000002c002c7308 */ /* 0x000e640000001400 */
[----:B-1----:R-:W-:-:S04]  /*2770*/  FMUL.FTZ R0, R0, R44 ;  /* 0x0000002c00007220 */ /* 0x002fc80000410000 */
[----:B------:R-:W-:Y:S01]  /*2780*/  FFMA.FTZ R0, R0, R59, R60 ;  /* 0x0000003b00007223 */ /* 0x000fe2000001003c */
[--C-:B------:R-:W-:Y:S01]  /*2790*/  FADD.FTZ R21, R21, -R30.reuse ;  /* 0x8000001e15157221 */ /* 0x100fe20000010000 */
[--C-:B------:R-:W-:Y:S01]  /*27a0*/  FADD.FTZ R20, R20, -R30.reuse ;  /* 0x8000001e14147221 */ /* 0x100fe20000010000 */
[--C-:B------:R-:W-:Y:S01]  /*27b0*/  FADD.FTZ R19, R19, -R30.reuse ;  /* 0x8000001e13137221 */ /* 0x100fe20000010000 */
[--C-:B------:R-:W-:Y:S01]  /*27c0*/  FADD.FTZ R18, R18, -R30.reuse ;  /* 0x8000001e12127221 */ /* 0x100fe20000010000 */
[--C-:B------:R-:W-:Y:S01]  /*27d0*/  FADD.FTZ R17, R17, -R30.reuse ;  /* 0x8000001e11117221 */ /* 0x100fe20000010000 */
[----:B------:R-:W-:Y:S01]  /*27e0*/  FMUL.FTZ R21, R44, R21 ;  /* 0x000000152c157220 */ /* 0x000fe20000410000 */
[--C-:B------:R-:W-:Y:S01]  /*27f0*/  FADD.FTZ R16, R16, -R30.reuse ;  /* 0x8000001e10107221 */ /* 0x100fe20000010000 */
[C---:B------:R-:W-:Y:S01]  /*2800*/  FMUL.FTZ R20, R44.reuse, R20 ;  /* 0x000000142c147220 */ /* 0x040fe20000410000 */
[--C-:B------:R-:W-:Y:S01]  /*2810*/  FADD.FTZ R15, R15, -R30.reuse ;  /* 0x8000001e0f0f7221 */ /* 0x100fe20000010000 */
[----:B------:R-:W-:Y:S01]  /*2820*/  FMUL.FTZ R19, R44, R19 ;  /* 0x000000132c137220 */ /* 0x000fe20000410000 */
[--C-:B------:R-:W-:Y:S01]  /*2830*/  FADD.FTZ R14, R14, -R30.reuse ;  /* 0x8000001e0e0e7221 */ /* 0x100fe20000010000 */
[C---:B------:R-:W-:Y:S01]  /*2840*/  FMUL.FTZ R18, R44.reuse, R18 ;  /* 0x000000122c127220 */ /* 0x040fe20000410000 */
[----:B------:R-:W-:Y:S01]  /*2850*/  FADD.FTZ R13, R13, -R30 ;  /* 0x8000001e0d0d7221 */ /* 0x000fe20000010000 */
[C---:B------:R-:W-:Y:S01]  /*2860*/  FMUL.FTZ R17, R44.reuse, R17 ;  /* 0x000000112c117220 */ /* 0x040fe20000410000 */
[----:B------:R-:W-:Y:S01]  /*2870*/  FFMA.FTZ R21, R59, R21, R60 ;  /* 0x000000153b157223 */ /* 0x000fe2000001003c */
        /* <DEDUP_REMOVED lines=14> */
[C-C-:B------:R-:W-:Y:S01]  /*2960*/  FFMA.FTZ R16, R59.reuse, R16, R60.reuse ;  /* 0x000000103b107223 */ /* 0x140fe2000001003c */
[C---:B------:R-:W-:Y:S01]  /*2970*/  FMUL.FTZ R9, R44.reuse, R9 ;  /* 0x000000092c097220 */ /* 0x040fe20000410000 */
[C-C-:B------:R-:W-:Y:S01]  /*2980*/  FFMA.FTZ R15, R59.reuse, R15, R60.reuse ;  /* 0x0000000f3b0f7223 */ /* 0x140fe2000001003c */
[C-C-:B------:R-:W-:Y:S01]  /*2990*/  FFMA.FTZ R14, R59.reuse, R14, R60.reuse ;  /* 0x0000000e3b0e7223 */ /* 0x140fe2000001003c */
[C---:B------:R-:W-:Y:S01]  /*29a0*/  FMUL.FTZ R7, R44.reuse, R7 ;  /* 0x000000072c077220 */ /* 0x040fe20000410000 */
[C-C-:B------:R-:W-:Y:S01]  /*29b0*/  FFMA.FTZ R13, R59.reuse, R13, R60.reuse ;  /* 0x0000000d3b0d7223 */ /* 0x140fe2000001003c */
[----:B------:R-:W-:Y:S01]  /*29c0*/  FMUL.FTZ R5, R44, R5 ;  /* 0x000000052c057220 */ /* 0x000fe20000410000 */
[C-C-:B------:R-:W-:Y:S01]  /*29d0*/  FFMA.FTZ R11, R59.reuse, R11, R60.reuse ;  /* 0x0000000b3b0b7223 */ /* 0x140fe2000001003c */
[C-C-:B------:R-:W-:Y:S01]  /*29e0*/  FFMA.FTZ R9, R59.reuse, R9, R60.reuse ;  /* 0x000000093b097223 */ /* 0x140fe2000001003c */
[C-C-:B------:R-:W-:Y:S01]  /*29f0*/  FFMA.FTZ R7, R59.reuse, R7, R60.reuse ;  /* 0x000000073b077223 */ /* 0x140fe2000001003c */
[----:B------:R-:W-:Y:S01]  /*2a00*/  FFMA.FTZ R5, R59, R5, R60 ;  /* 0x000000053b057223 */ /* 0x000fe2000001003c */
[----:B--2---:R-:W-:-:S02]  /*2a10*/  IADD3 R47, P3, R47, R32, RZ ;  /* 0x000000202f2f7210 */ /* 0x004fc40007f7e0ff */
[-C--:B---3--:R-:W-:Y:S02]  /*2a20*/  IADD3 R49, P6, R49, R32.reuse, RZ ;  /* 0x0000002031317210 */ /* 0x088fe40007fde0ff */
[----:B0-----:R-:W-:Y:S02]  /*2a30*/  IADD3.X R38, RZ, R33, RZ, P3, !PT ;  /* 0x00000021ff267210 */ /* 0x001fe40001ffe4ff */
[-C--:B----4-:R-:W-:Y:S02]  /*2a40*/  IADD3 R36, P3, R36, R32.reuse, RZ ;  /* 0x0000002024247210 */ /* 0x090fe40007f7e0ff */
[----:B------:R-:W-:-:S04]  /*2a50*/  IADD3 R54, P5, R6, R32, RZ ;  /* 0x0000002006367210 */ /* 0x000fc80007fbe0ff */
[----:B------:R-:W-:Y:S02]  /*2a60*/  IADD3.X R6, RZ, R33, RZ, P5, !PT ;  /* 0x00000021ff067210 */ /* 0x000fe40002ffe4ff */
[----:B------:R-:W-:-:S04]  /*2a70*/  IADD3 R52, P4, R4, R32, RZ ;  /* 0x0000002004347210 */ /* 0x000fc80007f9e0ff */
[-C--:B------:R-:W-:Y:S02]  /*2a80*/  IADD3.X R4, RZ, R33.reuse, RZ, P4, !PT ;  /* 0x00000021ff047210 */ /* 0x080fe400027fe4ff */
[-C--:B------:R-:W-:Y:S02]  /*2a90*/  IADD3 R37, P4, R37, R32.reuse, RZ ;  /* 0x0000002025257210 */ /* 0x080fe40007f9e0ff */
[-C--:B------:R-:W-:Y:S02]  /*2aa0*/  IADD3 R31, P2, R2, R32.reuse, RZ ;  /* 0x00000020021f7210 */ /* 0x080fe40007f5e0ff */
[----:B------:R-:W-:Y:S02]  /*2ab0*/  IADD3.X R2, RZ, R33, RZ, P6, !PT ;  /* 0x00000021ff027210 */ /* 0x000fe400037fe4ff */
[-C--:B------:R-:W-:Y:S01]  /*2ac0*/  IADD3 R58, P6, R8, R32.reuse, RZ ;  /* 0x00000020083a7210 */ /* 0x080fe20007fde0ff */
[----:B------:R-:W-:Y:S01]  /*2ad0*/  HADD2.F32 R8, -RZ, R29.H1_H1 ;  /* 0x3000001dff087230 */ /* 0x000fe20000004100 */
[----:B------:R-:W-:Y:S01]  /*2ae0*/  IADD3 R39, P5, R25, R32, RZ ;  /* 0x0000002019277210 */ /* 0x000fe20007fbe0ff */
[----:B------:R-:W-:-:S02]  /*2af0*/  HADD2.F32 R32, -RZ, R28.H1_H1 ;  /* 0x3000001cff207230 */ /* 0x000fc40000004100 */
[----:B------:R-:W-:Y:S01]  /*2b00*/  FMUL.FTZ R28, R44, R43 ;  /* 0x0000002b2c1c7220 */ /* 0x000fe20000410000 */
[--C-:B------:R-:W-:Y:S02]  /*2b10*/  HADD2.F32 R43, -RZ, R27.reuse.H0_H0 ;  /* 0x2000001bff2b7230 */ /* 0x100fe40000004100 */
[----:B------:R-:W-:Y:S02]  /*2b20*/  HADD2.F32 R25, -RZ, R27.H1_H1 ;  /* 0x3000001bff197230 */ /* 0x000fe40000004100 */
[----:B------:R-:W-:Y:S01]  /*2b30*/  FFMA.FTZ R28, R28, R26, R32 ;  /* 0x0000001a1c1c7223 */ /* 0x000fe20000010020 */
[----:B------:R-:W-:Y:S02]  /*2b40*/  FMUL.FTZ R27, R44, R42 ;  /* 0x0000002a2c1b7220 */ /* 0x000fe40000410000 */
[----:B------:R-:W-:Y:S02]  /*2b50*/  STL [R1+0x40], R25 ;  /* 0x0000401901007387 */ /* 0x000fe40000100800 */
[----:B------:R-:W-:Y:S01]  /*2b60*/  F2FP.F16.F32.PACK_AB R0, R28, R0 ;  /* 0x000000001c00723e */ /* 0x000fe200000000ff */
[----:B------:R-:W-:Y:S01]  /*2b70*/  HADD2.F32 R28, -RZ, R29.H0_H0 ;  /* 0x2000001dff1c7230 */ /* 0x000fe20000004100 */
[----:B------:R0:W-:Y:S04]  /*2b80*/  STL [R1+0x3c], R8 ;  /* 0x00003c0801007387 */ /* 0x0001e80000100800 */
[----:B------:R-:W-:Y:S01]  /*2b90*/  MOV R42, R28 ;  /* 0x0000001c002a7202 */ /* 0x000fe20000000f00 */
[----:B------:R-:W-:-:S04]  /*2ba0*/  FMUL.FTZ R28, R44, R41 ;  /* 0x000000292c1c7220 */ /* 0x000fc80000410000 */
[----:B------:R-:W-:Y:S01]  /*2bb0*/  FFMA.FTZ R27, R27, R43, R42 ;  /* 0x0000002b1b1b7223 */ /* 0x000fe2000001002a */
[----:B------:R-:W-:Y:S01]  /*2bc0*/  FFMA.FTZ R28, R28, R25, R8 ;  /* 0x000000191c1c7223 */ /* 0x000fe20000010008 */
[----:B------:R-:W-:Y:S01]  /*2bd0*/  PRMT R29, R0, 0x7610, R29 ;  /* 0x00007610001d7816 */ /* 0x000fe2000000001d */
[----:B0-----:R-:W2:Y:S01]  /*2be0*/  LDL.LU R8, [R1+0x160] ;  /* 0x0001600001087983 */ /* 0x001ea20000300800 */
[--C-:B------:R-:W-:Y:S01]  /*2bf0*/  FADD.FTZ R22, R22, -R30.reuse ;  /* 0x8000001e16167221 */ /* 0x100fe20000010000 */
[----:B------:R-:W-:Y:S01]  /*2c00*/  FADD.FTZ R40, R40, -R30 ;  /* 0x8000001e28287221 */ /* 0x000fe20000010000 */
[----:B------:R-:W-:Y:S01]  /*2c10*/  F2FP.F16.F32.PACK_AB R27, R28, R27 ;  /* 0x0000001b1c1b723e */ /* 0x000fe200000000ff */
[----:B------:R-:W-:Y:S01]  /*2c20*/  STL [R1+0xb4], R21 ;  /* 0x0000b41501007387 */ /* 0x000fe20000100800 */
[----:B------:R-:W-:Y:S01]  /*2c30*/  PRMT R28, R0, 0x7632, R28 ;  /* 0x00007632001c7816 */ /* 0x000fe2000000001c */
[----:B------:R-:W-:Y:S01]  /*2c40*/  FADD.FTZ R51, R51, -R30 ;  /* 0x8000001e33337221 */ /* 0x000fe20000010000 */
[----:B------:R-:W-:Y:S01]  /*2c50*/  PRMT R0, R27, 0x7632, R0 ;  /* 0x000076321b007816 */ /* 0x000fe20000000000 */
[----:B------:R-:W-:Y:S01]  /*2c60*/  STL [R1+0xb8], R20 ;  /* 0x0000b81401007387 */ /* 0x000fe20000100800 */
[----:B------:R-:W-:-:S03]  /*2c70*/  FMUL.FTZ R40, R44, R40 ;  /* 0x000000282c287220 */ /* 0x000fc60000410000 */
[----:B------:R0:W-:Y:S04]  /*2c80*/  STG.E.U16 desc[UR8][R34.64+0x6], R0 ;  /* 0x0000060022007986 */ /* 0x0001e8000c101508 */
[----:B------:R-:W-:Y:S04]  /*2c90*/  STL [R1+0xc0], R19 ;  /* 0x0000c01301007387 */ /* 0x000fe80000100800 */
[----:B------:R-:W-:Y:S01]  /*2ca0*/  STL [R1+0xcc], R18 ;  /* 0x0000cc1201007387 */ /* 0x000fe20000100800 */
[----:B0-----:R-:W-:-:S03]  /*2cb0*/  FMUL.FTZ R0, R44, R3 ;  /* 0x000000032c007220 */ /* 0x001fc60000410000 */
[----:B------:R-:W-:Y:S01]  /*2cc0*/  STL [R1+0xdc], R17 ;  /* 0x0000dc1101007387 */ /* 0x000fe20000100800 */
[C-C-:B------:R-:W-:Y:S01]  /*2cd0*/  FFMA.FTZ R3, R59.reuse, R40, R60.reuse ;  /* 0x000000283b037223 */ /* 0x140fe2000001003c */
[----:B------:R-:W-:Y:S02]  /*2ce0*/  FFMA.FTZ R25, R59, R0, R60 ;  /* 0x000000003b197223 */ /* 0x000fe4000001003c */
[----:B------:R-:W-:Y:S01]  /*2cf0*/  STL [R1+0xe4], R16 ;  /* 0x0000e41001007387 */ /* 0x000fe20000100800 */
[----:B------:R-:W-:-:S03]  /*2d00*/  IADD3.X R0, RZ, R33, RZ, P6, !PT ;  /* 0x00000021ff007210 */ /* 0x000fc600037fe4ff */
[----:B------:R-:W-:Y:S04]  /*2d10*/  STL [R1+0xe0], R15 ;  /* 0x0000e00f01007387 */ /* 0x000fe80000100800 */
[----:B------:R0:W-:Y:S04]  /*2d20*/  STG.E.U16 desc[UR8][R34.64+0x2], R28 ;  /* 0x0000021c22007986 */ /* 0x0001e8000c101508 */
[----:B------:R-:W-:Y:S04]  /*2d30*/  STL [R1+0xd8], R14 ;  /* 0x0000d80e01007387 */ /* 0x000fe80000100800 */
[----:B------:R-:W-:Y:S01]  /*2d40*/  STL [R1+0xd4], R13 ;  /* 0x0000d40d01007387 */ /* 0x000fe20000100800 */
[----:B0-----:R-:W-:-:S03]  /*2d50*/  LEA R28, P6, R58, UR12, 0x1 ;  /* 0x0000000c3a1c7c11 */ /* 0x001fc6000f8c08ff */
[----:B------:R0:W-:Y:S04]  /*2d60*/  STL [R1+0xd0], R11 ;  /* 0x0000d00b01007387 */ /* 0x0001e80000100800 */
[----:B------:R-:W-:Y:S04]  /*2d70*/  STL [R1+0xc8], R9 ;  /* 0x0000c80901007387 */ /* 0x000fe80000100800 */
[----:B------:R1:W-:Y:S04]  /*2d80*/  STG.E.U16 desc[UR8][R34.64], R29 ;  /* 0x0000001d22007986 */ /* 0x0003e8000c101508 */
[----:B0-----:R-:W3:Y:S04]  /*2d90*/  LDL.LU R11, [R1+0x50] ;  /* 0x00005000010b7983 */ /* 0x001ee80000300800 */
[----:B------:R-:W-:Y:S01]  /*2da0*/  STL [R1+0xc4], R7 ;  /* 0x0000c40701007387 */ /* 0x000fe20000100800 */
[----:B-1----:R-:W-:-:S03]  /*2db0*/  LEA.HI.X R29, R58, UR13, R0, 0x1, P6 ;  /* 0x0000000d3a1d7c11 */ /* 0x002fc6000b0f0c00 */
[----:B------:R-:W-:Y:S04]  /*2dc0*/  STL [R1+0xbc], R5 ;  /* 0x0000bc0501007387 */ /* 0x000fe80000100800 */
[----:B------:R-:W-:Y:S04]  /*2dd0*/  STL [R1+0x100], R25 ;  /* 0x0001001901007387 */ /* 0x000fe80000100800 */
[----:B------:R0:W-:Y:S01]  /*2de0*/  STL [R1+0x140], R28 ;  /* 0x0001401c01007387 */ /* 0x0001e20000100800 */
[----:B------:R-:W-:-:S03]  /*2df0*/  LEA R20, P6, R54, UR12, 0x1 ;  /* 0x0000000c36147c11 */ /* 0x000fc6000f8c08ff */
[----:B------:R-:W-:Y:S04]  /*2e00*/  STG.E.U16 desc[UR8][R34.64+0x4], R27 ;  /* 0x0000041b22007986 */ /* 0x000fe8000c101508 */
[----:B0-----:R-:W4:Y:S04]  /*2e10*/  LDL.LU R28, [R1+0x3c] ;  /* 0x00003c00011c7983 */ /* 0x001f280000300800 */
[----:B------:R0:W-:Y:S01]  /*2e20*/  STL [R1+0x13c], R29 ;  /* 0x00013c1d01007387 */ /* 0x0001e20000100800 */
[----:B------:R-:W-:-:S03]  /*2e30*/  LEA.HI.X R21, R54, UR13, R6, 0x1, P6 ;  /* 0x0000000d36157c11 */ /* 0x000fc6000b0f0c06 */
[----:B0-----:R-:W4:Y:S04]  /*2e40*/  LDL.LU R29, [R1+0x40] ;  /* 0x00004000011d7983 */ /* 0x001f280000300800 */
[----:B------:R-:W4:Y:S04]  /*2e50*/  LDL.LU R6, [R1+0x15c] ;  /* 0x00015c0001067983 */ /* 0x000f280000300800 */
[----:B------:R-:W4:Y:S01]  /*2e60*/  LDL.LU R9, [R1+0x58] ;  /* 0x0000580001097983 */ /* 0x000f220000300800 */
[----:B------:R-:W-:-:S04]  /*2e70*/  LEA R18, P6, R52, UR12, 0x1 ;  /* 0x0000000c34127c11 */ /* 0x000fc8000f8c08ff */
[----:B------:R-:W-:Y:S02]  /*2e80*/  LEA.HI.X R19, R52, UR13, R4, 0x1, P6 ;  /* 0x0000000d34137c11 */ /* 0x000fe4000b0f0c04 */
[C---:B------:R-:W-:Y:S01]  /*2e90*/  LEA R16, P6, R49.reuse, UR12, 0x1 ;  /* 0x0000000c31107c11 */ /* 0x040fe2000f8c08ff */
[----:B------:R-:W-:Y:S03]  /*2ea0*/  STL [R1+0x12c], R20 ;  /* 0x00012c1401007387 */ /* 0x000fe60000100800 */
[----:B------:R-:W-:Y:S01]  /*2eb0*/  LEA.HI.X R17, R49, UR13, R2, 0x1, P6 ;  /* 0x0000000d31117c11 */ /* 0x000fe2000b0f0c02 */
[----:B------:R0:W-:Y:S01]  /*2ec0*/  STL [R1+0x144], R20 ;  /* 0x0001441401007387 */ /* 0x0001e20000100800 */
[----:B------:R-:W-:-:S03]  /*2ed0*/  LEA R14, P6, R47, UR12, 0x1 ;  /* 0x0000000c2f0e7c11 */ /* 0x000fc6000f8c08ff */
[----:B------:R-:W-:Y:S01]  /*2ee0*/  STL [R1+0x128], R21 ;  /* 0x0001281501007387 */ /* 0x000fe20000100800 */
[----:B------:R-:W-:-:S03]  /*2ef0*/  FADD.FTZ R5, R53, -R30 ;  /* 0x8000001e35057221 */ /* 0x000fc60000010000 */
[----:B------:R-:W4:Y:S01]  /*2f00*/  LDL.LU R4, [R1+0x158] ;  /* 0x0001580001047983 */ /* 0x000f220000300800 */
[----:B------:R-:W-:-:S03]  /*2f10*/  LEA.HI.X R15, R47, UR13, R38, 0x1, P6 ;  /* 0x0000000d2f0f7c11 */ /* 0x000fc6000b0f0c26 */
[----:B------:R-:W-:Y:S01]  /*2f20*/  STL [R1+0x124], R18 ;  /* 0x0001241201007387 */ /* 0x000fe20000100800 */
[----:B------:R-:W-:-:S03]  /*2f30*/  LEA R34, P6, R24, UR12, 0x1 ;  /* 0x0000000c18227c11 */ /* 0x000fc6000f8c08ff */
[----:B------:R-:W-:Y:S01]  /*2f40*/  STL [R1+0x120], R19 ;  /* 0x0001201301007387 */ /* 0x000fe20000100800 */
[----:B0-----:R-:W-:-:S03]  /*2f50*/  MOV R20, R42 ;  /* 0x0000002a00147202 */ /* 0x001fc60000000f00 */
[----:B------:R-:W4:Y:S01]  /*2f60*/  LDL.LU R2, [R1+0x154] ;  /* 0x0001540001027983 */ /* 0x000f220000300800 */
[----:B------:R-:W-:-:S03]  /*2f70*/  FMUL.FTZ R0, R44, R22 ;  /* 0x000000162c007220 */ /* 0x000fc60000410000 */
[----:B------:R-:W-:Y:S01]  /*2f80*/  STL [R1+0x130], R16 ;  /* 0x0001301001007387 */ /* 0x000fe20000100800 */
[----:B------:R-:W-:-:S03]  /*2f90*/  FMUL.FTZ R5, R44, R5 ;  /* 0x000000052c057220 */ /* 0x000fc60000410000 */
[----:B------:R0:W-:Y:S01]  /*2fa0*/  STL [R1+0x148], R16 ;  /* 0x0001481001007387 */ /* 0x0001e20000100800 */
[----:B------:R-:W-:-:S03]  /*2fb0*/  FMUL.FTZ R7, R44, R51 ;  /* 0x000000332c077220 */ /* 0x000fc60000410000 */
[----:B------:R-:W-:Y:S01]  /*2fc0*/  STL [R1+0x11c], R17 ;  /* 0x00011c1101007387 */ /* 0x000fe20000100800 */
[----:B0-----:R-:W-:-:S03]  /*2fd0*/  MOV R16, R43 ;  /* 0x0000002b00107202 */ /* 0x001fc60000000f00 */
[----:B------:R-:W-:Y:S01]  /*2fe0*/  STL [R1+0x134], R14 ;  /* 0x0001340e01007387 */ /* 0x000fe20000100800 */
[----:B------:R-:W-:Y:S01]  /*2ff0*/  FFMA.FTZ R7, R26, R7, R32 ;  /* 0x000000071a077223 */ /* 0x000fe20000010020 */
[----:B------:R-:W-:Y:S02]  /*3000*/  FFMA.FTZ R0, R16, R0, R20 ;  /* 0x0000000010007223 */ /* 0x000fe40000010014 */
[----:B------:R-:W-:Y:S04]  /*3010*/  STL [R1+0x118], R15 ;  /* 0x0001180f01007387 */ /* 0x000fe80000100800 */
[----:B------:R-:W-:Y:S01]  /*3020*/  STL [R1+0x10c], R34 ;  /* 0x00010c2201007387 */ /* 0x000fe20000100800 */
[----:B------:R-:W-:Y:S01]  /*3030*/  F2FP.F16.F32.PACK_AB R3, R7, R3 ;  /* 0x000000030703723e */ /* 0x000fe200000000ff */
[----:B------:R-:W-:Y:S01]  /*3040*/  FADD.FTZ R48, R48, -R30 ;  /* 0x8000001e30307221 */ /* 0x000fe20000010000 */
[----:B------:R-:W-:-:S02]  /*3050*/  IADD3.X R7, RZ, R33, RZ, P5, !PT ;  /* 0x00000021ff077210 */ /* 0x000fc40002ffe4ff */
[----:B------:R-:W-:Y:S01]  /*3060*/  LEA R40, P5, R37, UR12, 0x1 ;  /* 0x0000000c25287c11 */ /* 0x000fe2000f8a08ff */
[----:B------:R-:W-:Y:S01]  /*3070*/  FMUL.FTZ R48, R44, R48 ;  /* 0x000000302c307220 */ /* 0x000fe20000410000 */
[----:B------:R-:W-:-:S04]  /*3080*/  FADD.FTZ R46, R46, -R30 ;  /* 0x8000001e2e2e7221 */ /* 0x000fc80000010000 */
[----:B------:R-:W-:Y:S01]  /*3090*/  FMUL.FTZ R46, R44, R46 ;  /* 0x0000002e2c2e7220 */ /* 0x000fe20000410000 */
[----:B--2---:R-:W-:-:S04]  /*30a0*/  FADD.FTZ R8, R8, -R30 ;  /* 0x8000001e08087221 */ /* 0x004fc80000010000 */
[----:B------:R-:W-:Y:S01]  /*30b0*/  FMUL.FTZ R8, R44, R8 ;  /* 0x000000082c087220 */ /* 0x000fe20000410000 */
[----:B---3--:R-:W-:Y:S02]  /*30c0*/  LEA.HI.X R35, R24, UR13, R11, 0x1, P6 ;  /* 0x0000000d18237c11 */ /* 0x008fe4000b0f0c0b */
[----:B------:R-:W-:-:S03]  /*30d0*/  LEA R22, P6, R23, UR12, 0x1 ;  /* 0x0000000c17167c11 */ /* 0x000fc6000f8c08ff */
[----:B------:R-:W-:Y:S04]  /*30e0*/  STL [R1+0x108], R35 ;  /* 0x0001082301007387 */ /* 0x000fe80000100800 */
[----:B------:R-:W2:Y:S04]  /*30f0*/  LDL.LU R53, [R1+0xac] ;  /* 0x0000ac0001357983 */ /* 0x000ea80000300800 */
[----:B------:R-:W3:Y:S04]  /*3100*/  LDL.LU R52, [R1+0xa8] ;  /* 0x0000a80001347983 */ /* 0x000ee80000300800 */
[----:B------:R-:W3:Y:S04]  /*3110*/  LDL.LU R49, [R1+0xa4] ;  /* 0x0000a40001317983 */ /* 0x000ee80000300800 */
[----:B------:R-:W3:Y:S04]  /*3120*/  LDL.LU R51, [R1+0x9c] ;  /* 0x00009c0001337983 */ /* 0x000ee80000300800 */
[----:B------:R-:W3:Y:S04]  /*3130*/  LDL.LU R21, [R1+0x98] ;  /* 0x0000980001157983 */ /* 0x000ee80000300800 */
[----:B------:R-:W3:Y:S04]  /*3140*/  LDL.LU R24, [R1+0x94] ;  /* 0x0000940001187983 */ /* 0x000ee80000300800 */
[----:B------:R-:W3:Y:S01]  /*3150*/  LDL.LU R19, [R1+0x90] ;  /* 0x0000900001137983 */ /* 0x000ee20000300800 */
[----:B----4-:R-:W-:-:S05]  /*3160*/  FFMA.FTZ R5, R29, R5, R28 ;  /* 0x000000051d057223 */ /* 0x010fca000001001c */
[----:B------:R-:W-:Y:S02]  /*3170*/  F2FP.F16.F32.PACK_AB R0, R5, R0 ;  /* 0x000000000500723e */ /* 0x000fe400000000ff */
[----:B------:R-:W-:Y:S02]  /*3180*/  IADD3.X R5, RZ, R33, RZ, P4, !PT ;  /* 0x00000021ff057210 */ /* 0x000fe400027fe4ff */
[----:B------:R-:W-:Y:S02]  /*3190*/  LEA.HI.X R23, R23, UR13, R9, 0x1, P6 ;  /* 0x0000000d17177c11 */ /* 0x000fe4000b0f0c09 */
[----:B------:R-:W-:Y:S01]  /*31a0*/  LEA R42, P4, R39, UR12, 0x1 ;  /* 0x0000000c272a7c11 */ /* 0x000fe2000f8808ff */
[----:B------:R-:W-:Y:S01]  /*31b0*/  STL [R1+0x110], R22 ;  /* 0x0001101601007387 */ /* 0x000fe20000100800 */
[----:B------:R-:W-:Y:S02]  /*31c0*/  LEA.HI.X R41, R37, UR13, R5, 0x1, P5 ;  /* 0x0000000d25297c11 */ /* 0x000fe4000a8f0c05 */
[----:B------:R-:W-:Y:S01]  /*31d0*/  LEA.HI.X R43, R39, UR13, R7, 0x1, P4 ;  /* 0x0000000d272b7c11 */ /* 0x000fe2000a0f0c07 */
[----:B------:R-:W-:Y:S04]  /*31e0*/  STL [R1+0x104], R23 ;  /* 0x0001041701007387 */ /* 0x000fe80000100800 */
[----:B------:R-:W-:Y:S04]  /*31f0*/  STL [R1+0x150], R3 ;  /* 0x0001500301007387 */ /* 0x000fe80000100800 */
[----:B------:R0:W-:Y:S01]  /*3200*/  STL [R1+0x14c], R0 ;  /* 0x00014c0001007387 */ /* 0x0001e20000100800 */
[----:B------:R-:W-:-:S03]  /*3210*/  FADD.FTZ R6, R6, -R30 ;  /* 0x8000001e06067221 */ /* 0x000fc60000010000 */
[----:B------:R-:W-:Y:S04]  /*3220*/  STL [R1+0x138], R43 ;  /* 0x0001382b01007387 */ /* 0x000fe80000100800 */
[----:B------:R-:W-:Y:S01]  /*3230*/  STL [R1+0x114], R41 ;  /* 0x0001142901007387 */ /* 0x000fe20000100800 */
[----:B0-----:R-:W-:-:S03]  /*3240*/  FFMA.FTZ R0, R26, R48, R32 ;  /* 0x000000301a007223 */ /* 0x001fc60000010020 */
[----:B------:R-:W4:Y:S04]  /*3250*/  LDL.LU R14, [R1+0x88] ;  /* 0x00008800010e7983 */ /* 0x000f280000300800 */
[----:B------:R-:W4:Y:S01]  /*3260*/  LDL.LU R13, [R1+0x84] ;  /* 0x00008400010d7983 */ /* 0x000f220000300800 */
[----:B------:R-:W-:-:S03]  /*3270*/  FMUL.FTZ R6, R44, R6 ;  /* 0x000000062c067220 */ /* 0x000fc60000410000 */
[----:B------:R0:W-:Y:S04]  /*3280*/  STL [R1+0xb0], R0 ;  /* 0x0000b00001007387 */ /* 0x0001e80000100800 */
[----:B------:R-:W4:Y:S04]  /*3290*/  LDL.LU R11, [R1+0x80] ;  /* 0x00008000010b7983 */ /* 0x000f280000300800 */
[----:B------:R-:W4:Y:S01]  /*32a0*/  LDL.LU R9, [R1+0x7c] ;  /* 0x00007c0001097983 */ /* 0x000f220000300800 */
[C-C-:B0-----:R-:W-:Y:S01]  /*32b0*/  FFMA.FTZ R0, R26.reuse, R46, R32.reuse ;  /* 0x0000002e1a007223 */ /* 0x141fe20000010020 */
[----:B------:R-:W-:-:S04]  /*32c0*/  FFMA.FTZ R23, R26, R8, R32 ;  /* 0x000000081a177223 */ /* 0x000fc80000010020 */
[----:B------:R0:W-:Y:S04]  /*32d0*/  STL [R1+0xa0], R0 ;  /* 0x0000a00001007387 */ /* 0x0001e80000100800 */
[----:B------:R-:W4:Y:S04]  /*32e0*/  LDL.LU R8, [R1+0x78] ;  /* 0x0000780001087983 */ /* 0x000f280000300800 */
[----:B------:R-:W4:Y:S01]  /*32f0*/  LDL.LU R7, [R1+0x70] ;  /* 0x0000700001077983 */ /* 0x000f220000300800 */
[----:B0-----:R-:W-:-:S05]  /*3300*/  FFMA.FTZ R0, R26, R6, R32 ;  /* 0x000000061a007223 */ /* 0x001fca0000010020 */
[----:B------:R3:W-:Y:S04]  /*3310*/  STL [R1+0x50], R0 ;  /* 0x0000500001007387 */ /* 0x0007e80000100800 */
[----:B------:R-:W4:Y:S01]  /*3320*/  LDL.LU R5, [R1+0x6c] ;  /* 0x00006c0001057983 */ /* 0x000f220000300800 */
[--C-:B------:R-:W-:Y:S01]  /*3330*/  FADD.FTZ R61, R61, -R30.reuse ;  /* 0x8000001e3d3d7221 */ /* 0x100fe20000010000 */
[--C-:B------:R-:W-:Y:S01]  /*3340*/  FADD.FTZ R57, R57, -R30.reuse ;  /* 0x8000001e39397221 */ /* 0x100fe20000010000 */
[--C-:B------:R-:W-:Y:S02]  /*3350*/  FADD.FTZ R55, R55, -R30.reuse ;  /* 0x8000001e37377221 */ /* 0x100fe40000010000 */
[----:B------:R-:W-:Y:S01]  /*3360*/  FMUL.FTZ R61, R44, R61 ;  /* 0x0000003d2c3d7220 */ /* 0x000fe20000410000 */
[--C-:B------:R-:W-:Y:S01]  /*3370*/  FADD.FTZ R12, R12, -R30.reuse ;  /* 0x8000001e0c0c7221 */ /* 0x100fe20000010000 */
[C---:B------:R-:W-:Y:S01]  /*3380*/  FMUL.FTZ R57, R44.reuse, R57 ;  /* 0x000000392c397220 */ /* 0x040fe20000410000 */
[----:B------:R-:W-:Y:S01]  /*3390*/  FMUL.FTZ R55, R44, R55 ;  /* 0x000000372c377220 */ /* 0x000fe20000410000 */
[--C-:B------:R-:W-:Y:S01]  /*33a0*/  FADD.FTZ R10, R10, -R30.reuse ;  /* 0x8000001e0a0a7221 */ /* 0x100fe20000010000 */
[----:B------:R-:W-:Y:S01]  /*33b0*/  FADD.FTZ R2, R2, -R30 ;  /* 0x8000001e02027221 */ /* 0x000fe20000010000 */
[----:B------:R-:W-:Y:S01]  /*33c0*/  FFMA.FTZ R43, R26, R61, R32 ;  /* 0x0000003d1a2b7223 */ /* 0x000fe20000010020 */
[--C-:B------:R-:W-:Y:S01]  /*33d0*/  FADD.FTZ R4, R4, -R30.reuse ;  /* 0x8000001e04047221 */ /* 0x100fe20000010000 */
[--C-:B------:R-:W-:Y:S01]  /*33e0*/  FADD.FTZ R56, R56, -R30.reuse ;  /* 0x8000001e38387221 */ /* 0x100fe20000010000 */
[--C-:B------:R-:W-:Y:S01]  /*33f0*/  FADD.FTZ R50, R50, -R30.reuse ;  /* 0x8000001e32327221 */ /* 0x100fe20000010000 */
[----:B------:R-:W-:Y:S01]  /*3400*/  FADD.FTZ R45, R45, -R30 ;  /* 0x8000001e2d2d7221 */ /* 0x000fe20000010000 */
[----:B------:R-:W-:Y:S01]  /*3410*/  FMUL.FTZ R12, R44, R12 ;  /* 0x0000000c2c0c7220 */ /* 0x000fe20000410000 */
[C-C-:B------:R-:W-:Y:S01]  /*3420*/  FFMA.FTZ R18, R26.reuse, R57, R32.reuse ;  /* 0x000000391a127223 */ /* 0x140fe20000010020 */
[--C-:B------:R-:W-:Y:S01]  /*3430*/  FFMA.FTZ R15, R26, R55, R32.reuse ;  /* 0x000000371a0f7223 */ /* 0x100fe20000010020 */
        /* <DEDUP_REMOVED lines=10> */
[----:B------:R-:W-:Y:S01]  /*34e0*/  IADD3.X R2, RZ, R33, RZ, P3, !PT ;  /* 0x00000021ff027210 */ /* 0x000fe20001ffe4ff */
[C-C-:B------:R-:W-:Y:S01]  /*34f0*/  FFMA.FTZ R17, R26.reuse, R56, R32.reuse ;  /* 0x000000381a117223 */ /* 0x140fe20000010020 */
[C-C-:B------:R-:W-:Y:S01]  /*3500*/  FFMA.FTZ R41, R26.reuse, R50, R32.reuse ;  /* 0x000000321a297223 */ /* 0x140fe20000010020 */
[----:B------:R-:W-:Y:S01]  /*3510*/  FFMA.FTZ R22, R26, R45, R32 ;  /* 0x0000002d1a167223 */ /* 0x000fe20000010020 */
[----:B------:R-:W-:-:S02]  /*3520*/  LEA R46, P3, R36, UR12, 0x1 ;  /* 0x0000000c242e7c11 */ /* 0x000fc4000f8608ff */
[----:B------:R-:W-:Y:S02]  /*3530*/  IADD3.X R4, RZ, R33, RZ, P2, !PT ;  /* 0x00000021ff047210 */ /* 0x000fe400017fe4ff */
[C---:B------:R-:W-:Y:S02]  /*3540*/  LEA R26, P2, R31.reuse, UR12, 0x1 ;  /* 0x0000000c1f1a7c11 */ /* 0x040fe4000f8408ff */
[----:B------:R-:W-:Y:S02]  /*3550*/  LEA.HI.X R47, R36, UR13, R2, 0x1, P3 ;  /* 0x0000000d242f7c11 */ /* 0x000fe400098f0c02 */
[----:B------:R-:W-:Y:S01]  /*3560*/  LEA.HI.X R27, R31, UR13, R4, 0x1, P2 ;  /* 0x0000000d1f1b7c11 */ /* 0x000fe200090f0c04 */
[--C-:B--2---:R-:W-:Y:S01]  /*3570*/  FADD.FTZ R3, R53, -R30.reuse ;  /* 0x8000001e35037221 */ /* 0x104fe20000010000 */
[--C-:B---3--:R-:W-:Y:S01]  /*3580*/  FADD.FTZ R0, R52, -R30.reuse ;  /* 0x8000001e34007221 */ /* 0x108fe20000010000 */
[--C-:B------:R-:W-:Y:S02]  /*3590*/  FADD.FTZ R61, R49, -R30.reuse ;  /* 0x8000001e313d7221 */ /* 0x100fe40000010000 */
[----:B------:R-:W2:Y:S01]  /*35a0*/  LDL.LU R49, [R1+0x20] ;  /* 0x0000200001317983 */ /* 0x000ea20000300800 */
[----:B------:R-:W-:-:S03]  /*35b0*/  FADD.FTZ R59, R21, -R30 ;  /* 0x8000001e153b7221 */ /* 0x000fc60000010000 */
[----:B------:R-:W3:Y:S01]  /*35c0*/  LDL.LU R21, [R1+0x24] ;  /* 0x0000240001157983 */ /* 0x000ee20000300800 */
[----:B------:R-:W-:-:S03]  /*35d0*/  FADD.FTZ R57, R19, -R30 ;  /* 0x8000001e13397221 */ /* 0x000fc60000010000 */
[----:B------:R-:W2:Y:S01]  /*35e0*/  LDL.LU R19, [R1+0x64] ;  /* 0x0000640001137983 */ /* 0x000ea20000300800 */
[--C-:B------:R-:W-:Y:S01]  /*35f0*/  FADD.FTZ R58, R51, -R30.reuse ;  /* 0x8000001e333a7221 */ /* 0x100fe20000010000 */
[--C-:B----4-:R-:W-:Y:S01]  /*3600*/  FADD.FTZ R54, R14, -R30.reuse ;  /* 0x8000001e0e367221 */ /* 0x110fe20000010000 */
[--C-:B------:R-:W-:Y:S02]  /*3610*/  FADD.FTZ R55, R13, -R30.reuse ;  /* 0x8000001e0d377221 */ /* 0x100fe40000010000 */
[----:B------:R-:W4:Y:S04]  /*3620*/  LDL.LU R13, [R1+0x60] ;  /* 0x00006000010d7983 */ /* 0x000f280000300800 */
[----:B------:R-:W3:Y:S01]  /*3630*/  LDL.LU R14, [R1+0x5c] ;  /* 0x00005c00010e7983 */ /* 0x000ee20000300800 */
[----:B------:R-:W-:-:S03]  /*3640*/  FADD.FTZ R52, R11, -R30 ;  /* 0x8000001e0b347221 */ /* 0x000fc60000010000 */
[----:B------:R-:W4:Y:S01]  /*3650*/  LDL.LU R11, [R1+0x54] ;  /* 0x00005400010b7983 */ /* 0x000f220000300800 */
[----:B------:R-:W-:-:S03]  /*3660*/  FADD.FTZ R53, R9, -R30 ;  /* 0x8000001e09357221 */ /* 0x000fc60000010000 */
[----:B------:R-:W4:Y:S04]  /*3670*/  LDL.LU R12, [R1+0x4c] ;  /* 0x00004c00010c7983 */ /* 0x000f280000300800 */
[----:B------:R-:W4:Y:S04]  /*3680*/  LDL.LU R9, [R1+0x48] ;  /* 0x0000480001097983 */ /* 0x000f280000300800 */
[----:B------:R-:W4:Y:S01]  /*3690*/  LDL.LU R10, [R1+0x44] ;  /* 0x00004400010a7983 */ /* 0x000f220000300800 */
[--C-:B------:R-:W-:Y:S01]  /*36a0*/  FADD.FTZ R50, R8, -R30.reuse ;  /* 0x8000001e08327221 */ /* 0x100fe20000010000 */
[----:B------:R-:W-:-:S02]  /*36b0*/  FADD.FTZ R51, R7, -R30 ;  /* 0x8000001e07337221 */ /* 0x000fc40000010000 */
[----:B------:R-:W4:Y:S04]  /*36c0*/  LDL.LU R7, [R1+0x38] ;  /* 0x0000380001077983 */ /* 0x000f280000300800 */
[----:B------:R-:W4:Y:S01]  /*36d0*/  LDL.LU R8, [R1+0x34] ;  /* 0x0000340001087983 */ /* 0x000f220000300800 */
[----:B------:R-:W-:-:S03]  /*36e0*/  FADD.FTZ R39, R5, -R30 ;  /* 0x8000001e05277221 */ /* 0x000fc60000010000 */
[----:B------:R-:W4:Y:S04]  /*36f0*/  LDL.LU R5, [R1+0x2c] ;  /* 0x00002c0001057983 */ /* 0x000f280000300800 */
[----:B------:R-:W4:Y:S04]  /*3700*/  LDL.LU R6, [R1+0x1c] ;  /* 0x00001c0001067983 */ /* 0x000f280000300800 */
[----:B------:R-:W4:Y:S04]  /*3710*/  LDL.LU R2, [R1+0x18] ;  /* 0x0000180001027983 */ /* 0x000f280000300800 */
[----:B------:R-:W4:Y:S04]  /*3720*/  LDL.LU R4, [R1+0x14] ;  /* 0x0000140001047983 */ /* 0x000f280000300800 */
[----:B------:R-:W4:Y:S01]  /*3730*/  LDL.LU R31, [R1+0x10] ;  /* 0x00001000011f7983 */ /* 0x000f220000300800 */
[----:B------:R-:W-:-:S03]  /*3740*/  FADD.FTZ R56, R24, -R30 ;  /* 0x8000001e18387221 */ /* 0x000fc60000010000 */
[----:B------:R-:W4:Y:S01]  /*3750*/  LDL.LU R48, [R1+0x8] ;  /* 0x0000080001307983 */ /* 0x000f220000300800 */
[--C-:B--2---:R-:W-:Y:S01]  /*3760*/  FADD.FTZ R45, R19, -R30.reuse ;  /* 0x8000001e132d7221 */ /* 0x104fe20000010000 */
[--C-:B---3--:R-:W-:Y:S02]  /*3770*/  FADD.FTZ R24, R14, -R30.reuse ;  /* 0x8000001e0e187221 */ /* 0x108fe40000010000 */
[----:B------:R-:W2:Y:S04]  /*3780*/  LDL.LU R14, [R1+0xc] ;  /* 0x00000c00010e7983 */ /* 0x000ea80000300800 */
[----:B------:R-:W3:Y:S01]  /*3790*/  LDL.LU R19, [R1+0xec] ;  /* 0x0000ec0001137983 */ /* 0x000ee20000300800 */
[----:B----4-:R-:W-:-:S03]  /*37a0*/  FADD.FTZ R60, R31, -R30 ;  /* 0x8000001e1f3c7221 */ /* 0x010fc60000010000 */
[----:B------:R-:W4:Y:S01]  /*37b0*/  LDL.LU R31, [R1+0xe8] ;  /* 0x0000e800011f7983 */ /* 0x000f220000300800 */
[----:B------:R-:W-:Y:S02]  /*37c0*/  IADD3.X R32, RZ, R33, RZ, P1, !PT ;  /* 0x00000021ff207210 */ /* 0x000fe40000ffe4ff */
[----:B------:R-:W-:-:S04]  /*37d0*/  LEA R36, P1, R49, UR12, 0x1 ;  /* 0x0000000c31247c11 */ /* 0x000fc8000f8208ff */
[----:B------:R-:W-:Y:S02]  /*37e0*/  LEA.HI.X R37, R49, UR13, R32, 0x1, P1 ;  /* 0x0000000d31257c11 */ /* 0x000fe400088f0c20 */
[----:B------:R-:W-:Y:S01]  /*37f0*/  IADD3.X R49, RZ, R33, RZ, P0, !PT ;  /* 0x00000021ff317210 */ /* 0x000fe200007fe4ff */
        /* <DEDUP_REMOVED lines=11> */
[----:B------:R-:W-:Y:S01]  /*38b0*/  LEA R30, P2, R48, UR12, 0x1 ;  /* 0x0000000c301e7c11 */ /* 0x000fe2000f8408ff */
[----:B------:R-:W-:-:S02]  /*38c0*/  FMUL.FTZ R61, R44, R61 ;  /* 0x0000003d2c3d7220 */ /* 0x000fc40000410000 */
[----:B------:R-:W-:Y:S01]  /*38d0*/  FMUL.FTZ R4, R44, R4 ;  /* 0x000000042c047220 */ /* 0x000fe20000410000 */
[----:B--2---:R-:W-:-:S04]  /*38e0*/  LEA R32, P1, R14, UR12, 0x1 ;  /* 0x0000000c0e207c11 */ /* 0x004fc8000f8208ff */
[----:B---3--:R-:W-:Y:S01]  /*38f0*/  LEA.HI.X R33, R14, UR13, R19, 0x1, P1 ;  /* 0x0000000d0e217c11 */ /* 0x008fe200088f0c13 */
[C---:B------:R-:W-:Y:S01]  /*3900*/  FMUL.FTZ R14, R44.reuse, R3 ;  /* 0x000000032c0e7220 */ /* 0x040fe20000410000 */
[C---:B------:R-:W-:Y:S01]  /*3910*/  FMUL.FTZ R3, R44.reuse, R0 ;  /* 0x000000002c037220 */ /* 0x040fe20000410000 */
[C---:B------:R-:W-:Y:S01]  /*3920*/  FMUL.FTZ R0, R44.reuse, R56 ;  /* 0x000000382c007220 */ /* 0x040fe20000410000 */
[C---:B------:R-:W-:Y:S01]  /*3930*/  FMUL.FTZ R19, R44.reuse, R54 ;  /* 0x000000362c137220 */ /* 0x040fe20000410000 */
[C---:B------:R-:W-:Y:S01]  /*3940*/  FMUL.FTZ R56, R44.reuse, R57 ;  /* 0x000000392c387220 */ /* 0x040fe20000410000 */
[C---:B------:R-:W-:Y:S01]  /*3950*/  FMUL.FTZ R54, R44.reuse, R55 ;  /* 0x000000372c367220 */ /* 0x040fe20000410000 */
[----:B------:R-:W-:Y:S01]  /*3960*/  MOV R57, R3 ;  /* 0x0000000300397202 */ /* 0x000fe20000000f00 */
[C---:B------:R-:W-:Y:S01]  /*3970*/  FMUL.FTZ R3, R44.reuse, R52 ;  /* 0x000000342c037220 */ /* 0x040fe20000410000 */
[----:B------:R-:W-:Y:S01]  /*3980*/  MOV R55, R0 ;  /* 0x0000000000377202 */ /* 0x000fe20000000f00 */
[C---:B------:R-:W-:Y:S01]  /*3990*/  FMUL.FTZ R0, R44.reuse, R50 ;  /* 0x000000322c007220 */ /* 0x040fe20000410000 */
[C---:B------:R-:W-:Y:S01]  /*39a0*/  FMUL.FTZ R52, R44.reuse, R53 ;  /* 0x000000352c347220 */ /* 0x040fe20000410000 */
[----:B------:R-:W-:Y:S01]  /*39b0*/  FMUL.FTZ R50, R44, R51 ;  /* 0x000000332c327220 */ /* 0x000fe20000410000 */
[----:B------:R-:W-:-:S02]  /*39c0*/  MOV R53, R16 ;  /* 0x0000001000357202 */ /* 0x000fc40000000f00 */
        /* <DEDUP_REMOVED lines=13> */
[----:B----4-:R-:W-:-:S02]  /*3aa0*/  LEA.HI.X R31, R48, UR13, R31, 0x1, P2 ;  /* 0x0000000d301f7c11 */ /* 0x010fc400090f0c1f */
[----:B------:R-:W-:-:S04]  /*3ab0*/  LEA R48, P0, R21, UR12, 0x1 ;  /* 0x0000000c15307c11 */ /* 0x000fc8000f8008ff */
[----:B------:R-:W-:Y:S01]  /*3ac0*/  LEA.HI.X R49, R21, UR13, R49, 0x1, P0 ;  /* 0x0000000d15317c11 */ /* 0x000fe200080f0c31 */
[C---:B------:R-:W-:Y:S01]  /*3ad0*/  FMUL.FTZ R21, R44.reuse, R58 ;  /* 0x0000003a2c157220 */ /* 0x040fe20000410000 */
[C---:B------:R-:W-:Y:S01]  /*3ae0*/  FMUL.FTZ R58, R44.reuse, R59 ;  /* 0x0000003b2c3a7220 */ /* 0x040fe20000410000 */
[C-C-:B------:R-:W-:Y:S01]  /*3af0*/  FFMA.FTZ R59, R53.reuse, R61, R51.reuse ;  /* 0x0000003d353b7223 */ /* 0x140fe20000010033 */
[----:B------:R-:W-:Y:S02]  /*3b00*/  MOV R61, R57 ;  /* 0x00000039003d7202 */ /* 0x000fe40000000f00 */
[C-C-:B------:R-:W-:Y:S01]  /*3b10*/  FFMA.FTZ R57, R53.reuse, R58, R51.reuse ;  /* 0x0000003a35397223 */ /* 0x140fe20000010033 */
[----:B------:R-:W-:Y:S01]  /*3b20*/  MOV R58, R55 ;  /* 0x00000037003a7202 */ /* 0x000fe20000000f00 */
[C-C-:B------:R-:W-:Y:S01]  /*3b30*/  FFMA.FTZ R55, R53.reuse, R56, R51.reuse ;  /* 0x0000003835377223 */ /* 0x140fe20000010033 */
[----:B------:R-:W-:Y:S02]  /*3b40*/  MOV R56, R53 ;  /* 0x0000003500387202 */ /* 0x000fe40000000f00 */
[----:B------:R-:W-:Y:S01]  /*3b50*/  MOV R60, R21 ;  /* 0x00000015003c7202 */ /* 0x000fe20000000f00 */
[--C-:B------:R-:W-:Y:S01]  /*3b60*/  FFMA.FTZ R21, R53, R14, R51.reuse ;  /* 0x0000000e35157223 */ /* 0x100fe20000010033 */
[----:B------:R-:W-:Y:S01]  /*3b70*/  FMUL.FTZ R16, R44, R39 ;  /* 0x000000272c107220 */ /* 0x000fe20000410000 */
[----:B------:R-:W-:Y:S01]  /*3b80*/  FFMA.FTZ R53, R56, R54, R51 ;  /* 0x0000003638357223 */ /* 0x000fe20000010033 */
[----:B------:R-:W-:Y:S01]  /*3b90*/  MOV R54, R51 ;  /* 0x0000003300367202 */ /* 0x000fe20000000f00 */
[----:B------:R-:W-:Y:S01]  /*3ba0*/  FMUL.FTZ R39, R44, R45 ;  /* 0x0000002d2c277220 */ /* 0x000fe20000410000 */
[----:B------:R-:W-:Y:S01]  /*3bb0*/  MOV R44, R19 ;  /* 0x00000013002c7202 */ /* 0x000fe20000000f00 */
[----:B------:R-:W2:Y:S02]  /*3bc0*/  LDL.LU R14, [R1+0xb4] ;  /* 0x0000b400010e7983 */ /* 0x000ea40000300800 */
        /* <DEDUP_REMOVED lines=9> */
[----:B------:R-:W3:Y:S01]  /*3c60*/  LDL.LU R19, [R1+0xb8] ;  /* 0x0000b80001137983 */ /* 0x000ee20000300800 */
[C-C-:B------:R-:W-:Y:S01]  /*3c70*/  FFMA.FTZ R54, R29.reuse, R3, R28.reuse ;  /* 0x000000031d367223 */ /* 0x140fe2000001001c */
[C-C-:B------:R-:W-:Y:S01]  /*3c80*/  FFMA.FTZ R52, R29.reuse, R0, R28.reuse ;  /* 0x000000001d347223 */ /* 0x140fe2000001001c */
[C-C-:B------:R-:W-:Y:S01]  /*3c90*/  FFMA.FTZ R56, R29.reuse, R44, R28.reuse ;  /* 0x0000002c1d387223 */ /* 0x140fe2000001001c */
[----:B------:R-:W4:Y:S01]  /*3ca0*/  LDL.LU R3, [R1+0x150] ;  /* 0x0001500001037983 */ /* 0x000f220000300800 */
[C-C-:B------:R-:W-:Y:S01]  /*3cb0*/  FFMA.FTZ R50, R29.reuse, R16, R28.reuse ;  /* 0x000000101d327223 */ /* 0x140fe2000001001c */
[----:B------:R-:W-:-:S02]  /*3cc0*/  FFMA.FTZ R44, R29, R20, R28 ;  /* 0x000000141d2c7223 */ /* 0x000fc4000001001c */
[----:B------:R-:W2:Y:S01]  /*3cd0*/  LDL.LU R0, [R1+0x14c] ;  /* 0x00014c0001007983 */ /* 0x000ea20000300800 */
[C-C-:B------:R-:W-:Y:S01]  /*3ce0*/  FFMA.FTZ R61, R29.reuse, R61, R28.reuse ;  /* 0x0000003d1d3d7223 */ /* 0x140fe2000001001c */
[C-C-:B------:R-:W-:Y:S01]  /*3cf0*/  FFMA.FTZ R60, R29.reuse, R60, R28.reuse ;  /* 0x0000003c1d3c7223 */ /* 0x140fe2000001001c */
[C-C-:B------:R-:W-:Y:S01]  /*3d00*/  FFMA.FTZ R58, R29.reuse, R58, R28.reuse ;  /* 0x0000003a1d3a7223 */ /* 0x140fe2000001001c */
[----:B------:R-:W4:Y:S01]  /*3d10*/  LDL.LU R16, [R1+0x148] ;  /* 0x0001480001107983 */ /* 0x000f220000300800 */
[C-C-:B------:R-:W-:Y:S01]  /*3d20*/  FFMA.FTZ R24, R29.reuse, R24, R28.reuse ;  /* 0x000000181d187223 */ /* 0x140fe2000001001c */
[C-C-:B------:R-:W-:Y:S01]  /*3d30*/  FFMA.FTZ R12, R29.reuse, R12, R28.reuse ;  /* 0x0000000c1d0c7223 */ /* 0x140fe2000001001c */
[C-C-:B------:R-:W-:Y:S01]  /*3d40*/  FFMA.FTZ R10, R29.reuse, R10, R28.reuse ;  /* 0x0000000a1d0a7223 */ /* 0x140fe2000001001c */
[----:B------:R-:W2:Y:S01]  /*3d50*/  LDL.LU R20, [R1+0x144] ;  /* 0x0001440001147983 */ /* 0x000ea20000300800 */
[C-C-:B------:R-:W-:Y:S01]  /*3d60*/  FFMA.FTZ R8, R29.reuse, R8, R28.reuse ;  /* 0x000000081d087223 */ /* 0x140fe2000001001c */
[C-C-:B------:R-:W-:Y:S01]  /*3d70*/  FFMA.FTZ R6, R29.reuse, R6, R28.reuse ;  /* 0x000000061d067223 */ /* 0x140fe2000001001c */
[----:B------:R-:W-:-:S02]  /*3d80*/  FFMA.FTZ R2, R29, R2, R28 ;  /* 0x000000021d027223 */ /* 0x000fc4000001001c */
[----:B------:R-:W3:Y:S04]  /*3d90*/  LDL.LU R28, [R1+0x140] ;  /* 0x00014000011c7983 */ /* 0x000ee80000300800 */
[----:B------:R-:W3:Y:S01]  /*3da0*/  LDL.LU R29, [R1+0x13c] ;  /* 0x00013c00011d7983 */ /* 0x000ee20000300800 */
[----:B------:R-:W-:Y:S02]  /*3db0*/  F2FP.F16.F32.PACK_AB R61, R61, R21 ;  /* 0x000000153d3d723e */ /* 0x000fe400000000ff */
[----:B----4-:R-:W-:Y:S02]  /*3dc0*/  PRMT R16, R3, 0x7632, R16 ;  /* 0x0000763203107816 */ /* 0x010fe40000000010 */
[----:B--2---:R-:W-:Y:S01]  /*3dd0*/  PRMT R20, R0, 0x7610, R20 ;  /* 0x0000761000147816 */ /* 0x004fe20000000014 */
[----:B---3--:R0:W-:Y:S04]  /*3de0*/  STG.E.U16 desc[UR8][R28.64], R3 ;  /* 0x000000031c007986 */ /* 0x0081e8000c101508 */
[----:B------:R1:W-:Y:S04]  /*3df0*/  STG.E.U16 desc[UR8][R28.64+0x2], R16 ;  /* 0x000002101c007986 */ /* 0x0003e8000c101508 */
[----:B------:R2:W-:Y:S01]  /*3e00*/  STG.E.U16 desc[UR8][R28.64+0x4], R20 ;  /* 0x000004141c007986 */ /* 0x0005e2000c101508 */
[----:B0-----:R-:W-:-:S03]  /*3e10*/  F2FP.F16.F32.PACK_AB R3, R43, R14 ;  /* 0x0000000e2b03723e */ /* 0x001fc600000000ff */
[----:B------:R-:W3:Y:S04]  /*3e20*/  LDL.LU R43, [R1+0x138] ;  /* 0x00013800012b7983 */ /* 0x000ee80000300800 */
[----:B------:R-:W4:Y:S04]  /*3e30*/  LDL.LU R14, [R1+0x134] ;  /* 0x00013400010e7983 */ /* 0x000f280000300800 */
[----:B-1----:R-:W3:Y:S04]  /*3e40*/  LDL.LU R16, [R1+0x130] ;  /* 0x0001300001107983 */ /* 0x002ee80000300800 */
[----:B--2---:R-:W2:Y:S04]  /*3e50*/  LDL.LU R20, [R1+0x12c] ;  /* 0x00012c0001147983 */ /* 0x004ea80000300800 */
[----:B------:R-:W2:Y:S01]  /*3e60*/  LDL.LU R21, [R1+0x128] ;  /* 0x0001280001157983 */ /* 0x000ea20000300800 */
[----:B------:R-:W-:-:S05]  /*3e70*/  PRMT R0, R0, 0x7632, R0 ;  /* 0x0000763200007816 */ /* 0x000fca0000000000 */
[----:B------:R0:W-:Y:S02]  /*3e80*/  STG.E.U16 desc[UR8][R28.64+0x6], R0 ;  /* 0x000006001c007986 */ /* 0x0001e4000c101508 */
[----:B0-----:R-:W-:Y:S02]  /*3e90*/  PRMT R0, R3, 0x7632, R0 ;  /* 0x0000763203007816 */ /* 0x001fe40000000000 */
[----:B------:R-:W4:Y:S04]  /*3ea0*/  LDL.LU R29, [R1+0xc0] ;  /* 0x0000c000011d7983 */ /* 0x000f280000300800 */
[----:B--2---:R0:W-:Y:S02]  /*3eb0*/  STG.E.U16 desc[UR8][R20.64], R3 ;  /* 0x0000000314007986 */ /* 0x0041e4000c101508 */
[----:B0-----:R-:W-:-:S02]  /*3ec0*/  F2FP.F16.F32.PACK_AB R3, R18, R19 ;  /* 0x000000131203723e */ /* 0x001fc400000000ff */
[----:B------:R-:W2:Y:S04]  /*3ed0*/  LDL.LU R18, [R1+0x124] ;  /* 0x0001240001127983 */ /* 0x000ea80000300800 */
[----:B------:R-:W2:Y:S01]  /*3ee0*/  LDL.LU R19, [R1+0x120] ;  /* 0x0001200001137983 */ /* 0x000ea20000300800 */
[----:B------:R-:W-:Y:S02]  /*3ef0*/  PRMT R28, R61, 0x7632, R28 ;  /* 0x000076323d1c7816 */ /* 0x000fe4000000001c */
[----:B------:R-:W-:Y:S01]  /*3f00*/  F2FP.F16.F32.PACK_AB R59, R60, R59 ;  /* 0x0000003b3c3b723e */ /* 0x000fe200000000ff */
[----:B------:R0:W-:Y:S04]  /*3f10*/  STG.E.U16 desc[UR8][R20.64+0x2], R0 ;  /* 0x0000020014007986 */ /* 0x0001e8000c101508 */
[----:B------:R1:W-:Y:S04]  /*3f20*/  STG.E.U16 desc[UR8][R20.64+0x4], R61 ;  /* 0x0000043d14007986 */ /* 0x0003e8000c101508 */
[----:B------:R-:W-:Y:S01]  /*3f30*/  STG.E.U16 desc[UR8][R20.64+0x6], R28 ;  /* 0x0000061c14007986 */ /* 0x000fe2000c101508 */
[----:B0-----:R-:W-:-:S03]  /*3f40*/  PRMT R0, R3, 0x7632, R0 ;  /* 0x0000763203007816 */ /* 0x001fc60000000000 */
[----:B-1----:R-:W3:Y:S04]  /*3f50*/  LDL.LU R61, [R1+0xdc] ;  /* 0x0000dc00013d7983 */ /* 0x002ee80000300800 */
[----:B------:R-:W3:Y:S04]  /*3f60*/  LDL.LU R60, [R1+0xcc] ;  /* 0x0000cc00013c7983 */ /* 0x000ee80000300800 */
[----:B--2---:R4:W-:Y:S02]  /*3f70*/  STG.E.U16 desc[UR8][R18.64], R3 ;  /* 0x0000000312007986 */ /* 0x0049e4000c101508 */
[----:B----4-:R-:W-:-:S02]  /*3f80*/  F2FP.F16.F32.PACK_AB R3, R17, R29 ;  /* 0x0000001d1103723e */ /* 0x010fc400000000ff */
        /* <DEDUP_REMOVED lines=9> */
[----:B0-----:R-:W-:Y:S02]  /*4020*/  F2FP.F16.F32.PACK_AB R3, R15, R60 ;  /* 0x0000003c0f03723e */ /* 0x001fe400000000ff */
[----:B------:R-:W3:Y:S01]  /*4030*/  LDL.LU R15, [R1+0x118] ;  /* 0x00011800010f7983 */ /* 0x000ee20000300800 */
[----:B------:R-:W-:Y:S02]  /*4040*/  F2FP.F16.F32.PACK_AB R57, R58, R57 ;  /* 0x000000393a39723e */ /* 0x000fe400000000ff */
[----:B------:R-:W-:Y:S01]  /*4050*/  F2FP.F16.F32.PACK_AB R55, R56, R55 ;  /* 0x000000373837723e */ /* 0x000fe200000000ff */
        /* <DEDUP_REMOVED lines=11> */
[----:B0-----:R-:W-:-:S03]  /*4110*/  F2FP.F16.F32.PACK_AB R3, R41, R61 ;  /* 0x0000003d2903723e */ /* 0x001fc600000000ff */
[----:B------:R-:W3:Y:S04]  /*4120*/  LDL.LU R41, [R1+0x114] ;  /* 0x0001140001297983 */ /* 0x000ee80000300800 */
[----:B------:R-:W3:Y:S01]  /*4130*/  LDL.LU R61, [R1+0xd8] ;  /* 0x0000d800013d7983 */ /* 0x000ee20000300800 */
[----:B-1----:R-:W-:-:S03]  /*4140*/  PRMT R0, R3, 0x7632, R0 ;  /* 0x0000763203007816 */ /* 0x002fc60000000000 */
[----:B------:R-:W-:Y:S04]  /*4150*/  STG.E.U16 desc[UR8][R14.64+0x6], R16 ;  /* 0x000006100e007986 */ /* 0x000fe8000c101508 */
[----:B------:R2:W-:Y:S02]  /*4160*/  STG.E.U16 desc[UR8][R42.64], R3 ;  /* 0x000000032a007986 */ /* 0x0005e4000c101508 */
[----:B--2---:R-:W-:Y:S02]  /*4170*/  F2FP.F16.F32.PACK_AB R3, R28, R29 ;  /* 0x0000001d1c03723e */ /* 0x004fe400000000ff */
[----:B------:R-:W2:Y:S01]  /*4180*/  LDL.LU R29, [R1+0xd4] ;  /* 0x0000d400011d7983 */ /* 0x000ea20000300800 */
[----:B------:R-:W-:Y:S02]  /*4190*/  F2FP.F16.F32.PACK_AB R53, R54, R53 ;  /* 0x000000353635723e */ /* 0x000fe400000000ff */
[----:B------:R-:W-:Y:S01]  /*41a0*/  F2FP.F16.F32.PACK_AB R51, R52, R51 ;  /* 0x000000333433723e */ /* 0x000fe200000000ff */
[----:B------:R-:W2:Y:S01]  /*41b0*/  LDL.LU R28, [R1+0xd0] ;  /* 0x0000d000011c7983 */ /* 0x000ea20000300800 */
[----:B------:R-:W-:-:S02]  /*41c0*/  PRMT R14, R53, 0x7632, R14 ;  /* 0x00007632350e7816 */ /* 0x000fc4000000000e */
[----:B------:R-:W-:Y:S01]  /*41d0*/  PRMT R15, R3, 0x7632, R15 ;  /* 0x00007632030f7816 */ /* 0x000fe2000000000f */
[----:B------:R0:W-:Y:S01]  /*41e0*/  STG.E.U16 desc[UR8][R42.64+0x2], R0 ;  /* 0x000002002a007986 */ /* 0x0001e2000c101508 */
[----:B------:R-:W-:Y:S02]  /*41f0*/  PRMT R16, R51, 0x7632, R16 ;  /* 0x0000763233107816 */ /* 0x000fe40000000010 */
[----:B------:R-:W-:Y:S01]  /*4200*/  PRMT R20, R3, 0x7610, R20 ;  /* 0x0000761003147816 */ /* 0x000fe20000000014 */
[----:B------:R-:W-:Y:S01]  /*4210*/  STG.E.U16 desc[UR8][R42.64+0x4], R53 ;  /* 0x000004352a007986 */ /* 0x000fe2000c101508 */
[----:B----4-:R-:W-:-:S03]  /*4220*/  F2FP.F16.F32.PACK_AB R3, R21, R60 ;  /* 0x0000003c1503723e */ /* 0x010fc600000000ff */
[----:B------:R-:W-:Y:S04]  /*4230*/  STG.E.U16 desc[UR8][R42.64+0x6], R14 ;  /* 0x0000060e2a007986 */ /* 0x000fe8000c101508 */
[----:B---3--:R1:W-:Y:S01]  /*4240*/  STG.E.U16 desc[UR8][R40.64+0x2], R15 ;  /* 0x0000020f28007986 */ /* 0x0083e2000c101508 */
[----:B0-----:R-:W-:-:S03]  /*4250*/  F2FP.F16.F32.PACK_AB R0, R22, R61 ;  /* 0x0000003d1600723e */ /* 0x001fc600000000ff */
[----:B------:R0:W-:Y:S04]  /*4260*/  STG.E.U16 desc[UR8][R40.64+0x6], R16 ;  /* 0x0000061028007986 */ /* 0x0001e8000c101508 */
[----:B------:R-:W3:Y:S01]  /*4270*/  LDL.LU R22, [R1+0x110] ;  /* 0x0001100001167983 */ /* 0x000ee20000300800 */
[----:B-1----:R-:W-:-:S03]  /*4280*/  PRMT R15, R0, 0x7610, R15 ;  /* 0x00007610000f7816 */ /* 0x002fc6000000000f */
[----:B------:R-:W4:Y:S01]  /*4290*/  LDL.LU R21, [R1+0xc8] ;  /* 0x0000c80001157983 */ /* 0x000f220000300800 */
[----:B0-----:R-:W-:Y:S02]  /*42a0*/  PRMT R16, R0, 0x7632, R16 ;  /* 0x0000763200107816 */ /* 0x001fe40000000010 */
[----:B--2---:R-:W-:Y:S02]  /*42b0*/  F2FP.F16.F32.PACK_AB R0, R34, R29 ;  /* 0x0000001d2200723e */ /* 0x004fe400000000ff */
[----:B------:R-:W2:Y:S04]  /*42c0*/  LDL.LU R34, [R1+0x10c] ;  /* 0x00010c0001227983 */ /* 0x000ea80000300800 */
[----:B------:R-:W3:Y:S04]  /*42d0*/  LDL.LU R60, [R1+0x50] ;  /* 0x00005000013c7983 */ /* 0x000ee80000300800 */
[----:B------:R-:W3:Y:S04]  /*42e0*/  LDL.LU R61, [R1+0xc4] ;  /* 0x0000c400013d7983 */ /* 0x000ee80000300800 */
[----:B------:R-:W2:Y:S01]  /*42f0*/  LDL.LU R29, [R1+0xbc] ;  /* 0x0000bc00011d7983 */ /* 0x000ea20000300800 */
[----:B------:R-:W-:-:S02]  /*4300*/  F2FP.F16.F32.PACK_AB R45, R50, R45 ;  /* 0x0000002d322d723e */ /* 0x000fc400000000ff */
[----:B------:R-:W-:Y:S02]  /*4310*/  PRMT R14, R3, 0x7632, R14 ;  /* 0x00007632030e7816 */ /* 0x000fe4000000000e */
[----:B------:R-:W-:Y:S01]  /*4320*/  F2FP.F16.F32.PACK_AB R39, R44, R39 ;  /* 0x000000272c27723e */ /* 0x000fe200000000ff */
[----:B------:R-:W-:Y:S01]  /*4330*/  STG.E.U16 desc[UR8][R40.64], R20 ;  /* 0x0000001428007986 */ /* 0x000fe2000c101508 */
[----:B------:R-:W-:-:S03]  /*4340*/  PRMT R17, R45, 0x7632, R17 ;  /* 0x000076322d117816 */ /* 0x000fc60000000011 */
[----:B------:R-:W-:Y:S01]  /*4350*/  STG.E.U16 desc[UR8][R40.64+0x4], R51 ;  /* 0x0000043328007986 */ /* 0x000fe2000c101508 */
[----:B------:R-:W-:-:S03]  /*4360*/  PRMT R18, R0, 0x7610, R18 ;  /* 0x0000761000127816 */ /* 0x000fc60000000012 */
[----:B------:R0:W-:Y:S04]  /*4370*/  STG.E.U16 desc[UR8][R46.64], R3 ;  /* 0x000000032e007986 */ /* 0x0001e8000c101508 */
[----:B------:R1:W-:Y:S01]  /*4380*/  STG.E.U16 desc[UR8][R46.64+0x2], R14 ;  /* 0x0000020e2e007986 */ /* 0x0003e2000c101508 */
[----:B------:R-:W-:-:S03]  /*4390*/  F2FP.F16.F32.PACK_AB R13, R24, R13 ;  /* 0x0000000d180d723e */ /* 0x000fc600000000ff */
[----:B------:R-:W-:Y:S01]  /*43a0*/  STG.E.U16 desc[UR8][R46.64+0x4], R45 ;  /* 0x0000042d2e007986 */ /* 0x000fe2000c101508 */
[----:B0-----:R-:W-:-:S03]  /*43b0*/  PRMT R3, R39, 0x7632, R3 ;  /* 0x0000763227037816 */ /* 0x001fc60000000003 */
[----:B------:R-:W-:Y:S01]  /*43c0*/  STG.E.U16 desc[UR8][R46.64+0x6], R17 ;  /* 0x000006112e007986 */ /* 0x000fe2000c101508 */
[----:B-1----:R-:W-:Y:S02]  /*43d0*/  PRMT R14, R0, 0x7632, R14 ;  /* 0x00007632000e7816 */ /* 0x002fe4000000000e */
[----:B------:R-:W-:Y:S01]  /*43e0*/  F2FP.F16.F32.PACK_AB R0, R35, R28 ;  /* 0x0000001c2300723e */ /* 0x000fe200000000ff */
[----:B------:R0:W-:Y:S03]  /*43f0*/  STG.E.U16 desc[UR8][R26.64+0x6], R3 ;  /* 0x000006031a007986 */ /* 0x0001e6000c101508 */
[----:B------:R-:W-:Y:S01]  /*4400*/  PRMT R24, R0, 0x7610, R24 ;  /* 0x0000761000187816 */ /* 0x000fe20000000018 */
[----:B------:R1:W-:Y:S01]  /*4410*/  STG.E.U16 desc[UR8][R26.64], R15 ;  /* 0x0000000f1a007986 */ /* 0x0003e2000c101508 */
[----:B------:R-:W-:Y:S02]  /*4420*/  F2FP.F16.F32.PACK_AB R11, R12, R11 ;  /* 0x0000000b0c0b723e */ /* 0x000fe400000000ff */
[----:B------:R-:W-:Y:S01]  /*4430*/  F2FP.F16.F32.PACK_AB R9, R10, R9 ;  /* 0x000000090a09723e */ /* 0x000fe200000000ff */
[----:B------:R-:W-:Y:S01]  /*4440*/  STG.E.U16 desc[UR8][R26.64+0x2], R16 ;  /* 0x000002101a007986 */ /* 0x000fe2000c101508 */
[----:B0-----:R-:W-:-:S03]  /*4450*/  PRMT R3, R0, 0x7632, R3 ;  /* 0x0000763200037816 */ /* 0x001fc60000000003 */
[----:B------:R-:W-:Y:S01]  /*4460*/  STG.E.U16 desc[UR8][R26.64+0x4], R39 ;  /* 0x000004271a007986 */ /* 0x000fe2000c101508 */
[----:B-1----:R-:W-:-:S03]  /*4470*/  PRMT R15, R13, 0x7632, R15 ;  /* 0x000076320d0f7816 */ /* 0x002fc6000000000f */
[----:B------:R-:W-:Y:S01]  /*4480*/  STG.E.U16 desc[UR8][R36.64], R18 ;  /* 0x0000001224007986 */ /* 0x000fe2000c101508 */
[----:B------:R-:W-:-:S03]  /*4490*/  PRMT R12, R11, 0x7632, R12 ;  /* 0x000076320b0c7816 */ /* 0x000fc6000000000c */
[----:B------:R-:W-:Y:S04]  /*44a0*/  STG.E.U16 desc[UR8][R36.64+0x2], R14 ;  /* 0x0000020e24007986 */ /* 0x000fe8000c101508 */
[----:B------:R-:W-:Y:S04]  /*44b0*/  STG.E.U16 desc[UR8][R36.64+0x4], R13 ;  /* 0x0000040d24007986 */ /* 0x000fe8000c101508 */
[----:B------:R-:W-:Y:S04]  /*44c0*/  STG.E.U16 desc[UR8][R36.64+0x6], R15 ;  /* 0x0000060f24007986 */ /* 0x000fe8000c101508 */
[----:B------:R-:W-:Y:S04]  /*44d0*/  STG.E.U16 desc[UR8][R48.64+0x2], R3 ;  /* 0x0000020330007986 */ /* 0x000fe8000c101508 */
[----:B------:R0:W-:Y:S04]  /*44e0*/  STG.E.U16 desc[UR8][R48.64+0x4], R11 ;  /* 0x0000040b30007986 */ /* 0x0001e8000c101508 */
[----:B------:R-:W2:Y:S01]  /*44f0*/  LDL.LU R35, [R1+0x108] ;  /* 0x0001080001237983 */ /* 0x000ea20000300800 */
[----:B----4-:R-:W-:-:S03]  /*4500*/  F2FP.F16.F32.PACK_AB R0, R23, R21 ;  /* 0x000000151700723e */ /* 0x010fc600000000ff */
[----:B------:R-:W4:Y:S01]  /*4510*/  LDL.LU R23, [R1+0x104] ;  /* 0x0001040001177983 */ /* 0x000f220000300800 */
[C---:B------:R-:W-:Y:S02]  /*4520*/  PRMT R17, R0.reuse, 0x7610, R17 ;  /* 0x0000761000117816 */ /* 0x040fe40000000011 */
[----:B------:R-:W-:Y:S02]  /*4530*/  PRMT R10, R0, 0x7632, R10 ;  /* 0x00007632000a7816 */ /* 0x000fe4000000000a */
[----:B---3--:R-:W-:-:S04]  /*4540*/  F2FP.F16.F32.PACK_AB R0, R60, R61 ;  /* 0x0000003d3c00723e */ /* 0x008fc800000000ff */
[C---:B0-----:R-:W-:Y:S02]  /*4550*/  PRMT R11, R0.reuse, 0x7610, R11 ;  /* 0x00007610000b7816 */ /* 0x041fe4000000000b */
[----:B------:R-:W-:Y:S02]  /*4560*/  PRMT R3, R0, 0x7632, R3 ;  /* 0x0000763200037816 */ /* 0x000fe40000000003 */
[----:B--2---:R-:W-:Y:S02]  /*4570*/  F2FP.F16.F32.PACK_AB R0, R25, R29 ;  /* 0x0000001d1900723e */ /* 0x004fe400000000ff */
[----:B------:R-:W2:Y:S01]  /*4580*/  LDL.LU R25, [R1+0x100] ;  /* 0x0001000001197983 */ /* 0x000ea20000300800 */
[----:B------:R-:W-:Y:S02]  /*4590*/  F2FP.F16.F32.PACK_AB R5, R6, R5 ;  /* 0x000000050605723e */ /* 0x000fe400000000ff */
[C---:B------:R-:W-:Y:S02]  /*45a0*/  PRMT R15, R0.reuse, 0x7610, R15 ;  /* 0x00007610000f7816 */ /* 0x040fe4000000000f */
[----:B------:R-:W-:-:S02]  /*45b0*/  PRMT R6, R0, 0x7632, R6 ;  /* 0x0000763200067816 */ /* 0x000fc40000000006 */
[----:B------:R-:W-:Y:S02]  /*45c0*/  PRMT R13, R9, 0x7632, R13 ;  /* 0x00007632090d7816 */ /* 0x000fe4000000000d */
[----:B--2---:R-:W-:Y:S02]  /*45d0*/  F2FP.F16.F32.PACK_AB R0, R38, R25 ;  /* 0x000000192600723e */ /* 0x004fe400000000ff */
[----:B------:R-:W2:Y:S04]  /*45e0*/  LDL.LU R38, [R1+0xfc] ;  /* 0x0000fc0001267983 */ /* 0x000ea80000300800 */
[----:B------:R-:W3:Y:S01]  /*45f0*/  LDL.LU R25, [R1+0xf8] ;  /* 0x0000f80001197983 */ /* 0x000ee20000300800 */
[----:B------:R-:W-:Y:S02]  /*4600*/  F2FP.F16.F32.PACK_AB R7, R8, R7 ;  /* 0x000000070807723e */ /* 0x000fe400000000ff */
[----:B------:R-:W-:Y:S01]  /*4610*/  F2FP.F16.F32.PACK_AB R2, R2, R4 ;  /* 0x000000040202723e */ /* 0x000fe200000000ff */
[----:B------:R-:W-:Y:S01]  /*4620*/  STG.E.U16 desc[UR8][R48.64], R24 ;  /* 0x0000001830007986 */ /* 0x000fe2000c101508 */
[----:B------:R-:W-:-:S03]  /*4630*/  PRMT R8, R7, 0x7632, R8 ;  /* 0x0000763207087816 */ /* 0x000fc60000000008 */
[----:B------:R-:W-:Y:S01]  /*4640*/  STG.E.U16 desc[UR8][R48.64+0x6], R12 ;  /* 0x0000060c30007986 */ /* 0x000fe2000c101508 */
[----:B------:R-:W-:-:S03]  /*4650*/  PRMT R16, R0, 0x7632, R16 ;  /* 0x0000763200107816 */ /* 0x000fc60000000010 */
[----:B------:R-:W-:Y:S04]  /*4660*/  STG.E.U16 desc[UR8][R34.64], R17 ;  /* 0x0000001122007986 */ /* 0x000fe8000c101508 */
[----:B------:R-:W-:Y:S04]  /*4670*/  STG.E.U16 desc[UR8][R34.64+0x2], R10 ;  /* 0x0000020a22007986 */ /* 0x000fe8000c101508 */
[----:B------:R0:W-:Y:S04]  /*4680*/  STG.E.U16 desc[UR8][R34.64+0x4], R9 ;  /* 0x0000040922007986 */ /* 0x0001e8000c101508 */
[----:B------:R-:W-:Y:S04]  /*4690*/  STG.E.U16 desc[UR8][R34.64+0x6], R13 ;  /* 0x0000060d22007986 */ /* 0x000fe8000c101508 */
[----:B----4-:R1:W-:Y:S01]  /*46a0*/  STG.E.U16 desc[UR8][R22.64+0x2], R3 ;  /* 0x0000020316007986 */ /* 0x0103e2000c101508 */
        /* <DEDUP_REMOVED lines=20> */
.L_x_1749:
        /* <DEDUP_REMOVED lines=9> */
.L_x_1844:


//--------------------- .text._ZN13group_norm_v214gn_cuda_kernelI6__halfLi320ELi3ELi32ELi20ELi4096ELb0ELi64ELi320ELi320ELi4ELb1ELi6ELb0ELb0ENS_16CompileConditionILi900EEEEEvPT_PKS4_S7_S7_flPfS8_Pj --------------------------
	.section	.text._ZN13group_norm_v214gn_cuda_kernelI6__halfLi320ELi3ELi32ELi20ELi4096ELb0ELi64ELi320ELi320ELi4ELb1ELi6ELb0ELb0ENS_16CompileConditionILi900EEEEEvPT_PKS4_S7_S7_flPfS8_Pj,"ax",@progbits
	.align	128
        .global         _ZN13group_norm_v214gn_cuda_kernelI6__halfLi320ELi3ELi32ELi20ELi4096ELb0ELi64ELi320ELi320ELi4ELb1ELi6ELb0ELb0ENS_16CompileConditionILi900EEEEEvPT_PKS4_S7_S7_flPfS8_Pj
        .type           _ZN13group_norm_v214gn_cuda_kernelI6__halfLi320ELi3ELi32ELi20ELi4096ELb0ELi64ELi320ELi320ELi4ELb1ELi6ELb0ELb0ENS_16CompileConditionILi900EEEEEvPT_PKS4_S7_S7_flPfS8_Pj,@function
        .size           _ZN13group_norm_v214gn_cuda_kernelI6__halfLi320ELi3ELi32ELi20ELi4096ELb0ELi64ELi320ELi320ELi4ELb1ELi6ELb0ELb0ENS_16CompileConditionILi900EEEEEvPT_PKS4_S7_S7_flPfS8_Pj,(.L_x_1845 - _ZN13group_norm_v214gn_cuda_kernelI6__halfLi320ELi3ELi32ELi20ELi4096ELb0ELi64ELi320ELi320ELi4ELb1ELi6ELb0ELb0ENS_16CompileConditionILi900EEEEEvPT_PKS4_S7_S7_flPfS8_Pj)
        .other          _ZN13group_norm_v214gn_cuda_kernelI6__halfLi320ELi3ELi32ELi20ELi4096ELb0ELi64ELi320ELi320ELi4ELb1ELi6ELb0ELb0ENS_16CompileConditionILi900EEEEEvPT_PKS4_S7_S7_flPfS8_Pj,@"STO_CUDA_ENTRY STV_DEFAULT"
_ZN13group_norm_v214gn_cuda_kernelI6__halfLi320ELi3ELi32ELi20ELi4096ELb0ELi64ELi320ELi320ELi4ELb1ELi6ELb0ELb0ENS_16CompileConditionILi900EEEEEvPT_PKS4_S7_S7_flPfS8_Pj:
.text._ZN13group_norm_v214gn_cuda_kernelI6__halfLi320ELi3ELi32ELi20ELi4096ELb0ELi64ELi320ELi320ELi4ELb1ELi6ELb0ELb0ENS_16CompileConditionILi900EEEEEvPT_PKS4_S7_S7_flPfS8_Pj:
        /* <DEDUP_REMOVED lines=35> */
[----:B------:R-:W-:Y:S02]  /*0230*/  LEA.HI R2, R3, R2, RZ, 0x1c ;  /* 0x0000000203027211 */ /* 0x000fe400078fe0ff */
[----:B------:R-:W-:Y:S02]  /*0240*/  SHF.R.S32.HI R3, RZ, 0x2, R7 ;  /* 0x00000002ff037819 */ /* 0x000fe40000011407 */
[----:B------:R-:W-:Y:S02]  /*0250*/  IADD3 R6, R7, 0x8, RZ ;  /* 0x0000000807067810 */ /* 0x000fe40007ffe0ff */
[----:B------:R-:W-:Y:S01]  /*0260*/  SHF.R.S32.HI R8, RZ, 0x2, R8 ;  /* 0x00000002ff087819 */ /* 0x000fe20000011408 */
[----:B------:R-:W-:Y:S01]  /*0270*/  IMAD R3, R3, 0x28, R11 ;  /* 0x0000002803037824 */ /* 0x000fe200078e020b */
[----:B------:R-:W-:-:S02]  /*0280*/  SHF.R.S32.HI R6, RZ, 0x2, R6 ;  /* 0x00000002ff067819 */ /* 0x000fc40000011406 */
[C---:B0-----:R-:W-:Y:S01]  /*0290*/  IADD3 R5, R7.reuse, 0x4, RZ ;  /* 0x0000000407057810 */ /* 0x041fe20007ffe0ff */
[----:B------:R-:W-:Y:S01]  /*02a0*/  IMAD R9, R8, 0x28, R11 ;  /* 0x0000002808097824 */ /* 0x000fe200078e020b */
[----:B------:R-:W-:Y:S02]  /*02b0*/  IADD3 R7, R7, 0x10, RZ ;  /* 0x0000001007077810 */ /* 0x000fe40007ffe0ff */
[----:B------:R-:W-:Y:S02]  /*02c0*/  SHF.R.S32.HI R5, RZ, 0x2, R5 ;  /* 0x00000002ff057819 */ /* 0x000fe40000011405 */
[----:B------:R-:W-:Y:S02]  /*02d0*/  LOP3.LUT R4, R4, 0x18, RZ, 0xc0, !PT ;  /* 0x0000001804047812 */ /* 0x000fe400078ec0ff */
[----:B------:R-:W-:Y:S01]  /*02e0*/  SHF.R.S32.HI R10, RZ, 0x2, R7 ;  /* 0x00000002ff0a7819 */ /* 0x000fe20000011407 */
[--C-:B------:R-:W-:Y:S01]  /*02f0*/  IMAD R5, R5, 0x28, R11.reuse ;  /* 0x0000002805057824 */ /* 0x100fe200078e020b */
[----:B------:R-:W-:Y:S01]  /*0300*/  IADD3 R8, R3, R4, RZ ;  /* 0x0000000403087210 */ /* 0x000fe20007ffe0ff */
[--C-:B------:R-:W-:Y:S01]  /*0310*/  IMAD R7, R6, 0x28, R11.reuse ;  /* 0x0000002806077824 */ /* 0x100fe200078e020b */
[----:B------:R-:W-:Y:S01]  /*0320*/  LEA R2, R2, UR5, 0x3 ;  /* 0x0000000502027c11 */ /* 0x000fe2000f8e18ff */
[----:B------:R-:W-:Y:S01]  /*0330*/  IMAD R11, R10, 0x28, R11 ;  /* 0x000000280a0b7824 */ /* 0x000fe200078e020b */
[C---:B------:R-:W-:Y:S01]  /*0340*/  IADD3 R3, R4.reuse, R5, RZ ;  /* 0x0000000504037210 */ /* 0x040fe20007ffe0ff */
[----:B------:R-:W-:Y:S01]  /*0350*/  STL [R1+0x134], R8 ;  /* 0x0001340801007387 */ /* 0x000fe20000100800 */
[----:B------:R-:W-:-:S02]  /*0360*/  IADD3 R6, R4, R7, RZ ;  /* 0x0000000704067210 */ /* 0x000fc40007ffe0ff */
[C---:B------:R-:W-:Y:S01]  /*0370*/  IADD3 R5, R4.reuse, R9, RZ ;  /* 0x0000000904057210 */ /* 0x040fe20007ffe0ff */
[----:B------:R0:W-:Y:S04]  /*0380*/  STL [R1+0x130], R3 ;  /* 0x0001300301007387 */ /* 0x0001e80000100800 */
[----:B------:R1:W-:Y:S04]  /*0390*/  STL [R1+0x12c], R6 ;  /* 0x00012c0601007387 */ /* 0x0003e80000100800 */
[----:B------:R1:W-:Y:S01]  /*03a0*/  STL [R1+0x128], R5 ;  /* 0x0001280501007387 */ /* 0x0003e20000100800 */
[----:B0-----:R-:W-:-:S05]  /*03b0*/  IADD3 R3, R4, R11, RZ ;  /* 0x0000000b04037210 */ /* 0x001fca0007ffe0ff */
[----:B------:R1:W-:Y:S04]  /*03c0*/  STL [R1+0x124], R3 ;  /* 0x0001240301007387 */ /* 0x0003e80000100800 */
[----:B------:R1:W-:Y:S04]  /*03d0*/  STL [R1+0x7c], RZ ;  /* 0x00007cff01007387 */ /* 0x0003e80000100800 */
[----:B------:R1:W-:Y:S02]  /*03e0*/  STL [R1+0x138], R2 ;  /* 0x0001380201007387 */ /* 0x0003e40000100800 */
.L_x_1758:
[----:B-1----:R-:W2:Y:S01]  /*03f0*/  LDL R6, [R1+0x7c] ;  /* 0x00007c0001067983 */ /* 0x002ea20000100800 */
[----:B------:R-:W0:Y:S01]  /*0400*/  S2R R7, SR_TID.X ;  /* 0x0000000000077919 */ /* 0x000e220000002100 */
[----:B------:R-:W1:Y:S01]  /*0410*/  S2R R5, SR_CTAID.Y ;  /* 0x0000000000057919 */ /* 0x000e620000002600 */
[----:B------:R-:W3:Y:S01]  /*0420*/  S2R R4, SR_CTAID.X ;  /* 0x0000000000047919 */ /* 0x000ee20000002500 */
[----:B------:R-:W-:Y:S01]  /*0430*/  HFMA2.MMA R27, -RZ, RZ, 0, 0 ;  /* 0x00000000ff1b7435 */ /* 0x000fe200000001ff */
        /* <DEDUP_REMOVED lines=11> */
[----:B------:R-:W-:Y:S01]  /*04f0*/  IMAD R13, R4, 0x280, RZ ;  /* 0x00000280040d7824 */ /* 0x000fe200078e02ff */
[----:B------:R0:W-:Y:S04]  /*0500*/  STL [R1+0x64], R4 ;  /* 0x0000640401007387 */ /* 0x0001e80000100800 */
[C---:B------:R-:W-:Y:S02]  /*0510*/  IADD3 R5, R13.reuse, 0xa00, RZ ;  /* 0x00000a000d057810 */ /* 0x040fe40007ffe0ff */
[C---:B------:R-:W-:Y:S02]  /*0520*/  IADD3 R7, R13.reuse, 0x1e00, RZ ;  /* 0x00001e000d077810 */ /* 0x040fe40007ffe0ff */
[C---:B------:R-:W-:Y:S02]  /*0530*/  IADD3 R9, R13.reuse, 0x3200, RZ ;  /* 0x000032000d097810 */ /* 0x040fe40007ffe0ff */
[----:B------:R-:W-:-:S02]  /*0540*/  IADD3 R11, R13, 0x4600, RZ ;  /* 0x000046000d0b7810 */ /* 0x000fc40007ffe0ff */
[----:B------:R-:W-:Y:S01]  /*0550*/  IADD3 R15, R13, 0x5a00, RZ ;  /* 0x00005a000d0f7810 */ /* 0x000fe20007ffe0ff */
[----:B--2---:R-:W-:-:S05]  /*0560*/  IMAD R3, R6, 0x280000, RZ ;  /* 0x0028000006037824 */ /* 0x004fca00078e02ff */
[----:B------:R-:W-:Y:S02]  /*0570*/  IADD3 R2, R29, R3, RZ ;  /* 0x000000031d027210 */ /* 0x000fe40007ffe0ff */
[----:B------:R-:W-:-:S04]  /*0580*/  IADD3 R3, P0, R13, R28, RZ ;  /* 0x0000001c0d037210 */ /* 0x000fc80007f1e0ff */
[----:B0-----:R-:W-:Y:S02]  /*0590*/  IADD3.X R4, RZ, R2, RZ, P0, !PT ;  /* 0x00000002ff047210 */ /* 0x001fe400007fe4ff */
[----:B------:R-:W-:-:S04]  /*05a0*/  LEA R42, P0, R3, UR8, 0x1 ;  /* 0x00000008032a7c11 */ /* 0x000fc8000f8008ff */
[----:B------:R-:W-:Y:S01]  /*05b0*/  LEA.HI.X R43, R3, UR9, R4, 0x1, P0 ;  /* 0x00000009032b7c11 */ /* 0x000fe200080f0c04 */
[----:B------:R0:W-:Y:S05]  /*05c0*/  STL [R1+0x90], R4 ;  /* 0x0000900401007387 */ /* 0x0001ea0000100800 */
[----:B------:R-:W2:Y:S01]  /*05d0*/  LDG.E.64.CONSTANT R42, desc[UR6][R42.64] ;  /* 0x000000062a2a7981 */ /* 0x000ea2000c1e9b00 */
[----:B0-----:R-:W-:-:S04]  /*05e0*/  IADD3 R4, P0, R5, R28, RZ ;  /* 0x0000001c05047210 */ /* 0x001fc80007f1e0ff */
[----:B------:R-:W-:Y:S02]  /*05f0*/  IADD3.X R6, RZ, R2, RZ, P0, !PT ;  /* 0x00000002ff067210 */ /* 0x000fe400007fe4ff */
[----:B------:R-:W-:-:S04]  /*0600*/  LEA R44, P0, R4, UR8, 0x1 ;  /* 0x00000008042c7c11 */ /* 0x000fc8000f8008ff */
[----:B------:R-:W-:Y:S02]  /*0610*/  LEA.HI.X R45, R4, UR9, R6, 0x1, P0 ;  /* 0x00000009042d7c11 */ /* 0x000fe400080f0c06 */
[----:B------:R-:W-:-:S04]  /*0620*/  IADD3 R5, R13, 0x1400, RZ ;  /* 0x000014000d057810 */ /* 0x000fc80007ffe0ff */
[----:B------:R-:W3:Y:S01]  /*0630*/  LDG.E.64.CONSTANT R44, desc[UR6][R44.64] ;  /* 0x000000062c2c7981 */ /* 0x000ee2000c1e9b00 */
[----:B------:R-:W-:-:S03]  /*0640*/  IADD3 R5, P0, R5, R28, RZ ;  /* 0x0000001c05057210 */ /* 0x000fc60007f1e0ff */
        /* <DEDUP_REMOVED lines=57> */
[----:B------:R-:W-:Y:S04]  /*09e0*/  STL [R1+0x10], R15 ;  /* 0x0000100f01007387 */ /* 0x000fe80000100800 */
[----:B------:R0:W-:Y:S04]  /*09f0*/  STL [R1+0x114], R16 ;  /* 0x0001141001007387 */ /* 0x0001e80000100800 */
[----:B------:R-:W4:Y:S01]  /*0a00*/  LDG.E.64.CONSTANT R20, desc[UR6][R20.64] ;  /* 0x0000000614147981 */ /* 0x000f22000c1e9b00 */
[----:B0-----:R-:W-:-:S04]  /*0a10*/  IADD3 R16, P0, R14, R28, RZ ;  /* 0x0000001c0e107210 */ /* 0x001fc80007f1e0ff */
        /* <DEDUP_REMOVED lines=9> */
[----:B------:R0:W-:Y:S04]  /*0ab0*/  STL [R1+0x118], R17 ;  /* 0x0001181101007387 */ /* 0x0001e80000100800 */
[----:B------:R1:W-:Y:S01]  /*0ac0*/  STL [R1+0x20], R18 ;  /* 0x0000201201007387 */ /* 0x0003e20000100800 */
[----:B0-----:R-:W-:Y:S02]  /*0ad0*/  LEA.HI.X R17, R18, UR9, R19, 0x1, P0 ;  /* 0x0000000912117c11 */ /* 0x001fe400080f0c13 */
[----:B-1----:R-:W-:-:S04]  /*0ae0*/  IADD3 R18, R13, 0x8200, RZ ;  /* 0x000082000d127810 */ /* 0x002fc80007ffe0ff */
[----:B------:R-:W4:Y:S01]  /*0af0*/  LDG.E.64.CONSTANT R16, desc[UR6][R16.64] ;  /* 0x0000000610107981 */ /* 0x000f22000c1e9b00 */
        /* <DEDUP_REMOVED lines=10> */
[----:B------:R-:W-:Y:S01]  /*0ba0*/  LEA R22, P0, R27, UR8, 0x1 ;  /* 0x000000081b167c11 */ /* 0x000fe2000f8008ff */
[----:B------:R0:W-:Y:S01]  /*0bb0*/  STL [R1+0x110], R23 ;  /* 0x0001101701007387 */ /* 0x0001e20000100800 */
[----:B------:R-:W-:Y:S02]  /*0bc0*/  IADD3 R13, R13, 0x9600, RZ ;  /* 0x000096000d0d7810 */ /* 0x000fe40007ffe0ff */
[----:B0-----:R-:W-:Y:S02]  /*0bd0*/  LEA.HI.X R23, R27, UR9, R30, 0x1, P0 ;  /* 0x000000091b177c11 */ /* 0x001fe400080f0c1e */
[----:B------:R-:W-:-:S04]  /*0be0*/  IADD3 R13, P0, R13, R28, RZ ;  /* 0x0000001c0d0d7210 */ /* 0x000fc80007f1e0ff */
[----:B------:R-:W4:Y:S04]  /*0bf0*/  LDG.E.64.CONSTANT R22, desc[UR6][R22.64] ;  /* 0x0000000616167981 */ /* 0x000f28000c1e9b00 */
[----:B------:R0:W-:Y:S04]  /*0c00*/  STL [R1+0x30], R27 ;  /* 0x0000301b01007387 */ /* 0x0001e80000100800 */
[----:B------:R1:W-:Y:S01]  /*0c10*/  STL [R1+0x120], R30 ;  /* 0x0001201e01007387 */ /* 0x0003e20000100800 */
[----:B0-----:R-:W-:Y:S02]  /*0c20*/  IADD3.X R27, RZ, R2, RZ, P0, !PT ;  /* 0x00000002ff1b7210 */ /* 0x001fe400007fe4ff */
[----:B-1----:R-:W-:-:S04]  /*0c30*/  LEA R30, P0, R13, UR8, 0x1 ;  /* 0x000000080d1e7c11 */ /* 0x002fc8000f8008ff */
[----:B------:R-:W-:Y:S01]  /*0c40*/  LEA.HI.X R31, R13, UR9, R27, 0x1, P0 ;  /* 0x000000090d1f7c11 */ /* 0x000fe200080f0c1b */
[----:B--2---:R-:W-:Y:S01]  /*0c50*/  HADD2.F32 R61, -RZ, R42.H0_H0 ;  /* 0x2000002aff3d7230 */ /* 0x004fe20000004100 */
[----:B------:R-:W-:-:S04]  /*0c60*/  ULDC.64 UR8, c[0x0][0x220] ;  /* 0x0000880000087ab9 */ /* 0x000fc80000000a00 */
[----:B------:R-:W2:Y:S01]  /*0c70*/  LDG.E.64.CONSTANT R30, desc[UR6][R30.64] ;  /* 0x000000061e1e7981 */ /* 0x000ea2000c1e9b00 */
[----:B------:R-:W-:Y:S02]  /*0c80*/  HADD2.F32 R51, -RZ, R42.H1_H1 ;  /* 0x3000002aff337230 */ /* 0x000fe40000004100 */
[----:B------:R-:W-:Y:S01]  /*0c90*/  FFMA.FTZ R27, R61, R61, RZ ;  /* 0x0000003d3d1b7223 */ /* 0x000fe200000100ff */
[----:B------:R-:W-:Y:S01]  /*0ca0*/  FADD.FTZ R13, RZ, R61 ;  /* 0x0000003dff0d7221 */ /* 0x000fe20000010000 */
[--C-:B------:R-:W-:Y:S02]  /*0cb0*/  HADD2.F32 R50, -RZ, R43.reuse.H0_H0 ;  /* 0x2000002bff327230 */ /* 0x100fe40000004100 */
[----:B------:R-:W-:Y:S01]  /*0cc0*/  FFMA.FTZ R27, R51, R51, R27 ;  /* 0x00000033331b7223 */ /* 0x000fe2000001001b */
[----:B------:R-:W-:Y:S01]  /*0cd0*/  FADD.FTZ R13, R13, R51 ;  /* 0x000000330d0d7221 */ /* 0x000fe20000010000 */
[----:B------:R-:W-:Y:S02]  /*0ce0*/  HADD2.F32 R42, -RZ, R43.H1_H1 ;  /* 0x3000002bff2a7230 */ /* 0x000fe40000004100 */
[----:B------:R-:W-:Y:S01]  /*0cf0*/  FFMA.FTZ R27, R50, R50, R27 ;  /* 0x00000032321b7223 */ /* 0x000fe2000001001b */
[----:B------:R-:W-:Y:S01]  /*0d00*/  FADD.FTZ R13, R13, R50 ;  /* 0x000000320d0d7221 */ /* 0x000fe20000010000 */
[----:B---3--:R-:W-:Y:S01]  /*0d10*/  HADD2.F32 R43, -RZ, R44.H0_H0 ;  /* 0x2000002cff2b7230 */ /* 0x008fe20000004100 */
[----:B------:R-:W-:Y:S01]  /*0d20*/  STL [R1+0x8], R51 ;  /* 0x0000083301007387 */ /* 0x000fe20000100800 */
[----:B------:R-:W-:Y:S01]  /*0d30*/  FFMA.FTZ R27, R42, R42, R27 ;  /* 0x0000002a2a1b7223 */ /* 0x000fe2000001001b */
[----:B------:R-:W-:-:S02]  /*0d40*/  FADD.FTZ R13, R13, R42 ;  /* 0x0000002a0d0d7221 */ /* 0x000fc40000010000 */
[----:B------:R-:W-:Y:S01]  /*0d50*/  STL [R1+0xc], R50 ;  /* 0x00000c3201007387 */ /* 0x000fe20000100800 */
[----:B------:R-:W-:-:S03]  /*0d60*/  FFMA.FTZ R27, R43, R43, R27 ;  /* 0x0000002b2b1b7223 */ /* 0x000fc6000001001b */
[----:B------:R0:W-:Y:S01]  /*0d70*/  STL [R1+0x4], R42 ;  /* 0x0000042a01007387 */ /* 0x0001e20000100800 */
[----:B------:R-:W-:-:S03]  /*0d80*/  FADD.FTZ R13, R13, R43 ;  /* 0x0000002b0d0d7221 */ /* 0x000fc60000010000 */
[----:B------:R1:W-:Y:S01]  /*0d90*/  STL [R1+0x1c], R43 ;  /* 0x00001c2b01007387 */ /* 0x0003e20000100800 */
[----:B0-----:R-:W-:Y:S02]  /*0da0*/  HADD2.F32 R42, -RZ, R44.H1_H1 ;  /* 0x3000002cff2a7230 */ /* 0x001fe40000004100 */
[----:B-1----:R-:W-:-:S03]  /*0db0*/  HADD2.F32 R43, -RZ, R45.H0_H0 ;  /* 0x2000002dff2b7230 */ /* 0x002fc60000004100 */
[----:B------:R-:W-:Y:S01]  /*0dc0*/  FFMA.FTZ R27, R42, R42, R27 ;  /* 0x0000002a2a1b7223 */ /* 0x000fe2000001001b */
[----:B------:R0:W-:Y:S01]  /*0dd0*/  STL [R1+0x60], R42 ;  /* 0x0000602a01007387 */ /* 0x0001e20000100800 */
[----:B------:R-:W-:Y:S02]  /*0de0*/  FADD.FTZ R13, R13, R42 ;  /* 0x0000002a0d0d7221 */ /* 0x000fe40000010000 */
[----:B------:R-:W-:Y:S01]  /*0df0*/  FFMA.FTZ R27, R43, R43, R27 ;  /* 0x0000002b2b1b7223 */ /* 0x000fe2000001001b */
[----:B------:R4:W-:Y:S01]  /*0e00*/  STL [R1+0x70], R43 ;  /* 0x0000702b01007387 */ /* 0x0009e20000100800 */
[----:B------:R-:W-:Y:S01]  /*0e10*/  FADD.FTZ R13, R13, R43 ;  /* 0x0000002b0d0d7221 */ /* 0x000fe20000010000 */
[----:B0-----:R-:W-:Y:S02]  /*0e20*/  HADD2.F32 R42, -RZ, R45.H1_H1 ;  /* 0x3000002dff2a7230 */ /* 0x001fe40000004100 */
[----:B----4-:R-:W-:-:S03]  /*0e30*/  HADD2.F32 R43, -RZ, R46.H0_H0 ;  /* 0x2000002eff2b7230 */ /* 0x010fc60000004100 */
[----:B------:R-:W-:Y:S01]  /*0e40*/  FFMA.FTZ R27, R42, R42, R27 ;  /* 0x0000002a2a1b7223 */ /* 0x000fe2000001001b */
[----:B------:R0:W-:Y:S01]  /*0e50*/  STL [R1+0x8c], R42 ;  /* 0x00008c2a01007387 */ /* 0x0001e20000100800 */
[----:B------:R-:W-:Y:S02]  /*0e60*/  FADD.FTZ R13, R13, R42 ;  /* 0x0000002a0d0d7221 */ /* 0x000fe40000010000 */
[----:B------:R-:W-:Y:S01]  /*0e70*/  FFMA.FTZ R27, R43, R43, R27 ;  /* 0x0000002b2b1b7223 */ /* 0x000fe2000001001b */
[----:B------:R1:W-:Y:S01]  /*0e80*/  STL [R1+0x14], R43 ;  /* 0x0000142b01007387 */ /* 0x0003e20000100800 */
[----:B------:R-:W-:Y:S01]  /*0e90*/  FADD.FTZ R13, R13, R43 ;  /* 0x0000002b0d0d7221 */ /* 0x000fe20000010000 */
        /* <DEDUP_REMOVED lines=14> */
[----:B------:R1:W-:Y:S01]  /*0f80*/  STL [R1], R43 ;  /* 0x0000002b01007387 */ /* 0x0003e20000100800 */
[----:B------:R-:W-:Y:S01]  /*0f90*/  FADD.FTZ R13, R13, R43 ;  /* 0x0000002b0d0d7221 */ /* 0x000fe20000010000 */
[----:B0-----:R-:W-:Y:S02]  /*0fa0*/  HADD2.F32 R42, -RZ, R48.H1_H1 ;  /* 0x30000030ff2a7230 */ /* 0x001fe40000004100 */
[----:B-1----:R-:W-:-:S03]  /*0fb0*/  HADD2.F32 R43, -RZ, R49.H0_H0 ;  /* 0x20000031ff2b7230 */ /* 0x002fc60000004100 */
[----:B------:R-:W-:Y:S01]  /*0fc0*/  FFMA.FTZ R27, R42, R42, R27 ;  /* 0x0000002a2a1b7223 */ /* 0x000fe2000001001b */
[----:B------:R0:W-:Y:S01]  /*0fd0*/  STL [R1+0x54], R42 ;  /* 0x0000542a01007387 */ /* 0x0001e20000100800 */
[----:B------:R-:W-:Y:S02]  /*0fe0*/  FADD.FTZ R13, R13, R42 ;  /* 0x0000002a0d0d7221 */ /* 0x000fe40000010000 */
[----:B------:R-:W-:Y:S01]  /*0ff0*/  FFMA.FTZ R27, R43, R43, R27 ;  /* 0x0000002b2b1b7223 */ /* 0x000fe2000001001b */
[--C-:B------:R-:W-:Y:S02]  /*1000*/  HADD2.F32 R60, -RZ, R40.reuse.H0_H0 ;  /* 0x20000028ff3c7230 */ /* 0x100fe40000004100 */
[----:B------:R-:W-:Y:S01]  /*1010*/  FADD.FTZ R13, R13, R43 ;  /* 0x0000002b0d0d7221 */ /* 0x000fe20000010000 */
[----:B0-----:R-:W-:Y:S02]  /*1020*/  HADD2.F32 R42, -RZ, R49.H1_H1 ;  /* 0x30000031ff2a7230 */ /* 0x001fe40000004100 */
[----:B------:R-:W-:-:S03]  /*1030*/  HADD2.F32 R40, -RZ, R40.H1_H1 ;  /* 0x30000028ff287230 */ /* 0x000fc60000004100 */
[----:B------:R-:W-:Y:S01]  /*1040*/  FFMA.FTZ R27, R42, R42, R27 ;  /* 0x0000002a2a1b7223 */ /* 0x000fe2000001001b */
[----:B------:R-:W-:Y:S01]  /*1050*/  FADD.FTZ R13, R13, R42 ;  /* 0x0000002a0d0d7221 */ /* 0x000fe20000010000 */
[----:B------:R-:W-:Y:S02]  /*1060*/  STL [R1+0x68], R43 ;  /* 0x0000682b01007387 */ /* 0x000fe40000100800 */
        /* <DEDUP_REMOVED lines=19> */
[----:B------:R-:W-:-:S02]  /*11a0*/  FADD.FTZ R13, R13, R38 ;  /* 0x000000260d0d7221 */ /* 0x000fc40000010000 */
[----:B------:R1:W-:Y:S01]  /*11b0*/  STL [R1+0x40], R38 ;  /* 0x0000402601007387 */ /* 0x0003e20000100800 */
[--C-:B0-----:R-:W-:Y:S02]  /*11c0*/  HADD2.F32 R40, -RZ, R39.reuse.H0_H0 ;  /* 0x20000027ff287230 */ /* 0x101fe40000004100 */
        /* <DEDUP_REMOVED lines=11> */
[----:B------:R0:W-:Y:S01]  /*1280*/  STL [R1+0x38], R40 ;  /* 0x0000382801007387 */ /* 0x0001e20000100800 */
[----:B------:R-:W-:Y:S01]  /*1290*/  SHF.L.U32 R13, R26, 0x1, RZ ;  /* 0x000000011a0d7819 */ /* 0x000fe200000006ff */
[----:B------:R-:W-:Y:S01]  /*12a0*/  FADD.FTZ R39, R39, R57 ;  /* 0x0000003927277221 */ /* 0x000fe20000010000 */
[----:B------:R-:W-:Y:S01]  /*12b0*/  FFMA.FTZ R24, R56, R56, R24 ;  /* 0x0000003838187223 */ /* 0x000fe20000010018 */
[----:B------:R1:W-:Y:S01]  /*12c0*/  STL [R1+0x78], R38 ;  /* 0x0000782601007387 */ /* 0x0003e20000100800 */
[----:B------:R-:W-:Y:S02]  /*12d0*/  HADD2.F32 R55, -RZ, R36.H0_H0 ;  /* 0x20000024ff377230 */ /* 0x000fe40000004100 */
[----:B0-----:R-:W-:Y:S02]  /*12e0*/  HADD2.F32 R40, -RZ, R25.H1_H1 ;  /* 0x30000019ff287230 */ /* 0x001fe40000004100 */
[----:B------:R-:W-:Y:S01]  /*12f0*/  FADD.FTZ R25, R39, R56 ;  /* 0x0000003827197221 */ /* 0x000fe20000010000 */
[----:B-1----:R-:W-:-:S02]  /*1300*/  SHF.R.U32.HI R38, RZ, 0x1f, R26 ;  /* 0x0000001fff267819 */ /* 0x002fc4000001161a */
[----:B------:R-:W-:Y:S01]  /*1310*/  FFMA.FTZ R24, R40, R40, R24 ;  /* 0x0000002828187223 */ /* 0x000fe20000010018 */
[----:B------:R-:W-:Y:S01]  /*1320*/  IADD3 R26, P0, R13, UR8, RZ ;  /* 0x000000080d1a7c10 */ /* 0x000fe2000ff1e0ff */
[----:B------:R-:W-:Y:S01]  /*1330*/  FADD.FTZ R25, R25, R40 ;  /* 0x0000002819197221 */ /* 0x000fe20000010000 */
[----:B------:R-:W-:Y:S02]  /*1340*/  HADD2.F32 R54, -RZ, R36.H1_H1 ;  /* 0x30000024ff367230 */ /* 0x000fe40000004100 */
[----:B------:R-:W-:Y:S01]  /*1350*/  FFMA.FTZ R36, R55, R55, R24 ;  /* 0x0000003737247223 */ /* 0x000fe20000010018 */
[----:B------:R-:W-:Y:S01]  /*1360*/  IADD3.X R27, R38, UR9, RZ, P0, !PT ;  /* 0x00000009261b7c10 */ /* 0x000fe200087fe4ff */
[----:B------:R-:W-:Y:S01]  /*1370*/  ULDC.64 UR8, c[0x0][0x228] ;  /* 0x00008a0000087ab9 */ /* 0x000fe20000000a00 */
[--C-:B------:R-:W-:Y:S01]  /*1380*/  HADD2.F32 R53, -RZ, R37.reuse.H0_H0 ;  /* 0x20000025ff357230 */ /* 0x100fe20000004100 */
[----:B------:R-:W-:Y:S01]  /*1390*/  IADD3 R24, P0, R13, UR8, RZ ;  /* 0x000000080d187c10 */ /* 0x000fe2000ff1e0ff */
[----:B------:R-:W-:Y:S01]  /*13a0*/  FADD.FTZ R13, R25, R55 ;  /* 0x00000037190d7221 */ /* 0x000fe20000010000 */
[----:B------:R-:W-:Y:S01]  /*13b0*/  FFMA.FTZ R36, R54, R54, R36 ;  /* 0x0000003636247223 */ /* 0x000fe20000010024 */
[----:B------:R-:W-:-:S02]  /*13c0*/  HADD2.F32 R39, -RZ, R37.H1_H1 ;  /* 0x30000025ff277230 */ /* 0x000fc40000004100 */
[--C-:B------:R-:W-:Y:S02]  /*13d0*/  HADD2.F32 R52, -RZ, R34.reuse.H0_H0 ;  /* 0x20000022ff347230 */ /* 0x100fe40000004100 */
[----:B------:R-:W-:Y:S01]  /*13e0*/  FADD.FTZ R13, R13, R54 ;  /* 0x000000360d0d7221 */ /* 0x000fe20000010000 */
[----:B------:R-:W-:Y:S01]  /*13f0*/  FFMA.FTZ R36, R53, R53, R36 ;  /* 0x0000003535247223 */ /* 0x000fe20000010024 */
[----:B------:R-:W-:Y:S02]  /*1400*/  HADD2.F32 R51, -RZ, R34.H1_H1 ;  /* 0x30000022ff337230 */ /* 0x000fe40000004100 */
[----:B------:R-:W-:Y:S02]  /*1410*/  HADD2.F32 R50, -RZ, R35.H0_H0 ;  /* 0x20000023ff327230 */ /* 0x000fe40000004100 */
[----:B------:R-:W-:Y:S01]  /*1420*/  FADD.FTZ R37, R13, R53 ;  /* 0x000000350d257221 */ /* 0x000fe20000010000 */
[----:B------:R-:W-:Y:S01]  /*1430*/  FFMA.FTZ R13, R39, R39, R36 ;  /* 0x00000027270d7223 */ /* 0x000fe20000010024 */
[----:B------:R-:W-:-:S02]  /*1440*/  HADD2.F32 R49, -RZ, R32.H0_H0 ;  /* 0x20000020ff317230 */ /* 0x000fc40000004100 */
[----:B------:R-:W-:Y:S02]  /*1450*/  HADD2.F32 R48, -RZ, R32.H1_H1 ;  /* 0x30000020ff307230 */ /* 0x000fe40000004100 */
[----:B------:R-:W-:Y:S01]  /*1460*/  FADD.FTZ R36, R37, R39 ;  /* 0x0000002725247221 */ /* 0x000fe20000010000 */
[----:B------:R-:W-:Y:S01]  /*1470*/  FFMA.FTZ R13, R52, R52, R13 ;  /* 0x00000034340d7223 */ /* 0x000fe2000001000d */
[----:B------:R-:W-:Y:S02]  /*1480*/  HADD2.F32 R47, -RZ, R33.H0_H0 ;  /* 0x20000021ff2f7230 */ /* 0x000fe40000004100 */
[----:B------:R-:W-:Y:S02]  /*1490*/  HADD2.F32 R46, -RZ, R20.H0_H0 ;  /* 0x20000014ff2e7230 */ /* 0x000fe40000004100 */
[----:B------:R-:W-:Y:S01]  /*14a0*/  FADD.FTZ R34, R36, R52 ;  /* 0x0000003424227221 */ /* 0x000fe20000010000 */
[----:B------:R-:W-:Y:S01]  /*14b0*/  FFMA.FTZ R13, R51, R51, R13 ;  /* 0x00000033330d7223 */ /* 0x000fe2000001000d */
[----:B------:R-:W-:Y:S01]  /*14c0*/  IADD3.X R25, R38, UR9, RZ, P0, !PT ;  /* 0x0000000926197c10 */ /* 0x000fe200087fe4ff */
[----:B------:R-:W-:-:S02]  /*14d0*/  HADD2.F32 R38, -RZ, R35.H1_H1 ;  /* 0x30000023ff267230 */ /* 0x000fc40000004100 */
[----:B------:R-:W-:Y:S01]  /*14e0*/  FADD.FTZ R34, R34, R51 ;  /* 0x0000003322227221 */ /* 0x000fe20000010000 */
[----:B------:R-:W-:Y:S01]  /*14f0*/  FFMA.FTZ R13, R50, R50, R13 ;  /* 0x00000032320d7223 */ /* 0x000fe2000001000d */
[----:B------:R-:W-:Y:S02]  /*1500*/  HADD2.F32 R45, -RZ, R20.H1_H1 ;  /* 0x30000014ff2d7230 */ /* 0x000fe40000004100 */
[----:B------:R-:W-:Y:S02]  /*1510*/  HADD2.F32 R44, -RZ, R21.H0_H0 ;  /* 0x20000015ff2c7230 */ /* 0x000fe40000004100 */
[----:B------:R-:W-:Y:S01]  /*1520*/  FADD.FTZ R34, R34, R50 ;  /* 0x0000003222227221 */ /* 0x000fe20000010000 */
[----:B------:R-:W-:Y:S01]  /*1530*/  FFMA.FTZ R13, R38, R38, R13 ;  /* 0x00000026260d7223 */ /* 0x000fe2000001000d */
[--C-:B------:R-:W-:Y:S02]  /*1540*/  HADD2.F32 R43, -RZ, R14.reuse.H0_H0 ;  /* 0x2000000eff2b7230 */ /* 0x100fe40000004100 */
[----:B------:R-:W-:-:S02]  /*1550*/  HADD2.F32 R42, -RZ, R14.H1_H1 ;  /* 0x3000000eff2a7230 */ /* 0x000fc40000004100 */
[----:B------:R-:W-:Y:S01]  /*1560*/  FADD.FTZ R34, R34, R38 ;  /* 0x0000002622227221 */ /* 0x000fe20000010000 */
[----:B------:R-:W-:Y:S01]  /*1570*/  FFMA.FTZ R13, R49, R49, R13 ;  /* 0x00000031310d7223 */ /* 0x000fe2000001000d */
[----:B------:R-:W-:Y:S01]  /*1580*/  HADD2.F32 R41, -RZ, R15.H0_H0 ;  /* 0x2000000fff297230 */ /* 0x000fe20000004100 */
[----:B------:R-:W-:Y:S01]  /*1590*/  STL [R1+0x74], R40 ;  /* 0x0000742801007387 */ /* 0x000fe20000100800 */
[----:B------:R-:W-:Y:S01]  /*15a0*/  FADD.FTZ R32, R34, R49 ;  /* 0x0000003122207221 */ /* 0x000fe20000010000 */
[----:B------:R-:W-:Y:S01]  /*15b0*/  FFMA.FTZ R13, R48, R48, R13 ;  /* 0x00000030300d7223 */ /* 0x000fe2000001000d */
[----:B------:R-:W-:Y:S01]  /*15c0*/  HADD2.F32 R35, -RZ, R33.H1_H1 ;  /* 0x30000021ff237230 */ /* 0x000fe20000004100 */
[----:B------:R-:W0:Y:S01]  /*15d0*/  S2R R37, SR_TID.X ;  /* 0x0000000000257919 */ /* 0x000e220000002100 */
[----:B------:R-:W-:Y:S01]  /*15e0*/  FADD.FTZ R32, R32, R48 ;  /* 0x0000003020207221 */ /* 0x000fe20000010000 */
[----:B------:R-:W-:Y:S01]  /*15f0*/  FFMA.FTZ R13, R47, R47, R13 ;  /* 0x0000002f2f0d7223 */ /* 0x000fe2000001000d */
[----:B------:R-:W5:Y:S02]  /*1600*/  LDG.E.64.CONSTANT R26, desc[UR6][R26.64] ;  /* 0x000000061a1a7981 */ /* 0x000f64000c1e9b00 */
[----:B------:R-:W-:Y:S01]  /*1610*/  FADD.FTZ R32, R32, R47 ;  /* 0x0000002f20207221 */ /* 0x000fe20000010000 */
[----:B------:R-:W-:Y:S01]  /*1620*/  FFMA.FTZ R13, R35, R35, R13 ;  /* 0x00000023230d7223 */ /* 0x000fe2000001000d */
[----:B------:R-:W5:Y:S02]  /*1630*/  LDG.E.64.CONSTANT R24, desc[UR6][R24.64] ;  /* 0x0000000618187981 */ /* 0x000f64000c1e9b00 */
[----:B------:R-:W-:Y:S01]  /*1640*/  FADD.FTZ R32, R32, R35 ;  /* 0x0000002320207221 */ /* 0x000fe20000010000 */
[----:B------:R-:W-:-:S03]  /*1650*/  FFMA.FTZ R13, R46, R46, R13 ;  /* 0x0000002e2e0d7223 */ /* 0x000fc6000001000d */
        /* <DEDUP_REMOVED lines=8> */
[----:B------:R-:W-:-:S03]  /*16e0*/  FFMA.FTZ R21, R43, R43, R21 ;  /* 0x0000002b2b157223 */ /* 0x000fc60000010015 */
        /* <DEDUP_REMOVED lines=11> */
[----:B------:R-:W-:Y:S01]  /*17a0*/  STL [R1+0x58], R39 ;  /* 0x0000582701007387 */ /* 0x000fe20000100800 */
[----:B------:R-:W-:Y:S02]  /*17b0*/  HADD2.F32 R15, -RZ, R17.H0_H0 ;  /* 0x20000011ff0f7230 */ /* 0x000fe40000004100 */
[----:B------:R-:W-:Y:S01]  /*17c0*/  FADD.FTZ R32, R32, R13 ;  /* 0x0000000d20207221 */ /* 0x000fe20000010000 */
[----:B------:R-:W-:Y:S01]  /*17d0*/  FFMA.FTZ R21, R14, R14, R21 ;  /* 0x0000000e0e157223 */ /* 0x000fe20000010015 */
[----:B------:R-:W-:Y:S04]  /*17e0*/  STL [R1+0x48], R38 ;  /* 0x0000482601007387 */ /* 0x000fe80000100800 */
[----:B------:R-:W-:Y:S01]  /*17f0*/  STL [R1+0x44], R35 ;  /* 0x0000442301007387 */ /* 0x000fe20000100800 */
[----:B------:R-:W-:-:S03]  /*1800*/  FADD.FTZ R32, R32, R14 ;  /* 0x0000000e20207221 */ /* 0x000fc60000010000 */
[----:B------:R-:W-:Y:S01]  /*1810*/  STL [R1+0x3c], R33 ;  /* 0x00003c2101007387 */ /* 0x000fe20000100800 */
[----:B------:R-:W-:-:S03]  /*1820*/  FFMA.FTZ R21, R15, R15, R21 ;  /* 0x0000000f0f157223 */ /* 0x000fc60000010015 */
[----:B------:R1:W-:Y:S01]  /*1830*/  STL [R1+0x34], R20 ;  /* 0x0000341401007387 */ /* 0x0003e20000100800 */
[----:B------:R-:W-:Y:S01]  /*1840*/  FADD.FTZ R32, R32, R15 ;  /* 0x0000000f20207221 */ /* 0x000fe20000010000 */
[--C-:B------:R-:W-:Y:S02]  /*1850*/  HADD2.F32 R16, -RZ, R18.reuse.H0_H0 ;  /* 0x20000012ff107230 */ /* 0x100fe40000004100 */
[----:B-1----:R-:W-:Y:S02]  /*1860*/  HADD2.F32 R20, -RZ, R17.H1_H1 ;  /* 0x30000011ff147230 */ /* 0x002fe40000004100 */
[----:B------:R-:W-:-:S03]  /*1870*/  HADD2.F32 R17, -RZ, R18.H1_H1 ;  /* 0x30000012ff117230 */ /* 0x000fc60000004100 */
        /* <DEDUP_REMOVED lines=13> */
[----:B------:R-:W-:Y:S02]  /*1950*/  FADD.FTZ R32, R32, R33 ;  /* 0x0000002120207221 */ /* 0x000fe40000010000 */
[----:B------:R-:W-:Y:S01]  /*1960*/  FFMA.FTZ R21, R19, R19, R21 ;  /* 0x0000001313157223 */ /* 0x000fe20000010015 */
[----:B------:R3:W-:Y:S01]  /*1970*/  STL [R1+0x24], R33 ;  /* 0x0000242101007387 */ /* 0x0007e20000100800 */
[----:B--2---:R-:W-:Y:S02]  /*1980*/  HADD2.F32 R38, -RZ, R30.H1_H1 ;  /* 0x3000001eff267230 */ /* 0x004fe40000004100 */
[----:B------:R-:W-:Y:S01]  /*1990*/  HADD2.F32 R39, -RZ, R31.H0_H0 ;  /* 0x2000001fff277230 */ /* 0x000fe20000004100 */
[----:B------:R-:W2:Y:S01]  /*19a0*/  LDL R35, [R1+0x130] ;  /* 0x0001300001237983 */ /* 0x000ea20000100800 */
[----:B-1----:R-:W-:-:S02]  /*19b0*/  HADD2.F32 R20, -RZ, R22.H1_H1 ;  /* 0x30000016ff147230 */ /* 0x002fc40000004100 */
[----:B---3--:R-:W-:-:S03]  /*19c0*/  FADD.FTZ R33, R32, R19 ;  /* 0x0000001320217221 */ /* 0x008fc60000010000 */
[----:B------:R-:W-:Y:S01]  /*19d0*/  FFMA.FTZ R32, R20, R20, R21 ;  /* 0x0000001414207223 */ /* 0x000fe20000010015 */
[--C-:B------:R-:W-:Y:S01]  /*19e0*/  HADD2.F32 R21, -RZ, R23.reuse.H0_H0 ;  /* 0x20000017ff157230 */ /* 0x100fe20000004100 */
[----:B------:R-:W3:Y:S01]  /*19f0*/  LDL R34, [R1+0x12c] ;  /* 0x00012c0001227983 */ /* 0x000ee20000100800 */
[----:B------:R-:W-:-:S03]  /*1a00*/  HADD2.F32 R22, -RZ, R23.H1_H1 ;  /* 0x30000017ff167230 */ /* 0x000fc60000004100 */
[----:B------:R-:W-:Y:S01]  /*1a10*/  FFMA.FTZ R32, R21, R21, R32 ;  /* 0x0000001515207223 */ /* 0x000fe20000010020 */
[----:B------:R-:W-:Y:S02]  /*1a20*/  HADD2.F32 R23, -RZ, R30.H0_H0 ;  /* 0x2000001eff177230 */ /* 0x000fe40000004100 */
[----:B------:R-:W-:Y:S02]  /*1a30*/  HADD2.F32 R40, -RZ, R31.H1_H1 ;  /* 0x3000001fff287230 */ /* 0x000fe40000004100 */
[----:B------:R-:W-:Y:S01]  /*1a40*/  FFMA.FTZ R32, R22, R22, R32 ;  /* 0x0000001616207223 */ /* 0x000fe20000010020 */
[----:B0-----:R-:W-:Y:S01]  /*1a50*/  ISETP.GT.U32.AND P0, PT, R37, 0x3f, PT ;  /* 0x0000003f2500780c */ /* 0x001fe20003f04070 */
[----:B------:R-:W-:Y:S01]  /*1a60*/  FADD.FTZ R33, R33, R20 ;  /* 0x0000001421217221 */ /* 0x000fe20000010000 */
[----:B------:R-:W4:Y:S01]  /*1a70*/  LDL R37, [R1+0x128] ;  /* 0x0001280001257983 */ /* 0x000f220000100800 */
[----:B------:R-:W-:-:S03]  /*1a80*/  FFMA.FTZ R32, R23, R23, R32 ;  /* 0x0000001717207223 */ /* 0x000fc60000010020 */
[----:B------:R-:W4:Y:S01]  /*1a90*/  LDL R36, [R1+0x124] ;  /* 0x0001240001247983 */ /* 0x000f220000100800 */
[----:B------:R-:W-:-:S04]  /*1aa0*/  FFMA.FTZ R32, R38, R38, R32 ;  /* 0x0000002626207223 */ /* 0x000fc80000010020 */
[----:B------:R-:W-:Y:S02]  /*1ab0*/  FFMA.FTZ R31, R39, R39, R32 ;  /* 0x00000027271f7223 */ /* 0x000fe40000010020 */
[----:B------:R-:W2:Y:S01]  /*1ac0*/  LDL R32, [R1+0x13c] ;  /* 0x00013c0001207983 */ /* 0x000ea20000100800 */
[----:B------:R-:W-:-:S04]  /*1ad0*/  FADD.FTZ R33, R33, R21 ;  /* 0x0000001521217221 */ /* 0x000fc80000010000 */
[----:B------:R-:W-:Y:S02]  /*1ae0*/  FADD.FTZ R30, R33, R22 ;  /* 0x00000016211e7221 */ /* 0x000fe40000010000 */
[----:B------:R-:W3:Y:S02]  /*1af0*/  LDL R33, [R1+0x134] ;  /* 0x0001340001217983 */ /* 0x000ee40000100800 */
[----:B------:R-:W-:-:S04]  /*1b00*/  FADD.FTZ R30, R30, R23 ;  /* 0x000000171e1e7221 */ /* 0x000fc80000010000 */
[----:B------:R-:W-:-:S04]  /*1b10*/  FADD.FTZ R30, R30, R38 ;  /* 0x000000261e1e7221 */ /* 0x000fc80000010000 */
[----:B------:R-:W-:Y:S01]  /*1b20*/  FADD.FTZ R30, R30, R39 ;  /* 0x000000271e1e7221 */ /* 0x000fe20000010000 */
[----:B------:R-:W-:-:S03]  /*1b30*/  FFMA.FTZ R31, R40, R40, R31 ;  /* 0x00000028281f7223 */ /* 0x000fc6000001001f */
[----:B------:R-:W-:Y:S01]  /*1b40*/  FADD.FTZ R30, R30, R40 ;  /* 0x000000281e1e7221 */ /* 0x000fe20000010000 */
[----:B------:R-:W-:Y:S04]  /*1b50*/  BSSY B0, `(.L_x_1750) ;  /* 0x000002d000007945 */ /* 0x000fe80003800000 */
[----:B--2---:R-:W-:Y:S01]  /*1b60*/  STS.64 [R32], R30 ;  /* 0x0000001e20007388 */ /* 0x004fe20000000a00 */
[----:B------:R-:W-:Y:S06]  /*1b70*/  BAR.SYNC.DEFER_BLOCKING 0x0 ;  /* 0x0000000000007b1d */ /* 0x000fec0000010000 */
[----:B---3--:R-:W0:Y:S04]  /*1b80*/  @!P0 LDS.64 R30, [R33] ;  /* 0x00000000211e8984 */ /* 0x008e280000000a00 */
[----:B------:R-:W1:Y:S04]  /*1b90*/  @!P0 LDS.64 R32, [R35] ;  /* 0x0000000023208984 */ /* 0x000e680000000a00 */
[----:B------:R-:W2:Y:S01]  /*1ba0*/  @!P0 LDS.64 R34, [R34] ;  /* 0x0000000022228984 */ /* 0x000ea20000000a00 */
[----:B0-----:R-:W-:Y:S01]  /*1bb0*/  @!P0 FADD.FTZ R30, RZ, R30 ;  /* 0x0000001eff1e8221 */ /* 0x001fe20000010000 */
[----:B------:R-:W-:-:S03]  /*1bc0*/  @!P0 FADD.FTZ R31, RZ, R31 ;  /* 0x0000001fff1f8221 */ /* 0x000fc60000010000 */
[----:B-1----:R-:W-:Y:S01]  /*1bd0*/  @!P0 FADD.FTZ R30, R30, R32 ;  /* 0x000000201e1e8221 */ /* 0x002fe20000010000 */
[----:B------:R-:W-:Y:S02]  /*1be0*/  @!P0 FADD.FTZ R31, R31, R33 ;  /* 0x000000211f1f8221 */ /* 0x000fe40000010000 */
[----:B----4-:R-:W-:Y:S01]  /*1bf0*/  @!P0 LDS.64 R32, [R36] ;  /* 0x0000000024208984 */ /* 0x010fe20000000a00 */
[----:B--2---:R-:W-:Y:S01]  /*1c00*/  @!P0 FADD.FTZ R34, R30, R34 ;  /* 0x000000221e228221 */ /* 0x004fe20000010000 */
[----:B------:R-:W-:Y:S02]  /*1c10*/  @!P0 FADD.FTZ R35, R31, R35 ;  /* 0x000000231f238221 */ /* 0x000fe40000010000 */
[----:B------:R-:W0:Y:S02]  /*1c20*/  @!P0 LDS.64 R30, [R37] ;  /* 0x00000000251e8984 */ /* 0x000e240000000a00 */
[----:B0-----:R-:W-:Y:S01]  /*1c30*/  @!P0 FADD.FTZ R30, R34, R30 ;  /* 0x0000001e221e8221 */ /* 0x001fe20000010000 */
[----:B------:R-:W-:-:S03]  /*1c40*/  MOV R34, RZ ;  /* 0x000000ff00227202 */ /* 0x000fc60000000f00 */
[----:B------:R-:W-:Y:S01]  /*1c50*/  @!P0 FADD.FTZ R34, R30, R32 ;  /* 0x000000201e228221 */ /* 0x000fe20000010000 */
[----:B------:R-:W-:Y:S01]  /*1c60*/  HFMA2.MMA R30, -RZ, RZ, 0, 0 ;  /* 0x00000000ff1e7435 */ /* 0x000fe200000001ff */
[----:B------:R-:W-:-:S05]  /*1c70*/  @!P0 FADD.FTZ R31, R35, R31 ;  /* 0x0000001f231f8221 */ /* 0x000fca0000010000 */
[----:B------:R-:W-:Y:S01]  /*1c80*/  @!P0 FADD.FTZ R30, R31, R33 ;  /* 0x000000211f1e8221 */ /* 0x000fe20000010000 */
        /* <DEDUP_REMOVED lines=25> */
.L_x_1751:
[----:B------:R-:W-:Y:S05]  /*1e20*/  BSYNC B0 ;  /* 0x0000000000007941 */ /* 0x000fea0003800000 */
.L_x_1750:
        /* <DEDUP_REMOVED lines=11> */
.L_x_1753:
[----:B------:R-:W2:Y:S04]  /*1ee0*/  LD.E.STRONG.GPU R33, desc[UR6][R30.64] ;  /* 0x000000061e217980 */ /* 0x000ea8000c10f900 */
[----:B--2---:R-:W-:Y:S01]  /*1ef0*/  CCTL.IVALL ;  /* 0x00000000ff00798f */ /* 0x004fe20002000000 */
[----:B------:R-:W-:Y:S05]  /*1f00*/  YIELD ;  /* 0x0000000000007946 */ /* 0x000fea0003800000 */
[----:B-----5:R-:W-:-:S04]  /*1f10*/  LOP3.LUT R33, R33, R32, RZ, 0x3c, !PT ;  /* 0x0000002021217212 */ /* 0x020fc800078e3cff */
[----:B------:R-:W-:-:S13]  /*1f20*/  ISETP.GT.AND P1, PT, R33, -0x1, PT ;  /* 0xffffffff2100780c */ /* 0x000fda0003f24270 */
[----:B------:R-:W-:Y:S05]  /*1f30*/  @P1 BRA `(.L_x_1753) ;  /* 0xfffffffc00e81947 */ /* 0x000fea000383ffff */
.L_x_1752:
[----:B------:R-:W-:Y:S05]  /*1f40*/  WARPSYNC.ALL ;  /* 0x0000000000007948 */ /* 0x000fea0003800000 */
[----:B------:R-:W-:Y:S01]  /*1f50*/  BAR.SYNC.DEFER_BLOCKING 0x0 ;  /* 0x0000000000007b1d */ /* 0x000fe20000010000 */
[----:B0-----:R-:W-:Y:S01]  /*1f60*/  HFMA2.MMA R33, -RZ, RZ, 0, 0 ;  /* 0x00000000ff217435 */ /* 0x001fe200000001ff */
[----:B------:R-:W-:-:S04]  /*1f70*/  MOV R34, RZ ;  /* 0x000000ff00227202 */ /* 0x000fc80000000f00 */
[----:B------:R-:W-:Y:S04]  /*1f80*/  BSSY B0, `(.L_x_1754) ;  /* 0x0000022000007945 */ /* 0x000fe80003800000 */
[----:B------:R-:W-:Y:S05]  /*1f90*/  @P0 BRA `(.L_x_1755) ;  /* 0x0000000000800947 */ /* 0x000fea0003800000 */
[----:B------:R-:W0:Y:S01]  /*1fa0*/  S2R R35, SR_TID.X ;  /* 0x0000000000237919 */ /* 0x000e220000002100 */
[----:B------:R-:W1:Y:S01]  /*1fb0*/  LDC R30, c[0x0][0x10] ;  /* 0x00000400ff1e7b82 */ /* 0x000e620000000800 */
[----:B----4-:R-:W1:Y:S01]  /*1fc0*/  S2R R36, SR_CTAID.Y ;  /* 0x0000000000247919 */ /* 0x010e620000002600 */
        /* <DEDUP_REMOVED lines=29> */
.L_x_1755:
[----:B------:R-:W-:Y:S05]  /*21a0*/  BSYNC B0 ;  /* 0x0000000000007941 */ /* 0x000fea0003800000 */
.L_x_1754:
[----:B------:R-:W0:Y:S01]  /*21b0*/  SHFL.BFLY PT, R31, R34, 0x8, 0x1f ;  /* 0x0d001f00221f7f89 */ /* 0x000e2200000e0000 */
[----:B------:R-:W-:Y:S01]  /*21c0*/  ULDC.64 UR8, c[0x0][0x240] ;  /* 0x0000900000087ab9 */ /* 0x000fe20000000a00 */
[----:B------:R-:W-:Y:S01]  /*21d0*/  BSSY B0, `(.L_x_1756) ;  /* 0x000002d000007945 */ /* 0x000fe20003800000 */
[----:B------:R-:W-:Y:S01]  /*21e0*/  ISETP.EQ.U32.AND P1, PT, RZ, UR8, PT ;  /* 0x00000008ff007c0c */ /* 0x000fe2000bf22070 */
[----:B------:R-:W1:Y:S01]  /*21f0*/  SHFL.BFLY PT, R30, R33, 0x8, 0x1f ;  /* 0x0d001f00211e7f89 */ /* 0x000e6200000e0000 */
[----:B------:R-:W2:Y:S01]  /*2200*/  S2R R35, SR_TID.X ;  /* 0x0000000000237919 */ /* 0x000ea20000002100 */
[----:B----4-:R-:W3:Y:S01]  /*2210*/  S2R R36, SR_CTAID.X ;  /* 0x0000000000247919 */ /* 0x010ee20000002500 */
        /* <DEDUP_REMOVED lines=28> */
[----:B0-----:R-:W-:Y:S02]  /*23e0*/  SHF.L.U32 R37, R36, 0x4, RZ ;  /* 0x0000000424257819 */ /* 0x001fe400000006ff */
        /* <DEDUP_REMOVED lines=11> */
.L_x_1757:
[----:B------:R-:W-:Y:S05]  /*24a0*/  BSYNC B0 ;  /* 0x0000000000007941 */ /* 0x000fea0003800000 */
.L_x_1756:
[----:B------:R-:W2:Y:S01]  /*24b0*/  LDL.LU R34, [R1+0x64] ;  /* 0x0000640001227983 */ /* 0x000ea20000300800 */
[----:B0-----:R-:W-:Y:S01]  /*24c0*/  HFMA2.MMA R32, -RZ, RZ, 0, 3.814697265625e-05 ;  /* 0x00000280ff207435 */ /* 0x001fe200000001ff */
[----:B------:R-:W-:Y:S01]  /*24d0*/  ULDC.64 UR10, c[0x0][0x210] ;  /* 0x00008400000a7ab9 */ /* 0x000fe20000000a00 */
[----:B------:R-:W-:Y:S01]  /*24e0*/  ULDC UR8, c[0x0][0x230] ;  /* 0x00008c0000087ab9 */ /* 0x000fe20000000800 */
[----:B------:R-:W3:Y:S04]  /*24f0*/  LDL.LU R31, [R1+0x90] ;  /* 0x00009000011f7983 */ /* 0x000ee80000300800 */
[----:B------:R-:W4:Y:S04]  /*2500*/  LDL R30, [R1+0x138] ;  /* 0x00013800011e7983 */ /* 0x000f280000100800 */
[----:B------:R-:W4:Y:S04]  /*2510*/  LDL.LU R33, [R1+0x8] ;  /* 0x0000080001217983 */ /* 0x000f280000300800 */
[----:B------:R0:W-:Y:S04]  /*2520*/  STL [R1+0x140], R0 ;  /* 0x0001400001007387 */ /* 0x0001e80000100800 */
[----:B------:R-:W4:Y:S04]  /*2530*/  LDL.LU R37, [R1+0xc] ;  /* 0x00000c0001257983 */ /* 0x000f280000300800 */
[----:B------:R-:W4:Y:S01]  /*2540*/  LDL.LU R36, [R1+0x4] ;  /* 0x0000040001247983 */ /* 0x000f220000300800 */
[----:B-----5:R-:W-:-:S03]  /*2550*/  HADD2.F32 R35, -RZ, R27.H1_H1 ;  /* 0x3000001bff237230 */ /* 0x020fc60000004100 */
[----:B0-----:R-:W4:Y:S01]  /*2560*/  LDL.LU R0, [R1] ;  /* 0x0000000001007983 */ /* 0x001f220000300800 */
[----:B--2---:R-:W-:-:S05]  /*2570*/  IMAD R32, R34, R32, 0x9600 ;  /* 0x0000960022207424 */ /* 0x004fca00078e0220 */
[----:B------:R-:W-:Y:S02]  /*2580*/  IADD3 R32, P0, R32, R28, RZ ;  /* 0x0000001c20207210 */ /* 0x000fe40007f1e0ff */
[----:B------:R-:W-:-:S04]  /*2590*/  LEA R28, P1, R3, UR10, 0x1 ;  /* 0x0000000a031c7c11 */ /* 0x000fc8000f8208ff */
[----:B---3--:R-:W-:Y:S02]  /*25a0*/  LEA.HI.X R29, R3, UR11, R31, 0x1, P1 ;  /* 0x0000000b031d7c11 */ /* 0x008fe400088f0c1f */
[----:B----4-:R-:W0:Y:S02]  /*25b0*/  LDS.64 R30, [R30] ;  /* 0x000000001e1e7984 */ /* 0x010e240000000a00 */
[----:B0-----:R-:W-:Y:S01]  /*25c0*/  FADD.FTZ R3, R31, UR8 ;  /* 0x000000081f037e21 */ /* 0x001fe20008010000 */
[--C-:B------:R-:W-:Y:S01]  /*25d0*/  FADD.FTZ R61, R61, -R30.reuse ;  /* 0x8000001e3d3d7221 */ /* 0x100fe20000010000 */
[--C-:B------:R-:W-:Y:S01]  /*25e0*/  FADD.FTZ R34, R33, -R30.reuse ;  /* 0x8000001e21227221 */ /* 0x100fe20000010000 */
[----:B------:R-:W-:Y:S02]  /*25f0*/  HADD2.F32 R31, -RZ, R26.H0_H0 ;  /* 0x2000001aff1f7230 */ /* 0x000fe40000004100 */
[--C-:B------:R-:W-:Y:S01]  /*2600*/  FADD.FTZ R60, R60, -R30.reuse ;  /* 0x8000001e3c3c7221 */ /* 0x100fe20000010000 */
[----:B------:R-:W-:Y:S01]  /*2610*/  FADD.FTZ R59, R59, -R30 ;  /* 0x8000001e3b3b7221 */ /* 0x000fe20000010000 */
[----:B------:R-:W0:Y:S01]  /*2620*/  MUFU.RSQ R3, R3 ;  /* 0x0000000300037308 */ /* 0x000e220000001400 */
[----:B------:R-:W-:-:S02]  /*2630*/  HADD2.F32 R33, -RZ, R24.H0_H0 ;  /* 0x20000018ff217230 */ /* 0x000fc40000004100 */
        /* <DEDUP_REMOVED lines=40> */
[----:B------:R-:W-:Y:S01]  /*28c0*/  IADD3.X R2, RZ, R2, RZ, P0, !PT ;  /* 0x00000002ff027210 */ /* 0x000fe200007fe4ff */
[----:B------:R-:W-:Y:S01]  /*28d0*/  ULDC.64 UR8, c[0x0][0x238] ;  /* 0x00008e0000087ab9 */ /* 0x000fe20000000a00 */
[----:B0-----:R-:W-:-:S05]  /*28e0*/  PRMT R34, R34, 0x7632, R34 ;  /* 0x0000763222227816 */ /* 0x001fca0000000022 */
[----:B------:R0:W-:Y:S02]  /*28f0*/  STG.E.U16 desc[UR6][R28.64+0x2], R34 ;  /* 0x000002221c007986 */ /* 0x0001e4000c101506 */
[----:B0-----:R-:W-:Y:S02]  /*2900*/  HADD2.F32 R34, -RZ, R27.H0_H0 ;  /* 0x2000001bff227230 */ /* 0x001fe40000004100 */
[--C-:B------:R-:W-:Y:S01]  /*2910*/  FADD.FTZ R27, R37, -R30.reuse ;  /* 0x8000001e251b7221 */ /* 0x100fe20000010000 */
[----:B------:R-:W-:Y:S01]  /*2920*/  FADD.FTZ R37, R36, -R30 ;  /* 0x8000001e24257221 */ /* 0x000fe20000010000 */
[--C-:B------:R-:W-:Y:S02]  /*2930*/  HADD2.F32 R36, -RZ, R25.reuse.H0_H0 ;  /* 0x20000019ff247230 */ /* 0x100fe40000004100 */
[----:B------:R-:W-:Y:S02]  /*2940*/  HADD2.F32 R25, -RZ, R25.H1_H1 ;  /* 0x30000019ff197230 */ /* 0x000fe40000004100 */
[C---:B------:R-:W-:Y:S01]  /*2950*/  FMUL.FTZ R27, R3.reuse, R27 ;  /* 0x0000001b031b7220 */ /* 0x040fe20000410000 */
[----:B------:R-:W-:-:S03]  /*2960*/  FMUL.FTZ R37, R3, R37 ;  /* 0x0000002503257220 */ /* 0x000fc60000410000 */
[----:B------:R-:W-:Y:S01]  /*2970*/  FFMA.FTZ R27, R27, R34, R36 ;  /* 0x000000221b1b7223 */ /* 0x000fe20000010024 */
[----:B------:R-:W-:-:S05]  /*2980*/  FFMA.FTZ R37, R37, R35, R25 ;  /* 0x0000002325257223 */ /* 0x000fca0000010019 */
[----:B------:R-:W-:Y:S02]  /*2990*/  F2FP.F16.F32.PACK_AB R27, R37, R27 ;  /* 0x0000001b251b723e */ /* 0x000fe400000000ff */
[----:B------:R-:W3:Y:S04]  /*29a0*/  LDL.LU R37, [R1+0x1c] ;  /* 0x00001c0001257983 */ /* 0x000ee80000300800 */
[----:B------:R0:W-:Y:S02]  /*29b0*/  STG.E.U16 desc[UR6][R28.64+0x4], R27 ;  /* 0x0000041b1c007986 */ /* 0x0001e4000c101506 */
[----:B0-----:R-:W-:-:S05]  /*29c0*/  PRMT R27, R27, 0x7632, R27 ;  /* 0x000076321b1b7816 */ /* 0x001fca000000001b */
[----:B------:R0:W-:Y:S02]  /*29d0*/  STG.E.U16 desc[UR6][R28.64+0x6], R27 ;  /* 0x0000061b1c007986 */ /* 0x0001e4000c101506 */
[--C-:B0-----:R-:W-:Y:S01]  /*29e0*/  FADD.FTZ R29, R0, -R30.reuse ;  /* 0x8000001e001d7221 */ /* 0x101fe20000010000 */
[----:B--2---:R-:W-:-:S04]  /*29f0*/  FADD.FTZ R28, R61, -R30 ;  /* 0x8000001e3d1c7221 */ /* 0x004fc80000010000 */
[----:B------:R-:W-:-:S04]  /*2a00*/  FMUL.FTZ R28, R3, R28 ;  /* 0x0000001c031c7220 */ /* 0x000fc80000410000 */
[----:B------:R-:W-:Y:S01]  /*2a10*/  FFMA.FTZ R28, R31, R28, R33 ;  /* 0x0000001c1f1c7223 */ /* 0x000fe20000010021 */
[----:B---3--:R-:W-:-:S04]  /*2a20*/  FADD.FTZ R27, R37, -R30 ;  /* 0x8000001e251b7221 */ /* 0x008fc80000010000 */
[----:B------:R-:W-:-:S04]  /*2a30*/  FMUL.FTZ R27, R3, R27 ;  /* 0x0000001b031b7220 */ /* 0x000fc80000410000 */
[----:B------:R-:W-:-:S05]  /*2a40*/  FFMA.FTZ R0, R31, R27, R33 ;  /* 0x0000001b1f007223 */ /* 0x000fca0000010021 */
[----:B------:R0:W-:Y:S04]  /*2a50*/  STL [R1+0xb4], R0 ;  /* 0x0000b40001007387 */ /* 0x0001e80000100800 */
[----:B------:R1:W-:Y:S04]  /*2a60*/  STL [R1+0xb8], R28 ;  /* 0x0000b81c01007387 */ /* 0x0003e80000100800 */
[----:B------:R-:W2:Y:S01]  /*2a70*/  LDL.LU R61, [R1+0x60] ;  /* 0x00006000013d7983 */ /* 0x000ea20000300800 */
[C---:B------:R-:W-:Y:S01]  /*2a80*/  FMUL.FTZ R29, R3.reuse, R29 ;  /* 0x0000001d031d7220 */ /* 0x040fe20000410000 */
[----:B------:R-:W-:-:S03]  /*2a90*/  FMUL.FTZ R60, R3, R60 ;  /* 0x0000003c033c7220 */ /* 0x000fc60000410000 */
[C-C-:B------:R-:W-:Y:S01]  /*2aa0*/  FFMA.FTZ R27, R31.reuse, R29, R33.reuse ;  /* 0x0000001d1f1b7223 */ /* 0x140fe20000010021 */
[----:B0-----:R-:W-:Y:S01]  /*2ab0*/  FFMA.FTZ R0, R31, R60, R33 ;  /* 0x0000003c1f007223 */ /* 0x001fe20000010021 */
[----:B------:R-:W-:-:S03]  /*2ac0*/  FMUL.FTZ R59, R3, R59 ;  /* 0x0000003b033b7220 */ /* 0x000fc60000410000 */
[----:B------:R-:W-:Y:S01]  /*2ad0*/  STL [R1+0xbc], R27 ;  /* 0x0000bc1b01007387 */ /* 0x000fe20000100800 */
[----:B------:R-:W-:-:S03]  /*2ae0*/  FMUL.FTZ R58, R3, R58 ;  /* 0x0000003a033a7220 */ /* 0x000fc60000410000 */
[----:B------:R-:W3:Y:S01]  /*2af0*/  LDL.LU R37, [R1+0x5c] ;  /* 0x00005c0001257983 */ /* 0x000ee20000300800 */
[----:B------:R-:W-:-:S03]  /*2b00*/  FFMA.FTZ R59, R31, R59, R33 ;  /* 0x0000003b1f3b7223 */ /* 0x000fc60000010021 */
[----:B------:R0:W-:Y:S01]  /*2b10*/  STL [R1+0xc4], R0 ;  /* 0x0000c40001007387 */ /* 0x0001e20000100800 */
[----:B------:R-:W-:-:S03]  /*2b20*/  FMUL.FTZ R55, R3, R55 ;  /* 0x0000003703377220 */ /* 0x000fc60000410000 */
[----:B------:R-:W4:Y:S01]  /*2b30*/  LDL.LU R29, [R1+0x54] ;  /* 0x00005400011d7983 */ /* 0x000f220000300800 */
[C---:B------:R-:W-:Y:S01]  /*2b40*/  FMUL.FTZ R52, R3.reuse, R52 ;  /* 0x0000003403347220 */ /* 0x040fe20000410000 */
[----:B------:R-:W-:Y:S02]  /*2b50*/  FMUL.FTZ R49, R3, R49 ;  /* 0x0000003103317220 */ /* 0x000fe40000410000 */
[----:B-1----:R-:W4:Y:S01]  /*2b60*/  LDL.LU R28, [R1+0x50] ;  /* 0x00005000011c7983 */ /* 0x002f220000300800 */
[C-C-:B0-----:R-:W-:Y:S01]  /*2b70*/  FFMA.FTZ R0, R31.reuse, R58, R33.reuse ;  /* 0x0000003a1f007223 */ /* 0x141fe20000010021 */
[C-C-:B------:R-:W-:Y:S02]  /*2b80*/  FFMA.FTZ R55, R31.reuse, R55, R33.reuse ;  /* 0x000000371f377223 */ /* 0x140fe40000010021 */
[----:B------:R-:W4:Y:S01]  /*2b90*/  LDL.LU R27, [R1+0x40] ;  /* 0x00004000011b7983 */ /* 0x000f220000300800 */
[----:B------:R-:W-:Y:S01]  /*2ba0*/  FFMA.FTZ R52, R31, R52, R33 ;  /* 0x000000341f347223 */ /* 0x000fe20000010021 */
[----:B------:R-:W-:-:S02]  /*2bb0*/  FMUL.FTZ R46, R3, R46 ;  /* 0x0000002e032e7220 */ /* 0x000fc40000410000 */
[----:B------:R-:W-:Y:S01]  /*2bc0*/  STL [R1+0xd0], R59 ;  /* 0x0000d03b01007387 */ /* 0x000fe20000100800 */
[----:B------:R-:W-:-:S03]  /*2bd0*/  FMUL.FTZ R43, R3, R43 ;  /* 0x0000002b032b7220 */ /* 0x000fc60000410000 */
[----:B------:R0:W-:Y:S01]  /*2be0*/  STL [R1+0xe0], R0 ;  /* 0x0000e00001007387 */ /* 0x0001e20000100800 */
[----:B------:R-:W-:Y:S01]  /*2bf0*/  FMUL.FTZ R13, R3, R13 ;  /* 0x0000000d030d7220 */ /* 0x000fe20000410000 */
[C-C-:B------:R-:W-:Y:S02]  /*2c00*/  FFMA.FTZ R46, R31.reuse, R46, R33.reuse ;  /* 0x0000002e1f2e7223 */ /* 0x140fe40000010021 */
[----:B------:R-:W-:Y:S01]  /*2c10*/  STL [R1+0xe8], R55 ;  /* 0x0000e83701007387 */ /* 0x000fe20000100800 */
[C-C-:B------:R-:W-:Y:S01]  /*2c20*/  FFMA.FTZ R43, R31.reuse, R43, R33.reuse ;  /* 0x0000002b1f2b7223 */ /* 0x140fe20000010021 */
[----:B0-----:R-:W-:Y:S02]  /*2c30*/  FFMA.FTZ R0, R31, R49, R33 ;  /* 0x000000311f007223 */ /* 0x001fe40000010021 */
[----:B------:R-:W-:Y:S01]  /*2c40*/  STL [R1+0xe4], R52 ;  /* 0x0000e43401007387 */ /* 0x000fe20000100800 */
[----:B------:R-:W-:-:S03]  /*2c50*/  FMUL.FTZ R16, R3, R16 ;  /* 0x0000001003107220 */ /* 0x000fc60000410000 */
[----:B------:R0:W-:Y:S01]  /*2c60*/  STL [R1+0xdc], R0 ;  /* 0x0000dc0001007387 */ /* 0x0001e20000100800 */
[C---:B------:R-:W-:Y:S01]  /*2c70*/  FMUL.FTZ R23, R3.reuse, R23 ;  /* 0x0000001703177220 */ /* 0x040fe20000410000 */
[----:B------:R-:W-:Y:S02]  /*2c80*/  FMUL.FTZ R19, R3, R19 ;  /* 0x0000001303137220 */ /* 0x000fe40000410000 */
[----:B------:R-:W-:Y:S01]  /*2c90*/  STL [R1+0xd8], R46 ;  /* 0x0000d82e01007387 */ /* 0x000fe20000100800 */
[C-C-:B------:R-:W-:Y:S01]  /*2ca0*/  FFMA.FTZ R16, R31.reuse, R16, R33.reuse ;  /* 0x000000101f107223 */ /* 0x140fe20000010021 */
[C-C-:B0-----:R-:W-:Y:S02]  /*2cb0*/  FFMA.FTZ R0, R31.reuse, R13, R33.reuse ;  /* 0x0000000d1f007223 */ /* 0x141fe40000010021 */
[----:B------:R-:W-:Y:S01]  /*2cc0*/  STL [R1+0xd4], R43 ;  /* 0x0000d42b01007387 */ /* 0x000fe20000100800 */
[----:B------:R-:W-:-:S03]  /*2cd0*/  FFMA.FTZ R13, R31, R19, R33 ;  /* 0x000000131f0d7223 */ /* 0x000fc60000010021 */
[----:B------:R0:W-:Y:S04]  /*2ce0*/  STL [R1+0xcc], R0 ;  /* 0x0000cc0001007387 */ /* 0x0001e80000100800 */
[----:B------:R-:W-:Y:S01]  /*2cf0*/  STL [R1+0xc8], R16 ;  /* 0x0000c81001007387 */ /* 0x000fe20000100800 */
[----:B0-----:R-:W-:-:S05]  /*2d00*/  FFMA.FTZ R0, R31, R23, R33 ;  /* 0x000000171f007223 */ /* 0x001fca0000010021 */
[----:B------:R-:W-:Y:S04]  /*2d10*/  STL [R1+0x148], R0 ;  /* 0x0001480001007387 */ /* 0x000fe80000100800 */
[----:B------:R2:W-:Y:S02]  /*2d20*/  STL [R1+0xc0], R13 ;  /* 0x0000c00d01007387 */ /* 0x0005e40000100800 */
[----:B--2---:R-:W-:-:S04]  /*2d30*/  FADD.FTZ R13, R61, -R30 ;  /* 0x8000001e3d0d7221 */ /* 0x004fc80000010000 */
[----:B------:R-:W-:-:S04]  /*2d40*/  FMUL.FTZ R13, R3, R13 ;  /* 0x0000000d030d7220 */ /* 0x000fc80000410000 */
[----:B------:R-:W-:Y:S02]  /*2d50*/  FFMA.FTZ R0, R26, R13, R24 ;  /* 0x0000000d1a007223 */ /* 0x000fe40000010018 */
[----:B------:R-:W2:Y:S01]  /*2d60*/  LDL.LU R13, [R1+0x70] ;  /* 0x00007000010d7983 */ /* 0x000ea20000300800 */
[----:B---3--:R-:W-:-:S04]  /*2d70*/  FADD.FTZ R16, R37, -R30 ;  /* 0x8000001e25107221 */ /* 0x008fc80000010000 */
[----:B------:R-:W-:Y:S01]  /*2d80*/  FMUL.FTZ R16, R3, R16 ;  /* 0x0000001003107220 */ /* 0x000fe20000410000 */
[----:B----4-:R-:W-:-:S03]  /*2d90*/  FADD.FTZ R19, R29, -R30 ;  /* 0x8000001e1d137221 */ /* 0x010fc60000010000 */
[----:B------:R-:W-:Y:S01]  /*2da0*/  FFMA.FTZ R16, R26, R16, R24 ;  /* 0x000000101a107223 */ /* 0x000fe20000010018 */
[C---:B------:R-:W-:Y:S01]  /*2db0*/  FMUL.FTZ R19, R3.reuse, R19 ;  /* 0x0000001303137220 */ /* 0x040fe20000410000 */
[----:B------:R-:W-:Y:S01]  /*2dc0*/  FADD.FTZ R23, R28, -R30 ;  /* 0x8000001e1c177221 */ /* 0x000fe20000010000 */
[----:B------:R0:W-:Y:S04]  /*2dd0*/  STL [R1+0x40], R0 ;  /* 0x0000400001007387 */ /* 0x0001e80000100800 */
[----:B------:R1:W-:Y:S01]  /*2de0*/  STL [R1+0x64], R16 ;  /* 0x0000641001007387 */ /* 0x0003e20000100800 */
[----:B------:R-:W-:-:S03]  /*2df0*/  FMUL.FTZ R23, R3, R23 ;  /* 0x0000001703177220 */ /* 0x000fc60000410000 */
[----:B------:R-:W3:Y:S01]  /*2e00*/  LDL.LU R29, [R1+0x6c] ;  /* 0x00006c00011d7983 */ /* 0x000ee20000300800 */
[----:B0-----:R-:W-:Y:S01]  /*2e10*/  FFMA.FTZ R0, R26, R19, R24 ;  /* 0x000000131a007223 */ /* 0x001fe20000010018 */
[----:B------:R-:W-:Y:S02]  /*2e20*/  FADD.FTZ R27, R27, -R30 ;  /* 0x8000001e1b1b7221 */ /* 0x000fe40000010000 */
[----:B-1----:R-:W4:Y:S02]  /*2e30*/  LDL.LU R16, [R1+0x68] ;  /* 0x0000680001107983 */ /* 0x002f240000300800 */
[C---:B------:R-:W-:Y:S02]  /*2e40*/  FMUL.FTZ R27, R3.reuse, R27 ;  /* 0x0000001b031b7220 */ /* 0x040fe40000410000 */
[----:B------:R0:W-:Y:S04]  /*2e50*/  STL [R1+0x94], R0 ;  /* 0x0000940001007387 */ /* 0x0001e80000100800 */
[----:B------:R-:W4:Y:S01]  /*2e60*/  LDL.LU R28, [R1+0x4c] ;  /* 0x00004c00011c7983 */ /* 0x000f220000300800 */
[----:B------:R-:W-:-:S03]  /*2e70*/  FMUL.FTZ R57, R3, R57 ;  /* 0x0000003903397220 */ /* 0x000fc60000410000 */
[----:B------:R-:W4:Y:S01]  /*2e80*/  LDL.LU R19, [R1+0x38] ;  /* 0x0000380001137983 */ /* 0x000f220000300800 */
[----:B0-----:R-:W-:Y:S01]  /*2e90*/  FFMA.FTZ R0, R26, R23, R24 ;  /* 0x000000171a007223 */ /* 0x001fe20000010018 */
[C---:B------:R-:W-:Y:S01]  /*2ea0*/  FMUL.FTZ R54, R3.reuse, R54 ;  /* 0x0000003603367220 */ /* 0x040fe20000410000 */
[----:B------:R-:W-:-:S03]  /*2eb0*/  FMUL.FTZ R51, R3, R51 ;  /* 0x0000003303337220 */ /* 0x000fc60000410000 */
[----:B------:R0:W-:Y:S01]  /*2ec0*/  STL [R1+0xa4], R0 ;  /* 0x0000a40001007387 */ /* 0x0001e20000100800 */
[C-C-:B------:R-:W-:Y:S01]  /*2ed0*/  FFMA.FTZ R23, R26.reuse, R57, R24.reuse ;  /* 0x000000391a177223 */ /* 0x140fe20000010018 */
[C---:B------:R-:W-:Y:S01]  /*2ee0*/  FMUL.FTZ R48, R3.reuse, R48 ;  /* 0x0000003003307220 */ /* 0x040fe20000410000 */
[C---:B------:R-:W-:Y:S01]  /*2ef0*/  FMUL.FTZ R45, R3.reuse, R45 ;  /* 0x0000002d032d7220 */ /* 0x040fe20000410000 */
[C-C-:B0-----:R-:W-:Y:S01]  /*2f00*/  FFMA.FTZ R0, R26.reuse, R27, R24.reuse ;  /* 0x0000001b1a007223 */ /* 0x141fe20000010018 */
[----:B------:R-:W-:Y:S01]  /*2f10*/  FFMA.FTZ R27, R26, R54, R24 ;  /* 0x000000361a1b7223 */ /* 0x000fe20000010018 */
[----:B------:R-:W-:-:S03]  /*2f20*/  FMUL.FTZ R42, R3, R42 ;  /* 0x0000002a032a7220 */ /* 0x000fc60000410000 */
[----:B------:R0:W-:Y:S04]  /*2f30*/  STL [R1+0xac], R0 ;  /* 0x0000ac0001007387 */ /* 0x0001e80000100800 */
[----:B------:R1:W-:Y:S01]  /*2f40*/  STL [R1+0xb0], R23 ;  /* 0x0000b01701007387 */ /* 0x0003e20000100800 */
[----:B0-----:R-:W-:-:S03]  /*2f50*/  FFMA.FTZ R0, R26, R51, R24 ;  /* 0x000000331a007223 */ /* 0x001fc60000010018 */
[----:B------:R0:W-:Y:S01]  /*2f60*/  STL [R1+0xa8], R27 ;  /* 0x0000a81b01007387 */ /* 0x0001e20000100800 */
[----:B-1----:R-:W-:-:S03]  /*2f70*/  FFMA.FTZ R23, R26, R48, R24 ;  /* 0x000000301a177223 */ /* 0x002fc60000010018 */
[----:B------:R1:W-:Y:S01]  /*2f80*/  STL [R1+0xa0], R0 ;  /* 0x0000a00001007387 */ /* 0x0003e20000100800 */
[C---:B------:R-:W-:Y:S01]  /*2f90*/  FMUL.FTZ R14, R3.reuse, R14 ;  /* 0x0000000e030e7220 */ /* 0x040fe20000410000 */
[----:B------:R-:W-:Y:S01]  /*2fa0*/  FMUL.FTZ R20, R3, R20 ;  /* 0x0000001403147220 */ /* 0x000fe20000410000 */
[C-C-:B0-----:R-:W-:Y:S01]  /*2fb0*/  FFMA.FTZ R27, R26.reuse, R45, R24.reuse ;  /* 0x0000002d1a1b7223 */ /* 0x141fe20000010018 */
[----:B------:R0:W-:Y:S01]  /*2fc0*/  STL [R1+0x9c], R23 ;  /* 0x00009c1701007387 */ /* 0x0001e20000100800 */
[----:B-1----:R-:W-:-:S03]  /*2fd0*/  FFMA.FTZ R0, R26, R42, R24 ;  /* 0x0000002a1a007223 */ /* 0x002fc60000010018 */
[----:B------:R-:W-:Y:S01]  /*2fe0*/  STL [R1+0x98], R27 ;  /* 0x0000981b01007387 */ /* 0x000fe20000100800 */
[----:B------:R-:W-:-:S03]  /*2ff0*/  FMUL.FTZ R17, R3, R17 ;  /* 0x0000001103117220 */ /* 0x000fc60000410000 */
[----:B------:R1:W-:Y:S01]  /*3000*/  STL [R1+0x90], R0 ;  /* 0x0000900001007387 */ /* 0x0003e20000100800 */
[C-C-:B0-----:R-:W-:Y:S01]  /*3010*/  FFMA.FTZ R23, R26.reuse, R14, R24.reuse ;  /* 0x0000000e1a177223 */ /* 0x141fe20000010018 */
[----:B------:R-:W-:Y:S01]  /*3020*/  FMUL.FTZ R38, R3, R38 ;  /* 0x0000002603267220 */ /* 0x000fe20000410000 */
[C-C-:B------:R-:W-:Y:S01]  /*3030*/  FFMA.FTZ R14, R26.reuse, R17, R24.reuse ;  /* 0x000000111a0e7223 */ /* 0x140fe20000010018 */
[C-C-:B-1----:R-:W-:Y:S02]  /*3040*/  FFMA.FTZ R0, R26.reuse, R20, R24.reuse ;  /* 0x000000141a007223 */ /* 0x142fe40000010018 */
[----:B------:R-:W-:Y:S04]  /*3050*/  STL [R1+0x60], R23 ;  /* 0x0000601701007387 */ /* 0x000fe80000100800 */
[----:B------:R0:W-:Y:S04]  /*3060*/  STL [R1+0x14c], R0 ;  /* 0x00014c0001007387 */ /* 0x0001e80000100800 */
[----:B------:R3:W-:Y:S01]  /*3070*/  STL [R1+0x5c], R14 ;  /* 0x00005c0e01007387 */ /* 0x0007e20000100800 */
[----:B0-----:R-:W-:-:S05]  /*3080*/  FFMA.FTZ R0, R26, R38, R24 ;  /* 0x000000261a007223 */ /* 0x001fca0000010018 */
[----:B------:R0:W-:Y:S01]  /*3090*/  STL [R1+0x50], R0 ;  /* 0x0000500001007387 */ /* 0x0001e20000100800 */
[----:B--2---:R-:W-:-:S04]  /*30a0*/  FADD.FTZ R13, R13, -R30 ;  /* 0x8000001e0d0d7221 */ /* 0x004fc80000010000 */
[----:B------:R-:W-:-:S04]  /*30b0*/  FMUL.FTZ R13, R3, R13 ;  /* 0x0000000d030d7220 */ /* 0x000fc80000410000 */
[----:B------:R-:W-:-:S05]  /*30c0*/  FFMA.FTZ R20, R34, R13, R36 ;  /* 0x0000000d22147223 */ /* 0x000fca0000010024 */
[----:B------:R-:W-:Y:S04]  /*30d0*/  STL [R1+0xc], R20 ;  /* 0x00000c1401007387 */ /* 0x000fe80000100800 */
[----:B------:R-:W2:Y:S01]  /*30e0*/  LDL.LU R31, [R1+0x8c] ;  /* 0x00008c00011f7983 */ /* 0x000ea20000300800 */
[----:B---3--:R-:W-:-:S04]  /*30f0*/  FADD.FTZ R14, R29, -R30 ;  /* 0x8000001e1d0e7221 */ /* 0x008fc80000010000 */
[----:B------:R-:W-:Y:S01]  /*3100*/  FMUL.FTZ R14, R3, R14 ;  /* 0x0000000e030e7220 */ /* 0x000fe20000410000 */
[----:B----4-:R-:W-:-:S03]  /*3110*/  FADD.FTZ R16, R16, -R30 ;  /* 0x8000001e10107221 */ /* 0x010fc60000010000 */
[----:B------:R-:W-:Y:S01]  /*3120*/  FFMA.FTZ R13, R34, R14, R36 ;  /* 0x0000000e220d7223 */ /* 0x000fe20000010024 */
[----:B------:R-:W-:Y:S01]  /*3130*/  FMUL.FTZ R16, R3, R16 ;  /* 0x0000001003107220 */ /* 0x000fe20000410000 */
[----:B------:R-:W-:-:S03]  /*3140*/  FADD.FTZ R17, R28, -R30 ;  /* 0x8000001e1c117221 */ /* 0x000fc60000010000 */
[C---:B0-----:R-:W-:Y:S01]  /*3150*/  FFMA.FTZ R0, R34.reuse, R16, R36 ;  /* 0x0000001022007223 */ /* 0x041fe20000010024 */
[----:B------:R-:W-:Y:S01]  /*3160*/  FADD.FTZ R19, R19, -R30 ;  /* 0x8000001e13137221 */ /* 0x000fe20000010000 */
[C---:B------:R-:W-:Y:S01]  /*3170*/  FMUL.FTZ R17, R3.reuse, R17 ;  /* 0x0000001103117220 */ /* 0x040fe20000410000 */
[----:B------:R0:W-:Y:S02]  /*3180*/  STL [R1+0x1c], R13 ;  /* 0x00001c0d01007387 */ /* 0x0001e40000100800 */
[----:B------:R-:W-:Y:S02]  /*3190*/  FMUL.FTZ R19, R3, R19 ;  /* 0x0000001303137220 */ /* 0x000fe40000410000 */
[----:B------:R1:W-:Y:S04]  /*31a0*/  STL [R1+0x14], R0 ;  /* 0x0000140001007387 */ /* 0x0003e80000100800 */
[----:B------:R-:W3:Y:S01]  /*31b0*/  LDL.LU R37, [R1+0x88] ;  /* 0x0000880001257983 */ /* 0x000ee20000300800 */
[C-C-:B0-----:R-:W-:Y:S01]  /*31c0*/  FFMA.FTZ R13, R34.reuse, R17, R36.reuse ;  /* 0x00000011220d7223 */ /* 0x141fe20000010024 */
[----:B-1----:R-:W-:-:S04]  /*31d0*/  FFMA.FTZ R0, R34, R19, R36 ;  /* 0x0000001322007223 */ /* 0x002fc80000010024 */
[----:B------:R0:W-:Y:S04]  /*31e0*/  STL [R1+0x8], R13 ;  /* 0x0000080d01007387 */ /* 0x0001e80000100800 */
[----:B0-----:R-:W4:Y:S04]  /*31f0*/  LDL.LU R13, [R1+0x84] ;  /* 0x00008400010d7983 */ /* 0x001f280000300800 */
[----:B------:R-:W4:Y:S04]  /*3200*/  LDL.LU R33, [R1+0x80] ;  /* 0x0000800001217983 */ /* 0x000f280000300800 */
[----:B------:R0:W-:Y:S04]  /*3210*/  STL [R1+0x4], R0 ;  /* 0x0000040001007387 */ /* 0x0001e80000100800 */
[----:B------:R-:W4:Y:S04]  /*3220*/  LDL.LU R24, [R1+0x78] ;  /* 0x0000780001187983 */ /* 0x000f280000300800 */
[----:B------:R-:W4:Y:S04]  /*3230*/  LDL.LU R23, [R1+0x74] ;  /* 0x0000740001177983 */ /* 0x000f280000300800 */
[----:B------:R-:W4:Y:S04]  /*3240*/  LDL.LU R38, [R1+0x58] ;  /* 0x0000580001267983 */ /* 0x000f280000300800 */
[----:B------:R-:W4:Y:S01]  /*3250*/  LDL.LU R20, [R1+0x48] ;  /* 0x0000480001147983 */ /* 0x000f220000300800 */
[----:B------:R-:W-:-:S03]  /*3260*/  FMUL.FTZ R56, R3, R56 ;  /* 0x0000003803387220 */ /* 0x000fc60000410000 */
[----:B------:R-:W4:Y:S01]  /*3270*/  LDL.LU R27, [R1+0x44] ;  /* 0x00004400011b7983 */ /* 0x000f220000300800 */
[----:B------:R-:W-:-:S03]  /*3280*/  FMUL.FTZ R53, R3, R53 ;  /* 0x0000003503357220 */ /* 0x000fc60000410000 */
[----:B------:R-:W4:Y:S01]  /*3290*/  LDL.LU R26, [R1+0x3c] ;  /* 0x00003c00011a7983 */ /* 0x000f220000300800 */
[----:B------:R-:W-:-:S03]  /*32a0*/  FMUL.FTZ R50, R3, R50 ;  /* 0x0000003203327220 */ /* 0x000fc60000410000 */
[----:B------:R-:W4:Y:S01]  /*32b0*/  LDL.LU R17, [R1+0x34] ;  /* 0x0000340001117983 */ /* 0x000f220000300800 */
[----:B------:R-:W-:-:S03]  /*32c0*/  FMUL.FTZ R47, R3, R47 ;  /* 0x0000002f032f7220 */ /* 0x000fc60000410000 */
[----:B------:R-:W4:Y:S01]  /*32d0*/  LDL.LU R16, [R1+0x2c] ;  /* 0x00002c0001107983 */ /* 0x000f220000300800 */
[----:B0-----:R-:W-:-:S03]  /*32e0*/  FFMA.FTZ R0, R34, R56, R36 ;  /* 0x0000003822007223 */ /* 0x001fc60000010024 */
[----:B------:R-:W4:Y:S01]  /*32f0*/  LDL.LU R14, [R1+0x24] ;  /* 0x00002400010e7983 */ /* 0x000f220000300800 */
[----:B------:R-:W-:-:S03]  /*3300*/  FFMA.FTZ R61, R34, R53, R36 ;  /* 0x00000035223d7223 */ /* 0x000fc60000010024 */
[----:B------:R-:W4:Y:S01]  /*3310*/  LDL.LU R29, [R1+0xec] ;  /* 0x0000ec00011d7983 */ /* 0x000f220000300800 */
[C-C-:B------:R-:W-:Y:S01]  /*3320*/  FFMA.FTZ R60, R34.reuse, R50, R36.reuse ;  /* 0x00000032223c7223 */ /* 0x140fe20000010024 */
[C---:B------:R-:W-:Y:S01]  /*3330*/  FMUL.FTZ R44, R3.reuse, R44 ;  /* 0x0000002c032c7220 */ /* 0x040fe20000410000 */
[C---:B------:R-:W-:Y:S01]  /*3340*/  FMUL.FTZ R41, R3.reuse, R41 ;  /* 0x0000002903297220 */ /* 0x040fe20000410000 */
[C---:B------:R-:W-:Y:S01]  /*3350*/  FMUL.FTZ R15, R3.reuse, R15 ;  /* 0x0000000f030f7220 */ /* 0x040fe20000410000 */
[C---:B------:R-:W-:Y:S01]  /*3360*/  FMUL.FTZ R18, R3.reuse, R18 ;  /* 0x0000001203127220 */ /* 0x040fe20000410000 */
[C---:B------:R-:W-:Y:S01]  /*3370*/  FMUL.FTZ R21, R3.reuse, R21 ;  /* 0x0000001503157220 */ /* 0x040fe20000410000 */
[----:B------:R-:W-:Y:S01]  /*3380*/  FMUL.FTZ R39, R3, R39 ;  /* 0x0000002703277220 */ /* 0x000fe20000410000 */
[C-C-:B------:R-:W-:Y:S01]  /*3390*/  FFMA.FTZ R59, R34.reuse, R47, R36.reuse ;  /* 0x0000002f223b7223 */ /* 0x140fe20000010024 */
[----:B------:R-:W4:Y:S01]  /*33a0*/  LDL.LU R28, [R1+0xf0] ;  /* 0x0000f000011c7983 */ /* 0x000f220000300800 */
[C-C-:B------:R-:W-:Y:S01]  /*33b0*/  FFMA.FTZ R58, R34.reuse, R44, R36.reuse ;  /* 0x0000002c223a7223 */ /* 0x140fe20000010024 */
[----:B------:R-:W-:-:S02]  /*33c0*/  FFMA.FTZ R57, R34, R41, R36 ;  /* 0x0000002922397223 */ /* 0x000fc40000010024 */
[----:B------:R0:W-:Y:S01]  /*33d0*/  STL [R1+0x150], R0 ;  /* 0x0001500001007387 */ /* 0x0001e20000100800 */
[C-C-:B------:R-:W-:Y:S01]  /*33e0*/  FFMA.FTZ R56, R34.reuse, R15, R36.reuse ;  /* 0x0000000f22387223 */ /* 0x140fe20000010024 */
[C-C-:B------:R-:W-:Y:S01]  /*33f0*/  FFMA.FTZ R55, R34.reuse, R18, R36.reuse ;  /* 0x0000001222377223 */ /* 0x140fe20000010024 */
[C-C-:B------:R-:W-:Y:S01]  /*3400*/  FFMA.FTZ R54, R34.reuse, R21, R36.reuse ;  /* 0x0000001522367223 */ /* 0x140fe20000010024 */
[----:B------:R1:W-:Y:S01]  /*3410*/  STL [R1+0x154], R61 ;  /* 0x0001543d01007387 */ /* 0x0003e20000100800 */
[----:B------:R-:W-:-:S03]  /*3420*/  FFMA.FTZ R52, R34, R39, R36 ;  /* 0x0000002722347223 */ /* 0x000fc60000010024 */
[----:B------:R1:W-:Y:S04]  /*3430*/  STL [R1+0x158], R60 ;  /* 0x0001583c01007387 */ /* 0x0003e80000100800 */
[----:B------:R1:W-:Y:S01]  /*3440*/  STL [R1+0x15c], R59 ;  /* 0x00015c3b01007387 */ /* 0x0003e20000100800 */
[----:B--2---:R-:W-:-:S03]  /*3450*/  FADD.FTZ R34, R31, -R30 ;  /* 0x8000001e1f227221 */ /* 0x004fc60000010000 */
[----:B------:R-:W2:Y:S04]  /*3460*/  LDL.LU R31, [R1+0xf4] ;  /* 0x0000f400011f7983 */ /* 0x000ea80000300800 */
[----:B0-----:R-:W2:Y:S01]  /*3470*/  LDL.LU R0, [R1+0xf8] ;  /* 0x0000f80001007983 */ /* 0x001ea20000300800 */
[----:B---3--:R-:W-:-:S03]  /*3480*/  FADD.FTZ R15, R37, -R30 ;  /* 0x8000001e250f7221 */ /* 0x008fc60000010000 */
[----:B------:R-:W3:Y:S04]  /*3490*/  LDL.LU R37, [R1+0xfc] ;  /* 0x0000fc0001257983 */ /* 0x000ee80000300800 */
[----:B------:R-:W3:Y:S04]  /*34a0*/  LDL.LU R36, [R1+0x100] ;  /* 0x0001000001247983 */ /* 0x000ee80000300800 */
[----:B------:R-:W3:Y:S01]  /*34b0*/  LDL.LU R39, [R1+0x104] ;  /* 0x0001040001277983 */ /* 0x000ee20000300800 */
[--C-:B------:R-:W-:Y:S01]  /*34c0*/  FADD.FTZ R53, R40, -R30.reuse ;  /* 0x8000001e28357221 */ /* 0x100fe20000010000 */
[--C-:B----4-:R-:W-:Y:S01]  /*34d0*/  FADD.FTZ R19, R27, -R30.reuse ;  /* 0x8000001e1b137221 */ /* 0x110fe20000010000 */
[--C-:B------:R-:W-:Y:S01]  /*34e0*/  FADD.FTZ R18, R26, -R30.reuse ;  /* 0x8000001e1a127221 */ /* 0x100fe20000010000 */
[----:B------:R-:W-:Y:S01]  /*34f0*/  LEA R26, P1, R4, UR10, 0x1 ;  /* 0x0000000a041a7c11 */ /* 0x000fe2000f8208ff */
[----:B------:R-:W-:-:S02]  /*3500*/  FADD.FTZ R21, R38, -R30 ;  /* 0x8000001e26157221 */ /* 0x000fc40000010000 */
[----:B------:R-:W4:Y:S04]  /*3510*/  LDL.LU R38, [R1+0x108] ;  /* 0x0001080001267983 */ /* 0x000f280000300800 */
[----:B------:R-:W4:Y:S01]  /*3520*/  LDL.LU R45, [R1+0x10c] ;  /* 0x00010c00012d7983 */ /* 0x000f220000300800 */
[----:B------:R-:W-:Y:S02]  /*3530*/  LEA.HI.X R27, R4, UR11, R29, 0x1, P1 ;  /* 0x0000000b041b7c11 */ /* 0x000fe400088f0c1d */
[----:B------:R-:W-:-:S04]  /*3540*/  LEA R4, P1, R5, UR10, 0x1 ;  /* 0x0000000a05047c11 */ /* 0x000fc8000f8208ff */
[----:B------:R-:W-:Y:S02]  /*3550*/  LEA.HI.X R5, R5, UR11, R28, 0x1, P1 ;  /* 0x0000000b05057c11 */ /* 0x000fe400088f0c1c */
[----:B------:R-:W-:-:S04]  /*3560*/  LEA R28, P1, R6, UR10, 0x1 ;  /* 0x0000000a061c7c11 */ /* 0x000fc8000f8208ff */
[----:B--2---:R-:W-:Y:S02]  /*3570*/  LEA.HI.X R29, R6, UR11, R31, 0x1, P1 ;  /* 0x0000000b061d7c11 */ /* 0x004fe400088f0c1f */
[----:B------:R-:W-:-:S04]  /*3580*/  LEA R6, P1, R7, UR10, 0x1 ;  /* 0x0000000a07067c11 */ /* 0x000fc8000f8208ff */
[----:B------:R-:W-:Y:S02]  /*3590*/  LEA.HI.X R7, R7, UR11, R0, 0x1, P1 ;  /* 0x0000000b07077c11 */ /* 0x000fe400088f0c00 */
        /* <DEDUP_REMOVED lines=8> */
[----:B-1----:R-:W2:Y:S04]  /*3620*/  LDL.LU R61, [R1+0x120] ;  /* 0x00012000013d7983 */ /* 0x002ea80000300800 */
[----:B------:R-:W2:Y:S01]  /*3630*/  LDL.LU R60, [R1+0x30] ;  /* 0x00003000013c7983 */ /* 0x000ea20000300800 */
        /* <DEDUP_REMOVED lines=8> */
[C---:B------:R-:W-:Y:S01]  /*36c0*/  LEA R30, P1, R8.reuse, UR10, 0x1 ;  /* 0x0000000a081e7c11 */ /* 0x040fe2000f8208ff */
[----:B------:R-:W2:Y:S03]  /*36d0*/  LDL.LU R59, [R1+0x40] ;  /* 0x00004000013b7983 */ /* 0x000ea60000300800 */
[----:B---3--:R-:W-:-:S02]  /*36e0*/  LEA.HI.X R31, R8, UR11, R37, 0x1, P1 ;  /* 0x0000000b081f7c11 */ /* 0x008fc400088f0c25 */
[----:B------:R-:W-:-:S04]  /*36f0*/  LEA R8, P1, R9, UR10, 0x1 ;  /* 0x0000000a09087c11 */ /* 0x000fc8000f8208ff */
[----:B------:R-:W-:Y:S02]  /*3700*/  LEA.HI.X R9, R9, UR11, R36, 0x1, P1 ;  /* 0x0000000b09097c11 */ /* 0x000fe400088f0c24 */
[----:B------:R-:W-:-:S04]  /*3710*/  LEA R36, P1, R10, UR10, 0x1 ;  /* 0x0000000a0a247c11 */ /* 0x000fc8000f8208ff */
[----:B------:R-:W-:Y:S02]  /*3720*/  LEA.HI.X R37, R10, UR11, R39, 0x1, P1 ;  /* 0x0000000b0a257c11 */ /* 0x000fe400088f0c27 */
[----:B------:R-:W-:-:S04]  /*3730*/  LEA R10, P1, R11, UR10, 0x1 ;  /* 0x0000000a0b0a7c11 */ /* 0x000fc8000f8208ff */
[----:B----4-:R-:W-:Y:S02]  /*3740*/  LEA.HI.X R11, R11, UR11, R38, 0x1, P1 ;  /* 0x0000000b0b0b7c11 */ /* 0x010fe400088f0c26 */
[----:B------:R-:W-:-:S04]  /*3750*/  LEA R38, P1, R12, UR10, 0x1 ;  /* 0x0000000a0c267c11 */ /* 0x000fc8000f8208ff */
[----:B------:R-:W-:Y:S02]  /*3760*/  LEA.HI.X R39, R12, UR11, R45, 0x1, P1 ;  /* 0x0000000b0c277c11 */ /* 0x000fe400088f0c2d */
[----:B--2---:R-:W-:-:S04]  /*3770*/  LEA R46, P1, R0, UR10, 0x1 ;  /* 0x0000000a002e7c11 */ /* 0x004fc8000f8208ff */
[----:B------:R-:W-:Y:S02]  /*3780*/  LEA.HI.X R47, R0, UR11, R44, 0x1, P1 ;  /* 0x0000000b002f7c11 */ /* 0x000fe400088f0c2c */
[----:B------:R-:W2:Y:S01]  /*3790*/  LDL.LU R0, [R1+0xc] ;  /* 0x00000c0001007983 */ /* 0x000ea20000300800 */
[----:B------:R-:W-:-:S04]  /*37a0*/  LEA R44, P1, R42, UR10, 0x1 ;  /* 0x0000000a2a2c7c11 */ /* 0x000fc8000f8208ff */
[----:B------:R-:W-:Y:S02]  /*37b0*/  LEA.HI.X R45, R42, UR11, R43, 0x1, P1 ;  /* 0x0000000b2a2d7c11 */ /* 0x000fe400088f0c2b */
[----:B------:R-:W-:-:S04]  /*37c0*/  LEA R42, P1, R40, UR10, 0x1 ;  /* 0x0000000a282a7c11 */ /* 0x000fc8000f8208ff */
[----:B------:R-:W-:Y:S02]  /*37d0*/  LEA.HI.X R43, R40, UR11, R41, 0x1, P1 ;  /* 0x0000000b282b7c11 */ /* 0x000fe400088f0c29 */
[----:B------:R-:W-:-:S04]  /*37e0*/  LEA R40, P1, R48, UR10, 0x1 ;  /* 0x0000000a30287c11 */ /* 0x000fc8000f8208ff */
[----:B------:R-:W-:Y:S02]  /*37f0*/  LEA.HI.X R41, R48, UR11, R49, 0x1, P1 ;  /* 0x0000000b30297c11 */ /* 0x000fe400088f0c31 */
[----:B------:R-:W-:Y:S02]  /*3800*/  LEA R50, P1, R32, UR10, 0x1 ;  /* 0x0000000a20327c11 */ /* 0x000fe4000f8208ff */
[----:B------:R-:W-:Y:S02]  /*3810*/  LEA R48, P0, R60, UR10, 0x1 ;  /* 0x0000000a3c307c11 */ /* 0x000fe4000f8008ff */
[----:B------:R-:W-:Y:S02]  /*3820*/  LEA.HI.X R51, R32, UR11, R2, 0x1, P1 ;  /* 0x0000000b20337c11 */ /* 0x000fe400088f0c02 */
[----:B------:R-:W-:Y:S02]  /*3830*/  LEA.HI.X R49, R60, UR11, R61, 0x1, P0 ;  /* 0x0000000b3c317c11 */ /* 0x000fe400080f0c3d */
[----:B------:R-:W3:Y:S04]  /*3840*/  LDL.LU R60, [R1+0x64] ;  /* 0x00006400013c7983 */ /* 0x000ee80000300800 */
[----:B------:R-:W3:Y:S04]  /*3850*/  LDL.LU R61, [R1+0xb8] ;  /* 0x0000b800013d7983 */ /* 0x000ee80000300800 */
[----:B------:R-:W4:Y:S01]  /*3860*/  LDL.LU R32, [R1+0xb4] ;  /* 0x0000b40001207983 */ /* 0x000f220000300800 */
[C---:B------:R-:W-:Y:S01]  /*3870*/  FMUL.FTZ R34, R3.reuse, R34 ;  /* 0x0000002203227220 */ /* 0x040fe20000410000 */
[----:B------:R-:W-:-:S03]  /*3880*/  FMUL.FTZ R15, R3, R15 ;  /* 0x0000000f030f7220 */ /* 0x000fc60000410000 */
        /* <DEDUP_REMOVED lines=28> */
[----:B--2---:R-:W-:-:S04]  /*3a50*/  F2FP.F16.F32.PACK_AB R34, R34, R0 ;  /* 0x000000002222723e */ /* 0x004fc800000000ff */
[----:B------:R-:W-:Y:S01]  /*3a60*/  PRMT R12, R34, 0x7632, R12 ;  /* 0x00007632220c7816 */ /* 0x000fe2000000000c */
[----:B------:R-:W-:Y:S01]  /*3a70*/  STG.E.U16 desc[UR6][R26.64+0x4], R34 ;  /* 0x000004221a007986 */ /* 0x000fe2000c101506 */
[----:B----4-:R-:W-:-:S03]  /*3a80*/  F2FP.F16.F32.PACK_AB R2, R59, R32 ;  /* 0x000000203b02723e */ /* 0x010fc600000000ff */
[----:B------:R-:W2:Y:S01]  /*3a90*/  LDL.LU R59, [R1+0x15c] ;  /* 0x00015c00013b7983 */ /* 0x000ea20000300800 */
[----:B------:R-:W-:-:S03]  /*3aa0*/  PRMT R3, R2, 0x7632, R3 ;  /* 0x0000763202037816 */ /* 0x000fc60000000003 */
[----:B------:R-:W4:Y:S04]  /*3ab0*/  LDL.LU R0, [R1+0x14] ;  /* 0x0000140001007983 */ /* 0x000f280000300800 */
[----:B------:R-:W2:Y:S04]  /*3ac0*/  LDL.LU R32, [R1+0xc4] ;  /* 0x0000c40001207983 */ /* 0x000ea80000300800 */
[----:B------:R3:W-:Y:S04]  /*3ad0*/  STG.E.U16 desc[UR6][R26.64], R2 ;  /* 0x000000021a007986 */ /* 0x0007e8000c101506 */
[----:B------:R-:W2:Y:S01]  /*3ae0*/  LDL.LU R35, [R1+0xbc] ;  /* 0x0000bc0001237983 */ /* 0x000ea20000300800 */
[----:B---3--:R-:W-:-:S03]  /*3af0*/  F2FP.F16.F32.PACK_AB R2, R60, R61 ;  /* 0x0000003d3c02723e */ /* 0x008fc600000000ff */
[----:B------:R-:W3:Y:S04]  /*3b00*/  LDL.LU R60, [R1+0x158] ;  /* 0x00015800013c7983 */ /* 0x000ee80000300800 */
[----:B------:R-:W3:Y:S04]  /*3b10*/  LDL.LU R61, [R1+0x154] ;  /* 0x00015400013d7983 */ /* 0x000ee80000300800 */
[----:B------:R-:W4:Y:S04]  /*3b20*/  LDL.LU R34, [R1+0x1c] ;  /* 0x00001c0001227983 */ /* 0x000f280000300800 */
[----:B------:R-:W-:Y:S04]  /*3b30*/  STG.E.U16 desc[UR6][R26.64+0x2], R3 ;  /* 0x000002031a007986 */ /* 0x000fe8000c101506 */
[----:B------:R0:W-:Y:S01]  /*3b40*/  STG.E.U16 desc[UR6][R26.64+0x6], R12 ;  /* 0x0000060c1a007986 */ /* 0x0001e2000c101506 */
[----:B----4-:R-:W-:-:S03]  /*3b50*/  F2FP.F16.F32.PACK_AB R15, R15, R34 ;  /* 0x000000220f0f723e */ /* 0x010fc600000000ff */
[----:B------:R-:W4:Y:S04]  /*3b60*/  LDL.LU R34, [R1+0xd0] ;  /* 0x0000d00001227983 */ /* 0x000f280000300800 */
[----:B0-----:R-:W2:Y:S04]  /*3b70*/  LDL.LU R26, [R1+0x94] ;  /* 0x00009400011a7983 */ /* 0x001ea80000300800 */
[----:B------:R-:W3:Y:S01]  /*3b80*/  LDL.LU R27, [R1+0xa4] ;  /* 0x0000a400011b7983 */ /* 0x000ee20000300800 */
[----:B------:R-:W-:-:S03]  /*3b90*/  PRMT R3, R2, 0x7632, R3 ;  /* 0x0000763202037816 */ /* 0x000fc60000000003 */
[----:B------:R2:W-:Y:S01]  /*3ba0*/  STG.E.U16 desc[UR6][R4.64], R2 ;  /* 0x0000000204007986 */ /* 0x0005e2000c101506 */
[----:B------:R-:W-:-:S03]  /*3bb0*/  PRMT R12, R15, 0x7632, R12 ;  /* 0x000076320f0c7816 */ /* 0x000fc6000000000c */
[----:B------:R0:W-:Y:S01]  /*3bc0*/  STG.E.U16 desc[UR6][R4.64+0x4], R15 ;  /* 0x0000040f04007986 */ /* 0x0001e2000c101506 */
[----:B------:R-:W-:-:S03]  /*3bd0*/  F2FP.F16.F32.PACK_AB R13, R13, R0 ;  /* 0x000000000d0d723e */ /* 0x000fc600000000ff */
[----:B------:R1:W-:Y:S04]  /*3be0*/  STG.E.U16 desc[UR6][R4.64+0x2], R3 ;  /* 0x0000020304007986 */ /* 0x0003e8000c101506 */
[----:B------:R1:W-:Y:S01]  /*3bf0*/  STG.E.U16 desc[UR6][R4.64+0x6], R12 ;  /* 0x0000060c04007986 */ /* 0x0003e2000c101506 */
[----:B--2---:R-:W-:-:S03]  /*3c00*/  F2FP.F16.F32.PACK_AB R2, R26, R35 ;  /* 0x000000231a02723e */ /* 0x004fc600000000ff */
[----:B------:R-:W2:Y:S04]  /*3c10*/  LDL.LU R26, [R1+0xb0] ;  /* 0x0000b000011a7983 */ /* 0x000ea80000300800 */
[----:B------:R-:W2:Y:S04]  /*3c20*/  LDL.LU R35, [R1+0xe0] ;  /* 0x0000e00001237983 */ /* 0x000ea80000300800 */
[----:B0-----:R-:W4:Y:S01]  /*3c30*/  LDL.LU R15, [R1+0xac] ;  /* 0x0000ac00010f7983 */ /* 0x001f220000300800 */
[----:B-1----:R-:W-:-:S03]  /*3c40*/  PRMT R3, R2, 0x7632, R3 ;  /* 0x0000763202037816 */ /* 0x002fc60000000003 */
[----:B------:R-:W2:Y:S01]  /*3c50*/  LDL.LU R0, [R1+0x150] ;  /* 0x0001500001007983 */ /* 0x000ea20000300800 */
[----:B------:R-:W-:-:S03]  /*3c60*/  PRMT R4, R13, 0x7632, R4 ;  /* 0x000076320d047816 */ /* 0x000fc60000000004 */
[----:B------:R3:W-:Y:S04]  /*3c70*/  STG.E.U16 desc[UR6][R28.64], R2 ;  /* 0x000000021c007986 */ /* 0x0007e8000c101506 */
[----:B------:R-:W2:Y:S04]  /*3c80*/  LDL.LU R12, [R1+0x4] ;  /* 0x00000400010c7983 */ /* 0x000ea80000300800 */
[----:B------:R0:W-:Y:S01]  /*3c90*/  STG.E.U16 desc[UR6][R28.64+0x4], R13 ;  /* 0x0000040d1c007986 */ /* 0x0001e2000c101506 */
[----:B---3--:R-:W-:-:S03]  /*3ca0*/  F2FP.F16.F32.PACK_AB R2, R27, R32 ;  /* 0x000000201b02723e */ /* 0x008fc600000000ff */
[----:B------:R-:W3:Y:S04]  /*3cb0*/  LDL.LU R27, [R1+0xa8] ;  /* 0x0000a800011b7983 */ /* 0x000ee80000300800 */
[----:B------:R-:W3:Y:S04]  /*3cc0*/  LDL.LU R32, [R1+0xe8] ;  /* 0x0000e80001207983 */ /* 0x000ee80000300800 */
[----:B0-----:R-:W3:Y:S04]  /*3cd0*/  LDL.LU R13, [R1+0x8] ;  /* 0x00000800010d7983 */ /* 0x001ee80000300800 */
[----:B------:R0:W-:Y:S04]  /*3ce0*/  STG.E.U16 desc[UR6][R28.64+0x2], R3 ;  /* 0x000002031c007986 */ /* 0x0001e8000c101506 */
[----:B------:R-:W-:Y:S04]  /*3cf0*/  STG.E.U16 desc[UR6][R28.64+0x6], R4 ;  /* 0x000006041c007986 */ /* 0x000fe8000c101506 */
[----:B------:R4:W-:Y:S01]  /*3d00*/  STG.E.U16 desc[UR6][R6.64], R2 ;  /* 0x0000000206007986 */ /* 0x0009e2000c101506 */
[----:B0-----:R-:W-:-:S02]  /*3d10*/  PRMT R3, R2, 0x7632, R3 ;  /* 0x0000763202037816 */ /* 0x001fc40000000003 */
[----:B----4-:R-:W-:Y:S02]  /*3d20*/  F2FP.F16.F32.PACK_AB R2, R15, R34 ;  /* 0x000000220f02723e */ /* 0x010fe400000000ff */
[----:B------:R-:W4:Y:S04]  /*3d30*/  LDL.LU R15, [R1+0xa0] ;  /* 0x0000a000010f7983 */ /* 0x000f280000300800 */
[----:B------:R-:W4:Y:S01]  /*3d40*/  LDL.LU R34, [R1+0xe4] ;  /* 0x0000e40001227983 */ /* 0x000f220000300800 */
[----:B--2---:R-:W-:-:S03]  /*3d50*/  F2FP.F16.F32.PACK_AB R24, R24, R12 ;  /* 0x0000000c1818723e */ /* 0x004fc600000000ff */
[----:B------:R0:W-:Y:S01]  /*3d60*/  STG.E.U16 desc[UR6][R6.64+0x2], R3 ;  /* 0x0000020306007986 */ /* 0x0001e2000c101506 */
[----:B------:R-:W-:Y:S02]  /*3d70*/  F2FP.F16.F32.PACK_AB R23, R23, R0 ;  /* 0x000000001717723e */ /* 0x000fe400000000ff */
[----:B---3--:R-:W-:-:S04]  /*3d80*/  F2FP.F16.F32.PACK_AB R33, R33, R13 ;  /* 0x0000000d2121723e */ /* 0x008fc800000000ff */
[----:B------:R-:W-:Y:S01]  /*3d90*/  PRMT R4, R33, 0x7632, R4 ;  /* 0x0000763221047816 */ /* 0x000fe20000000004 */
[----:B------:R-:W-:Y:S01]  /*3da0*/  STG.E.U16 desc[UR6][R6.64+0x4], R33 ;  /* 0x0000042106007986 */ /* 0x000fe2000c101506 */
[----:B0-----:R-:W-:-:S03]  /*3db0*/  PRMT R3, R2, 0x7632, R3 ;  /* 0x0000763202037816 */ /* 0x001fc60000000003 */
[----:B------:R0:W-:Y:S04]  /*3dc0*/  STG.E.U16 desc[UR6][R6.64+0x6], R4 ;  /* 0x0000060406007986 */ /* 0x0001e8000c101506 */
[----:B------:R1:W-:Y:S01]  /*3dd0*/  STG.E.U16 desc[UR6][R30.64], R2 ;  /* 0x000000021e007986 */ /* 0x0003e2000c101506 */
[----:B0-----:R-:W-:Y:S02]  /*3de0*/  PRMT R4, R24, 0x7632, R4 ;  /* 0x0000763218047816 */ /* 0x001fe40000000004 */
[----:B-1----:R-:W-:Y:S02]  /*3df0*/  F2FP.F16.F32.PACK_AB R2, R26, R35 ;  /* 0x000000231a02723e */ /* 0x002fe400000000ff */
[----:B------:R-:W2:Y:S04]  /*3e00*/  LDL.LU R26, [R1+0x9c] ;  /* 0x00009c00011a7983 */ /* 0x000ea80000300800 */
[----:B------:R-:W2:Y:S04]  /*3e10*/  LDL.LU R35, [R1+0xdc] ;  /* 0x0000dc0001237983 */ /* 0x000ea80000300800 */
[----:B------:R0:W-:Y:S04]  /*3e20*/  STG.E.U16 desc[UR6][R30.64+0x2], R3 ;  /* 0x000002031e007986 */ /* 0x0001e8000c101506 */
[----:B------:R-:W-:Y:S04]  /*3e30*/  STG.E.U16 desc[UR6][R30.64+0x4], R24 ;  /* 0x000004181e007986 */ /* 0x000fe8000c101506 */
[----:B------:R1:W-:Y:S01]  /*3e40*/  STG.E.U16 desc[UR6][R30.64+0x6], R4 ;  /* 0x000006041e007986 */ /* 0x0003e2000c101506 */
[----:B0-----:R-:W-:-:S03]  /*3e50*/  PRMT R3, R2, 0x7632, R3 ;  /* 0x0000763202037816 */ /* 0x001fc60000000003 */
[----:B------:R0:W-:Y:S04]  /*3e60*/  STG.E.U16 desc[UR6][R8.64], R2 ;  /* 0x0000000208007986 */ /* 0x0001e8000c101506 */
[----:B------:R-:W3:Y:S01]  /*3e70*/  LDL.LU R0, [R1+0x14c] ;  /* 0x00014c0001007983 */ /* 0x000ee20000300800 */
[----:B-1----:R-:W-:-:S03]  /*3e80*/  PRMT R4, R23, 0x7632, R4 ;  /* 0x0000763217047816 */ /* 0x002fc60000000004 */
[----:B------:R1:W-:Y:S01]  /*3e90*/  STG.E.U16 desc[UR6][R8.64+0x2], R3 ;  /* 0x0000020308007986 */ /* 0x0003e2000c101506 */
[----:B0-----:R-:W-:-:S03]  /*3ea0*/  F2FP.F16.F32.PACK_AB R2, R27, R32 ;  /* 0x000000201b02723e */ /* 0x001fc600000000ff */
[----:B------:R-:W3:Y:S04]  /*3eb0*/  LDL.LU R27, [R1+0x98] ;  /* 0x00009800011b7983 */ /* 0x000ee80000300800 */
[----:B------:R-:W3:Y:S01]  /*3ec0*/  LDL.LU R32, [R1+0xd8] ;  /* 0x0000d80001207983 */ /* 0x000ee20000300800 */
[----:B-1----:R-:W-:-:S03]  /*3ed0*/  PRMT R3, R2, 0x7632, R3 ;  /* 0x0000763202037816 */ /* 0x002fc60000000003 */
[----:B------:R-:W-:Y:S04]  /*3ee0*/  STG.E.U16 desc[UR6][R8.64+0x4], R23 ;  /* 0x0000041708007986 */ /* 0x000fe8000c101506 */
[----:B------:R-:W-:Y:S04]  /*3ef0*/  STG.E.U16 desc[UR6][R8.64+0x6], R4 ;  /* 0x0000060408007986 */ /* 0x000fe8000c101506 */
[----:B------:R4:W-:Y:S02]  /*3f00*/  STG.E.U16 desc[UR6][R36.64], R2 ;  /* 0x0000000224007986 */ /* 0x0009e4000c101506 */
[----:B----4-:R-:W-:-:S02]  /*3f10*/  F2FP.F16.F32.PACK_AB R2, R15, R34 ;  /* 0x000000220f02723e */ /* 0x010fc400000000ff */
[----:B------:R-:W4:Y:S04]  /*3f20*/  LDL.LU R15, [R1+0x90] ;  /* 0x00009000010f7983 */ /* 0x000f280000300800 */
[----:B------:R-:W4:Y:S01]  /*3f30*/  LDL.LU R34, [R1+0xd4] ;  /* 0x0000d40001227983 */ /* 0x000f220000300800 */
[----:B------:R-:W-:-:S04]  /*3f40*/  F2FP.F16.F32.PACK_AB R21, R21, R61 ;  /* 0x0000003d1515723e */ /* 0x000fc800000000ff */
[----:B------:R-:W-:Y:S01]  /*3f50*/  PRMT R4, R21, 0x7632, R4 ;  /* 0x0000763215047816 */ /* 0x000fe20000000004 */
[----:B------:R-:W-:Y:S01]  /*3f60*/  STG.E.U16 desc[UR6][R36.64+0x2], R3 ;  /* 0x0000020324007986 */ /* 0x000fe2000c101506 */
[----:B------:R-:W-:-:S03]  /*3f70*/  PRMT R5, R2, 0x7632, R5 ;  /* 0x0000763202057816 */ /* 0x000fc60000000005 */
[----:B------:R-:W-:Y:S04]  /*3f80*/  STG.E.U16 desc[UR6][R36.64+0x4], R21 ;  /* 0x0000041524007986 */ /* 0x000fe8000c101506 */
[----:B------:R-:W-:Y:S04]  /*3f90*/  STG.E.U16 desc[UR6][R36.64+0x6], R4 ;  /* 0x0000060424007986 */ /* 0x000fe8000c101506 */
[----:B------:R3:W-:Y:S04]  /*3fa0*/  STG.E.U16 desc[UR6][R10.64], R2 ;  /* 0x000000020a007986 */ /* 0x0007e8000c101506 */
[----:B------:R0:W-:Y:S01]  /*3fb0*/  STG.E.U16 desc[UR6][R10.64+0x2], R5 ;  /* 0x000002050a007986 */ /* 0x0001e2000c101506 */
[----:B--2---:R-:W-:-:S03]  /*3fc0*/  F2FP.F16.F32.PACK_AB R6, R26, R35 ;  /* 0x000000231a06723e */ /* 0x004fc600000000ff */
[----:B------:R-:W2:Y:S04]  /*3fd0*/  LDL.LU R26, [R1+0x60] ;  /* 0x00006000011a7983 */ /* 0x000ea80000300800 */
[----:B------:R-:W2:Y:S01]  /*3fe0*/  LDL.LU R35, [R1+0xcc] ;  /* 0x0000cc0001237983 */ /* 0x000ea20000300800 */
[----:B---3--:R-:W-:-:S03]  /*3ff0*/  F2FP.F16.F32.PACK_AB R2, R27, R32 ;  /* 0x000000201b02723e */ /* 0x008fc600000000ff */
[----:B------:R-:W3:Y:S04]  /*4000*/  LDL.LU R27, [R1+0x5c] ;  /* 0x00005c00011b7983 */ /* 0x000ee80000300800 */
[----:B------:R-:W3:Y:S01]  /*4010*/  LDL.LU R32, [R1+0xc8] ;  /* 0x0000c80001207983 */ /* 0x000ee20000300800 */
[C---:B------:R-:W-:Y:S02]  /*4020*/  PRMT R23, R2.reuse, 0x7610, R23 ;  /* 0x0000761002177816 */ /* 0x040fe40000000017 */
[----:B0-----:R-:W-:Y:S02]  /*4030*/  PRMT R5, R2, 0x7632, R5 ;  /* 0x0000763202057816 */ /* 0x001fe40000000005 */
[----:B----4-:R-:W-:Y:S02]  /*4040*/  F2FP.F16.F32.PACK_AB R2, R15, R34 ;  /* 0x000000220f02723e */ /* 0x010fe400000000ff */
[----:B------:R-:W4:Y:S01]  /*4050*/  LDL.LU R34, [R1+0xc0] ;  /* 0x0000c00001227983 */ /* 0x000f220000300800 */
[----:B------:R-:W-:-:S02]  /*4060*/  F2FP.F16.F32.PACK_AB R20, R20, R60 ;  /* 0x0000003c1414723e */ /* 0x000fc400000000ff */
[----:B------:R-:W-:Y:S02]  /*4070*/  F2FP.F16.F32.PACK_AB R19, R19, R59 ;  /* 0x0000003b1313723e */ /* 0x000fe400000000ff */
[----:B------:R-:W-:Y:S02]  /*4080*/  PRMT R7, R20, 0x7632, R7 ;  /* 0x0000763214077816 */ /* 0x000fe40000000007 */
[----:B------:R-:W-:Y:S02]  /*4090*/  PRMT R3, R6, 0x7632, R3 ;  /* 0x0000763206037816 */ /* 0x000fe40000000003 */
[----:B------:R-:W-:Y:S01]  /*40a0*/  PRMT R4, R19, 0x7632, R4 ;  /* 0x0000763213047816 */ /* 0x000fe20000000004 */
[----:B------:R-:W-:Y:S01]  /*40b0*/  STG.E.U16 desc[UR6][R10.64+0x4], R20 ;  /* 0x000004140a007986 */ /* 0x000fe2000c101506 */
[----:B------:R-:W-:-:S03]  /*40c0*/  F2FP.F16.F32.PACK_AB R18, R18, R58 ;  /* 0x0000003a1212723e */ /* 0x000fc600000000ff */
[----:B------:R-:W-:Y:S04]  /*40d0*/  STG.E.U16 desc[UR6][R10.64+0x6], R7 ;  /* 0x000006070a007986 */ /* 0x000fe8000c101506 */
[----:B------:R0:W-:Y:S04]  /*40e0*/  STG.E.U16 desc[UR6][R38.64+0x2], R3 ;  /* 0x0000020326007986 */ /* 0x0001e8000c101506 */
[----:B------:R1:W-:Y:S04]  /*40f0*/  STG.E.U16 desc[UR6][R38.64+0x6], R4 ;  /* 0x0000060426007986 */ /* 0x0003e8000c101506 */
[----:B------:R1:W-:Y:S01]  /*4100*/  STG.E.U16 desc[UR6][R38.64], R6 ;  /* 0x0000000626007986 */ /* 0x0003e2000c101506 */
[----:B0-----:R-:W-:-:S03]  /*4110*/  PRMT R3, R2, 0x7610, R3 ;  /* 0x0000761002037816 */ /* 0x001fc60000000003 */
[----:B------:R-:W-:Y:S01]  /*4120*/  STG.E.U16 desc[UR6][R38.64+0x4], R19 ;  /* 0x0000041326007986 */ /* 0x000fe2000c101506 */
[----:B-1----:R-:W-:-:S03]  /*4130*/  PRMT R4, R2, 0x7632, R4 ;  /* 0x0000763202047816 */ /* 0x002fc60000000004 */
[----:B------:R0:W-:Y:S01]  /*4140*/  STG.E.U16 desc[UR6][R46.64+0x2], R5 ;  /* 0x000002052e007986 */ /* 0x0001e2000c101506 */
[----:B------:R-:W-:-:S03]  /*4150*/  PRMT R6, R18, 0x7632, R6 ;  /* 0x0000763212067816 */ /* 0x000fc60000000006 */
[----:B------:R-:W-:Y:S04]  /*4160*/  STG.E.U16 desc[UR6][R46.64], R23 ;  /* 0x000000172e007986 */ /* 0x000fe8000c101506 */
[----:B------:R-:W-:Y:S01]  /*4170*/  STG.E.U16 desc[UR6][R46.64+0x4], R18 ;  /* 0x000004122e007986 */ /* 0x000fe2000c101506 */
[----:B--2---:R-:W-:-:S03]  /*4180*/  F2FP.F16.F32.PACK_AB R2, R26, R35 ;  /* 0x000000231a02723e */ /* 0x004fc600000000ff */
[----:B------:R-:W-:Y:S01]  /*4190*/  STG.E.U16 desc[UR6][R46.64+0x6], R6 ;  /* 0x000006062e007986 */ /* 0x000fe2000c101506 */
[----:B------:R-:W-:-:S03]  /*41a0*/  PRMT R21, R2, 0x7610, R21 ;  /* 0x0000761002157816 */ /* 0x000fc60000000015 */
[----:B------:R-:W2:Y:S01]  /*41b0*/  LDL.LU R35, [R1+0x50] ;  /* 0x0000500001237983 */ /* 0x000ea20000300800 */
[----:B0-----:R-:W-:-:S03]  /*41c0*/  PRMT R5, R2, 0x7632, R5 ;  /* 0x0000763202057816 */ /* 0x001fc60000000005 */
[----:B------:R0:W-:Y:S01]  /*41d0*/  STG.E.U16 desc[UR6][R44.64+0x2], R4 ;  /* 0x000002042c007986 */ /* 0x0001e2000c101506 */
[----:B---3--:R-:W-:-:S03]  /*41e0*/  F2FP.F16.F32.PACK_AB R2, R27, R32 ;  /* 0x000000201b02723e */ /* 0x008fc600000000ff */
[----:B------:R-:W3:Y:S01]  /*41f0*/  LDL.LU R32, [R1+0x7c] ;  /* 0x00007c0001207983 */ /* 0x000ee20000300800 */
[C---:B------:R-:W-:Y:S02]  /*4200*/  PRMT R20, R2.reuse, 0x7610, R20 ;  /* 0x0000761002147816 */ /* 0x040fe40000000014 */
[----:B0-----:R-:W-:Y:S02]  /*4210*/  PRMT R4, R2, 0x7632, R4 ;  /* 0x0000763202047816 */ /* 0x001fe40000000004 */
[----:B----4-:R-:W-:Y:S02]  /*4220*/  F2FP.F16.F32.PACK_AB R2, R0, R34 ;  /* 0x000000220002723e */ /* 0x010fe400000000ff */
[----:B------:R-:W2:Y:S01]  /*4230*/  LDL.LU R0, [R1+0x148] ;  /* 0x0001480001007983 */ /* 0x000ea20000300800 */
[----:B------:R-:W-:Y:S02]  /*4240*/  F2FP.F16.F32.PACK_AB R17, R17, R57 ;  /* 0x000000391111723e */ /* 0x000fe400000000ff */
[----:B------:R-:W-:Y:S01]  /*4250*/  F2FP.F16.F32.PACK_AB R16, R16, R56 ;  /* 0x000000381010723e */ /* 0x000fe200000000ff */
[----:B------:R0:W-:Y:S01]  /*4260*/  STG.E.U16 desc[UR6][R44.64], R3 ;  /* 0x000000032c007986 */ /* 0x0001e2000c101506 */
[----:B------:R-:W-:-:S03]  /*4270*/  PRMT R7, R17, 0x7632, R7 ;  /* 0x0000763211077816 */ /* 0x000fc60000000007 */
[----:B------:R-:W-:Y:S01]  /*4280*/  STG.E.U16 desc[UR6][R44.64+0x4], R17 ;  /* 0x000004112c007986 */ /* 0x000fe2000c101506 */
[----:B------:R-:W-:-:S03]  /*4290*/  PRMT R24, R2, 0x7610, R24 ;  /* 0x0000761002187816 */ /* 0x000fc60000000018 */
[----:B------:R-:W-:Y:S01]  /*42a0*/  STG.E.U16 desc[UR6][R44.64+0x6], R7 ;  /* 0x000006072c007986 */ /* 0x000fe2000c101506 */
[----:B0-----:R-:W-:-:S05]  /*42b0*/  PRMT R3, R16, 0x7632, R3 ;  /* 0x0000763210037816 */ /* 0x001fca0000000003 */
[----:B------:R0:W-:Y:S02]  /*42c0*/  STG.E.U16 desc[UR6][R42.64+0x6], R3 ;  /* 0x000006032a007986 */ /* 0x0001e4000c101506 */
[----:B0-----:R-:W-:Y:S02]  /*42d0*/  PRMT R3, R2, 0x7632, R3 ;  /* 0x0000763202037816 */ /* 0x001fe40000000003 */
[----:B--2---:R-:W-:Y:S02]  /*42e0*/  F2FP.F16.F32.PACK_AB R2, R35, R0 ;  /* 0x000000002302723e */ /* 0x004fe400000000ff */
[----:B------:R-:W2:Y:S01]  /*42f0*/  LDL.LU R0, [R1+0x140] ;  /* 0x0001400001007983 */ /* 0x000ea20000300800 */
[----:B------:R-:W-:Y:S02]  /*4300*/  F2FP.F16.F32.PACK_AB R14, R14, R55 ;  /* 0x000000370e0e723e */ /* 0x000fe400000000ff */
[----:B------:R-:W-:Y:S02]  /*4310*/  F2FP.F16.F32.PACK_AB R22, R22, R54 ;  /* 0x000000361616723e */ /* 0x000fe400000000ff */
[----:B------:R-:W-:Y:S01]  /*4320*/  F2FP.F16.F32.PACK_AB R52, R53, R52 ;  /* 0x000000343534723e */ /* 0x000fe200000000ff */
        /* <DEDUP_REMOVED lines=27> */
.L_x_1759:
        /* <DEDUP_REMOVED lines=10> */
.L_x_1845:


//--------------------- .text._ZN13group_norm_v214gn_cuda_kernelI6__halfLi320ELi3ELi16ELi40ELi4096ELb1ELi32ELi320ELi320ELi4ELb1ELi2ELb0ELb0ENS_16CompileConditionILi900EEEEEvPT_PKS4_S7_S7_flPfS8_Pj --------------------------
	.section	.text._ZN13group_norm_v214gn_cuda_kernelI6__halfLi320ELi3ELi16ELi40ELi4096ELb1ELi32ELi320ELi320ELi4ELb1ELi2ELb0ELb0ENS_16CompileConditionILi900EEEEEvPT_PKS4_S7_S7_flPfS8_Pj,"ax",@progbits
	.align	128
        .global         _ZN13group_norm_v214gn_cuda_kernelI6__halfLi320ELi3ELi16ELi40ELi4096ELb1ELi32ELi320ELi320ELi4ELb1ELi2ELb0ELb0ENS_16CompileConditionILi900EEEEEvPT_PKS4_S7_S7_flPfS8_Pj
        .type           _ZN13group_norm_v214gn_cuda_kernelI6__halfLi320ELi3ELi16ELi40ELi4096ELb1ELi32ELi320ELi320ELi4ELb1ELi2ELb0ELb0ENS_16CompileConditionILi900EEEEEvPT_PKS4_S7_S7_flPfS8_Pj,@function
        .size           _ZN13group_norm_v214gn_cuda_kernelI6__halfLi320ELi3ELi16ELi40ELi4096ELb1ELi32ELi320ELi320ELi4ELb1ELi2ELb0ELb0ENS_16CompileConditionILi900EEEEEvPT_PKS4_S7_S7_flPfS8_Pj,(.L_x_1846 - _ZN13group_norm_v214gn_cuda_kernelI6__halfLi320ELi3ELi16ELi40ELi4096ELb1ELi32ELi320ELi320ELi4ELb1ELi2ELb0ELb0ENS_16CompileConditionILi900EEEEEvPT_PKS4_S7_S7_flPfS8_Pj)
        .other          _ZN13group_norm_v214gn_cuda_kernelI6__halfLi320ELi3ELi16ELi40ELi4096ELb1ELi32ELi320ELi320ELi4ELb1ELi2ELb0ELb0ENS_16CompileConditionILi900EEEEEvPT_PKS4_S7_S7_flPfS8_Pj,@"STO_CUDA_ENTRY STV_DEFAULT"
_ZN13group_norm_v214gn_cuda_kernelI6__halfLi320ELi3ELi16ELi40ELi4096ELb1ELi32ELi320ELi320ELi4ELb1ELi2ELb0ELb0ENS_16CompileConditionILi900EEEEEvPT_PKS4_S7_S7_flPfS8_Pj:
.text._ZN13group_norm_v214gn_cuda_kernelI6__halfLi320ELi3ELi16ELi40ELi4096ELb1ELi32ELi320ELi320ELi4ELb1ELi2ELb0ELb0ENS_16CompileConditionILi900EEEEEvPT_PKS4_S7_S7_flPfS8_Pj:
        /* <DEDUP_REMOVED lines=22> */
[----:B------:R-:W-:Y:S02]  /*0160*/  LOP3.LUT R7, R4, 0x8, RZ, 0xc0, !PT ;  /* 0x0000000804077812 */ /* 0x000fe400078ec0ff */
[--C-:B------:R-:W-:Y:S01]  /*0170*/  SHF.R.U32.HI R5, RZ, 0x2, R9.reuse ;  /* 0x00000002ff057819 */ /* 0x100fe20000011609 */
[----:B------:R-:W-:Y:S01]  /*0180*/  IMAD R3, R6, -0x50, R9 ;  /* 0xffffffb006037824 */ /* 0x000fe200078e0209 */
[----:B------:R-:W-:-:S02]  /*0190*/  IADD3 R8, RZ, -R7, RZ ;  /* 0x80000007ff087210 */ /* 0x000fc40007ffe0ff */
[----:B------:R-:W-:Y:S02]  /*01a0*/  IADD3 R7, R5, R7, RZ ;  /* 0x0000000705077210 */ /* 0x000fe40007ffe0ff */
[C---:B------:R-:W-:Y:S01]  /*01b0*/  LEA R4, R3.reuse, R0, 0x2 ;  /* 0x0000000003047211 */ /* 0x040fe200078e10ff */
[----:B------:R-:W-:Y:S02]  /*01c0*/  IMAD R3, R3, 0x28, R22 ;  /* 0x0000002803037824 */ /* 0x000fe400078e0216 */
[----:B------:R-:W-:Y:S01]  /*01d0*/  IMAD R7, R7, 0x28, -R0 ;  /* 0x0000002807077824 */ /* 0x000fe200078e0a00 */
[----:B------:R-:W-:Y:S01]  /*01e0*/  SHF.L.U32 R0, R9, 0x3, RZ ;  /* 0x0000000309007819 */ /* 0x000fe200000006ff */
[----:B------:R-:W-:Y:S01]  /*01f0*/  IMAD.WIDE.U32 R4, R4, -0x33333333, RZ ;  /* 0xcccccccd04047825 */ /* 0x000fe200078e00ff */
[----:B------:R-:W-:Y:S02]  /*0200*/  LEA R3, R6, R3, 0x3 ;  /* 0x0000000306037211 */ /* 0x000fe400078e18ff */
[----:B------:R-:W-:-:S02]  /*0210*/  MOV R4, R8 ;  /* 0x0000000800047202 */ /* 0x000fc40000000f00 */
[----:B------:R-:W-:Y:S01]  /*0220*/  IADD3 R6, R7, 0x8, RZ ;  /* 0x0000000807067810 */ /* 0x000fe20007ffe0ff */
[----:B------:R0:W-:Y:S01]  /*0230*/  STL [R1+0x30], R3 ;  /* 0x0000300301007387 */ /* 0x0001e20000100800 */
[----:B------:R-:W-:Y:S02]  /*0240*/  LEA.HI R4, R5, R4, RZ, 0x1b ;  /* 0x0000000405047211 */ /* 0x000fe400078fd8ff */
[C---:B------:R-:W-:Y:S02]  /*0250*/  LOP3.LUT R5, R7.reuse, 0x4, RZ, 0xfc, !PT ;  /* 0x0000000407057812 */ /* 0x040fe400078efcff */
[C---:B------:R-:W-:Y:S02]  /*0260*/  IADD3 R8, R7.reuse, 0xc, RZ ;  /* 0x0000000c07087810 */ /* 0x040fe40007ffe0ff */
[C---:B------:R-:W-:Y:S02]  /*0270*/  IADD3 R10, R7.reuse, 0x10, RZ ;  /* 0x00000010070a7810 */ /* 0x040fe40007ffe0ff */
[----:B------:R-:W-:-:S02]  /*0280*/  IADD3 R12, R7, 0x14, RZ ;  /* 0x00000014070c7810 */ /* 0x000fc40007ffe0ff */
[----:B0-----:R-:W-:Y:S02]  /*0290*/  LOP3.LUT R3, R0, 0x18, RZ, 0xc0, !PT ;  /* 0x0000001800037812 */ /* 0x001fe400078ec0ff */
[----:B------:R-:W-:Y:S02]  /*02a0*/  SHF.R.S32.HI R0, RZ, 0x2, R7 ;  /* 0x00000002ff007819 */ /* 0x000fe40000011407 */
[C---:B------:R-:W-:Y:S02]  /*02b0*/  IADD3 R14, R7.reuse, 0x18, RZ ;  /* 0x00000018070e7810 */ /* 0x040fe40007ffe0ff */
[C---:B------:R-:W-:Y:S01]  /*02c0*/  IADD3 R16, R7.reuse, 0x1c, RZ ;  /* 0x0000001c07107810 */ /* 0x040fe20007ffe0ff */
[----:B------:R-:W-:Y:S01]  /*02d0*/  IMAD R0, R0, 0x28, R22 ;  /* 0x0000002800007824 */ /* 0x000fe200078e0216 */
[C---:B------:R-:W-:Y:S02]  /*02e0*/  IADD3 R18, R7.reuse, 0x20, RZ ;  /* 0x0000002007127810 */ /* 0x040fe40007ffe0ff */
[----:B------:R-:W-:-:S02]  /*02f0*/  IADD3 R20, R7, 0x24, RZ ;  /* 0x0000002407147810 */ /* 0x000fc40007ffe0ff */
[----:B------:R-:W-:Y:S02]  /*0300*/  SHF.R.S32.HI R5, RZ, 0x2, R5 ;  /* 0x00000002ff057819 */ /* 0x000fe40000011405 */
[----:B------:R-:W-:Y:S02]  /*0310*/  SHF.R.S32.HI R7, RZ, 0x2, R6 ;  /* 0x00000002ff077819 */ /* 0x000fe40000011406 */
[----:B------:R-:W-:Y:S01]  /*0320*/  SHF.R.S32.HI R9, RZ, 0x2, R8 ;  /* 0x00000002ff097819 */ /* 0x000fe20000011408 */
[----:B------:R-:W-:Y:S01]  /*0330*/  IMAD R6, R5, 0x28, R22 ;  /* 0x0000002805067824 */ /* 0x000fe200078e0216 */
[----:B------:R-:W-:Y:S01]  /*0340*/  SHF.R.S32.HI R11, RZ, 0x2, R10 ;  /* 0x00000002ff0b7819 */ /* 0x000fe2000001140a */
[--C-:B------:R-:W-:Y:S01]  /*0350*/  IMAD R8, R7, 0x28, R22.reuse ;  /* 0x0000002807087824 */ /* 0x100fe200078e0216 */
[----:B------:R-:W-:Y:S01]  /*0360*/  IADD3 R0, R0, R3, RZ ;  /* 0x0000000300007210 */ /* 0x000fe20007ffe0ff */
[----:B------:R-:W-:Y:S01]  /*0370*/  IMAD R10, R9, 0x28, R22 ;  /* 0x00000028090a7824 */ /* 0x000fe200078e0216 */
        /* <DEDUP_REMOVED lines=11> */
[----:B------:R-:W-:Y:S01]  /*0430*/  SHF.R.S32.HI R21, RZ, 0x2, R20 ;  /* 0x00000002ff157819 */ /* 0x000fe20000011414 */
        /* <DEDUP_REMOVED lines=14> */
[----:B------:R-:W-:Y:S01]  /*0520*/  STL [R1+0xc], R6 ;  /* 0x00000c0601007387 */ /* 0x000fe20000100800 */
[----:B--2---:R-:W-:-:S03]  /*0530*/  IADD3 R0, R3, R22, RZ ;  /* 0x0000001603007210 */ /* 0x004fc60007ffe0ff */
[----:B------:R-:W-:Y:S01]  /*0540*/  STL [R1+0x8], R5 ;  /* 0x0000080501007387 */ /* 0x000fe20000100800 */
[----:B------:R-:W-:-:S03]  /*0550*/  HFMA2.MMA R3, -RZ, RZ, 0, 0 ;  /* 0x00000000ff037435 */ /* 0x000fc600000001ff */
[----:B------:R0:W-:Y:S02]  /*0560*/  STL [R1+0x4], R0 ;  /* 0x0000040001007387 */ /* 0x0001e40000100800 */
[----:B0-----:R-:W-:-:S05]  /*0570*/  LEA R0, R4, UR5, 0x3 ;  /* 0x0000000504007c11 */ /* 0x001fca000f8e18ff */
[----:B------:R0:W-:Y:S02]  /*0580*/  STL [R1+0x2c], R0 ;  /* 0x00002c0001007387 */ /* 0x0001e40000100800 */
.L_x_1768:
[----:B------:R-:W1:Y:S01]  /*0590*/  S2R R34, SR_TID.X ;  /* 0x0000000000227919 */ /* 0x000e620000002100 */
[----:B------:R-:W-:Y:S01]  /*05a0*/  MOV R27, RZ ;  /* 0x000000ff001b7202 */ /* 0x000fe20000000f00 */
[----:B------:R-:W-:Y:S01]  /*05b0*/  ULDC.64 UR8, c[0x0][0x218] ;  /* 0x0000860000087ab9 */ /* 0x000fe20000000a00 */
[----:B------:R-:W-:Y:S01]  /*05c0*/  ULDC.64 UR10, c[0x0][0x228] ;  /* 0x00008a00000a7ab9 */ /* 0x000fe20000000a00 */
[----:B------:R-:W2:Y:S01]  /*05d0*/  S2R R36, SR_CTAID.Y ;  /* 0x0000000000247919 */ /* 0x000ea20000002600 */
[----:B------:R-:W0:Y:S01]  /*05e0*/  S2R R37, SR_CTAID.X ;  /* 0x0000000000257919 */ /* 0x000e220000002500 */
        /* <DEDUP_REMOVED lines=57> */
[C---:B------:R-:W-:Y:S02]  /*0980*/  LEA R38, P0, R11.reuse, UR8, 0x1 ;  /* 0x000000080b267c11 */ /* 0x040fe4000f8008ff */
        /* <DEDUP_REMOVED lines=15> */
[--C-:B--2---:R-:W-:Y:S02]  /*0a80*/  HADD2.F32 R0, -RZ, R24.reuse.H0_H0 ;  /* 0x20000018ff007230 */ /* 0x104fe40000004100 */
[----:B------:R-:W-:Y:S02]  /*0a90*/  HADD2.F32 R54, -RZ, R24.H1_H1 ;  /* 0x30000018ff367230 */ /* 0x000fe40000004100 */
[----:B------:R-:W-:-:S02]  /*0aa0*/  HADD2.F32 R53, -RZ, R25.H0_H0 ;  /* 0x20000019ff357230 */ /* 0x000fc40000004100 */
[----:B------:R-:W-:Y:S01]  /*0ab0*/  FFMA.FTZ R33, R0, R0, RZ ;  /* 0x0000000000217223 */ /* 0x000fe200000100ff */
[----:B------:R-:W-:Y:S01]  /*0ac0*/  FADD.FTZ R31, RZ, R0 ;  /* 0x00000000ff1f7221 */ /* 0x000fe20000010000 */
[----:B------:R-:W-:Y:S02]  /*0ad0*/  HADD2.F32 R52, -RZ, R25.H1_H1 ;  /* 0x30000019ff347230 */ /* 0x000fe40000004100 */
[----:B0-----:R-:W-:Y:S01]  /*0ae0*/  FFMA.FTZ R30, R54, R54, R33 ;  /* 0x00000036361e7223 */ /* 0x001fe20000010021 */
        /* <DEDUP_REMOVED lines=71> */
[----:B------:R-:W-:Y:S02]  /*0f60*/  HADD2.F32 R23, -RZ, R23.H1_H1 ;  /* 0x30000017ff177230 */ /* 0x000fe40000004100 */
[----:B------:R-:W-:Y:S01]  /*0f70*/  FADD.FTZ R25, R25, R21 ;  /* 0x0000001519197221 */ /* 0x000fe20000010000 */
[----:B------:R-:W-:-:S03]  /*0f80*/  FFMA.FTZ R24, R22, R22, R24 ;  /* 0x0000001616187223 */ /* 0x000fc60000010018 */
[----:B------:R-:W-:Y:S01]  /*0f90*/  FADD.FTZ R31, R25, R22 ;  /* 0x00000016191f7221 */ /* 0x000fe20000010000 */
[--C-:B------:R-:W-:Y:S02]  /*0fa0*/  HADD2.F32 R25, -RZ, R38.reuse.H1_H1 ;  /* 0x30000026ff197230 */ /* 0x100fe40000004100 */
[----:B------:R-:W-:Y:S01]  /*0fb0*/  FFMA.FTZ R30, R23, R23, R24 ;  /* 0x00000017171e7223 */ /* 0x000fe20000010018 */
[----:B------:R-:W-:Y:S02]  /*0fc0*/  HADD2.F32 R24, -RZ, R38.H0_H0 ;  /* 0x20000026ff187230 */ /* 0x000fe40000004100 */
[----:B------:R-:W-:Y:S01]  /*0fd0*/  FADD.FTZ R31, R31, R23 ;  /* 0x000000171f1f7221 */ /* 0x000fe20000010000 */
[--C-:B------:R-:W-:Y:S02]  /*0fe0*/  HADD2.F32 R38, -RZ, R39.reuse.H0_H0 ;  /* 0x20000027ff267230 */ /* 0x100fe40000004100 */
[----:B------:R-:W-:Y:S02]  /*0ff0*/  HADD2.F32 R39, -RZ, R39.H1_H1 ;  /* 0x30000027ff277230 */ /* 0x000fe40000004100 */
[----:B------:R-:W-:Y:S01]  /*1000*/  FFMA.FTZ R32, R24, R24, R30 ;  /* 0x0000001818207223 */ /* 0x000fe2000001001e */
[----:B------:R-:W-:-:S03]  /*1010*/  FADD.FTZ R30, R31, R24 ;  /* 0x000000181f1e7221 */ /* 0x000fc60000010000 */
[----:B------:R-:W-:Y:S01]  /*1020*/  FFMA.FTZ R31, R25, R25, R32 ;  /* 0x00000019191f7223 */ /* 0x000fe20000010020 */
[----:B------:R-:W-:-:S03]  /*1030*/  FADD.FTZ R30, R30, R25 ;  /* 0x000000191e1e7221 */ /* 0x000fc60000010000 */
[----:B------:R-:W-:Y:S01]  /*1040*/  FFMA.FTZ R31, R38, R38, R31 ;  /* 0x00000026261f7223 */ /* 0x000fe2000001001f */
[----:B------:R-:W-:-:S03]  /*1050*/  FADD.FTZ R30, R30, R38 ;  /* 0x000000261e1e7221 */ /* 0x000fc60000010000 */
        /* <DEDUP_REMOVED lines=46> */
.L_x_1761:
[----:B------:R-:W-:Y:S05]  /*1340*/  BSYNC B0 ;  /* 0x0000000000007941 */ /* 0x000fea0003800000 */
.L_x_1760:
[----:B------:R-:W0:Y:S01]  /*1350*/  SHFL.BFLY PT, R32, R30, 0x2, 0x1f ;  /* 0x0c401f001e207f89 */ /* 0x000e2200000e0000 */
[----:B------:R-:W-:Y:S02]  /*1360*/  LOP3.LUT P0, RZ, R34, 0xffffffe3, RZ, 0xc0, !PT ;  /* 0xffffffe322ff7812 */ /* 0x000fe4000780c0ff */
[----:B------:R-:W-:Y:S01]  /*1370*/  SHF.R.U32.HI R34, RZ, 0x2, R34 ;  /* 0x00000002ff227819 */ /* 0x000fe20000011622 */
[----:B------:R-:W1:Y:S01]  /*1380*/  SHFL.BFLY PT, R33, R31, 0x2, 0x1f ;  /* 0x0c401f001f217f89 */ /* 0x000e6200000e0000 */
[----:B0-----:R-:W-:Y:S01]  /*1390*/  FADD.FTZ R30, R32, R30 ;  /* 0x0000001e201e7221 */ /* 0x001fe20000010000 */
[----:B-1----:R-:W-:-:S04]  /*13a0*/  FADD.FTZ R31, R33, R31 ;  /* 0x0000001f211f7221 */ /* 0x002fc80000010000 */
[----:B------:R-:W0:Y:S04]  /*13b0*/  SHFL.BFLY PT, R32, R30, 0x1, 0x1f ;  /* 0x0c201f001e207f89 */ /* 0x000e2800000e0000 */
[----:B------:R-:W1:Y:S01]  /*13c0*/  @!P0 LDC R33, c[0x0][0x10] ;  /* 0x00000400ff218b82 */ /* 0x000e620000000800 */
[----:B0-----:R-:W-:Y:S01]  /*13d0*/  FADD.FTZ R30, R30, R32 ;  /* 0x000000201e1e7221 */ /* 0x001fe20000010000 */
[----:B-1----:R-:W-:Y:S01]  /*13e0*/  @!P0 IMAD R33, R33, UR4, R36 ;  /* 0x0000000421218c24 */ /* 0x002fe2000f8e0224 */
[----:B------:R-:W0:Y:S02]  /*13f0*/  SHFL.BFLY PT, R32, R31, 0x1, 0x1f ;  /* 0x0c201f001f207f89 */ /* 0x000e2400000e0000 */
[----:B0-----:R-:W-:Y:S01]  /*1400*/  FADD.FTZ R31, R31, R32 ;  /* 0x000000201f1f7221 */ /* 0x001fe20000010000 */
[----:B------:R-:W-:-:S02]  /*1410*/  @!P0 SHF.L.U32 R32, R34, 0x7, RZ ;  /* 0x0000000722208819 */ /* 0x000fc400000006ff */
[----:B------:R-:W0:Y:S02]  /*1420*/  @!P0 LDC.64 R34, c[0x0][0x248] ;  /* 0x00009200ff228b82 */ /* 0x000e240000000a00 */
[----:B------:R-:W-:-:S04]  /*1430*/  @!P0 LOP3.LUT R32, R32, 0xffffff80, R37, 0xe2, !PT ;  /* 0xffffff8020208812 */ /* 0x000fc800078ee225 */
[----:B------:R-:W-:-:S04]  /*1440*/  @!P0 LEA R32, R33, R32, 0xa ;  /* 0x0000002021208211 */ /* 0x000fc800078e50ff */
[----:B------:R-:W-:-:S05]  /*1450*/  @!P0 SHF.L.U32 R32, R32, 0x1, RZ ;  /* 0x0000000120208819 */ /* 0x000fca00000006ff */
[----:B0-----:R-:W-:Y:S02]  /*1460*/  @!P0 IMAD.WIDE.U32 R32, R32, 0x4, R34 ;  /* 0x0000000420208825 */ /* 0x001fe400078e0022 */
[----:B------:R-:W0:Y:S03]  /*1470*/  S2R R35, SR_TID.X ;  /* 0x0000000000237919 */ /* 0x000e260000002100 */
[----:B------:R1:W-:Y:S01]  /*1480*/  @!P0 STG.E.64 desc[UR6][R32.64], R30 ;  /* 0x0000001e20008986 */ /* 0x0003e2000c101b06 */
[----:B------:R-:W-:Y:S01]  /*1490*/  BAR.SYNC.DEFER_BLOCKING 0x0 ;  /* 0x0000000000007b1d */ /* 0x000fe20000010000 */
[C---:B0-----:R-:W-:Y:S02]  /*14a0*/  ISETP.NE.AND P1, PT, R35.reuse, RZ, PT ;  /* 0x000000ff2300720c */ /* 0x041fe40003f25270 */
[----:B------:R-:W-:-:S11]  /*14b0*/  ISETP.GT.U32.AND P0, PT, R35, 0xff, PT ;  /* 0x000000ff2300780c */ /* 0x000fd60003f04070 */
[----:B-1----:R-:W-:Y:S05]  /*14c0*/  @P1 BRA `(.L_x_1762) ;  /* 0x00000000003c1947 */ /* 0x002fea0003800000 */
[----:B------:R-:W0:Y:S01]  /*14d0*/  LDC.64 R30, c[0x0][0x250] ;  /* 0x00009400ff1e7b82 */ /* 0x000e220000000a00 */
        /* <DEDUP_REMOVED lines=8> */
.L_x_1763:
[----:B------:R-:W2:Y:S04]  /*1560*/  LD.E.STRONG.GPU R33, desc[UR6][R30.64] ;  /* 0x000000061e217980 */ /* 0x000ea8000c10f900 */
[----:B--2---:R-:W-:Y:S01]  /*1570*/  CCTL.IVALL ;  /* 0x00000000ff00798f */ /* 0x004fe20002000000 */
[----:B------:R-:W-:Y:S05]  /*1580*/  YIELD ;  /* 0x0000000000007946 */ /* 0x000fea0003800000 */
[----:B-----5:R-:W-:-:S04]  /*1590*/  LOP3.LUT R33, R33, R32, RZ, 0x3c, !PT ;  /* 0x0000002021217212 */ /* 0x020fc800078e3cff */
[----:B------:R-:W-:-:S13]  /*15a0*/  ISETP.GT.AND P1, PT, R33, -0x1, PT ;  /* 0xffffffff2100780c */ /* 0x000fda0003f24270 */
[----:B------:R-:W-:Y:S05]  /*15b0*/  @P1 BRA `(.L_x_1763) ;  /* 0xfffffffc00e81947 */ /* 0x000fea000383ffff */
.L_x_1762:
        /* <DEDUP_REMOVED lines=37> */
.L_x_1765:
[----:B------:R-:W-:Y:S05]  /*1810*/  BSYNC B0 ;  /* 0x0000000000007941 */ /* 0x000fea0003800000 */
.L_x_1764:
[----:B------:R-:W0:Y:S01]  /*1820*/  SHFL.BFLY PT, R33, R30, 0x10, 0x1f ;  /* 0x0e001f001e217f89 */ /* 0x000e2200000e0000 */
[----:B------:R-:W-:Y:S01]  /*1830*/  ULDC.64 UR8, c[0x0][0x240] ;  /* 0x0000900000087ab9 */ /* 0x000fe20000000a00 */
[----:B------:R-:W-:Y:S01]  /*1840*/  BSSY B0, `(.L_x_1766) ;  /* 0x0000031000007945 */ /* 0x000fe20003800000 */
[----:B------:R-:W-:Y:S01]  /*1850*/  ISETP.EQ.U32.AND P1, PT, RZ, UR8, PT ;  /* 0x00000008ff007c0c */ /* 0x000fe2000bf22070 */
[----:B------:R-:W1:Y:S01]  /*1860*/  SHFL.BFLY PT, R32, R31, 0x10, 0x1f ;  /* 0x0e001f001f207f89 */ /* 0x000e6200000e0000 */
[----:B------:R-:W2:Y:S01]  /*1870*/  S2R R35, SR_TID.X ;  /* 0x0000000000237919 */ /* 0x000ea20000002100 */
[----:B------:R-:W3:Y:S01]  /*1880*/  S2R R34, SR_TID.X ;  /* 0x0000000000227919 */ /* 0x000ee20000002100 */
[----:B0-----:R-:W-:Y:S01]  /*1890*/  FADD.FTZ R30, R33, R30 ;  /* 0x0000001e211e7221 */ /* 0x001fe20000010000 */
[----:B-1----:R-:W-:-:S04]  /*18a0*/  FADD.FTZ R32, R32, R31 ;  /* 0x0000001f20207221 */ /* 0x002fc80000010000 */
[----:B------:R-:W0:Y:S04]  /*18b0*/  SHFL.BFLY PT, R33, R30, 0x8, 0x1f ;  /* 0x0d001f001e217f89 */ /* 0x000e2800000e0000 */
[----:B------:R-:W1:Y:S01]  /*18c0*/  SHFL.BFLY PT, R31, R32, 0x8, 0x1f ;  /* 0x0d001f00201f7f89 */ /* 0x000e6200000e0000 */
[----:B--2---:R-:W-:Y:S02]  /*18d0*/  SHF.R.U32.HI R36, RZ, 0x2, R35 ;  /* 0x00000002ff247819 */ /* 0x004fe40000011623 */
[----:B------:R-:W2:Y:S01]  /*18e0*/  S2R R35, SR_CTAID.X ;  /* 0x0000000000237919 */ /* 0x000ea20000002500 */
[----:B---3--:R-:W-:Y:S01]  /*18f0*/  LOP3.LUT P0, RZ, R34, 0xffffff1f, RZ, 0xc0, !PT ;  /* 0xffffff1f22ff7812 */ /* 0x008fe2000780c0ff */
        /* <DEDUP_REMOVED lines=13> */
[----:B------:R-:W-:Y:S01]  /*19d0*/  @!P0 FMUL.FTZ R30, R30, 6.1035157159494701773e-06 ;  /* 0x36cccccd1e1e8820 */ /* 0x000fe20000410000 */
[----:B-1----:R-:W-:-:S03]  /*19e0*/  FADD.FTZ R32, R31, R32 ;  /* 0x000000201f207221 */ /* 0x002fc60000010000 */
[----:B------:R-:W-:-:S04]  /*19f0*/  @!P0 FMUL.FTZ R31, R30, R30 ;  /* 0x0000001e1e1f8220 */ /* 0x000fc80000410000 */
[----:B------:R-:W-:Y:S01]  /*1a00*/  @!P0 FFMA.FTZ R31, R32, 6.1035157159494701773e-06, -R31 ;  /* 0x36cccccd201f8823 */ /* 0x000fe2000001081f */
[----:B------:R-:W-:-:S04]  /*1a10*/  @!P0 LOP3.LUT R32, R36, 0x3ffffff8, RZ, 0xc0, !PT ;  /* 0x3ffffff824208812 */ /* 0x000fc800078ec0ff */
[----:B------:R-:W-:-:S05]  /*1a20*/  @!P0 FMNMX.FTZ R31, RZ, R31, !PT ;  /* 0x0000001fff1f8209 */ /* 0x000fca0007810000 */
[----:B------:R0:W-:Y:S01]  /*1a30*/  @!P0 STS.64 [R32+UR5], R30 ;  /* 0x0000001e20008988 */ /* 0x0001e20008000a05 */
[----:B------:R-:W-:Y:S01]  /*1a40*/  BAR.SYNC.DEFER_BLOCKING 0x0 ;  /* 0x0000000000007b1d */ /* 0x000fe20000010000 */
[----:B--2---:R-:W-:-:S04]  /*1a50*/  LOP3.LUT P0, RZ, R35, 0x7f, RZ, 0xc0, !PT ;  /* 0x0000007f23ff7812 */ /* 0x004fc8000780c0ff */
        /* <DEDUP_REMOVED lines=8> */
[----:B-----5:R-:W-:-:S04]  /*1ae0*/  LEA R31, P0, R2, R31, 0x4 ;  /* 0x0000001f021f7211 */ /* 0x020fc800078020ff */
[----:B------:R-:W-:Y:S02]  /*1af0*/  LEA.HI.X R32, R2, R32, R3, 0x4, P0 ;  /* 0x0000002002207211 */ /* 0x000fe400000f2403 */
[----:B------:R-:W-:-:S04]  /*1b00*/  LEA R30, P0, R31, UR8, 0x3 ;  /* 0x000000081f1e7c11 */ /* 0x000fc8000f8018ff */
[----:B------:R-:W-:Y:S02]  /*1b10*/  LEA.HI.X R31, R31, UR9, R32, 0x3, P0 ;  /* 0x000000091f1f7c11 */ /* 0x000fe400080f1c20 */
[----:B------:R-:W-:-:S06]  /*1b20*/  LEA R32, R34, UR5, 0x3 ;  /* 0x0000000522207c11 */ /* 0x000fcc000f8e18ff */
[----:B------:R-:W0:Y:S04]  /*1b30*/  LDS.64 R32, [R32] ;  /* 0x0000000020207984 */ /* 0x000e280000000a00 */
[----:B0-----:R0:W-:Y:S02]  /*1b40*/  STG.E.64 desc[UR6][R30.64], R32 ;  /* 0x000000201e007986 */ /* 0x0011e4000c101b06 */
.L_x_1767:
[----:B------:R-:W-:Y:S05]  /*1b50*/  BSYNC B0 ;  /* 0x0000000000007941 */ /* 0x000fea0003800000 */
.L_x_1766:
[----:B0-----:R-:W2:Y:S01]  /*1b60*/  LDL R32, [R1+0x2c] ;  /* 0x00002c0001207983 */ /* 0x001ea20000100800 */
[----:B------:R-:W-:Y:S01]  /*1b70*/  ULDC.64 UR10, c[0x0][0x210] ;  /* 0x00008400000a7ab9 */ /* 0x000fe20000000a00 */
[----:B------:R-:W-:Y:S01]  /*1b80*/  ULDC UR8, c[0x0][0x230] ;  /* 0x00008c0000087ab9 */ /* 0x000fe20000000800 */
[----:B------:R-:W-:-:S04]  /*1b90*/  LEA R30, P0, R4, UR10, 0x1 ;  /* 0x0000000a041e7c11 */ /* 0x000fc8000f8008ff */
[----:B------:R-:W-:Y:S02]  /*1ba0*/  LEA.HI.X R31, R4, UR11, R55, 0x1, P0 ;  /* 0x0000000b041f7c11 */ /* 0x000fe400080f0c37 */
[----:B------:R-:W3:Y:S04]  /*1bb0*/  LDL.LU R55, [R1] ;  /* 0x0000000001377983 */ /* 0x000ee80000300800 */
[----:B--2---:R-:W0:Y:S02]  /*1bc0*/  LDS.64 R32, [R32] ;  /* 0x0000000020207984 */ /* 0x004e240000000a00 */
[----:B0-----:R-:W-:Y:S01]  /*1bd0*/  FADD.FTZ R4, R33, UR8 ;  /* 0x0000000821047e21 */ /* 0x001fe20008010000 */
[----:B------:R-:W-:Y:S01]  /*1be0*/  FADD.FTZ R35, R0, -R32 ;  /* 0x8000002000237221 */ /* 0x000fe20000010000 */
[----:B-----5:R-:W-:-:S02]  /*1bf0*/  HADD2.F32 R33, -RZ, R26.H0_H0 ;  /* 0x2000001aff217230 */ /* 0x020fc40000004100 */
[--C-:B------:R-:W-:Y:S01]  /*1c00*/  FADD.FTZ R54, R54, -R32.reuse ;  /* 0x8000002036367221 */ /* 0x100fe20000010000 */
[--C-:B------:R-:W-:Y:S01]  /*1c10*/  FADD.FTZ R37, R53, -R32.reuse ;  /* 0x8000002035257221 */ /* 0x100fe20000010000 */
[--C-:B------:R-:W-:Y:S01]  /*1c20*/  FADD.FTZ R52, R52, -R32.reuse ;  /* 0x8000002034347221 */ /* 0x100fe20000010000 */
[----:B------:R-:W0:Y:S01]  /*1c30*/  MUFU.RSQ R4, R4 ;  /* 0x0000000400047308 */ /* 0x000e220000001400 */
[----:B------:R-:W-:Y:S02]  /*1c40*/  HADD2.F32 R0, -RZ, R28.H0_H0 ;  /* 0x2000001cff007230 */ /* 0x000fe40000004100 */
        /* <DEDUP_REMOVED lines=16> */
[--C-:B------:R-:W-:Y:S01]  /*1d50*/  FADD.FTZ R24, R24, -R32.reuse ;  /* 0x8000002018187221 */ /* 0x100fe20000010000 */
[--C-:B------:R-:W-:Y:S01]  /*1d60*/  FADD.FTZ R21, R21, -R32.reuse ;  /* 0x8000002015157221 */ /* 0x100fe20000010000 */
[----:B------:R-:W-:Y:S01]  /*1d70*/  FADD.FTZ R25, R25, -R32 ;  /* 0x8000002019197221 */ /* 0x000fe20000010000 */
[----:B------:R-:W-:Y:S01]  /*1d80*/  FFMA.FTZ R35, R35, R33, R0 ;  /* 0x0000002123237223 */ /* 0x000fe20000010000 */
[--C-:B------:R-:W-:Y:S01]  /*1d90*/  FADD.FTZ R23, R23, -R32.reuse ;  /* 0x8000002017177221 */ /* 0x100fe20000010000 */
[--C-:B------:R-:W-:Y:S01]  /*1da0*/  FADD.FTZ R38, R38, -R32.reuse ;  /* 0x8000002026267221 */ /* 0x100fe20000010000 */
[----:B------:R-:W-:Y:S01]  /*1db0*/  FADD.FTZ R39, R39, -R32 ;  /* 0x8000002027277221 */ /* 0x000fe20000010000 */
[----:B------:R-:W-:Y:S01]  /*1dc0*/  FMUL.FTZ R34, R35, -1.4426950216293334961 ;  /* 0xbfb8aa3b23227820 */ /* 0x000fe20000410000 */
[----:B------:R-:W-:-:S05]  /*1dd0*/  ULDC.64 UR8, c[0x0][0x238] ;  /* 0x00008e0000087ab9 */ /* 0x000fca0000000a00 */
[----:B------:R-:W0:Y:S01]  /*1de0*/  MUFU.EX2 R34, R34 ;  /* 0x0000002200227308 */ /* 0x000e220000000800 */
[----:B------:R-:W-:Y:S02]  /*1df0*/  HADD2.F32 R26, -RZ, R26.H1_H1 ;  /* 0x3000001aff1a7230 */ /* 0x000fe40000004100 */
[----:B0-----:R-:W-:-:S06]  /*1e00*/  FADD.FTZ R34, R34, 1 ;  /* 0x3f80000022227421 */ /* 0x001fcc0000010000 */
[----:B------:R-:W0:Y:S01]  /*1e10*/  MUFU.RCP R34, R34 ;  /* 0x0000002200227308 */ /* 0x000e220000001000 */
[----:B------:R-:W-:Y:S02]  /*1e20*/  HADD2.F32 R28, -RZ, R28.H1_H1 ;  /* 0x3000001cff1c7230 */ /* 0x000fe40000004100 */
[----:B------:R-:W-:-:S04]  /*1e30*/  FMUL.FTZ R36, R4, R54 ;  /* 0x0000003604247220 */ /* 0x000fc80000410000 */
[----:B------:R-:W-:Y:S01]  /*1e40*/  FFMA.FTZ R36, R36, R26, R28 ;  /* 0x0000001a24247223 */ /* 0x000fe2000001001c */
[----:B0-----:R-:W-:-:S03]  /*1e50*/  FMUL.FTZ R34, R35, R34 ;  /* 0x0000002223227220 */ /* 0x001fc60000410000 */
[----:B------:R-:W-:-:S06]  /*1e60*/  FMUL.FTZ R35, R36, -1.4426950216293334961 ;  /* 0xbfb8aa3b24237820 */ /* 0x000fcc0000410000 */
[----:B------:R-:W0:Y:S02]  /*1e70*/  MUFU.EX2 R35, R35 ;  /* 0x0000002300237308 */ /* 0x000e240000000800 */
[----:B0-----:R-:W-:-:S06]  /*1e80*/  FADD.FTZ R35, R35, 1 ;  /* 0x3f80000023237421 */ /* 0x001fcc0000010000 */
[----:B------:R-:W0:Y:S02]  /*1e90*/  MUFU.RCP R35, R35 ;  /* 0x0000002300237308 */ /* 0x000e240000001000 */
[----:B0-----:R-:W-:-:S05]  /*1ea0*/  FMUL.FTZ R35, R36, R35 ;  /* 0x0000002324237220 */ /* 0x001fca0000410000 */
[----:B------:R-:W-:-:S05]  /*1eb0*/  F2FP.F16.F32.PACK_AB R34, R35, R34 ;  /* 0x000000222322723e */ /* 0x000fca00000000ff */
[----:B------:R0:W-:Y:S01]  /*1ec0*/  STG.E.U16 desc[UR6][R30.64], R34 ;  /* 0x000000221e007986 */ /* 0x0001e2000c101506 */
[----:B------:R-:W-:Y:S02]  /*1ed0*/  HADD2.F32 R35, -RZ, R27.H0_H0 ;  /* 0x2000001bff237230 */ /* 0x000fe40000004100 */
[----:B------:R-:W-:Y:S01]  /*1ee0*/  FMUL.FTZ R37, R4, R37 ;  /* 0x0000002504257220 */ /* 0x000fe20000410000 */
[----:B0-----:R-:W-:-:S05]  /*1ef0*/  PRMT R34, R34, 0x7632, R34 ;  /* 0x0000763222227816 */ /* 0x001fca0000000022 */
[----:B------:R0:W-:Y:S02]  /*1f00*/  STG.E.U16 desc[UR6][R30.64+0x2], R34 ;  /* 0x000002221e007986 */ /* 0x0001e4000c101506 */
[----:B0-----:R-:W-:-:S05]  /*1f10*/  HADD2.F32 R34, -RZ, R29.H0_H0 ;  /* 0x2000001dff227230 */ /* 0x001fca0000004100 */
[----:B------:R-:W-:-:S04]  /*1f20*/  FFMA.FTZ R37, R37, R35, R34 ;  /* 0x0000002325257223 */ /* 0x000fc80000010022 */
[----:B------:R-:W-:-:S06]  /*1f30*/  FMUL.FTZ R36, R37, -1.4426950216293334961 ;  /* 0xbfb8aa3b25247820 */ /* 0x000fcc0000410000 */
        /* <DEDUP_REMOVED lines=14> */
[----:B------:R0:W-:Y:S02]  /*2020*/  STG.E.U16 desc[UR6][R30.64+0x4], R36 ;  /* 0x000004241e007986 */ /* 0x0001e4000c101506 */
[----:B0-----:R-:W-:-:S05]  /*2030*/  PRMT R36, R36, 0x7632, R36 ;  /* 0x0000763224247816 */ /* 0x001fca0000000024 */
[----:B------:R0:W-:Y:S02]  /*2040*/  STG.E.U16 desc[UR6][R30.64+0x6], R36 ;  /* 0x000006241e007986 */ /* 0x0001e4000c101506 */
[----:B0-----:R-:W-:-:S04]  /*2050*/  FMUL.FTZ R30, R4, R51 ;  /* 0x00000033041e7220 */ /* 0x001fc80000410000 */
[----:B------:R-:W-:-:S04]  /*2060*/  FFMA.FTZ R30, R33, R30, R0 ;  /* 0x0000001e211e7223 */ /* 0x000fc80000010000 */
[----:B------:R-:W-:Y:S01]  /*2070*/  FMUL.FTZ R37, R30, -1.4426950216293334961 ;  /* 0xbfb8aa3b1e257820 */ /* 0x000fe20000410000 */
[----:B------:R-:W-:-:S05]  /*2080*/  FMUL.FTZ R31, R4, R50 ;  /* 0x00000032041f7220 */ /* 0x000fca0000410000 */
[----:B------:R-:W0:Y:S01]  /*2090*/  MUFU.EX2 R37, R37 ;  /* 0x0000002500257308 */ /* 0x000e220000000800 */
[----:B------:R-:W-:-:S04]  /*20a0*/  FFMA.FTZ R31, R26, R31, R28 ;  /* 0x0000001f1a1f7223 */ /* 0x000fc8000001001c */
[----:B------:R-:W-:-:S06]  /*20b0*/  FMUL.FTZ R36, R31, -1.4426950216293334961 ;  /* 0xbfb8aa3b1f247820 */ /* 0x000fcc0000410000 */
[----:B------:R-:W1:Y:S01]  /*20c0*/  MUFU.EX2 R36, R36 ;  /* 0x0000002400247308 */ /* 0x000e620000000800 */
[----:B0-----:R-:W-:-:S07]  /*20d0*/  FADD.FTZ R37, R37, 1 ;  /* 0x3f80000025257421 */ /* 0x001fce0000010000 */
[----:B------:R-:W0:Y:S01]  /*20e0*/  MUFU.RCP R37, R37 ;  /* 0x0000002500257308 */ /* 0x000e220000001000 */
[----:B------:R-:W-:Y:S01]  /*20f0*/  FMUL.FTZ R49, R4, R49 ;  /* 0x0000003104317220 */ /* 0x000fe20000410000 */
[----:B-1----:R-:W-:-:S03]  /*2100*/  FADD.FTZ R50, R36, 1 ;  /* 0x3f80000024327421 */ /* 0x002fc60000010000 */
[----:B------:R-:W-:-:S03]  /*2110*/  FFMA.FTZ R36, R35, R49, R34 ;  /* 0x0000003123247223 */ /* 0x000fc60000010022 */
[----:B------:R1:W2:Y:S01]  /*2120*/  MUFU.RCP R49, R50 ;  /* 0x0000003200317308 */ /* 0x0002a20000001000 */
[----:B0-----:R-:W-:Y:S01]  /*2130*/  FMUL.FTZ R30, R30, R37 ;  /* 0x000000251e1e7220 */ /* 0x001fe20000410000 */
[----:B------:R-:W-:Y:S01]  /*2140*/  FMUL.FTZ R37, R36, -1.4426950216293334961 ;  /* 0xbfb8aa3b24257820 */ /* 0x000fe20000410000 */
[----:B-1----:R-:W-:-:S05]  /*2150*/  FADD.FTZ R50, R48, -R32 ;  /* 0x8000002030327221 */ /* 0x002fca0000010000 */
[----:B------:R0:W1:Y:S02]  /*2160*/  MUFU.EX2 R48, R37 ;  /* 0x0000002500307308 */ /* 0x0000640000000800 */
[----:B0-----:R-:W-:Y:S01]  /*2170*/  FMUL.FTZ R37, R4, R50 ;  /* 0x0000003204257220 */ /* 0x001fe20000410000 */
[----:B--2---:R-:W-:-:S03]  /*2180*/  FMUL.FTZ R31, R31, R49 ;  /* 0x000000311f1f7220 */ /* 0x004fc60000410000 */
[----:B------:R-:W-:-:S04]  /*2190*/  FFMA.FTZ R37, R27, R37, R29 ;  /* 0x000000251b257223 */ /* 0x000fc8000001001d */
[----:B------:R-:W-:-:S06]  /*21a0*/  FMUL.FTZ R49, R37, -1.4426950216293334961 ;  /* 0xbfb8aa3b25317820 */ /* 0x000fcc0000410000 */
[----:B------:R-:W0:Y:S01]  /*21b0*/  MUFU.EX2 R49, R49 ;  /* 0x0000003100317308 */ /* 0x000e220000000800 */
[----:B-1----:R-:W-:-:S07]  /*21c0*/  FADD.FTZ R48, R48, 1 ;  /* 0x3f80000030307421 */ /* 0x002fce0000010000 */
[----:B------:R0:W1:Y:S01]  /*21d0*/  MUFU.RCP R50, R48 ;  /* 0x0000003000327308 */ /* 0x0000620000001000 */
[----:B------:R-:W-:Y:S01]  /*21e0*/  FMUL.FTZ R47, R4, R47 ;  /* 0x0000002f042f7220 */ /* 0x000fe20000410000 */
[----:B0-----:R-:W-:-:S03]  /*21f0*/  FADD.FTZ R48, R49, 1 ;  /* 0x3f80000031307421 */ /* 0x001fc60000010000 */
[----:B------:R-:W-:-:S03]  /*2200*/  FFMA.FTZ R49, R33, R47, R0 ;  /* 0x0000002f21317223 */ /* 0x000fc60000010000 */
[----:B------:R-:W0:Y:S01]  /*2210*/  MUFU.RCP R48, R48 ;  /* 0x0000003000307308 */ /* 0x000e220000001000 */
[----:B------:R-:W-:Y:S01]  /*2220*/  FMUL.FTZ R47, R49, -1.4426950216293334961 ;  /* 0xbfb8aa3b312f7820 */ /* 0x000fe20000410000 */
[----:B-1----:R-:W-:Y:S01]  /*2230*/  FMUL.FTZ R36, R36, R50 ;  /* 0x0000003224247220 */ /* 0x002fe20000410000 */
[----:B------:R-:W-:-:S05]  /*2240*/  FADD.FTZ R50, R46, -R32 ;  /* 0x800000202e327221 */ /* 0x000fca0000010000 */
[----:B------:R1:W2:Y:S02]  /*2250*/  MUFU.EX2 R46, R47 ;  /* 0x0000002f002e7308 */ /* 0x0002a40000000800 */
[----:B-1----:R-:W-:Y:S01]  /*2260*/  FMUL.FTZ R47, R4, R50 ;  /* 0x00000032042f7220 */ /* 0x002fe20000410000 */
[----:B0-----:R-:W-:-:S03]  /*2270*/  FMUL.FTZ R37, R37, R48 ;  /* 0x0000003025257220 */ /* 0x001fc60000410000 */
[----:B------:R-:W-:-:S04]  /*2280*/  FFMA.FTZ R47, R26, R47, R28 ;  /* 0x0000002f1a2f7223 */ /* 0x000fc8000001001c */
[----:B------:R-:W-:Y:S01]  /*2290*/  FMUL.FTZ R48, R47, -1.4426950216293334961 ;  /* 0xbfb8aa3b2f307820 */ /* 0x000fe20000410000 */
[----:B--2---:R-:W-:-:S05]  /*22a0*/  FADD.FTZ R46, R46, 1 ;  /* 0x3f8000002e2e7421 */ /* 0x004fca0000010000 */
[----:B------:R-:W0:Y:S08]  /*22b0*/  MUFU.EX2 R48, R48 ;  /* 0x0000003000307308 */ /* 0x000e300000000800 */
[----:B------:R-:W1:Y:S01]  /*22c0*/  MUFU.RCP R46, R46 ;  /* 0x0000002e002e7308 */ /* 0x000e620000001000 */
[----:B------:R-:W-:Y:S01]  /*22d0*/  FMUL.FTZ R45, R4, R45 ;  /* 0x0000002d042d7220 */ /* 0x000fe20000410000 */
[----:B0-----:R-:W-:-:S03]  /*22e0*/  FADD.FTZ R50, R48, 1 ;  /* 0x3f80000030327421 */ /* 0x001fc60000010000 */
[----:B------:R-:W-:-:S03]  /*22f0*/  FFMA.FTZ R48, R35, R45, R34 ;  /* 0x0000002d23307223 */ /* 0x000fc60000010022 */
[----:B------:R-:W0:Y:S01]  /*2300*/  MUFU.RCP R50, R50 ;  /* 0x0000003200327308 */ /* 0x000e220000001000 */
[----:B-1----:R-:W-:Y:S01]  /*2310*/  FMUL.FTZ R45, R49, R46 ;  /* 0x0000002e312d7220 */ /* 0x002fe20000410000 */
[----:B------:R-:W-:Y:S01]  /*2320*/  FMUL.FTZ R49, R48, -1.4426950216293334961 ;  /* 0xbfb8aa3b30317820 */ /* 0x000fe20000410000 */
[----:B------:R-:W-:-:S05]  /*2330*/  FMUL.FTZ R44, R4, R44 ;  /* 0x0000002c042c7220 */ /* 0x000fca0000410000 */
[----:B------:R-:W1:Y:S01]  /*2340*/  MUFU.EX2 R49, R49 ;  /* 0x0000003100317308 */ /* 0x000e620000000800 */
[----:B------:R-:W-:Y:S01]  /*2350*/  FFMA.FTZ R46, R27, R44, R29 ;  /* 0x0000002c1b2e7223 */ /* 0x000fe2000001001d */
[----:B0-----:R-:W-:-:S03]  /*2360*/  FMUL.FTZ R44, R47, R50 ;  /* 0x000000322f2c7220 */ /* 0x001fc60000410000 */
        /* <DEDUP_REMOVED lines=35> */
[----:B------:R0:W2:Y:S01]  /*25a0*/  MUFU.RCP R12, R50 ;  /* 0x00000032000c7308 */ /* 0x0000a20000001000 */
[----:B-1----:R-:W-:Y:S01]  /*25b0*/  FMUL.FTZ R46, R46, R49 ;  /* 0x000000312e2e7220 */ /* 0x002fe20000410000 */
[----:B------:R-:W-:Y:S01]  /*25c0*/  FMUL.FTZ R49, R48, -1.4426950216293334961 ;  /* 0xbfb8aa3b30317820 */ /* 0x000fe20000410000 */
[----:B0-----:R-:W-:-:S05]  /*25d0*/  FADD.FTZ R50, R13, -R32 ;  /* 0x800000200d327221 */ /* 0x001fca0000010000 */
[----:B------:R0:W1:Y:S02]  /*25e0*/  MUFU.EX2 R13, R49 ;  /* 0x00000031000d7308 */ /* 0x0000640000000800 */
[----:B0-----:R-:W-:Y:S01]  /*25f0*/  FMUL.FTZ R49, R4, R50 ;  /* 0x0000003204317220 */ /* 0x001fe20000410000 */
[----:B--2---:R-:W-:-:S03]  /*2600*/  FMUL.FTZ R47, R47, R12 ;  /* 0x0000000c2f2f7220 */ /* 0x004fc60000410000 */
[----:B------:R-:W-:-:S04]  /*2610*/  FFMA.FTZ R49, R26, R49, R28 ;  /* 0x000000311a317223 */ /* 0x000fc8000001001c */
[----:B------:R-:W-:-:S06]  /*2620*/  FMUL.FTZ R12, R49, -1.4426950216293334961 ;  /* 0xbfb8aa3b310c7820 */ /* 0x000fcc0000410000 */
[----:B------:R-:W0:Y:S01]  /*2630*/  MUFU.EX2 R12, R12 ;  /* 0x0000000c000c7308 */ /* 0x000e220000000800 */
[----:B-1----:R-:W-:Y:S01]  /*2640*/  FADD.FTZ R13, R13, 1 ;  /* 0x3f8000000d0d7421 */ /* 0x002fe20000010000 */
[----:B------:R-:W-:-:S06]  /*2650*/  FADD.FTZ R50, R14, -R32 ;  /* 0x800000200e327221 */ /* 0x000fcc0000010000 */
[----:B------:R-:W1:Y:S01]  /*2660*/  MUFU.RCP R13, R13 ;  /* 0x0000000d000d7308 */ /* 0x000e620000001000 */
[----:B------:R-:W-:Y:S01]  /*2670*/  FMUL.FTZ R50, R4, R50 ;  /* 0x0000003204327220 */ /* 0x000fe20000410000 */
[----:B0-----:R-:W-:-:S03]  /*2680*/  FADD.FTZ R12, R12, 1 ;  /* 0x3f8000000c0c7421 */ /* 0x001fc60000010000 */
[----:B------:R-:W-:-:S03]  /*2690*/  FFMA.FTZ R50, R35, R50, R34 ;  /* 0x0000003223327223 */ /* 0x000fc60000010022 */
[----:B------:R-:W0:Y:S01]  /*26a0*/  MUFU.RCP R12, R12 ;  /* 0x0000000c000c7308 */ /* 0x000e220000001000 */
[----:B-1----:R-:W-:Y:S01]  /*26b0*/  FMUL.FTZ R48, R48, R13 ;  /* 0x0000000d30307220 */ /* 0x002fe20000410000 */
[----:B------:R-:W-:Y:S01]  /*26c0*/  FMUL.FTZ R13, R50, -1.4426950216293334961 ;  /* 0xbfb8aa3b320d7820 */ /* 0x000fe20000410000 */
[----:B------:R-:W-:-:S04]  /*26d0*/  FMUL.FTZ R15, R4, R15 ;  /* 0x0000000f040f7220 */ /* 0x000fc80000410000 */
[----:B------:R-:W-:Y:S01]  /*26e0*/  FFMA.FTZ R51, R27, R15, R29 ;  /* 0x0000000f1b337223 */ /* 0x000fe2000001001d */
[----:B------:R-:W1:Y:S01]  /*26f0*/  MUFU.EX2 R13, R13 ;  /* 0x0000000d000d7308 */ /* 0x000e620000000800 */
[----:B0-----:R-:W-:Y:S02]  /*2700*/  FMUL.FTZ R49, R49, R12 ;  /* 0x0000000c31317220 */ /* 0x001fe40000410000 */
[----:B------:R-:W-:-:S06]  /*2710*/  FMUL.FTZ R12, R51, -1.4426950216293334961 ;  /* 0xbfb8aa3b330c7820 */ /* 0x000fcc0000410000 */
[----:B------:R-:W0:Y:S01]  /*2720*/  MUFU.EX2 R12, R12 ;  /* 0x0000000c000c7308 */ /* 0x000e220000000800 */
[----:B-1----:R-:W-:Y:S01]  /*2730*/  FADD.FTZ R13, R13, 1 ;  /* 0x3f8000000d0d7421 */ /* 0x002fe20000010000 */
[----:B------:R-:W-:-:S04]  /*2740*/  FADD.FTZ R14, R16, -R32 ;  /* 0x80000020100e7221 */ /* 0x000fc80000010000 */
[----:B------:R-:W-:Y:S02]  /*2750*/  FMUL.FTZ R14, R4, R14 ;  /* 0x0000000e040e7220 */ /* 0x000fe40000410000 */
[----:B------:R-:W1:Y:S01]  /*2760*/  MUFU.RCP R13, R13 ;  /* 0x0000000d000d7308 */ /* 0x000e620000001000 */
[----:B0-----:R-:W-:Y:S01]  /*2770*/  FADD.FTZ R15, R12, 1 ;  /* 0x3f8000000c0f7421 */ /* 0x001fe20000010000 */
[----:B------:R-:W-:-:S06]  /*2780*/  FFMA.FTZ R12, R33, R14, R0 ;  /* 0x0000000e210c7223 */ /* 0x000fcc0000010000 */
[----:B------:R0:W2:Y:S02]  /*2790*/  MUFU.RCP R14, R15 ;  /* 0x0000000f000e7308 */ /* 0x0000a40000001000 */
[----:B0-----:R-:W-:Y:S01]  /*27a0*/  FMUL.FTZ R15, R12, -1.4426950216293334961 ;  /* 0xbfb8aa3b0c0f7820 */ /* 0x001fe20000410000 */
[----:B-1----:R-:W-:Y:S01]  /*27b0*/  FMUL.FTZ R50, R50, R13 ;  /* 0x0000000d32327220 */ /* 0x002fe20000410000 */
[----:B------:R-:W-:-:S04]  /*27c0*/  FMUL.FTZ R13, R4, R17 ;  /* 0x00000011040d7220 */ /* 0x000fc80000410000 */
[----:B------:R-:W0:Y:S01]  /*27d0*/  MUFU.EX2 R15, R15 ;  /* 0x0000000f000f7308 */ /* 0x000e220000000800 */
[----:B------:R-:W-:Y:S01]  /*27e0*/  FFMA.FTZ R13, R26, R13, R28 ;  /* 0x0000000d1a0d7223 */ /* 0x000fe2000001001c */
[----:B--2---:R-:W-:-:S03]  /*27f0*/  FMUL.FTZ R51, R51, R14 ;  /* 0x0000000e33337220 */ /* 0x004fc60000410000 */
[----:B------:R-:W-:-:S06]  /*2800*/  FMUL.FTZ R14, R13, -1.4426950216293334961 ;  /* 0xbfb8aa3b0d0e7820 */ /* 0x000fcc0000410000 */
[----:B------:R-:W1:Y:S01]  /*2810*/  MUFU.EX2 R14, R14 ;  /* 0x0000000e000e7308 */ /* 0x000e620000000800 */
[----:B0-----:R-:W-:-:S07]  /*2820*/  FADD.FTZ R15, R15, 1 ;  /* 0x3f8000000f0f7421 */ /* 0x001fce0000010000 */
[----:B------:R0:W2:Y:S02]  /*2830*/  MUFU.RCP R16, R15 ;  /* 0x0000000f00107308 */ /* 0x0000a40000001000 */
[----:B0-----:R-:W-:Y:S01]  /*2840*/  FADD.FTZ R15, R18, -R32 ;  /* 0x80000020120f7221 */ /* 0x001fe20000010000 */
[----:B-1----:R-:W-:-:S03]  /*2850*/  FADD.FTZ R17, R14, 1 ;  /* 0x3f8000000e117421 */ /* 0x002fc60000010000 */
[----:B------:R-:W-:-:S04]  /*2860*/  FMUL.FTZ R15, R4, R15 ;  /* 0x0000000f040f7220 */ /* 0x000fc80000410000 */
[----:B------:R-:W-:Y:S01]  /*2870*/  FFMA.FTZ R14, R35, R15, R34 ;  /* 0x0000000f230e7223 */ /* 0x000fe20000010022 */
[----:B--2---:R-:W-:Y:S01]  /*2880*/  FMUL.FTZ R18, R12, R16 ;  /* 0x000000100c127220 */ /* 0x004fe20000410000 */
[----:B------:R-:W0:Y:S02]  /*2890*/  MUFU.RCP R15, R17 ;  /* 0x00000011000f7308 */ /* 0x000e240000001000 */
        /* <DEDUP_REMOVED lines=9> */
[C---:B------:R-:W-:Y:S01]  /*2930*/  FMUL.FTZ R13, R4.reuse, R20 ;  /* 0x00000014040d7220 */ /* 0x040fe20000410000 */
[----:B------:R-:W-:-:S03]  /*2940*/  FMUL.FTZ R24, R4, R24 ;  /* 0x0000001804187220 */ /* 0x000fc60000410000 */
[C-C-:B------:R-:W-:Y:S01]  /*2950*/  FFMA.FTZ R13, R33.reuse, R13, R0.reuse ;  /* 0x0000000d210d7223 */ /* 0x140fe20000010000 */
[----:B------:R-:W-:Y:S01]  /*2960*/  FFMA.FTZ R33, R33, R24, R0 ;  /* 0x0000001821217223 */ /* 0x000fe20000010000 */
[----:B0-----:R-:W-:-:S04]  /*2970*/  FADD.FTZ R15, R15, 1 ;  /* 0x3f8000000f0f7421 */ /* 0x001fc80000010000 */
        /* <DEDUP_REMOVED lines=14> */
[----:B------:R0:W-:Y:S01]  /*2a60*/  MUFU.RCP R17, R12 ;  /* 0x0000000c00117308 */ /* 0x0001e20000001000 */
[----:B-1----:R-:W-:Y:S01]  /*2a70*/  FMUL.FTZ R25, R13, R14 ;  /* 0x0000000e0d197220 */ /* 0x002fe20000410000 */
[----:B0-----:R-:W-:-:S04]  /*2a80*/  LEA R12, P0, R5, UR10, 0x1 ;  /* 0x0000000a050c7c11 */ /* 0x001fc8000f8008ff */
[----:B------:R-:W-:Y:S01]  /*2a90*/  LEA.HI.X R13, R5, UR11, R56, 0x1, P0 ;  /* 0x0000000b050d7c11 */ /* 0x000fe200080f0c38 */
[----:B------:R-:W-:-:S04]  /*2aa0*/  FADD.FTZ R5, R22, -R32 ;  /* 0x8000002016057221 */ /* 0x000fc80000010000 */
[----:B------:R-:W-:-:S04]  /*2ab0*/  FMUL.FTZ R5, R4, R5 ;  /* 0x0000000504057220 */ /* 0x000fc80000410000 */
[----:B------:R-:W-:-:S04]  /*2ac0*/  FFMA.FTZ R5, R35, R5, R34 ;  /* 0x0000000523057223 */ /* 0x000fc80000010022 */
[----:B------:R-:W-:Y:S01]  /*2ad0*/  FMUL.FTZ R20, R5, -1.4426950216293334961 ;  /* 0xbfb8aa3b05147820 */ /* 0x000fe20000410000 */
[C---:B------:R-:W-:Y:S01]  /*2ae0*/  FMUL.FTZ R23, R4.reuse, R23 ;  /* 0x0000001704177220 */ /* 0x040fe20000410000 */
[----:B------:R-:W-:-:S04]  /*2af0*/  FMUL.FTZ R38, R4, R38 ;  /* 0x0000002604267220 */ /* 0x000fc80000410000 */
[----:B------:R-:W0:Y:S01]  /*2b00*/  MUFU.EX2 R20, R20 ;  /* 0x0000001400147308 */ /* 0x000e220000000800 */
[--C-:B------:R-:W-:Y:S01]  /*2b10*/  FFMA.FTZ R23, R27, R23, R29.reuse ;  /* 0x000000171b177223 */ /* 0x100fe2000001001d */
[----:B------:R-:W-:Y:S01]  /*2b20*/  FMUL.FTZ R39, R4, R39 ;  /* 0x0000002704277220 */ /* 0x000fe20000410000 */
[----:B------:R-:W-:Y:S02]  /*2b30*/  FFMA.FTZ R34, R35, R38, R34 ;  /* 0x0000002623227223 */ /* 0x000fe40000010022 */
[----:B------:R-:W-:Y:S01]  /*2b40*/  FMUL.FTZ R21, R23, -1.4426950216293334961 ;  /* 0xbfb8aa3b17157820 */ /* 0x000fe20000410000 */
[----:B------:R-:W-:Y:S01]  /*2b50*/  FFMA.FTZ R27, R27, R39, R29 ;  /* 0x000000271b1b7223 */ /* 0x000fe2000001001d */
[----:B------:R-:W-:Y:S01]  /*2b60*/  FMUL.FTZ R28, R33, -1.4426950216293334961 ;  /* 0xbfb8aa3b211c7820 */ /* 0x000fe20000410000 */
[----:B------:R-:W-:Y:S01]  /*2b70*/  FMUL.FTZ R32, R26, -1.4426950216293334961 ;  /* 0xbfb8aa3b1a207820 */ /* 0x000fe20000410000 */
[----:B------:R-:W-:Y:S01]  /*2b80*/  FMUL.FTZ R35, R34, -1.4426950216293334961 ;  /* 0xbfb8aa3b22237820 */ /* 0x000fe20000410000 */
[----:B------:R-:W-:Y:S01]  /*2b90*/  FMUL.FTZ R4, R27, -1.4426950216293334961 ;  /* 0xbfb8aa3b1b047820 */ /* 0x000fe20000410000 */
[----:B------:R-:W1:Y:S01]  /*2ba0*/  MUFU.EX2 R21, R21 ;  /* 0x0000001500157308 */ /* 0x000e620000000800 */
[----:B------:R-:W-:Y:S01]  /*2bb0*/  LEA R14, P0, R6, UR10, 0x1 ;  /* 0x0000000a060e7c11 */ /* 0x000fe2000f8008ff */
[----:B0-----:R-:W-:-:S06]  /*2bc0*/  FADD.FTZ R20, R20, 1 ;  /* 0x3f80000014147421 */ /* 0x001fcc0000010000 */
[----:B------:R-:W0:Y:S01]  /*2bd0*/  MUFU.EX2 R28, R28 ;  /* 0x0000001c001c7308 */ /* 0x000e220000000800 */
[----:B------:R-:W-:-:S07]  /*2be0*/  LEA.HI.X R15, R6, UR11, R57, 0x1, P0 ;  /* 0x0000000b060f7c11 */ /* 0x000fce00080f0c39 */
[----:B------:R-:W2:Y:S08]  /*2bf0*/  MUFU.EX2 R32, R32 ;  /* 0x0000002000207308 */ /* 0x000eb00000000800 */
[----:B------:R-:W4:Y:S01]  /*2c00*/  MUFU.EX2 R35, R35 ;  /* 0x0000002300237308 */ /* 0x000f220000000800 */
[----:B------:R-:W-:-:S07]  /*2c10*/  LEA R6, P0, R7, UR10, 0x1 ;  /* 0x0000000a07067c11 */ /* 0x000fce000f8008ff */
[----:B------:R-:W3:Y:S01]  /*2c20*/  MUFU.EX2 R4, R4 ;  /* 0x0000000400047308 */ /* 0x000ee20000000800 */
[----:B------:R-:W-:-:S07]  /*2c30*/  LEA.HI.X R7, R7, UR11, R58, 0x1, P0 ;  /* 0x0000000b07077c11 */ /* 0x000fce00080f0c3a */
[----:B------:R-:W3:Y:S01]  /*2c40*/  MUFU.RCP R20, R20 ;  /* 0x0000001400147308 */ /* 0x000ee20000001000 */
[----:B------:R-:W-:Y:S01]  /*2c50*/  FMUL.FTZ R22, R16, R17 ;  /* 0x0000001110167220 */ /* 0x000fe20000410000 */
[----:B-1----:R-:W-:Y:S01]  /*2c60*/  FADD.FTZ R21, R21, 1 ;  /* 0x3f80000015157421 */ /* 0x002fe20000010000 */
[----:B------:R-:W-:Y:S01]  /*2c70*/  LEA R16, P0, R8, UR10, 0x1 ;  /* 0x0000000a08107c11 */ /* 0x000fe2000f8008ff */
[----:B0-----:R-:W-:Y:S01]  /*2c80*/  FADD.FTZ R28, R28, 1 ;  /* 0x3f8000001c1c7421 */ /* 0x001fe20000010000 */
[----:B--2---:R-:W-:Y:S01]  /*2c90*/  FADD.FTZ R32, R32, 1 ;  /* 0x3f80000020207421 */ /* 0x004fe20000010000 */
[----:B----4-:R-:W-:Y:S01]  /*2ca0*/  FADD.FTZ R35, R35, 1 ;  /* 0x3f80000023237421 */ /* 0x010fe20000010000 */
[----:B------:R-:W-:Y:S01]  /*2cb0*/  LEA.HI.X R17, R8, UR11, R59, 0x1, P0 ;  /* 0x0000000b08117c11 */ /* 0x000fe200080f0c3b */
[----:B------:R-:W0:Y:S01]  /*2cc0*/  MUFU.RCP R29, R21 ;  /* 0x00000015001d7308 */ /* 0x000e220000001000 */
[----:B------:R-:W-:Y:S01]  /*2cd0*/  LEA R8, P0, R9, UR10, 0x1 ;  /* 0x0000000a09087c11 */ /* 0x000fe2000f8008ff */
[----:B---3--:R-:W-:Y:S01]  /*2ce0*/  FADD.FTZ R4, R4, 1 ;  /* 0x3f80000004047421 */ /* 0x008fe20000010000 */
[----:B------:R-:W-:-:S02]  /*2cf0*/  F2FP.F16.F32.PACK_AB R30, R31, R30 ;  /* 0x0000001e1f1e723e */ /* 0x000fc400000000ff */
[----:B------:R-:W-:-:S03]  /*2d00*/  LEA.HI.X R9, R9, UR11, R60, 0x1, P0 ;  /* 0x0000000b09097c11 */ /* 0x000fc600080f0c3c */
[----:B------:R1:W-:Y:S01]  /*2d10*/  MUFU.RCP R38, R4 ;  /* 0x0000000400267308 */ /* 0x0003e20000001000 */
[----:B------:R-:W-:Y:S01]  /*2d20*/  FMUL.FTZ R39, R5, R20 ;  /* 0x0000001405277220 */ /* 0x000fe20000410000 */
[----:B------:R-:W-:Y:S02]  /*2d30*/  LEA R20, P1, R11, UR10, 0x1 ;  /* 0x0000000a0b147c11 */ /* 0x000fe4000f8208ff */
[----:B------:R-:W-:-:S04]  /*2d40*/  F2FP.F16.F32.PACK_AB R36, R37, R36 ;  /* 0x000000242524723e */ /* 0x000fc800000000ff */
[----:B------:R-:W2:Y:S01]  /*2d50*/  MUFU.RCP R28, R28 ;  /* 0x0000001c001c7308 */ /* 0x000ea20000001000 */
[----:B-1----:R-:W-:Y:S02]  /*2d60*/  LEA R4, P0, R10, UR10, 0x1 ;  /* 0x0000000a0a047c11 */ /* 0x002fe4000f8008ff */
[----:B------:R-:W-:-:S05]  /*2d70*/  LEA.HI.X R21, R11, UR11, R55, 0x1, P1 ;  /* 0x0000000b0b157c11 */ /* 0x000fca00088f0c37 */
[----:B------:R-:W1:Y:S01]  /*2d80*/  MUFU.RCP R32, R32 ;  /* 0x0000002000207308 */ /* 0x000e620000001000 */
[----:B------:R-:W-:Y:S02]  /*2d90*/  LEA.HI.X R5, R10, UR11, R61, 0x1, P0 ;  /* 0x0000000b0a057c11 */ /* 0x000fe400080f0c3d */
[----:B------:R-:W-:-:S05]  /*2da0*/  PRMT R10, R30, 0x7632, R10 ;  /* 0x000076321e0a7816 */ /* 0x000fca000000000a */
[----:B------:R-:W3:Y:S01]  /*2db0*/  MUFU.RCP R35, R35 ;  /* 0x0000002300237308 */ /* 0x000ee20000001000 */
[----:B------:R-:W-:Y:S02]  /*2dc0*/  PRMT R11, R36, 0x7632, R11 ;  /* 0x00007632240b7816 */ /* 0x000fe4000000000b */
[----:B------:R-:W-:Y:S02]  /*2dd0*/  F2FP.F16.F32.PACK_AB R44, R44, R45 ;  /* 0x0000002d2c2c723e */ /* 0x000fe400000000ff */
[----:B------:R-:W-:Y:S02]  /*2de0*/  F2FP.F16.F32.PACK_AB R42, R42, R43 ;  /* 0x0000002b2a2a723e */ /* 0x000fe400000000ff */
[----:B------:R-:W-:Y:S02]  /*2df0*/  F2FP.F16.F32.PACK_AB R40, R40, R41 ;  /* 0x000000292828723e */ /* 0x000fe400000000ff */
[----:B------:R-:W-:Y:S01]  /*2e00*/  F2FP.F16.F32.PACK_AB R46, R47, R46 ;  /* 0x0000002e2f2e723e */ /* 0x000fe200000000ff */
[----:B0-----:R-:W-:Y:S01]  /*2e10*/  FMUL.FTZ R29, R23, R29 ;  /* 0x0000001d171d7220 */ /* 0x001fe20000410000 */
[----:B------:R-:W-:Y:S01]  /*2e20*/  STG.E.U16 desc[UR6][R12.64], R30 ;  /* 0x0000001e0c007986 */ /* 0x000fe2000c101506 */
[----:B------:R-:W-:-:S03]  /*2e30*/  PRMT R23, R42, 0x7632, R23 ;  /* 0x000076322a177816 */ /* 0x000fc60000000017 */
[----:B------:R0:W-:Y:S04]  /*2e40*/  STG.E.U16 desc[UR6][R12.64+0x2], R10 ;  /* 0x0000020a0c007986 */ /* 0x0001e8000c101506 */
[----:B------:R-:W-:Y:S04]  /*2e50*/  STG.E.U16 desc[UR6][R12.64+0x4], R36 ;  /* 0x000004240c007986 */ /* 0x000fe8000c101506 */
[----:B------:R4:W-:Y:S01]  /*2e60*/  STG.E.U16 desc[UR6][R12.64+0x6], R11 ;  /* 0x0000060b0c007986 */ /* 0x0009e2000c101506 */
[----:B------:R-:W-:Y:S02]  /*2e70*/  F2FP.F16.F32.PACK_AB R48, R49, R48 ;  /* 0x000000303130723e */ /* 0x000fe400000000ff */
[----:B0-----:R-:W-:-:S02]  /*2e80*/  PRMT R10, R40, 0x7632, R10 ;  /* 0x00007632280a7816 */ /* 0x001fc4000000000a */
[----:B------:R-:W-:Y:S01]  /*2e90*/  F2FP.F16.F32.PACK_AB R50, R51, R50 ;  /* 0x000000323332723e */ /* 0x000fe200000000ff */
[----:B------:R-:W-:Y:S01]  /*2ea0*/  STG.E.U16 desc[UR6][R14.64], R44 ;  /* 0x0000002c0e007986 */ /* 0x000fe2000c101506 */
[----:B------:R-:W-:Y:S02]  /*2eb0*/  F2FP.F16.F32.PACK_AB R18, R19, R18 ;  /* 0x000000121312723e */ /* 0x000fe400000000ff */
[----:B----4-:R-:W-:Y:S02]  /*2ec0*/  PRMT R13, R44, 0x7632, R13 ;  /* 0x000076322c0d7816 */ /* 0x010fe4000000000d */
[----:B------:R-:W-:Y:S01]  /*2ed0*/  PRMT R11, R46, 0x7632, R11 ;  /* 0x000076322e0b7816 */ /* 0x000fe2000000000b */
[----:B------:R-:W-:Y:S01]  /*2ee0*/  STG.E.U16 desc[UR6][R14.64+0x4], R42 ;  /* 0x0000042a0e007986 */ /* 0x000fe2000c101506 */
[----:B------:R-:W-:Y:S01]  /*2ef0*/  F2FP.F16.F32.PACK_AB R0, R24, R0 ;  /* 0x000000001800723e */ /* 0x000fe200000000ff */
[----:B--2---:R-:W-:Y:S01]  /*2f00*/  FMUL.FTZ R28, R33, R28 ;  /* 0x0000001c211c7220 */ /* 0x004fe20000410000 */
[----:B-1----:R-:W-:Y:S01]  /*2f10*/  FMUL.FTZ R32, R26, R32 ;  /* 0x000000201a207220 */ /* 0x002fe20000410000 */
[----:B------:R-:W-:Y:S01]  /*2f20*/  STG.E.U16 desc[UR6][R14.64+0x2], R13 ;  /* 0x0000020d0e007986 */ /* 0x000fe2000c101506 */
[----:B---3--:R-:W-:Y:S01]  /*2f30*/  FMUL.FTZ R35, R34, R35 ;  /* 0x0000002322237220 */ /* 0x008fe20000410000 */
[----:B------:R-:W-:-:S02]  /*2f40*/  FMUL.FTZ R38, R27, R38 ;  /* 0x000000261b267220 */ /* 0x000fc40000410000 */
[----:B------:R-:W-:Y:S01]  /*2f50*/  STG.E.U16 desc[UR6][R14.64+0x6], R23 ;  /* 0x000006170e007986 */ /* 0x000fe2000c101506 */
[----:B------:R-:W-:-:S03]  /*2f60*/  PRMT R12, R50, 0x7632, R12 ;  /* 0x00007632320c7816 */ /* 0x000fc6000000000c */
[----:B------:R-:W-:Y:S04]  /*2f70*/  STG.E.U16 desc[UR6][R6.64], R40 ;  /* 0x0000002806007986 */ /* 0x000fe8000c101506 */
[----:B------:R0:W-:Y:S04]  /*2f80*/  STG.E.U16 desc[UR6][R6.64+0x2], R10 ;  /* 0x0000020a06007986 */ /* 0x0001e8000c101506 */
[----:B------:R-:W-:Y:S04]  /*2f90*/  STG.E.U16 desc[UR6][R6.64+0x4], R46 ;  /* 0x0000042e06007986 */ /* 0x000fe8000c101506 */
[----:B------:R1:W-:Y:S01]  /*2fa0*/  STG.E.U16 desc[UR6][R6.64+0x6], R11 ;  /* 0x0000060b06007986 */ /* 0x0003e2000c101506 */
[----:B------:R-:W-:-:S02]  /*2fb0*/  F2FP.F16.F32.PACK_AB R22, R22, R25 ;  /* 0x000000191616723e */ /* 0x000fc400000000ff */
[----:B0-----:R-:W-:Y:S02]  /*2fc0*/  PRMT R10, R0, 0x7632, R10 ;  /* 0x00007632000a7816 */ /* 0x001fe4000000000a */
[----:B------:R-:W-:Y:S01]  /*2fd0*/  F2FP.F16.F32.PACK_AB R29, R29, R39 ;  /* 0x000000271d1d723e */ /* 0x000fe200000000ff */
[----:B------:R-:W-:Y:S01]  /*2fe0*/  STG.E.U16 desc[UR6][R16.64], R48 ;  /* 0x0000003010007986 */ /* 0x000fe2000c101506 */
[----:B------:R-:W-:Y:S02]  /*2ff0*/  F2FP.F16.F32.PACK_AB R28, R32, R28 ;  /* 0x0000001c201c723e */ /* 0x000fe400000000ff */
[----:B-1----:R-:W-:Y:S02]  /*3000*/  PRMT R7, R48, 0x7632, R7 ;  /* 0x0000763230077816 */ /* 0x002fe40000000007 */
[----:B------:R-:W-:Y:S01]  /*3010*/  PRMT R6, R18, 0x7632, R6 ;  /* 0x0000763212067816 */ /* 0x000fe20000000006 */
[----:B------:R-:W-:Y:S01]  /*3020*/  STG.E.U16 desc[UR6][R16.64+0x4], R50 ;  /* 0x0000043210007986 */ /* 0x000fe2000c101506 */
[----:B------:R-:W-:-:S03]  /*3030*/  F2FP.F16.F32.PACK_AB R35, R38, R35 ;  /* 0x000000232623723e */ /* 0x000fc600000000ff */
[----:B------:R0:W-:Y:S04]  /*3040*/  STG.E.U16 desc[UR6][R16.64+0x2], R7 ;  /* 0x0000020710007986 */ /* 0x0001e8000c101506 */
[----:B------:R-:W-:Y:S01]  /*3050*/  STG.E.U16 desc[UR6][R16.64+0x6], R12 ;  /* 0x0000060c10007986 */ /* 0x000fe2000c101506 */
[----:B------:R-:W-:-:S03]  /*3060*/  IADD3 R2, P0, R2, 0x1, RZ ;  /* 0x0000000102027810 */ /* 0x000fc60007f1e0ff */
[----:B------:R-:W-:Y:S04]  /*3070*/  STG.E.U16 desc[UR6][R8.64], R18 ;  /* 0x0000001208007986 */ /* 0x000fe8000c101506 */
[----:B------:R-:W-:Y:S01]  /*3080*/  STG.E.U16 desc[UR6][R8.64+0x2], R6 ;  /* 0x0000020608007986 */ /* 0x000fe2000c101506 */
[----:B0-----:R-:W-:-:S03]  /*3090*/  PRMT R7, R22, 0x7632, R7 ;  /* 0x0000763216077816 */ /* 0x001fc60000000007 */
[----:B------:R0:W-:Y:S04]  /*30a0*/  STG.E.U16 desc[UR6][R8.64+0x4], R0 ;  /* 0x0000040008007986 */ /* 0x0001e8000c101506 */
[----:B------:R1:W-:Y:S01]  /*30b0*/  STG.E.U16 desc[UR6][R8.64+0x6], R10 ;  /* 0x0000060a08007986 */ /* 0x0003e2000c101506 */
[----:B------:R-:W-:-:S03]  /*30c0*/  IADD3.X R3, RZ, R3, RZ, P0, !PT ;  /* 0x00000003ff037210 */ /* 0x000fc600007fe4ff */
[----:B------:R2:W-:Y:S01]  /*30d0*/  STG.E.U16 desc[UR6][R4.64], R22 ;  /* 0x0000001604007986 */ /* 0x0005e2000c101506 */
[----:B0-----:R-:W-:Y:S02]  /*30e0*/  PRMT R0, R35, 0x7632, R0 ;  /* 0x0000763223007816 */ /* 0x001fe40000000000 */
[----:B-1----:R-:W-:Y:S02]  /*30f0*/  PRMT R9, R29, 0x7632, R9 ;  /* 0x000076321d097816 */ /* 0x002fe40000000009 */
[----:B------:R-:W-:Y:S01]  /*3100*/  PRMT R10, R28, 0x7632, R10 ;  /* 0x000076321c0a7816 */ /* 0x000fe2000000000a */
        /* <DEDUP_REMOVED lines=12> */
.L_x_1769:
        /* <DEDUP_REMOVED lines=11> */
.L_x_1846:


//--------------------- .text._ZN13group_norm_v214gn_cuda_kernelI6__halfLi320ELi1ELi16ELi40ELi4096ELb1ELi64ELi320ELi320ELi4ELb1ELi2ELb0ELb0ENS_16CompileConditionILi900EEEEEvPT_PKS4_S7_S7_flPfS8_Pj --------------------------
	.section	.text._ZN13group_norm_v214gn_cuda_kernelI6__halfLi320ELi1ELi16ELi40ELi4096ELb1ELi64ELi320ELi320ELi4ELb1ELi2ELb0ELb0ENS_16CompileConditionILi900EEEEEvPT_PKS4_S7_S7_flPfS8_Pj,"ax",@progbits
	.align	128
        .global         _ZN13group_norm_v214gn_cuda_kernelI6__halfLi320ELi1ELi16ELi40ELi4096ELb1ELi64ELi320ELi320ELi4ELb1ELi2ELb0ELb0ENS_16CompileConditionILi900EEEEEvPT_PKS4_S7_S7_flPfS8_Pj
        .type           _ZN13group_norm_v214gn_cuda_kernelI6__halfLi320ELi1ELi16ELi40ELi4096ELb1ELi64ELi320ELi320ELi4ELb1ELi2ELb0ELb0ENS_16CompileConditionILi900EEEEEvPT_PKS4_S7_S7_flPfS8_Pj,@function
        .size           _ZN13group_norm_v214gn_cuda_kernelI6__halfLi320ELi1ELi16ELi40ELi4096ELb1ELi64ELi320ELi320ELi4ELb1ELi2ELb0ELb0ENS_16CompileConditionILi900EEEEEvPT_PKS4_S7_S7_flPfS8_Pj,(.L_x_1847 - _ZN13group_norm_v214gn_cuda_kernelI6__halfLi320ELi1ELi16ELi40ELi4096ELb1ELi64ELi320ELi320ELi4ELb1ELi2ELb0ELb0ENS_16CompileConditionILi900EEEEEvPT_PKS4_S7_S7_flPfS8_Pj)
        .other          _ZN13group_norm_v214gn_cuda_kernelI6__halfLi320ELi1ELi16ELi40ELi4096ELb1ELi64ELi320ELi320ELi4ELb1ELi2ELb0ELb0ENS_16CompileConditionILi900EEEEEvPT_PKS4_S7_S7_flPfS8_Pj,@"STO_CUDA_ENTRY STV_DEFAULT"
_ZN13group_norm_v214gn_cuda_kernelI6__halfLi320ELi1ELi16ELi40ELi4096ELb1ELi64ELi320ELi320ELi4ELb1ELi2ELb0ELb0ENS_16CompileConditionILi900EEEEEvPT_PKS4_S7_S7_flPfS8_Pj:
.text._ZN13group_norm_v214gn_cuda_kernelI6__halfLi320ELi1ELi16ELi40ELi4096ELb1ELi64ELi320ELi320ELi4ELb1ELi2ELb0ELb0ENS_16CompileConditionILi900EEEEEvPT_PKS4_S7_S7_flPfS8_Pj:
        /* <DEDUP_REMOVED lines=12> */
[----:B------:R-:W-:Y:S01]  /*00c0*/  HFMA2.MMA R53, -RZ, RZ, 0, 5.9604644775390625e-08 ;  /* 0x00000001ff357435 */ /* 0x000fe200000001ff */
[----:B------:R-:W-:Y:S01]  /*00d0*/  MOV R55, RZ ;  /* 0x000000ff00377202 */ /* 0x000fe20000000f00 */
[----:B------:R-:W-:Y:S01]  /*00e0*/  IMAD R0, R0, 0x140, RZ ;  /* 0x0000014000007824 */ /* 0x000fe200078e02ff */
[----:B------:R-:W-:Y:S01]  /*00f0*/  ULDC.64 UR8, c[0x0][0x208] ;  /* 0x0000820000087ab9 */ /* 0x000fe20000000a00 */
        /* <DEDUP_REMOVED lines=13> */
[----:B------:R-:W-:Y:S01]  /*01d0*/  SHF.L.U32 R7, R4, 0x6, RZ ;  /* 0x0000000604077819 */ /* 0x000fe200000006ff */
[----:B------:R-:W-:Y:S01]  /*01e0*/  IMAD R3, R6, -0x50, R69 ;  /* 0xffffffb006037824 */ /* 0x000fe200078e0245 */
[----:B------:R-:W-:-:S02]  /*01f0*/  IADD3 R5, R4, R54, RZ ;  /* 0x0000003604057210 */ /* 0x000fc40007ffe0ff */
[----:B------:R-:W-:Y:S01]  /*0200*/  IADD3 R4, RZ, -R54, RZ ;  /* 0x80000036ff047210 */ /* 0x000fe20007ffe0ff */
[C---:B------:R-:W-:Y:S01]  /*0210*/  IMAD R67, R3.reuse, 0x28, R14 ;  /* 0x0000002803437824 */ /* 0x040fe200078e020e */
[----:B------:R-:W-:Y:S01]  /*0220*/  LEA R2, R3, R0, 0x2 ;  /* 0x0000000003027211 */ /* 0x000fe200078e10ff */
[----:B------:R-:W-:Y:S01]  /*0230*/  IMAD R5, R5, 0x28, -R0 ;  /* 0x0000002805057824 */ /* 0x000fe200078e0a00 */
[C---:B--2---:R-:W-:Y:S02]  /*0240*/  ISETP.NE.AND P1, PT, R68.reuse, RZ, PT ;  /* 0x000000ff4400720c */ /* 0x044fe40003f25270 */
[----:B------:R-:W-:Y:S01]  /*0250*/  LOP3.LUT P0, RZ, R68, 0x3f, RZ, 0xc0, !PT ;  /* 0x0000003f44ff7812 */ /* 0x000fe2000780c0ff */
[----:B------:R-:W-:Y:S01]  /*0260*/  IMAD.WIDE.U32 R2, R2, -0x33333333, RZ ;  /* 0xcccccccd02027825 */ /* 0x000fe200078e00ff */
[----:B------:R-:W-:Y:S02]  /*0270*/  LOP3.LUT R68, R68, 0x3f, RZ, 0xc0, !PT ;  /* 0x0000003f44447812 */ /* 0x000fe400078ec0ff */
[----:B------:R-:W-:-:S02]  /*0280*/  MOV R2, R4 ;  /* 0x0000000400027202 */ /* 0x000fc40000000f00 */
[----:B------:R-:W-:Y:S02]  /*0290*/  SHF.L.U32 R0, R69, 0x3, RZ ;  /* 0x0000000345007819 */ /* 0x000fe400000006ff */
[----:B------:R-:W-:Y:S02]  /*02a0*/  LOP3.LUT R68, R7, 0xffffffc0, R68, 0xe2, !PT ;  /* 0xffffffc007447812 */ /* 0x000fe400078ee244 */
[----:B------:R-:W-:Y:S02]  /*02b0*/  LEA R67, R6, R67, 0x3 ;  /* 0x0000004306437211 */ /* 0x000fe400078e18ff */
[----:B------:R-:W-:Y:S02]  /*02c0*/  LEA.HI R2, R3, R2, RZ, 0x1b ;  /* 0x0000000203027211 */ /* 0x000fe400078fd8ff */
[C---:B------:R-:W-:Y:S02]  /*02d0*/  LOP3.LUT R3, R5.reuse, 0x4, RZ, 0xfc, !PT ;  /* 0x0000000405037812 */ /* 0x040fe400078efcff */
[----:B------:R-:W-:-:S02]  /*02e0*/  IADD3 R4, R5, 0x8, RZ ;  /* 0x0000000805047810 */ /* 0x000fc40007ffe0ff */
[C---:B------:R-:W-:Y:S02]  /*02f0*/  IADD3 R6, R5.reuse, 0xc, RZ ;  /* 0x0000000c05067810 */ /* 0x040fe40007ffe0ff */
[C---:B------:R-:W-:Y:S02]  /*0300*/  IADD3 R7, R5.reuse, 0x10, RZ ;  /* 0x0000001005077810 */ /* 0x040fe40007ffe0ff */
[C---:B------:R-:W-:Y:S02]  /*0310*/  IADD3 R8, R5.reuse, 0x14, RZ ;  /* 0x0000001405087810 */ /* 0x040fe40007ffe0ff */
[C---:B------:R-:W-:Y:S02]  /*0320*/  IADD3 R9, R5.reuse, 0x18, RZ ;  /* 0x0000001805097810 */ /* 0x040fe40007ffe0ff */
[C---:B------:R-:W-:Y:S02]  /*0330*/  IADD3 R10, R5.reuse, 0x1c, RZ ;  /* 0x0000001c050a7810 */ /* 0x040fe40007ffe0ff */
[----:B------:R-:W-:-:S02]  /*0340*/  IADD3 R11, R5, 0x20, RZ ;  /* 0x00000020050b7810 */ /* 0x000fc40007ffe0ff */
[----:B------:R-:W-:Y:S02]  /*0350*/  IADD3 R12, R5, 0x24, RZ ;  /* 0x00000024050c7810 */ /* 0x000fe40007ffe0ff */
[----:B------:R-:W-:Y:S02]  /*0360*/  LOP3.LUT R57, R0, 0x18, RZ, 0xc0, !PT ;  /* 0x0000001800397812 */ /* 0x000fe400078ec0ff */
[----:B------:R-:W-:Y:S02]  /*0370*/  SHF.R.S32.HI R0, RZ, 0x2, R5 ;  /* 0x00000002ff007819 */ /* 0x000fe40000011405 */
[----:B------:R-:W-:Y:S02]  /*0380*/  SHF.R.S32.HI R3, RZ, 0x2, R3 ;  /* 0x00000002ff037819 */ /* 0x000fe40000011403 */
[----:B------:R-:W-:Y:S01]  /*0390*/  SHF.R.S32.HI R5, RZ, 0x2, R4 ;  /* 0x00000002ff057819 */ /* 0x000fe20000011404 */
[----:B------:R-:W-:Y:S01]  /*03a0*/  IMAD R0, R0, 0x28, R14 ;  /* 0x0000002800007824 */ /* 0x000fe200078e020e */
[----:B------:R-:W-:Y:S01]  /*03b0*/  SHF.R.S32.HI R6, RZ, 0x2, R6 ;  /* 0x00000002ff067819 */ /* 0x000fe20000011406 */
[--C-:B------:R-:W-:Y:S01]  /*03c0*/  IMAD R4, R3, 0x28, R14.reuse ;  /* 0x0000002803047824 */ /* 0x100fe200078e020e */
        /* <DEDUP_REMOVED lines=12> */
[----:B------:R-:W-:Y:S01]  /*0490*/  ISETP.EQ.U32.AND P2, PT, RZ, UR6, PT ;  /* 0x00000006ff007c0c */ /* 0x000fe2000bf42070 */
[--C-:B------:R-:W-:Y:S01]  /*04a0*/  IMAD R58, R11, 0x28, R14.reuse ;  /* 0x000000280b3a7824 */ /* 0x100fe200078e020e */
[C---:B------:R-:W-:Y:S01]  /*04b0*/  ISETP.GT.U32.OR P0, PT, R69.reuse, 0x7, P0 ;  /* 0x000000074500780c */ /* 0x040fe20000704470 */
[----:B------:R-:W-:Y:S01]  /*04c0*/  IMAD R12, R12, 0x28, R14 ;  /* 0x000000280c0c7824 */ /* 0x000fe200078e020e */
[----:B------:R-:W-:-:S02]  /*04d0*/  SHF.L.U32 R52, R69, 0x1, RZ ;  /* 0x0000000145347819 */ /* 0x000fc400000006ff */
[----:B------:R-:W-:Y:S02]  /*04e0*/  IADD3 R54, R54, R69, RZ ;  /* 0x0000004536367210 */ /* 0x000fe40007ffe0ff */
[----:B------:R-:W-:Y:S02]  /*04f0*/  IADD3 R66, R0, R57, RZ ;  /* 0x0000003900427210 */ /* 0x000fe40007ffe0ff */
[C---:B------:R-:W-:Y:S02]  /*0500*/  IADD3 R65, R57.reuse, R4, RZ ;  /* 0x0000000439417210 */ /* 0x040fe40007ffe0ff */
[C---:B------:R-:W-:Y:S02]  /*0510*/  IADD3 R64, R57.reuse, R64, RZ ;  /* 0x0000004039407210 */ /* 0x040fe40007ffe0ff */
[C---:B------:R-:W-:Y:S02]  /*0520*/  IADD3 R63, R57.reuse, R6, RZ ;  /* 0x00000006393f7210 */ /* 0x040fe40007ffe0ff */
[----:B------:R-:W-:-:S02]  /*0530*/  IADD3 R62, R57, R62, RZ ;  /* 0x0000003e393e7210 */ /* 0x000fc40007ffe0ff */
[C---:B------:R-:W-:Y:S02]  /*0540*/  IADD3 R61, R57.reuse, R8, RZ ;  /* 0x00000008393d7210 */ /* 0x040fe40007ffe0ff */
[C---:B------:R-:W-:Y:S02]  /*0550*/  IADD3 R60, R57.reuse, R60, RZ ;  /* 0x0000003c393c7210 */ /* 0x040fe40007ffe0ff */
[C---:B------:R-:W-:Y:S02]  /*0560*/  IADD3 R59, R57.reuse, R10, RZ ;  /* 0x0000000a393b7210 */ /* 0x040fe40007ffe0ff */
[C---:B------:R-:W-:Y:S02]  /*0570*/  IADD3 R58, R57.reuse, R58, RZ ;  /* 0x0000003a393a7210 */ /* 0x040fe40007ffe0ff */
[----:B------:R-:W-:Y:S02]  /*0580*/  IADD3 R57, R57, R12, RZ ;  /* 0x0000000c39397210 */ /* 0x000fe40007ffe0ff */
[----:B------:R-:W-:-:S02]  /*0590*/  ISETP.EQ.OR.EX P0, PT, RZ, UR7, P0, P2 ;  /* 0x00000007ff007c0c */ /* 0x000fc40008702720 */
[----:B------:R-:W-:Y:S02]  /*05a0*/  SEL R53, R53, 0x7fffffc1, P1 ;  /* 0x7fffffc135357807 */ /* 0x000fe40000800000 */
[----:B------:R-:W-:Y:S02]  /*05b0*/  LOP3.LUT R52, R52, 0xffffffc0, RZ, 0xc0, !PT ;  /* 0xffffffc034347812 */ /* 0x000fe400078ec0ff */
[----:B------:R-:W-:Y:S02]  /*05c0*/  SHF.R.S32.HI R51, RZ, 0x1f, R54 ;  /* 0x0000001fff337819 */ /* 0x000fe40000011436 */
[----:B------:R-:W-:-:S07]  /*05d0*/  LEA R50, R2, UR5, 0x3 ;  /* 0x0000000502327c11 */ /* 0x000fce000f8e18ff */
.L_x_1776:
[----:B------:R-:W0:Y:S01]  /*05e0*/  S2UR UR6, SR_CTAID.X ;  /* 0x00000000000679c3 */ /* 0x000e220000002500 */
[----:B----4-:R-:W-:Y:S01]  /*05f0*/  IMAD.WIDE.U32 R2, R69, -0x33333333, RZ ;  /* 0xcccccccd45027825 */ /* 0x010fe200078e00ff */
        /* <DEDUP_REMOVED lines=10> */
[----:B------:R-:W-:-:S04]  /*06a0*/  ULOP3.LUT UR6, UR6, 0xfc0, URZ, 0xc0, !UPT ;  /* 0x00000fc006067892 */ /* 0x000fc8000f8ec03f */
[----:B------:R-:W-:Y:S02]  /*06b0*/  IADD3 R18, R5, R3, RZ ;  /* 0x0000000305127210 */ /* 0x000fe40007ffe0ff */
[----:B------:R-:W-:Y:S01]  /*06c0*/  IADD3 R0, R2, UR6, RZ ;  /* 0x0000000602007c10 */ /* 0x000fe2000fffe0ff */
[----:B------:R-:W-:-:S04]  /*06d0*/  ULDC.64 UR6, c[0x0][0x218] ;  /* 0x0000860000067ab9 */ /* 0x000fc80000000a00 */
        /* <DEDUP_REMOVED lines=99> */
[----:B------:R-:W-:-:S04]  /*0d10*/  SHF.L.U32 R141, R140, 0x1, RZ ;  /* 0x000000018c8d7819 */ /* 0x000fc800000006ff */
[----:B------:R-:W-:Y:S01]  /*0d20*/  IADD3 R142, P2, R141, UR6, RZ ;  /* 0x000000068d8e7c10 */ /* 0x000fe2000ff5e0ff */
        /* <DEDUP_REMOVED lines=176> */
[----:B------:R-:W-:Y:S01]  /*1830*/  CS2R R92, SRZ ;  /* 0x00000000005c7805 */ /* 0x000fe2000001ff00 */
        /* <DEDUP_REMOVED lines=15> */
[----:B------:R-:W-:Y:S01]  /*1930*/  FADD.FTZ R74, R74, R95 ;  /* 0x0000005f4a4a7221 */ /* 0x000fe20000010000 */
[----:B------:R-:W-:Y:S02]  /*1940*/  SHF.R.U32.HI R76, RZ, 0x1f, R140 ;  /* 0x0000001fff4c7819 */ /* 0x000fe4000001168c */
[----:B------:R-:W-:Y:S02]  /*1950*/  IADD3 R140, P3, R141, UR10, RZ ;  /* 0x0000000a8d8c7c10 */ /* 0x000fe4000ff7e0ff */
[----:B------:R0:W-:Y:S01]  /*1960*/  STS.64 [R67], R74 ;  /* 0x0000004a43007388 */ /* 0x0001e20000000a00 */
[C---:B------:R-:W-:Y:S02]  /*1970*/  IADD3.X R143, R76.reuse, UR7, RZ, P2, !PT ;  /* 0x000000074c8f7c10 */ /* 0x040fe400097fe4ff */
[----:B------:R-:W-:Y:S01]  /*1980*/  IADD3.X R141, R76, UR11, RZ, P3, !PT ;  /* 0x0000000b4c8d7c10 */ /* 0x000fe20009ffe4ff */
        /* <DEDUP_REMOVED lines=32> */
.L_x_1771:
[----:B------:R-:W-:Y:S05]  /*1b90*/  BSYNC B0 ;  /* 0x0000000000007941 */ /* 0x000fea0003800000 */
.L_x_1770:
        /* <DEDUP_REMOVED lines=34> */
.L_x_1773:
[----:B------:R-:W2:Y:S04]  /*1dc0*/  LD.E.STRONG.GPU R75, desc[UR8][R70.64] ;  /* 0x00000008464b7980 */ /* 0x000ea8000c10f900 */
[----:B--2---:R-:W-:Y:S01]  /*1dd0*/  CCTL.IVALL ;  /* 0x00000000ff00798f */ /* 0x004fe20002000000 */
[----:B------:R-:W-:Y:S05]  /*1de0*/  YIELD ;  /* 0x0000000000007946 */ /* 0x000fea0003800000 */
[----:B-----5:R-:W-:-:S04]  /*1df0*/  LOP3.LUT R75, R75, R74, RZ, 0x3c, !PT ;  /* 0x0000004a4b4b7212 */ /* 0x020fc800078e3cff */
[----:B------:R-:W-:-:S13]  /*1e00*/  ISETP.GT.AND P2, PT, R75, -0x1, PT ;  /* 0xffffffff4b00780c */ /* 0x000fda0003f44270 */
[----:B------:R-:W-:Y:S05]  /*1e10*/  @P2 BRA `(.L_x_1773) ;  /* 0xfffffffc00e82947 */ /* 0x000fea000383ffff */
.L_x_1772:
[----:B------:R-:W-:Y:S05]  /*1e20*/  WARPSYNC.ALL ;  /* 0x0000000000007948 */ /* 0x000fea0003800000 */
[----:B------:R-:W-:Y:S06]  /*1e30*/  BAR.SYNC.DEFER_BLOCKING 0x0 ;  /* 0x0000000000007b1d */ /* 0x000fec0000010000 */
[----:B------:R1:W5:Y:S04]  /*1e40*/  LDG.E.64.CONSTANT R74, desc[UR8][R142.64] ;  /* 0x000000088e4a7981 */ /* 0x000368000c1e9b00 */
[----:B------:R1:W5:Y:S04]  /*1e50*/  LDG.E.64.CONSTANT R76, desc[UR8][R140.64] ;  /* 0x000000088c4c7981 */ /* 0x000368000c1e9b00 */
[----:B------:R-:W2:Y:S04]  /*1e60*/  @!P1 LDG.E.64 R78, desc[UR8][R78.64] ;  /* 0x000000084e4e9981 */ /* 0x000ea8000c1e1b00 */
[----:B------:R-:W3:Y:S01]  /*1e70*/  @!P1 LDG.E.64 R80, desc[UR8][R80.64] ;  /* 0x0000000850509981 */ /* 0x000ee2000c1e1b00 */
[----:B------:R-:W-:Y:S01]  /*1e80*/  CS2R R82, SRZ ;  /* 0x0000000000527805 */ /* 0x000fe2000001ff00 */
[----:B------:R-:W-:Y:S01]  /*1e90*/  BSSY B0, `(.L_x_1774) ;  /* 0x000002b000007945 */ /* 0x000fe20003800000 */
[----:B--2---:R-:W-:Y:S01]  /*1ea0*/  @!P1 FADD.FTZ R85, RZ, R78 ;  /* 0x0000004eff559221 */ /* 0x004fe20000010000 */
[----:B------:R-:W-:-:S03]  /*1eb0*/  @!P1 FADD.FTZ R84, RZ, R79 ;  /* 0x0000004fff549221 */ /* 0x000fc60000010000 */
[----:B---3--:R-:W-:Y:S01]  /*1ec0*/  @!P1 FADD.FTZ R83, R80, R85 ;  /* 0x0000005550539221 */ /* 0x008fe20000010000 */
[----:B------:R-:W-:-:S04]  /*1ed0*/  @!P1 FADD.FTZ R82, R81, R84 ;  /* 0x0000005451529221 */ /* 0x000fc80000010000 */
[----:B------:R-:W2:Y:S04]  /*1ee0*/  SHFL.BFLY PT, R86, R83, 0x10, 0x1f ;  /* 0x0e001f0053567f89 */ /* 0x000ea800000e0000 */
[----:B------:R-:W3:Y:S01]  /*1ef0*/  SHFL.BFLY PT, R79, R82, 0x10, 0x1f ;  /* 0x0e001f00524f7f89 */ /* 0x000ee200000e0000 */
[----:B--2---:R-:W-:-:S05]  /*1f00*/  FADD.FTZ R86, R86, R83 ;  /* 0x0000005356567221 */ /* 0x004fca0000010000 */
[----:B------:R-:W2:Y:S01]  /*1f10*/  SHFL.BFLY PT, R81, R86, 0x8, 0x1f ;  /* 0x0d001f0056517f89 */ /* 0x000ea200000e0000 */
[----:B---3--:R-:W-:-:S05]  /*1f20*/  FADD.FTZ R79, R79, R82 ;  /* 0x000000524f4f7221 */ /* 0x008fca0000010000 */
        /* <DEDUP_REMOVED lines=13> */
[----:B------:R-:W-:Y:S01]  /*2000*/  LOP3.LUT P1, RZ, R69, 0xffffff1f, RZ, 0xc0, !PT ;  /* 0xffffff1f45ff7812 */ /* 0x000fe2000782c0ff */
[----:B--2---:R-:W-:-:S12]  /*2010*/  FADD.FTZ R84, R83, R84 ;  /* 0x0000005453547221 */ /* 0x004fd80000010000 */
[----:B------:R-:W-:Y:S01]  /*2020*/  @!P1 FMUL.FTZ R78, R84, 6.1035157159494701773e-06 ;  /* 0x36cccccd544e9820 */ /* 0x000fe20000410000 */
[----:B---3--:R-:W-:-:S03]  /*2030*/  FADD.FTZ R84, R82, R79 ;  /* 0x0000004f52547221 */ /* 0x008fc60000010000 */
[----:B------:R-:W-:Y:S01]  /*2040*/  @!P1 FMUL.FTZ R79, R78, R78 ;  /* 0x0000004e4e4f9220 */ /* 0x000fe20000410000 */
[----:B------:R-:W-:-:S03]  /*2050*/  @!P1 SHF.R.U32.HI R80, RZ, 0x2, R69 ;  /* 0x00000002ff509819 */ /* 0x000fc60000011645 */
[----:B------:R-:W-:Y:S01]  /*2060*/  @!P1 FFMA.FTZ R79, R84, 6.1035157159494701773e-06, -R79 ;  /* 0x36cccccd544f9823 */ /* 0x000fe2000001084f */
[----:B------:R-:W-:-:S04]  /*2070*/  @!P1 LOP3.LUT R80, R80, 0x3ffffff8, RZ, 0xc0, !PT ;  /* 0x3ffffff850509812 */ /* 0x000fc800078ec0ff */
[----:B------:R-:W-:-:S05]  /*2080*/  @!P1 FMNMX.FTZ R79, RZ, R79, !PT ;  /* 0x0000004fff4f9209 */ /* 0x000fca0007810000 */
[----:B------:R1:W-:Y:S01]  /*2090*/  @!P1 STS.64 [R80+UR5], R78 ;  /* 0x0000004e50009988 */ /* 0x0003e20008000a05 */
[----:B------:R-:W-:Y:S06]  /*20a0*/  BAR.SYNC.DEFER_BLOCKING 0x0 ;  /* 0x0000000000007b1d */ /* 0x000fec0000010000 */
[----:B------:R-:W-:Y:S05]  /*20b0*/  @P0 BRA `(.L_x_1775) ;  /* 0x0000000000200947 */ /* 0x000fea0003800000 */
[----:B-1----:R-:W-:Y:S01]  /*20c0*/  LEA R78, R69, UR5, 0x3 ;  /* 0x00000005454e7c11 */ /* 0x002fe2000f8e18ff */
[----:B------:R-:W-:Y:S01]  /*20d0*/  ULDC.64 UR6, c[0x0][0x240] ;  /* 0x0000900000067ab9 */ /* 0x000fe20000000a00 */
[----:B------:R-:W-:-:S04]  /*20e0*/  LEA R81, P1, R56, R54, 0x4 ;  /* 0x0000003638517211 */ /* 0x000fc800078220ff */
[----:B------:R-:W1:Y:S01]  /*20f0*/  LDS.64 R78, [R78] ;  /* 0x000000004e4e7984 */ /* 0x000e620000000a00 */
[----:B------:R-:W-:Y:S02]  /*2100*/  LEA.HI.X R82, R56, R51, R55, 0x4, P1 ;  /* 0x0000003338527211 */ /* 0x000fe400008f2437 */
[----:B------:R-:W-:-:S04]  /*2110*/  LEA R80, P1, R81, UR6, 0x3 ;  /* 0x0000000651507c11 */ /* 0x000fc8000f8218ff */
[----:B------:R-:W-:-:S05]  /*2120*/  LEA.HI.X R81, R81, UR7, R82, 0x3, P1 ;  /* 0x0000000751517c11 */ /* 0x000fca00088f1c52 */
[----:B-1----:R2:W-:Y:S04]  /*2130*/  STG.E.64 desc[UR8][R80.64], R78 ;  /* 0x0000004e50007986 */ /* 0x0025e8000c101b08 */
.L_x_1775:
[----:B------:R-:W-:Y:S05]  /*2140*/  BSYNC B0 ;  /* 0x0000000000007941 */ /* 0x000fea0003800000 */
.L_x_1774:
[----:B-12---:R-:W1:Y:S01]  /*2150*/  LDS.64 R78, [R50] ;  /* 0x00000000324e7984 */ /* 0x006e620000000a00 */
[----:B------:R-:W-:Y:S01]  /*2160*/  ULDC UR6, c[0x0][0x230] ;  /* 0x00008c0000067ab9 */ /* 0x000fe20000000800 */
[--C-:B-----5:R-:W-:Y:S01]  /*2170*/  HADD2.F32 R81, -RZ, R75.reuse.H1_H1 ;  /* 0x3000004bff517230 */ /* 0x120fe20000004100 */
[----:B------:R-:W-:Y:S01]  /*2180*/  ULOP3.LUT UR4, UR4, 0x1, URZ, 0x3c, !UPT ;  /* 0x0000000104047892 */ /* 0x000fe2000f8e3c3f */
[--C-:B------:R-:W-:Y:S02]  /*2190*/  HADD2.F32 R80, -RZ, R74.reuse.H0_H0 ;  /* 0x2000004aff507230 */ /* 0x100fe40000004100 */
[----:B------:R-:W-:Y:S02]  /*21a0*/  HADD2.F32 R74, -RZ, R74.H1_H1 ;  /* 0x3000004aff4a7230 */ /* 0x000fe40000004100 */
[----:B-1----:R-:W-:Y:S01]  /*21b0*/  FADD.FTZ R79, R79, UR6 ;  /* 0x000000064f4f7e21 */ /* 0x002fe20008010000 */
[----:B------:R-:W-:Y:S01]  /*21c0*/  FADD.FTZ R82, R0, -R78 ;  /* 0x8000004e00527221 */ /* 0x000fe20000010000 */
[----:B------:R-:W-:-:S02]  /*21d0*/  HADD2.F32 R0, -RZ, R75.H0_H0 ;  /* 0x2000004bff007230 */ /* 0x000fc40000004100 */
[--C-:B------:R-:W-:Y:S01]  /*21e0*/  FADD.FTZ R86, R17, -R78.reuse ;  /* 0x8000004e11567221 */ /* 0x100fe20000010000 */
[--C-:B------:R-:W-:Y:S02]  /*21f0*/  HADD2.F32 R75, -RZ, R76.reuse.H0_H0 ;  /* 0x2000004cff4b7230 */ /* 0x100fe40000004100 */
[--C-:B------:R-:W-:Y:S01]  /*2200*/  FADD.FTZ R144, R13, -R78.reuse ;  /* 0x8000004e0d907221 */ /* 0x100fe20000010000 */
[----:B------:R-:W1:Y:S01]  /*2210*/  MUFU.RSQ R79, R79 ;  /* 0x0000004f004f7308 */ /* 0x000e620000001400 */
        /* <DEDUP_REMOVED lines=16> */
[----:B-1----:R-:W-:Y:S01]  /*2320*/  FMUL.FTZ R84, R82, R79 ;  /* 0x0000004f52547220 */ /* 0x002fe20000410000 */
[----:B------:R-:W-:-:S02]  /*2330*/  HADD2.F32 R82, -RZ, R76.H1_H1 ;  /* 0x3000004cff527230 */ /* 0x000fc40000004100 */
[----:B------:R-:W-:Y:S01]  /*2340*/  FMUL.FTZ R83, R79, R86 ;  /* 0x000000564f537220 */ /* 0x000fe20000410000 */
[--C-:B------:R-:W-:Y:S02]  /*2350*/  HADD2.F32 R76, -RZ, R77.reuse.H0_H0 ;  /* 0x2000004dff4c7230 */ /* 0x100fe40000004100 */
[----:B------:R-:W-:Y:S01]  /*2360*/  FFMA.FTZ R17, R84, R80, R75 ;  /* 0x0000005054117223 */ /* 0x000fe2000001004b */
[--C-:B------:R-:W-:Y:S01]  /*2370*/  FADD.FTZ R84, R16, -R78.reuse ;  /* 0x8000004e10547221 */ /* 0x100fe20000010000 */
[--C-:B------:R-:W-:Y:S01]  /*2380*/  FADD.FTZ R86, R15, -R78.reuse ;  /* 0x8000004e0f567221 */ /* 0x100fe20000010000 */
[----:B------:R-:W-:Y:S02]  /*2390*/  HADD2.F32 R77, -RZ, R77.H1_H1 ;  /* 0x3000004dff4d7230 */ /* 0x000fe40000004100 */
[----:B------:R-:W-:Y:S01]  /*23a0*/  FMUL.FTZ R16, R17, -1.4426950216293334961 ;  /* 0xbfb8aa3b11107820 */ /* 0x000fe20000410000 */
[C---:B------:R-:W-:Y:S01]  /*23b0*/  FMUL.FTZ R13, R79.reuse, R84 ;  /* 0x000000544f0d7220 */ /* 0x040fe20000410000 */
[----:B------:R-:W-:Y:S01]  /*23c0*/  FMUL.FTZ R140, R79, R86 ;  /* 0x000000564f8c7220 */ /* 0x000fe20000410000 */
[----:B------:R-:W-:Y:S01]  /*23d0*/  FADD.FTZ R86, R6, -R78 ;  /* 0x8000004e06567221 */ /* 0x000fe20000010000 */
[----:B------:R1:W-:Y:S01]  /*23e0*/  MUFU.EX2 R14, R16 ;  /* 0x00000010000e7308 */ /* 0x0003e20000000800 */
[----:B------:R-:W-:Y:S01]  /*23f0*/  FFMA.FTZ R10, R13, R0, R76 ;  /* 0x000000000d0a7223 */ /* 0x000fe2000001004c */
[C---:B------:R-:W-:Y:S01]  /*2400*/  FMUL.FTZ R2, R79.reuse, R142 ;  /* 0x0000008e4f027220 */ /* 0x040fe20000410000 */
[C---:B------:R-:W-:Y:S01]  /*2410*/  FMUL.FTZ R9, R79.reuse, R144 ;  /* 0x000000904f097220 */ /* 0x040fe20000410000 */
[----:B------:R-:W-:Y:S01]  /*2420*/  FMUL.FTZ R13, R79, R146 ;  /* 0x000000924f0d7220 */ /* 0x000fe20000410000 */
[--C-:B------:R-:W-:Y:S01]  /*2430*/  FADD.FTZ R142, R73, -R78.reuse ;  /* 0x8000004e498e7221 */ /* 0x100fe20000010000 */
[--C-:B------:R-:W-:Y:S01]  /*2440*/  FADD.FTZ R144, R113, -R78.reuse ;  /* 0x8000004e71907221 */ /* 0x100fe20000010000 */
[--C-:B------:R-:W-:Y:S01]  /*2450*/  FADD.FTZ R146, R129, -R78.reuse ;  /* 0x8000004e81927221 */ /* 0x100fe20000010000 */
[----:B------:R-:W-:Y:S01]  /*2460*/  FMUL.FTZ R93, R79, R90 ;  /* 0x0000005a4f5d7220 */ /* 0x000fe20000410000 */
[--C-:B-1----:R-:W-:Y:S01]  /*2470*/  FADD.FTZ R16, R7, -R78.reuse ;  /* 0x8000004e07107221 */ /* 0x102fe20000010000 */
[----:B------:R-:W-:Y:S01]  /*2480*/  FFMA.FTZ R7, R140, R81, R77 ;  /* 0x000000518c077223 */ /* 0x000fe2000001004d */
        /* <DEDUP_REMOVED lines=17> */
[C---:B------:R-:W-:Y:S01]  /*25a0*/  FFMA.FTZ R109, R80.reuse, R88, R75 ;  /* 0x00000058506d7223 */ /* 0x040fe2000001004b */
[----:B------:R-:W-:Y:S01]  /*25b0*/  FFMA.FTZ R91, R81, R90, R77 ;  /* 0x0000005a515b7223 */ /* 0x000fe2000001004d */
[C-C-:B------:R-:W-:Y:S01]  /*25c0*/  FFMA.FTZ R92, R80.reuse, R86, R75.reuse ;  /* 0x00000056505c7223 */ /* 0x140fe2000001004b */
[----:B------:R-:W-:Y:S01]  /*25d0*/  FMUL.FTZ R141, R79, R140 ;  /* 0x0000008c4f8d7220 */ /* 0x000fe20000410000 */
        /* <DEDUP_REMOVED lines=13> */
[--C-:B------:R-:W-:Y:S01]  /*26b0*/  FADD.FTZ R144, R97, -R78.reuse ;  /* 0x8000004e61907221 */ /* 0x100fe20000010000 */
[----:B------:R-:W-:Y:S01]  /*26c0*/  FFMA.FTZ R75, R80, R164, R75 ;  /* 0x000000a4504b7223 */ /* 0x000fe2000001004b */
[--C-:B------:R-:W-:Y:S01]  /*26d0*/  FADD.FTZ R80, R4, -R78.reuse ;  /* 0x8000004e04507221 */ /* 0x100fe20000010000 */
[----:B------:R-:W-:Y:S01]  /*26e0*/  FADD.FTZ R142, R3, -R78 ;  /* 0x8000004e038e7221 */ /* 0x000fe20000010000 */
[----:B------:R-:W-:Y:S01]  /*26f0*/  FFMA.FTZ R4, R74, R141, R82 ;  /* 0x0000008d4a047223 */ /* 0x000fe20000010052 */
[----:B------:R-:W-:Y:S01]  /*2700*/  FMUL.FTZ R12, R15, -1.4426950216293334961 ;  /* 0xbfb8aa3b0f0c7820 */ /* 0x000fe20000410000 */
[C---:B------:R-:W-:Y:S01]  /*2710*/  FMUL.FTZ R141, R79.reuse, R144 ;  /* 0x000000904f8d7220 */ /* 0x040fe20000410000 */
[--C-:B------:R-:W-:Y:S01]  /*2720*/  FADD.FTZ R148, R98, -R78.reuse ;  /* 0x8000004e62947221 */ /* 0x100fe20000010000 */
[--C-:B------:R-:W-:Y:S01]  /*2730*/  FADD.FTZ R150, R112, -R78.reuse ;  /* 0x8000004e70967221 */ /* 0x100fe20000010000 */
[----:B------:R-:W-:Y:S01]  /*2740*/  FMUL.FTZ R98, R79, R142 ;  /* 0x0000008e4f627220 */ /* 0x000fe20000410000 */
[--C-:B------:R-:W-:Y:S01]  /*2750*/  FADD.FTZ R84, R11, -R78.reuse ;  /* 0x8000004e0b547221 */ /* 0x100fe20000010000 */
[----:B------:R-:W-:Y:S01]  /*2760*/  FADD.FTZ R142, R132, -R78 ;  /* 0x8000004e848e7221 */ /* 0x000fe20000010000 */
[----:B------:R-:W1:Y:S01]  /*2770*/  MUFU.EX2 R11, R12 ;  /* 0x0000000c000b7308 */ /* 0x000e620000000800 */
[----:B------:R-:W-:Y:S01]  /*2780*/  FFMA.FTZ R132, R74, R141, R82 ;  /* 0x0000008d4a847223 */ /* 0x000fe20000010052 */
[C---:B------:R-:W-:Y:S01]  /*2790*/  FMUL.FTZ R141, R79.reuse, R150 ;  /* 0x000000964f8d7220 */ /* 0x040fe20000410000 */
[--C-:B------:R-:W-:Y:S01]  /*27a0*/  FADD.FTZ R150, R102, -R78.reuse ;  /* 0x8000004e66967221 */ /* 0x100fe20000010000 */
[--C-:B------:R-:W-:Y:S01]  /*27b0*/  FADD.FTZ R154, R106, -R78.reuse ;  /* 0x8000004e6a9a7221 */ /* 0x100fe20000010000 */
[--C-:B------:R-:W-:Y:S01]  /*27c0*/  FADD.FTZ R152, R136, -R78.reuse ;  /* 0x8000004e88987221 */ /* 0x100fe20000010000 */
[C---:B------:R-:W-:Y:S01]  /*27d0*/  FMUL.FTZ R149, R79.reuse, R108 ;  /* 0x0000006c4f957220 */ /* 0x040fe20000410000 */
[C---:B------:R-:W-:Y:S01]  /*27e0*/  FMUL.FTZ R106, R79.reuse, R150 ;  /* 0x000000964f6a7220 */ /* 0x040fe20000410000 */
[C---:B------:R-:W-:Y:S01]  /*27f0*/  FMUL.FTZ R150, R79.reuse, R154 ;  /* 0x0000009a4f967220 */ /* 0x040fe20000410000 */
[----:B------:R-:W-:Y:S01]  /*2800*/  FMUL.FTZ R161, R79, R152 ;  /* 0x000000984fa17220 */ /* 0x000fe20000410000 */
[--C-:B------:R-:W-:Y:S01]  /*2810*/  FADD.FTZ R152, R103, -R78.reuse ;  /* 0x8000004e67987221 */ /* 0x100fe20000010000 */
[----:B------:R-:W-:Y:S01]  /*2820*/  FMUL.FTZ R163, R79, R94 ;  /* 0x0000005e4fa37220 */ /* 0x000fe20000410000 */
[--C-:B------:R-:W-:Y:S01]  /*2830*/  FFMA.FTZ R150, R81, R150, R77.reuse ;  /* 0x0000009651967223 */ /* 0x100fe2000001004d */
[----:B------:R-:W-:Y:S01]  /*2840*/  FADD.FTZ R154, R125, -R78 ;  /* 0x8000004e7d9a7221 */ /* 0x000fe20000010000 */
[----:B------:R-:W-:Y:S01]  /*2850*/  FFMA.FTZ R94, R74, R149, R82 ;  /* 0x000000954a5e7223 */ /* 0x000fe20000010052 */
[C---:B------:R-:W-:Y:S01]  /*2860*/  FMUL.FTZ R149, R79.reuse, R152 ;  /* 0x000000984f957220 */ /* 0x040fe20000410000 */
[--C-:B------:R-:W-:Y:S01]  /*2870*/  FADD.FTZ R152, R110, -R78.reuse ;  /* 0x8000004e6e987221 */ /* 0x100fe20000010000 */
[----:B------:R-:W-:Y:S01]  /*2880*/  FMUL.FTZ R110, R150, -1.4426950216293334961 ;  /* 0xbfb8aa3b966e7820 */ /* 0x000fe20000410000 */
[----:B------:R-:W-:Y:S01]  /*2890*/  FMUL.FTZ R154, R79, R154 ;  /* 0x0000009a4f9a7220 */ /* 0x000fe20000410000 */
[----:B------:R-:W-:Y:S01]  /*28a0*/  FMUL.FTZ R5, R7, -1.4426950216293334961 ;  /* 0xbfb8aa3b07057820 */ /* 0x000fe20000410000 */
[----:B-1----:R-:W-:Y:S01]  /*28b0*/  FADD.FTZ R11, R11, 1 ;  /* 0x3f8000000b0b7421 */ /* 0x002fe20000010000 */
[----:B------:R1:W-:Y:S01]  /*28c0*/  MUFU.EX2 R125, R110 ;  /* 0x0000006e007d7308 */ /* 0x0003e20000000800 */
[----:B------:R-:W-:Y:S01]  /*28d0*/  FMUL.FTZ R73, R109, -1.4426950216293334961 ;  /* 0xbfb8aa3b6d497820 */ /* 0x000fe20000410000 */
[----:B------:R-:W-:Y:S01]  /*28e0*/  FMUL.FTZ R8, R10, -1.4426950216293334961 ;  /* 0xbfb8aa3b0a087820 */ /* 0x000fe20000410000 */
[----:B------:R-:W-:Y:S01]  /*28f0*/  FADD.FTZ R120, R120, -R78 ;  /* 0x8000004e78787221 */ /* 0x000fe20000010000 */
[----:B------:R-:W-:Y:S01]  /*2900*/  FFMA.FTZ R9, R74, R9, R82 ;  /* 0x000000094a097223 */ /* 0x000fe20000010052 */
[----:B------:R-:W-:Y:S01]  /*2910*/  FFMA.FTZ R13, R0, R13, R76 ;  /* 0x0000000d000d7223 */ /* 0x000fe2000001004c */
[--C-:B------:R-:W-:Y:S01]  /*2920*/  FADD.FTZ R156, R107, -R78.reuse ;  /* 0x8000004e6b9c7221 */ /* 0x100fe20000010000 */
[----:B------:R-:W-:Y:S01]  /*2930*/  FMUL.FTZ R153, R79, R120 ;  /* 0x000000784f997220 */ /* 0x000fe20000410000 */
[----:B------:R-:W-:Y:S01]  /*2940*/  MUFU.EX2 R5, R5 ;  /* 0x0000000500057308 */ /* 0x000fe20000000800 */
[--C-:B-1----:R-:W-:Y:S01]  /*2950*/  FFMA.FTZ R110, R81, R154, R77.reuse ;  /* 0x0000009a516e7223 */ /* 0x102fe2000001004d */
[--C-:B------:R-:W-:Y:S01]  /*2960*/  FADD.FTZ R160, R115, -R78.reuse ;  /* 0x8000004e73a07221 */ /* 0x100fe20000010000 */
[--C-:B------:R-:W-:Y:S01]  /*2970*/  FADD.FTZ R107, R127, -R78.reuse ;  /* 0x8000004e7f6b7221 */ /* 0x100fe20000010000 */
[----:B------:R-:W-:Y:S01]  /*2980*/  FMUL.FTZ R12, R9, -1.4426950216293334961 ;  /* 0xbfb8aa3b090c7820 */ /* 0x000fe20000410000 */
[----:B------:R-:W-:Y:S01]  /*2990*/  FMUL.FTZ R87, R13, -1.4426950216293334961 ;  /* 0xbfb8aa3b0d577820 */ /* 0x000fe20000410000 */
[--C-:B------:R-:W-:Y:S01]  /*29a0*/  FADD.FTZ R115, R135, -R78.reuse ;  /* 0x8000004e87737221 */ /* 0x100fe20000010000 */
[--C-:B------:R-:W-:Y:S01]  /*29b0*/  FADD.FTZ R146, R72, -R78.reuse ;  /* 0x8000004e48927221 */ /* 0x100fe20000010000 */
[----:B------:R-:W1:Y:S01]  /*29c0*/  MUFU.RCP R154, R11 ;  /* 0x0000000b009a7308 */ /* 0x000e620000001000 */
[----:B------:R-:W-:Y:S01]  /*29d0*/  FMUL.FTZ R72, R4, -1.4426950216293334961 ;  /* 0xbfb8aa3b04487820 */ /* 0x000fe20000410000 */
[----:B------:R-:W-:Y:S01]  /*29e0*/  FADD.FTZ R104, R104, -R78 ;  /* 0x8000004e68687221 */ /* 0x000fe20000010000 */
[----:B------:R-:W-:Y:S01]  /*29f0*/  FFMA.FTZ R144, R74, R153, R82 ;  /* 0x000000994a907223 */ /* 0x000fe20000010052 */
[C---:B------:R-:W-:Y:S01]  /*2a00*/  FMUL.FTZ R107, R79.reuse, R107 ;  /* 0x0000006b4f6b7220 */ /* 0x040fe20000410000 */
[C---:B------:R-:W-:Y:S01]  /*2a10*/  FMUL.FTZ R153, R79.reuse, R115 ;  /* 0x000000734f997220 */ /* 0x040fe20000410000 */
[----:B------:R-:W-:Y:S01]  /*2a20*/  FMUL.FTZ R140, R92, -1.4426950216293334961 ;  /* 0xbfb8aa3b5c8c7820 */ /* 0x000fe20000410000 */
[C---:B------:R-:W-:Y:S01]  /*2a30*/  FMUL.FTZ R147, R79.reuse, R104 ;  /* 0x000000684f937220 */ /* 0x040fe20000410000 */
[----:B------:R-:W2:Y:S01]  /*2a40*/  MUFU.EX2 R73, R73 ;  /* 0x0000004900497308 */ /* 0x000ea20000000800 */
[----:B------:R-:W-:Y:S01]  /*2a50*/  FMUL.FTZ R104, R132, -1.4426950216293334961 ;  /* 0xbfb8aa3b84687820 */ /* 0x000fe20000410000 */
[C-C-:B------:R-:W-:Y:S01]  /*2a60*/  FFMA.FTZ R115, R0.reuse, R107, R76.reuse ;  /* 0x0000006b00737223 */ /* 0x140fe2000001004c */
[----:B------:R-:W-:Y:S01]  /*2a70*/  FFMA.FTZ R107, R0, R153, R76 ;  /* 0x00000099006b7223 */ /* 0x000fe2000001004c */
[----:B------:R-:W-:Y:S01]  /*2a80*/  FADD.FTZ R124, R124, -R78 ;  /* 0x8000004e7c7c7221 */ /* 0x000fe20000010000 */
[----:B------:R-:W-:Y:S01]  /*2a90*/  FFMA.FTZ R120, R74, R147, R82 ;  /* 0x000000934a787223 */ /* 0x000fe20000010052 */
[----:B------:R-:W-:Y:S01]  /*2aa0*/  FMUL.FTZ R143, R79, R146 ;  /* 0x000000924f8f7220 */ /* 0x000fe20000410000 */
[--C-:B------:R-:W-:Y:S01]  /*2ab0*/  FADD.FTZ R158, R111, -R78.reuse ;  /* 0x8000004e6f9e7221 */ /* 0x100fe20000010000 */
[----:B------:R3:W4:Y:S01]  /*2ac0*/  MUFU.EX2 R6, R8 ;  /* 0x0000000800067308 */ /* 0x0007220000000800 */
[----:B-1----:R-:W-:Y:S01]  /*2ad0*/  FMUL.FTZ R15, R15, R154 ;  /* 0x0000009a0f0f7220 */ /* 0x002fe20000410000 */
[----:B------:R-:W-:Y:S01]  /*2ae0*/  FADD.FTZ R154, R5, 1 ;  /* 0x3f800000059a7421 */ /* 0x000fe20000010000 */
[--C-:B------:R-:W-:Y:S01]  /*2af0*/  FADD.FTZ R147, R139, -R78.reuse ;  /* 0x8000004e8b937221 */ /* 0x100fe20000010000 */
[----:B------:R-:W-:Y:S01]  /*2b00*/  FMUL.FTZ R155, R79, R124 ;  /* 0x0000007c4f9b7220 */ /* 0x000fe20000410000 */
[--C-:B------:R-:W-:Y:S01]  /*2b10*/  FADD.FTZ R162, R119, -R78.reuse ;  /* 0x8000004e77a27221 */ /* 0x100fe20000010000 */
[--C-:B------:R-:W-:Y:S01]  /*2b20*/  FADD.FTZ R164, R123, -R78.reuse ;  /* 0x8000004e7ba47221 */ /* 0x100fe20000010000 */
[--C-:B------:R-:W-:Y:S01]  /*2b30*/  FADD.FTZ R111, R131, -R78.reuse ;  /* 0x8000004e836f7221 */ /* 0x100fe20000010000 */
[----:B------:R-:W1:Y:S01]  /*2b40*/  MUFU.RCP R154, R154 ;  /* 0x0000009a009a7308 */ /* 0x000e620000001000 */
[----:B---3--:R-:W-:Y:S01]  /*2b50*/  FMUL.FTZ R8, R2, -1.4426950216293334961 ;  /* 0xbfb8aa3b02087820 */ /* 0x008fe20000410000 */
[----:B--2---:R-:W-:Y:S01]  /*2b60*/  FADD.FTZ R73, R73, 1 ;  /* 0x3f80000049497421 */ /* 0x004fe20000010000 */
[C---:B------:R-:W-:Y:S01]  /*2b70*/  FMUL.FTZ R139, R79.reuse, R156 ;  /* 0x0000009c4f8b7220 */ /* 0x040fe20000410000 */
[--C-:B------:R-:W-:Y:S01]  /*2b80*/  FADD.FTZ R156, R130, -R78.reuse ;  /* 0x8000004e829c7221 */ /* 0x100fe20000010000 */
[----:B------:R-:W-:Y:S01]  /*2b90*/  FADD.FTZ R100, R100, -R78 ;  /* 0x8000004e64647221 */ /* 0x000fe20000010000 */
[C-C-:B------:R-:W-:Y:S01]  /*2ba0*/  FFMA.FTZ R101, R0.reuse, R101, R76.reuse ;  /* 0x0000006500657223 */ /* 0x140fe2000001004c */
[----:B------:R-:W-:Y:S01]  /*2bb0*/  FFMA.FTZ R136, R0, R143, R76 ;  /* 0x0000008f00887223 */ /* 0x000fe2000001004c */
[----:B------:R-:W2:Y:S01]  /*2bc0*/  MUFU.EX2 R8, R8 ;  /* 0x0000000800087308 */ /* 0x000ea20000000800 */
[----:B----4-:R-:W-:Y:S01]  /*2bd0*/  FADD.FTZ R153, R6, 1 ;  /* 0x3f80000006997421 */ /* 0x010fe20000010000 */
[----:B------:R-:W-:Y:S01]  /*2be0*/  FADD.FTZ R114, R114, -R78 ;  /* 0x8000004e72727221 */ /* 0x000fe20000010000 */
[C---:B------:R-:W-:Y:S01]  /*2bf0*/  FMUL.FTZ R97, R79.reuse, R80 ;  /* 0x000000504f617220 */ /* 0x040fe20000410000 */
[----:B------:R-:W-:Y:S01]  /*2c00*/  FFMA.FTZ R143, R74, R155, R82 ;  /* 0x0000009b4a8f7223 */ /* 0x000fe20000010052 */
[C---:B------:R-:W-:Y:S01]  /*2c10*/  FMUL.FTZ R131, R79.reuse, R158 ;  /* 0x0000009e4f837220 */ /* 0x040fe20000410000 */
[C---:B------:R-:W-:Y:S01]  /*2c20*/  FMUL.FTZ R127, R79.reuse, R160 ;  /* 0x000000a04f7f7220 */ /* 0x040fe20000410000 */
[----:B------:R-:W-:Y:S01]  /*2c30*/  FMUL.FTZ R123, R79, R162 ;  /* 0x000000a24f7b7220 */ /* 0x000fe20000410000 */
[----:B------:R-:W-:Y:S01]  /*2c40*/  MUFU.EX2 R12, R12 ;  /* 0x0000000c000c7308 */ /* 0x000fe20000000800 */
[----:B-1----:R-:W-:Y:S01]  /*2c50*/  FMUL.FTZ R11, R7, R154 ;  /* 0x0000009a070b7220 */ /* 0x002fe20000410000 */
[C---:B------:R-:W-:Y:S01]  /*2c60*/  FMUL.FTZ R119, R79.reuse, R164 ;  /* 0x000000a44f777220 */ /* 0x040fe20000410000 */
[C---:B------:R-:W-:Y:S01]  /*2c70*/  FMUL.FTZ R111, R79.reuse, R111 ;  /* 0x0000006f4f6f7220 */ /* 0x040fe20000410000 */
[----:B------:R-:W-:Y:S01]  /*2c80*/  FMUL.FTZ R155, R79, R147 ;  /* 0x000000934f9b7220 */ /* 0x000fe20000410000 */
[--C-:B------:R-:W-:Y:S01]  /*2c90*/  FADD.FTZ R158, R133, -R78.reuse ;  /* 0x8000004e859e7221 */ /* 0x100fe20000010000 */
[C---:B------:R-:W-:Y:S01]  /*2ca0*/  FMUL.FTZ R156, R79.reuse, R156 ;  /* 0x0000009c4f9c7220 */ /* 0x040fe20000410000 */
[----:B------:R-:W-:Y:S01]  /*2cb0*/  FMUL.FTZ R145, R79, R100 ;  /* 0x000000644f917220 */ /* 0x000fe20000410000 */
[----:B------:R-:W1:Y:S01]  /*2cc0*/  MUFU.EX2 R87, R87 ;  /* 0x0000005700577308 */ /* 0x000e620000000800 */
[----:B------:R-:W-:Y:S01]  /*2cd0*/  FADD.FTZ R122, R122, -R78 ;  /* 0x8000004e7a7a7221 */ /* 0x000fe20000010000 */
[----:B------:R-:W-:Y:S01]  /*2ce0*/  FMUL.FTZ R85, R101, -1.4426950216293334961 ;  /* 0xbfb8aa3b65557820 */ /* 0x000fe20000410000 */
[----:B------:R-:W-:Y:S01]  /*2cf0*/  FMUL.FTZ R100, R90, -1.4426950216293334961 ;  /* 0xbfb8aa3b5a647820 */ /* 0x000fe20000410000 */
[C---:B------:R-:W-:Y:S01]  /*2d00*/  FMUL.FTZ R114, R79.reuse, R114 ;  /* 0x000000724f727220 */ /* 0x040fe20000410000 */
[C-C-:B------:R-:W-:Y:S01]  /*2d10*/  FFMA.FTZ R80, R0.reuse, R97, R76.reuse ;  /* 0x0000006100507223 */ /* 0x140fe2000001004c */
[----:B------:R-:W-:Y:S01]  /*2d20*/  FMUL.FTZ R159, R79, R142 ;  /* 0x0000008e4f9f7220 */ /* 0x000fe20000410000 */
[C-C-:B------:R-:W-:Y:S01]  /*2d30*/  FFMA.FTZ R149, R0.reuse, R149, R76.reuse ;  /* 0x0000009500957223 */ /* 0x140fe2000001004c */
[----:B------:R-:W3:Y:S01]  /*2d40*/  MUFU.RCP R154, R73 ;  /* 0x00000049009a7308 */ /* 0x000ee20000001000 */
[C-C-:B------:R-:W-:Y:S01]  /*2d50*/  FFMA.FTZ R139, R0.reuse, R139, R76.reuse ;  /* 0x0000008b008b7223 */ /* 0x140fe2000001004c */
[C-C-:B------:R-:W-:Y:S01]  /*2d60*/  FFMA.FTZ R131, R0.reuse, R131, R76.reuse ;  /* 0x0000008300837223 */ /* 0x140fe2000001004c */
[C-C-:B------:R-:W-:Y:S01]  /*2d70*/  FFMA.FTZ R127, R0.reuse, R127, R76.reuse ;  /* 0x0000007f007f7223 */ /* 0x140fe2000001004c */
[C-C-:B------:R-:W-:Y:S01]  /*2d80*/  FFMA.FTZ R123, R0.reuse, R123, R76.reuse ;  /* 0x0000007b007b7223 */ /* 0x140fe2000001004c */
[C-C-:B------:R-:W-:Y:S01]  /*2d90*/  FFMA.FTZ R119, R0.reuse, R119, R76.reuse ;  /* 0x0000007700777223 */ /* 0x140fe2000001004c */
[----:B------:R-:W-:Y:S01]  /*2da0*/  FFMA.FTZ R111, R0, R111, R76 ;  /* 0x0000006f006f7223 */ /* 0x000fe2000001004c */
[--C-:B------:R-:W-:Y:S01]  /*2db0*/  FADD.FTZ R162, R95, -R78.reuse ;  /* 0x8000004e5fa27221 */ /* 0x100fe20000010000 */
[----:B------:R-:W4:Y:S01]  /*2dc0*/  MUFU.EX2 R72, R72 ;  /* 0x0000004800487308 */ /* 0x000f220000000800 */
[--C-:B------:R-:W-:Y:S01]  /*2dd0*/  FADD.FTZ R116, R116, -R78.reuse ;  /* 0x8000004e74747221 */ /* 0x100fe20000010000 */
[--C-:B------:R-:W-:Y:S01]  /*2de0*/  FADD.FTZ R118, R118, -R78.reuse ;  /* 0x8000004e76767221 */ /* 0x100fe20000010000 */
[----:B------:R-:W-:Y:S01]  /*2df0*/  FADD.FTZ R160, R138, -R78 ;  /* 0x8000004e8aa07221 */ /* 0x000fe20000010000 */
[----:B------:R-:W-:Y:S01]  /*2e00*/  FMUL.FTZ R158, R79, R158 ;  /* 0x0000009e4f9e7220 */ /* 0x000fe20000410000 */
[--C-:B------:R-:W-:Y:S01]  /*2e10*/  FFMA.FTZ R95, R81, R156, R77.reuse ;  /* 0x0000009c515f7223 */ /* 0x100fe2000001004d */
[----:B------:R-:W-:Y:S01]  /*2e20*/  FMUL.FTZ R138, R79, R152 ;  /* 0x000000984f8a7220 */ /* 0x000fe20000410000 */
[----:B--2---:R-:W-:Y:S01]  /*2e30*/  FADD.FTZ R8, R8, 1 ;  /* 0x3f80000008087421 */ /* 0x004fe20000010000 */
[----:B------:R2:W-:Y:S01]  /*2e40*/  MUFU.EX2 R3, R140 ;  /* 0x0000008c00037308 */ /* 0x0005e20000000800 */
[----:B-1----:R-:W-:Y:S01]  /*2e50*/  FADD.FTZ R156, R87, 1 ;  /* 0x3f800000579c7421 */ /* 0x002fe20000010000 */
[----:B------:R-:W-:Y:S01]  /*2e60*/  FADD.FTZ R152, R14, 1 ;  /* 0x3f8000000e987421 */ /* 0x000fe20000010000 */
[----:B---3--:R-:W-:Y:S01]  /*2e70*/  FMUL.FTZ R109, R109, R154 ;  /* 0x0000009a6d6d7220 */ /* 0x008fe20000410000 */
[C-C-:B------:R-:W-:Y:S01]  /*2e80*/  FFMA.FTZ R146, R74.reuse, R141, R82.reuse ;  /* 0x0000008d4a927223 */ /* 0x140fe20000010052 */
[C---:B------:R-:W-:Y:S01]  /*2e90*/  FMUL.FTZ R84, R79.reuse, R84 ;  /* 0x000000544f547220 */ /* 0x040fe20000410000 */
[C---:B------:R-:W-:Y:S01]  /*2ea0*/  FMUL.FTZ R151, R79.reuse, R116 ;  /* 0x000000744f977220 */ /* 0x040fe20000410000 */
[----:B------:R-:W-:Y:S01]  /*2eb0*/  FFMA.FTZ R141, R74, R159, R82 ;  /* 0x0000009f4a8d7223 */ /* 0x000fe20000010052 */
[----:B------:R-:W1:Y:S01]  /*2ec0*/  MUFU.EX2 R104, R104 ;  /* 0x0000006800687308 */ /* 0x000e620000000800 */
[--C-:B--2---:R-:W-:Y:S01]  /*2ed0*/  FADD.FTZ R140, R128, -R78.reuse ;  /* 0x8000004e808c7221 */ /* 0x104fe20000010000 */
[----:B------:R-:W-:Y:S01]  /*2ee0*/  FMUL.FTZ R128, R79, R148 ;  /* 0x000000944f807220 */ /* 0x000fe20000410000 */
[----:B------:R-:W-:Y:S01]  /*2ef0*/  FADD.FTZ R148, R99, -R78 ;  /* 0x8000004e63947221 */ /* 0x000fe20000010000 */
[C---:B------:R-:W-:Y:S01]  /*2f00*/  FMUL.FTZ R78, R79.reuse, R122 ;  /* 0x0000007a4f4e7220 */ /* 0x040fe20000410000 */
[----:B------:R-:W-:Y:S01]  /*2f10*/  FMUL.FTZ R157, R79, R140 ;  /* 0x0000008c4f9d7220 */ /* 0x000fe20000410000 */
[--C-:B------:R-:W-:Y:S01]  /*2f20*/  FFMA.FTZ R122, R81, R114, R77.reuse ;  /* 0x00000072517a7223 */ /* 0x100fe2000001004d */
[C---:B------:R-:W-:Y:S01]  /*2f30*/  FMUL.FTZ R103, R79.reuse, R148 ;  /* 0x000000944f677220 */ /* 0x040fe20000410000 */
[----:B------:R-:W2:Y:S01]  /*2f40*/  MUFU.RCP R153, R153 ;  /* 0x0000009900997308 */ /* 0x000ea20000001000 */
[----:B----4-:R-:W-:Y:S01]  /*2f50*/  FADD.FTZ R154, R72, 1 ;  /* 0x3f800000489a7421 */ /* 0x010fe20000010000 */
[C---:B------:R-:W-:Y:S01]  /*2f60*/  FMUL.FTZ R118, R79.reuse, R118 ;  /* 0x000000764f767220 */ /* 0x040fe20000410000 */
[C-C-:B------:R-:W-:Y:S01]  /*2f70*/  FFMA.FTZ R102, R0.reuse, R103, R76.reuse ;  /* 0x0000006700667223 */ /* 0x140fe2000001004c */
[----:B------:R-:W-:Y:S01]  /*2f80*/  FFMA.FTZ R0, R0, R155, R76 ;  /* 0x0000009b00007223 */ /* 0x000fe2000001004c */
[----:B------:R-:W-:Y:S01]  /*2f90*/  FADD.FTZ R155, R12, 1 ;  /* 0x3f8000000c9b7421 */ /* 0x000fe20000010000 */
[C---:B------:R-:W-:Y:S01]  /*2fa0*/  FMUL.FTZ R160, R79.reuse, R160 ;  /* 0x000000a04fa07220 */ /* 0x040fe20000410000 */
[----:B------:R-:W-:Y:S01]  /*2fb0*/  FMUL.FTZ R103, R102, -1.4426950216293334961 ;  /* 0xbfb8aa3b66677820 */ /* 0x000fe20000410000 */
[----:B------:R-:W3:Y:S01]  /*2fc0*/  MUFU.EX2 R85, R85 ;  /* 0x0000005500557308 */ /* 0x000ee20000000800 */
[----:B------:R-:W-:Y:S01]  /*2fd0*/  FMUL.FTZ R162, R79, R162 ;  /* 0x000000a24fa27220 */ /* 0x000fe20000410000 */
[--C-:B------:R-:W-:Y:S01]  /*2fe0*/  FFMA.FTZ R142, R74, R157, R82.reuse ;  /* 0x0000009d4a8e7223 */ /* 0x100fe20000010052 */
[C-C-:B------:R-:W-:Y:S01]  /*2ff0*/  FFMA.FTZ R79, R81.reuse, R158, R77.reuse ;  /* 0x0000009e514f7223 */ /* 0x140fe2000001004d */
[----:B------:R-:W-:Y:S01]  /*3000*/  FMUL.FTZ R157, R122, -1.4426950216293334961 ;  /* 0xbfb8aa3b7a9d7820 */ /* 0x000fe20000410000 */
[----:B------:R-:W-:Y:S01]  /*3010*/  FMUL.FTZ R97, R80, -1.4426950216293334961 ;  /* 0xbfb8aa3b50617820 */ /* 0x000fe20000410000 */
[----:B-1----:R-:W-:Y:S01]  /*3020*/  FADD.FTZ R104, R104, 1 ;  /* 0x3f80000068687421 */ /* 0x002fe20000010000 */
[C-C-:B------:R-:W-:Y:S01]  /*3030*/  FFMA.FTZ R128, R81.reuse, R128, R77.reuse ;  /* 0x0000008051807223 */ /* 0x140fe2000001004d */
[----:B------:R-:W-:Y:S01]  /*3040*/  MUFU.EX2 R100, R100 ;  /* 0x0000006400647308 */ /* 0x000fe20000000800 */
[----:B--2---:R-:W-:Y:S01]  /*3050*/  FMUL.FTZ R10, R10, R153 ;  /* 0x000000990a0a7220 */ /* 0x004fe20000410000 */
[--C-:B------:R-:W-:Y:S01]  /*3060*/  FFMA.FTZ R105, R81, R84, R77.reuse ;  /* 0x0000005451697223 */ /* 0x100fe2000001004d */
[--C-:B------:R-:W-:Y:S01]  /*3070*/  FFMA.FTZ R93, R74, R93, R82.reuse ;  /* 0x0000005d4a5d7223 */ /* 0x100fe20000010052 */
[----:B------:R-:W-:Y:S01]  /*3080*/  FMUL.FTZ R116, R128, -1.4426950216293334961 ;  /* 0xbfb8aa3b80747820 */ /* 0x000fe20000410000 */
[C-C-:B------:R-:W-:Y:S01]  /*3090*/  FFMA.FTZ R124, R74.reuse, R145, R82.reuse ;  /* 0x000000914a7c7223 */ /* 0x140fe20000010052 */
[----:B------:R-:W-:Y:S01]  /*30a0*/  FMUL.FTZ R83, R91, -1.4426950216293334961 ;  /* 0xbfb8aa3b5b537820 */ /* 0x000fe20000410000 */
[--C-:B------:R-:W-:Y:S01]  /*30b0*/  FFMA.FTZ R145, R74, R151, R82.reuse ;  /* 0x000000974a917223 */ /* 0x100fe20000010052 */
[----:B------:R-:W1:Y:S01]  /*30c0*/  MUFU.RCP R159, R8 ;  /* 0x00000008009f7308 */ /* 0x000e620000001000 */
[----:B------:R-:W-:Y:S01]  /*30d0*/  FMUL.FTZ R16, R105, -1.4426950216293334961 ;  /* 0xbfb8aa3b69107820 */ /* 0x000fe20000410000 */
[----:B------:R-:W-:Y:S01]  /*30e0*/  FMUL.FTZ R84, R93, -1.4426950216293334961 ;  /* 0xbfb8aa3b5d547820 */ /* 0x000fe20000410000 */
[----:B------:R-:W-:Y:S01]  /*30f0*/  FMUL.FTZ R108, R136, -1.4426950216293334961 ;  /* 0xbfb8aa3b886c7820 */ /* 0x000fe20000410000 */
[----:B------:R-:W-:Y:S01]  /*3100*/  FMUL.FTZ R151, R149, -1.4426950216293334961 ;  /* 0xbfb8aa3b95977820 */ /* 0x000fe20000410000 */
[----:B---3--:R-:W-:Y:S01]  /*3110*/  FADD.FTZ R85, R85, 1 ;  /* 0x3f80000055557421 */ /* 0x008fe20000010000 */
[--C-:B------:R-:W-:Y:S01]  /*3120*/  FFMA.FTZ R98, R81, R98, R77.reuse ;  /* 0x0000006251627223 */ /* 0x100fe2000001004d */
[C-C-:B------:R-:W-:Y:S01]  /*3130*/  FFMA.FTZ R140, R74.reuse, R161, R82.reuse ;  /* 0x000000a14a8c7223 */ /* 0x140fe20000010052 */
[----:B------:R-:W-:Y:S01]  /*3140*/  MUFU.RCP R158, R155 ;  /* 0x0000009b009e7308 */ /* 0x000fe20000001000 */
[----:B------:R-:W-:Y:S01]  /*3150*/  FFMA.FTZ R74, R74, R163, R82 ;  /* 0x000000a34a4a7223 */ /* 0x000fe20000010052 */
[----:B------:R-:W-:Y:S01]  /*3160*/  FMUL.FTZ R82, R89, -1.4426950216293334961 ;  /* 0xbfb8aa3b59527820 */ /* 0x000fe20000410000 */
[----:B------:R-:W-:Y:S01]  /*3170*/  FMUL.FTZ R112, R98, -1.4426950216293334961 ;  /* 0xbfb8aa3b62707820 */ /* 0x000fe20000410000 */
[C-C-:B------:R-:W-:Y:S01]  /*3180*/  FFMA.FTZ R138, R81.reuse, R138, R77.reuse ;  /* 0x0000008a518a7223 */ /* 0x140fe2000001004d */
[----:B------:R-:W-:Y:S01]  /*3190*/  FMUL.FTZ R99, R124, -1.4426950216293334961 ;  /* 0xbfb8aa3b7c637820 */ /* 0x000fe20000410000 */
[--C-:B------:R-:W-:Y:S01]  /*31a0*/  FFMA.FTZ R114, R81, R78, R77.reuse ;  /* 0x0000004e51727223 */ /* 0x100fe2000001004d */
[----:B------:R-:W-:Y:S01]  /*31b0*/  FMUL.FTZ R6, R137, -1.4426950216293334961 ;  /* 0xbfb8aa3b89067820 */ /* 0x000fe20000410000 */
[----:B------:R-:W2:Y:S01]  /*31c0*/  MUFU.RCP R156, R156 ;  /* 0x0000009c009c7308 */ /* 0x000ea20000001000 */
[----:B-1----:R-:W-:Y:S01]  /*31d0*/  FMUL.FTZ R12, R2, R159 ;  /* 0x0000009f020c7220 */ /* 0x002fe20000410000 */
[----:B------:R-:W-:Y:S01]  /*31e0*/  FMUL.FTZ R2, R145, -1.4426950216293334961 ;  /* 0xbfb8aa3b91027820 */ /* 0x000fe20000410000 */
[C-C-:B------:R-:W-:Y:S01]  /*31f0*/  FFMA.FTZ R106, R81.reuse, R106, R77.reuse ;  /* 0x0000006a516a7223 */ /* 0x140fe2000001004d */
[C-C-:B------:R-:W-:Y:S01]  /*3200*/  FFMA.FTZ R118, R81.reuse, R118, R77.reuse ;  /* 0x0000007651767223 */ /* 0x140fe2000001004d */
[C-C-:B------:R-:W-:Y:S01]  /*3210*/  FFMA.FTZ R78, R81.reuse, R160, R77.reuse ;  /* 0x000000a0514e7223 */ /* 0x140fe2000001004d */
[----:B------:R-:W-:Y:S01]  /*3220*/  FMUL.FTZ R135, R88, -1.4426950216293334961 ;  /* 0xbfb8aa3b58877820 */ /* 0x000fe20000410000 */
[----:B------:R-:W-:Y:S01]  /*3230*/  FMUL.FTZ R130, R86, -1.4426950216293334961 ;  /* 0xbfb8aa3b56827820 */ /* 0x000fe20000410000 */
[----:B------:R1:W3:Y:S01]  /*3240*/  MUFU.RCP R155, R154 ;  /* 0x0000009a009b7308 */ /* 0x0002e20000001000 */
[----:B------:R-:W-:Y:S01]  /*3250*/  FFMA.FTZ R77, R81, R162, R77 ;  /* 0x000000a2514d7223 */ /* 0x000fe2000001004d */
[----:B------:R-:W-:Y:S01]  /*3260*/  FMUL.FTZ R147, R120, -1.4426950216293334961 ;  /* 0xbfb8aa3b78937820 */ /* 0x000fe20000410000 */
[----:B------:R-:W-:Y:S01]  /*3270*/  FMUL.FTZ R81, R138, -1.4426950216293334961 ;  /* 0xbfb8aa3b8a517820 */ /* 0x000fe20000410000 */
[----:B------:R-:W-:Y:S01]  /*3280*/  FMUL.FTZ R7, R127, -1.4426950216293334961 ;  /* 0xbfb8aa3b7f077820 */ /* 0x000fe20000410000 */
[----:B------:R-:W-:Y:S01]  /*3290*/  FMUL.FTZ R148, R106, -1.4426950216293334961 ;  /* 0xbfb8aa3b6a947820 */ /* 0x000fe20000410000 */
[----:B------:R-:W-:Y:S01]  /*32a0*/  FMUL.FTZ R133, R139, -1.4426950216293334961 ;  /* 0xbfb8aa3b8b857820 */ /* 0x000fe20000410000 */
[----:B------:R-:W-:Y:S01]  /*32b0*/  FMUL.FTZ R5, R134, -1.4426950216293334961 ;  /* 0xbfb8aa3b86057820 */ /* 0x000fe20000410000 */
[----:B------:R-:W4:Y:S01]  /*32c0*/  MUFU.RCP R152, R152 ;  /* 0x0000009800987308 */ /* 0x000f220000001000 */
[----:B-1----:R-:W-:Y:S01]  /*32d0*/  FADD.FTZ R154, R100, 1 ;  /* 0x3f800000649a7421 */ /* 0x002fe20000010000 */
[----:B--2---:R-:W-:Y:S01]  /*32e0*/  FMUL.FTZ R13, R13, R156 ;  /* 0x0000009c0d0d7220 */ /* 0x004fe20000410000 */
[----:B------:R-:W-:Y:S01]  /*32f0*/  FMUL.FTZ R8, R118, -1.4426950216293334961 ;  /* 0xbfb8aa3b76087820 */ /* 0x000fe20000410000 */
[----:B------:R-:W-:Y:S01]  /*3300*/  FMUL.FTZ R87, R9, R158 ;  /* 0x0000009e09577220 */ /* 0x000fe20000410000 */
[----:B------:R-:W-:Y:S01]  /*3310*/  FMUL.FTZ R9, R129, -1.4426950216293334961 ;  /* 0xbfb8aa3b81097820 */ /* 0x000fe20000410000 */
[----:B------:R-:W-:Y:S01]  /*3320*/  FADD.FTZ R125, R125, 1 ;  /* 0x3f8000007d7d7421 */ /* 0x000fe20000010000 */
[----:B------:R-:W-:Y:S01]  /*3330*/  ULDC.64 UR6, c[0x0][0x210] ;  /* 0x0000840000067ab9 */ /* 0x000fe20000000a00 */
[----:B------:R-:W-:Y:S01]  /*3340*/  MUFU.EX2 R103, R103 ;  /* 0x0000006700677308 */ /* 0x000fe20000000800 */
[----:B---3--:R-:W-:Y:S01]  /*3350*/  FMUL.FTZ R72, R4, R155 ;  /* 0x0000009b04487220 */ /* 0x008fe20000410000 */
[----:B------:R-:W-:Y:S01]  /*3360*/  FMUL.FTZ R4, R119, -1.4426950216293334961 ;  /* 0xbfb8aa3b77047820 */ /* 0x000fe20000410000 */
[----:B------:R-:W-:Y:S01]  /*3370*/  FMUL.FTZ R14, R146, -1.4426950216293334961 ;  /* 0xbfb8aa3b920e7820 */ /* 0x000fe20000410000 */
[----:B------:R-:W-:Y:S01]  /*3380*/  FMUL.FTZ R73, R123, -1.4426950216293334961 ;  /* 0xbfb8aa3b7b497820 */ /* 0x000fe20000410000 */
[----:B------:R-:W-:Y:S01]  /*3390*/  FMUL.FTZ R100, R142, -1.4426950216293334961 ;  /* 0xbfb8aa3b8e647820 */ /* 0x000fe20000410000 */
[----:B------:R-:W-:-:S02]  /*33a0*/  F2FP.F16.F32.PACK_AB R10, R11, R10 ;  /* 0x0000000a0b0a723e */ /* 0x000fc400000000ff */
[----:B------:R-:W-:Y:S01]  /*33b0*/  MUFU.EX2 R153, R157 ;  /* 0x0000009d00997308 */ /* 0x000fe20000000800 */
[----:B----4-:R-:W-:Y:S01]  /*33c0*/  FMUL.FTZ R17, R17, R152 ;  /* 0x0000009811117220 */ /* 0x010fe20000410000 */
[----:B------:R-:W-:Y:S01]  /*33d0*/  FMUL.FTZ R152, R131, -1.4426950216293334961 ;  /* 0xbfb8aa3b83987820 */ /* 0x000fe20000410000 */
[----:B------:R-:W-:-:S03]  /*33e0*/  F2FP.F16.F32.PACK_AB R12, R87, R12 ;  /* 0x0000000c570c723e */ /* 0x000fc600000000ff */
[----:B------:R-:W-:Y:S02]  /*33f0*/  F2FP.F16.F32.PACK_AB R15, R15, R17 ;  /* 0x000000110f0f723e */ /* 0x000fe400000000ff */
[----:B------:R-:W1:Y:S01]  /*3400*/  MUFU.RCP R157, R104 ;  /* 0x00000068009d7308 */ /* 0x000e620000001000 */
[----:B------:R-:W-:Y:S02]  /*3410*/  PRMT R17, R10, 0x7632, R17 ;  /* 0x000076320a117816 */ /* 0x000fe40000000011 */
[----:B------:R-:W-:-:S05]  /*3420*/  PRMT R11, R15, 0x7632, R11 ;  /* 0x000076320f0b7816 */ /* 0x000fca000000000b */
[----:B------:R-:W2:Y:S08]  /*3430*/  MUFU.EX2 R97, R97 ;  /* 0x0000006100617308 */ /* 0x000eb00000000800 */
[----:B------:R-:W3:Y:S01]  /*3440*/  MUFU.EX2 R116, R116 ;  /* 0x0000007400747308 */ /* 0x000ee20000000800 */
[----:B-1----:R-:W-:-:S07]  /*3450*/  FMUL.FTZ R132, R132, R157 ;  /* 0x0000009d84847220 */ /* 0x002fce0000410000 */
[----:B------:R1:W-:Y:S01]  /*3460*/  MUFU.EX2 R76, R151 ;  /* 0x00000097004c7308 */ /* 0x0003e20000000800 */
[----:B--2---:R-:W-:-:S07]  /*3470*/  FADD.FTZ R97, R97, 1 ;  /* 0x3f80000061617421 */ /* 0x004fce0000010000 */
[----:B------:R-:W2:Y:S01]  /*3480*/  MUFU.EX2 R83, R83 ;  /* 0x0000005300537308 */ /* 0x000ea20000000800 */
[----:B---3--:R-:W-:Y:S01]  /*3490*/  FADD.FTZ R116, R116, 1 ;  /* 0x3f80000074747421 */ /* 0x008fe20000010000 */
[----:B-1----:R-:W-:-:S06]  /*34a0*/  FMUL.FTZ R151, R94, -1.4426950216293334961 ;  /* 0xbfb8aa3b5e977820 */ /* 0x002fcc0000410000 */
[----:B------:R-:W1:Y:S08]  /*34b0*/  MUFU.EX2 R16, R16 ;  /* 0x0000001000107308 */ /* 0x000e700000000800 */
[----:B------:R-:W3:Y:S01]  /*34c0*/  MUFU.EX2 R84, R84 ;  /* 0x0000005400547308 */ /* 0x000ee20000000800 */
[----:B--2---:R-:W-:-:S07]  /*34d0*/  FADD.FTZ R83, R83, 1 ;  /* 0x3f80000053537421 */ /* 0x004fce0000010000 */
[----:B------:R-:W2:Y:S01]  /*34e0*/  MUFU.EX2 R108, R108 ;  /* 0x0000006c006c7308 */ /* 0x000ea20000000800 */
[----:B-1----:R-:W-:-:S07]  /*34f0*/  FADD.FTZ R16, R16, 1 ;  /* 0x3f80000010107421 */ /* 0x002fce0000010000 */
[----:B------:R1:W4:Y:S01]  /*3500*/  MUFU.RCP R156, R85 ;  /* 0x00000055009c7308 */ /* 0x0003220000001000 */
[----:B---3--:R-:W-:-:S07]  /*3510*/  FADD.FTZ R84, R84, 1 ;  /* 0x3f80000054547421 */ /* 0x008fce0000010000 */
[----:B------:R3:W0:Y:S01]  /*3520*/  MUFU.RCP R155, R154 ;  /* 0x0000009a009b7308 */ /* 0x0006220000001000 */
[----:B-1----:R-:W-:Y:S01]  /*3530*/  FADD.FTZ R85, R3, 1 ;  /* 0x3f80000003557421 */ /* 0x002fe20000010000 */
[----:B------:R-:W-:Y:S01]  /*3540*/  FMUL.FTZ R3, R126, -1.4426950216293334961 ;  /* 0xbfb8aa3b7e037820 */ /* 0x000fe20000410000 */
[----:B--2---:R-:W-:-:S05]  /*3550*/  FADD.FTZ R108, R108, 1 ;  /* 0x3f8000006c6c7421 */ /* 0x004fca0000010000 */
[----:B------:R-:W1:Y:S01]  /*3560*/  MUFU.EX2 R2, R2 ;  /* 0x0000000200027308 */ /* 0x000e620000000800 */
[----:B---3--:R-:W-:Y:S01]  /*3570*/  FADD.FTZ R154, R103, 1 ;  /* 0x3f800000679a7421 */ /* 0x008fe20000010000 */
[----:B----4-:R-:W-:Y:S01]  /*3580*/  FMUL.FTZ R101, R101, R156 ;  /* 0x0000009c65657220 */ /* 0x010fe20000410000 */
[----:B------:R-:W-:-:S05]  /*3590*/  FMUL.FTZ R103, R117, -1.4426950216293334961 ;  /* 0xbfb8aa3b75677820 */ /* 0x000fca0000410000 */
[----:B------:R2:W3:Y:S01]  /*35a0*/  MUFU.RCP R157, R154 ;  /* 0x0000009a009d7308 */ /* 0x0004e20000001000 */
[----:B0-----:R-:W-:-:S05]  /*35b0*/  FMUL.FTZ R90, R90, R155 ;  /* 0x0000009b5a5a7220 */ /* 0x001fca0000410000 */
[----:B------:R-:W-:Y:S02]  /*35c0*/  F2FP.F16.F32.PACK_AB R90, R132, R90 ;  /* 0x0000005a845a723e */ /* 0x000fe400000000ff */
[----:B------:R-:W0:Y:S01]  /*35d0*/  MUFU.EX2 R82, R82 ;  /* 0x0000005200527308 */ /* 0x000e220000000800 */
[----:B--2---:R-:W-:Y:S01]  /*35e0*/  FADD.FTZ R154, R76, 1 ;  /* 0x3f8000004c9a7421 */ /* 0x004fe20000010000 */
[----:B-1----:R-:W-:Y:S01]  /*35f0*/  FADD.FTZ R2, R2, 1 ;  /* 0x3f80000002027421 */ /* 0x002fe20000010000 */
[----:B------:R-:W-:-:S05]  /*3600*/  FMUL.FTZ R76, R113, -1.4426950216293334961 ;  /* 0xbfb8aa3b714c7820 */ /* 0x000fca0000410000 */
[----:B------:R-:W-:Y:S01]  /*3610*/  MUFU.EX2 R152, R152 ;  /* 0x0000009800987308 */ /* 0x000fe20000000800 */
[----:B---3--:R-:W-:-:S07]  /*3620*/  FMUL.FTZ R102, R102, R157 ;  /* 0x0000009d66667220 */ /* 0x008fce0000410000 */
[----:B------:R-:W1:Y:S01]  /*3630*/  MUFU.EX2 R112, R112 ;  /* 0x0000007000707308 */ /* 0x000e620000000800 */
[----:B0-----:R-:W-:-:S07]  /*3640*/  FADD.FTZ R82, R82, 1 ;  /* 0x3f80000052527421 */ /* 0x001fce0000010000 */
[----:B------:R-:W0:Y:S08]  /*3650*/  MUFU.EX2 R3, R3 ;  /* 0x0000000300037308 */ /* 0x000e300000000800 */
[----:B------:R-:W2:Y:S01]  /*3660*/  MUFU.EX2 R99, R99 ;  /* 0x0000006300637308 */ /* 0x000ea20000000800 */
[----:B-1----:R-:W-:-:S07]  /*3670*/  FADD.FTZ R112, R112, 1 ;  /* 0x3f80000070707421 */ /* 0x002fce0000010000 */
[----:B------:R-:W1:Y:S01]  /*3680*/  MUFU.EX2 R6, R6 ;  /* 0x0000000600067308 */ /* 0x000e620000000800 */
[----:B0-----:R-:W-:-:S07]  /*3690*/  FADD.FTZ R3, R3, 1 ;  /* 0x3f80000003037421 */ /* 0x001fce0000010000 */
[----:B------:R-:W0:Y:S01]  /*36a0*/  MUFU.EX2 R135, R135 ;  /* 0x0000008700877308 */ /* 0x000e220000000800 */
[----:B--2---:R-:W-:-:S07]  /*36b0*/  FADD.FTZ R99, R99, 1 ;  /* 0x3f80000063637421 */ /* 0x004fce0000010000 */
[----:B------:R-:W2:Y:S01]  /*36c0*/  MUFU.EX2 R130, R130 ;  /* 0x0000008200827308 */ /* 0x000ea20000000800 */
[----:B-1----:R-:W-:-:S07]  /*36d0*/  FADD.FTZ R6, R6, 1 ;  /* 0x3f80000006067421 */ /* 0x002fce0000010000 */
[----:B------:R-:W1:Y:S01]  /*36e0*/  MUFU.RCP R97, R97 ;  /* 0x0000006100617308 */ /* 0x000e620000001000 */
[----:B0-----:R-:W-:-:S07]  /*36f0*/  FADD.FTZ R135, R135, 1 ;  /* 0x3f80000087877421 */ /* 0x001fce0000010000 */
[----:B------:R-:W0:Y:S01]  /*3700*/  MUFU.EX2 R147, R147 ;  /* 0x0000009300937308 */ /* 0x000e220000000800 */
[----:B--2---:R-:W-:-:S07]  /*3710*/  FADD.FTZ R130, R130, 1 ;  /* 0x3f80000082827421 */ /* 0x004fce0000010000 */
[----:B------:R-:W2:Y:S01]  /*3720*/  MUFU.EX2 R81, R81 ;  /* 0x0000005100517308 */ /* 0x000ea20000000800 */
[----:B-1----:R-:W-:-:S07]  /*3730*/  FMUL.FTZ R80, R80, R97 ;  /* 0x0000006150507220 */ /* 0x002fce0000410000 */
[----:B------:R-:W1:Y:S01]  /*3740*/  MUFU.EX2 R7, R7 ;  /* 0x0000000700077308 */ /* 0x000e620000000800 */
[----:B0-----:R-:W-:-:S07]  /*3750*/  FADD.FTZ R147, R147, 1 ;  /* 0x3f80000093937421 */ /* 0x001fce0000010000 */
[----:B------:R-:W0:Y:S01]  /*3760*/  MUFU.EX2 R148, R148 ;  /* 0x0000009400947308 */ /* 0x000e220000000800 */
[----:B--2---:R-:W-:-:S07]  /*3770*/  FADD.FTZ R161, R81, 1 ;  /* 0x3f80000051a17421 */ /* 0x004fce0000010000 */
[----:B------:R-:W2:Y:S01]  /*3780*/  MUFU.EX2 R4, R4 ;  /* 0x0000000400047308 */ /* 0x000ea20000000800 */
[----:B-1----:R-:W-:-:S07]  /*3790*/  FADD.FTZ R7, R7, 1 ;  /* 0x3f80000007077421 */ /* 0x002fce0000010000 */
[----:B------:R-:W1:Y:S01]  /*37a0*/  MUFU.EX2 R133, R133 ;  /* 0x0000008500857308 */ /* 0x000e620000000800 */
[----:B0-----:R-:W-:-:S07]  /*37b0*/  FADD.FTZ R148, R148, 1 ;  /* 0x3f80000094947421 */ /* 0x001fce0000010000 */
[----:B------:R0:W3:Y:S01]  /*37c0*/  MUFU.RCP R155, R116 ;  /* 0x00000074009b7308 */ /* 0x0000e20000001000 */
[----:B--2---:R-:W-:-:S07]  /*37d0*/  FADD.FTZ R4, R4, 1 ;  /* 0x3f80000004047421 */ /* 0x004fce0000010000 */
[----:B------:R-:W2:Y:S01]  /*37e0*/  MUFU.EX2 R5, R5 ;  /* 0x0000000500057308 */ /* 0x000ea20000000800 */
[----:B-1----:R-:W-:Y:S01]  /*37f0*/  FADD.FTZ R133, R133, 1 ;  /* 0x3f80000085857421 */ /* 0x002fe20000010000 */
[----:B0-----:R-:W-:-:S06]  /*3800*/  FMUL.FTZ R116, R111, -1.4426950216293334961 ;  /* 0xbfb8aa3b6f747820 */ /* 0x001fcc0000410000 */
[----:B------:R-:W0:Y:S01]  /*3810*/  MUFU.EX2 R8, R8 ;  /* 0x0000000800087308 */ /* 0x000e220000000800 */
[----:B---3--:R-:W-:-:S07]  /*3820*/  FMUL.FTZ R128, R128, R155 ;  /* 0x0000009b80807220 */ /* 0x008fce0000410000 */
[----:B------:R1:W3:Y:S01]  /*3830*/  MUFU.RCP R156, R83 ;  /* 0x00000053009c7308 */ /* 0x0002e20000001000 */
[----:B--2---:R-:W-:-:S07]  /*3840*/  FADD.FTZ R5, R5, 1 ;  /* 0x3f80000005057421 */ /* 0x004fce0000010000 */
[----:B------:R2:W4:Y:S01]  /*3850*/  MUFU.RCP R159, R108 ;  /* 0x0000006c009f7308 */ /* 0x0005220000001000 */
[----:B0-----:R-:W-:Y:S01]  /*3860*/  FADD.FTZ R8, R8, 1 ;  /* 0x3f80000008087421 */ /* 0x001fe20000010000 */
[----:B-1----:R-:W-:-:S06]  /*3870*/  FMUL.FTZ R83, R143, -1.4426950216293334961 ;  /* 0xbfb8aa3b8f537820 */ /* 0x002fcc0000410000 */
[----:B------:R-:W0:Y:S01]  /*3880*/  MUFU.RCP R154, R154 ;  /* 0x0000009a009a7308 */ /* 0x000e220000001000 */
[----:B---3--:R-:W-:Y:S01]  /*3890*/  FMUL.FTZ R91, R91, R156 ;  /* 0x0000009c5b5b7220 */ /* 0x008fe20000410000 */
[----:B--2---:R-:W-:-:S04]  /*38a0*/  FMUL.FTZ R108, R95, -1.4426950216293334961 ;  /* 0xbfb8aa3b5f6c7820 */ /* 0x004fc80000410000 */
[----:B------:R-:W-:Y:S02]  /*38b0*/  F2FP.F16.F32.PACK_AB R91, R91, R101 ;  /* 0x000000655b5b723e */ /* 0x000fe400000000ff */
[----:B------:R-:W1:Y:S01]  /*38c0*/  MUFU.RCP R16, R16 ;  /* 0x0000001000107308 */ /* 0x000e620000001000 */
[----:B----4-:R-:W-:-:S05]  /*38d0*/  FMUL.FTZ R136, R136, R159 ;  /* 0x0000009f88887220 */ /* 0x010fca0000410000 */
[----:B------:R-:W-:Y:S02]  /*38e0*/  F2FP.F16.F32.PACK_AB R128, R128, R136 ;  /* 0x000000888080723e */ /* 0x000fe400000000ff */
[----:B------:R-:W2:Y:S01]  /*38f0*/  MUFU.RCP R84, R84 ;  /* 0x0000005400547308 */ /* 0x000ea20000001000 */
[----:B0-----:R-:W-:Y:S01]  /*3900*/  FMUL.FTZ R156, R149, R154 ;  /* 0x0000009a959c7220 */ /* 0x001fe20000410000 */
[----:B------:R-:W-:Y:S01]  /*3910*/  FMUL.FTZ R149, R77, -1.4426950216293334961 ;  /* 0xbfb8aa3b4d957820 */ /* 0x000fe20000410000 */
[----:B------:R-:W-:-:S05]  /*3920*/  FMUL.FTZ R154, R0, -1.4426950216293334961 ;  /* 0xbfb8aa3b009a7820 */ /* 0x000fca0000410000 */
[----:B------:R0:W3:Y:S01]  /*3930*/  MUFU.RCP R157, R125 ;  /* 0x0000007d009d7308 */ /* 0x0000e20000001000 */
[----:B-1----:R-:W-:Y:S01]  /*3940*/  FMUL.FTZ R105, R105, R16 ;  /* 0x0000001069697220 */ /* 0x002fe20000410000 */
[----:B------:R-:W-:-:S04]  /*3950*/  FMUL.FTZ R16, R144, -1.4426950216293334961 ;  /* 0xbfb8aa3b90107820 */ /* 0x000fc80000410000 */
[----:B------:R-:W-:Y:S02]  /*3960*/  F2FP.F16.F32.PACK_AB R13, R105, R13 ;  /* 0x0000000d690d723e */ /* 0x000fe400000000ff */
[----:B------:R-:W1:Y:S01]  /*3970*/  MUFU.EX2 R9, R9 ;  /* 0x0000000900097308 */ /* 0x000e620000000800 */
[----:B0-----:R-:W-:Y:S01]  /*3980*/  FADD.FTZ R125, R152, 1 ;  /* 0x3f800000987d7421 */ /* 0x001fe20000010000 */
[----:B--2---:R-:W-:Y:S01]  /*3990*/  FMUL.FTZ R93, R93, R84 ;  /* 0x000000545d5d7220 */ /* 0x004fe20000410000 */
[----:B------:R-:W-:-:S04]  /*39a0*/  FMUL.FTZ R84, R114, -1.4426950216293334961 ;  /* 0xbfb8aa3b72547820 */ /* 0x000fc80000410000 */
[----:B------:R-:W-:Y:S01]  /*39b0*/  F2FP.F16.F32.PACK_AB R93, R93, R109 ;  /* 0x0000006d5d5d723e */ /* 0x000fe200000000ff */
[----:B------:R-:W0:Y:S01]  /*39c0*/  MUFU.RCP R85, R85 ;  /* 0x0000005500557308 */ /* 0x000e220000001000 */
[----:B---3--:R-:W-:-:S05]  /*39d0*/  FMUL.FTZ R157, R150, R157 ;  /* 0x0000009d969d7220 */ /* 0x008fca0000410000 */
[----:B------:R-:W-:Y:S02]  /*39e0*/  F2FP.F16.F32.PACK_AB R156, R157, R156 ;  /* 0x0000009c9d9c723e */ /* 0x000fe400000000ff */
[----:B------:R2:W3:Y:S01]  /*39f0*/  MUFU.RCP R152, R2 ;  /* 0x0000000200987308 */ /* 0x0004e20000001000 */
[----:B-1----:R-:W-:-:S07]  /*3a00*/  FADD.FTZ R9, R9, 1 ;  /* 0x3f80000009097421 */ /* 0x002fce0000010000 */
[----:B------:R1:W4:Y:S01]  /*3a10*/  MUFU.RCP R97, R112 ;  /* 0x0000007000617308 */ /* 0x0003220000001000 */
[----:B--2---:R-:W-:Y:S01]  /*3a20*/  LEA R2, P1, R49, UR6, 0x1 ;  /* 0x0000000631027c11 */ /* 0x004fe2000f8208ff */
[----:B0-----:R-:W-:Y:S01]  /*3a30*/  FMUL.FTZ R92, R92, R85 ;  /* 0x000000555c5c7220 */ /* 0x001fe20000410000 */
[----:B------:R-:W-:-:S04]  /*3a40*/  FMUL.FTZ R85, R110, -1.4426950216293334961 ;  /* 0xbfb8aa3b6e557820 */ /* 0x000fc80000410000 */
[----:B------:R-:W-:Y:S01]  /*3a50*/  F2FP.F16.F32.PACK_AB R72, R72, R92 ;  /* 0x0000005c4848723e */ /* 0x000fe200000000ff */
[----:B------:R0:W2:Y:S01]  /*3a60*/  MUFU.RCP R163, R3 ;  /* 0x0000000300a37308 */ /* 0x0000a20000001000 */
[----:B-1----:R-:W-:Y:S01]  /*3a70*/  FMUL.FTZ R112, R115, -1.4426950216293334961 ;  /* 0xbfb8aa3b73707820 */ /* 0x002fe20000410000 */
[----:B---3--:R-:W-:-:S06]  /*3a80*/  FMUL.FTZ R152, R145, R152 ;  /* 0x0000009891987220 */ /* 0x008fcc0000410000 */
[----:B------:R-:W1:Y:S01]  /*3a90*/  MUFU.RCP R82, R82 ;  /* 0x0000005200527308 */ /* 0x000e620000001000 */
[----:B0-----:R-:W-:Y:S01]  /*3aa0*/  LEA.HI.X R3, R49, UR7, R48, 0x1, P1 ;  /* 0x0000000731037c11 */ /* 0x001fe200088f0c30 */
[----:B----4-:R-:W-:Y:S01]  /*3ab0*/  FMUL.FTZ R98, R98, R97 ;  /* 0x0000006162627220 */ /* 0x010fe20000410000 */
[----:B------:R-:W-:-:S03]  /*3ac0*/  FMUL.FTZ R97, R121, -1.4426950216293334961 ;  /* 0xbfb8aa3b79617820 */ /* 0x000fc60000410000 */
[----:B------:R0:W-:Y:S01]  /*3ad0*/  STG.E.U16 desc[UR8][R2.64], R15 ;  /* 0x0000000f02007986 */ /* 0x0001e2000c101508 */
[----:B------:R-:W-:Y:S01]  /*3ae0*/  F2FP.F16.F32.PACK_AB R80, R98, R80 ;  /* 0x000000506250723e */ /* 0x000fe200000000ff */
[----:B------:R3:W4:Y:S01]  /*3af0*/  MUFU.RCP R81, R6 ;  /* 0x0000000600517308 */ /* 0x0007220000001000 */
[----:B--2---:R-:W-:Y:S01]  /*3b00*/  FMUL.FTZ R163, R126, R163 ;  /* 0x000000a37ea37220 */ /* 0x004fe20000410000 */
[----:B------:R-:W-:Y:S04]  /*3b10*/  STG.E.U16 desc[UR8][R2.64+0x2], R11 ;  /* 0x0000020b02007986 */ /* 0x000fe8000c101508 */
[----:B------:R-:W-:Y:S02]  /*3b20*/  STG.E.U16 desc[UR8][R2.64+0x4], R10 ;  /* 0x0000040a02007986 */ /* 0x000fe4000c101508 */
[----:B------:R-:W2:Y:S01]  /*3b30*/  MUFU.RCP R99, R99 ;  /* 0x0000006300637308 */ /* 0x000ea20000001000 */
[----:B---3--:R-:W-:Y:S01]  /*3b40*/  LEA R6, P1, R45, UR6, 0x1 ;  /* 0x000000062d067c11 */ /* 0x008fe2000f8208ff */
[----:B-1----:R-:W-:Y:S01]  /*3b50*/  FMUL.FTZ R89, R89, R82 ;  /* 0x0000005259597220 */ /* 0x002fe20000410000 */
[----:B------:R-:W-:Y:S01]  /*3b60*/  FMUL.FTZ R82, R79, -1.4426950216293334961 ;  /* 0xbfb8aa3b4f527820 */ /* 0x000fe20000410000 */
[----:B------:R1:W-:Y:S01]  /*3b70*/  STG.E.U16 desc[UR8][R2.64+0x6], R17 ;  /* 0x0000061102007986 */ /* 0x0003e2000c101508 */
[----:B0-----:R-:W-:-:S03]  /*3b80*/  PRMT R15, R13, 0x7632, R15 ;  /* 0x000076320d0f7816 */ /* 0x001fc6000000000f */
[----:B------:R0:W3:Y:S01]  /*3b90*/  MUFU.RCP R158, R130 ;  /* 0x00000082009e7308 */ /* 0x0000e20000001000 */
[----:B----4-:R-:W-:-:S07]  /*3ba0*/  FMUL.FTZ R81, R137, R81 ;  /* 0x0000005189517220 */ /* 0x010fce0000410000 */
[----:B------:R-:W4:Y:S01]  /*3bb0*/  MUFU.EX2 R151, R151 ;  /* 0x0000009700977308 */ /* 0x000f220000000800 */
[----:B0-----:R-:W-:Y:S01]  /*3bc0*/  FADD.FTZ R130, R153, 1 ;  /* 0x3f80000099827421 */ /* 0x001fe20000010000 */
[----:B--2---:R-:W-:Y:S01]  /*3bd0*/  FMUL.FTZ R124, R124, R99 ;  /* 0x000000637c7c7220 */ /* 0x004fe20000410000 */
[----:B-1----:R-:W-:Y:S02]  /*3be0*/  PRMT R3, R12, 0x7632, R3 ;  /* 0x000076320c037816 */ /* 0x002fe40000000003 */
[----:B------:R-:W-:Y:S02]  /*3bf0*/  PRMT R2, R93, 0x7632, R2 ;  /* 0x000076325d027816 */ /* 0x000fe40000000002 */
[----:B------:R-:W-:Y:S01]  /*3c00*/  F2FP.F16.F32.PACK_AB R89, R124, R89 ;  /* 0x000000597c59723e */ /* 0x000fe200000000ff */
[----:B------:R-:W-:Y:S01]  /*3c10*/  MUFU.RCP R135, R135 ;  /* 0x0000008700877308 */ /* 0x000fe20000001000 */
[----:B---3--:R-:W-:-:S07]  /*3c20*/  FMUL.FTZ R158, R86, R158 ;  /* 0x0000009e569e7220 */ /* 0x008fce0000410000 */
[----:B------:R0:W1:Y:S01]  /*3c30*/  MUFU.RCP R153, R7 ;  /* 0x0000000700997308 */ /* 0x0000620000001000 */
[----:B----4-:R-:W-:-:S07]  /*3c40*/  FADD.FTZ R151, R151, 1 ;  /* 0x3f80000097977421 */ /* 0x010fce0000010000 */
[----:B------:R-:W-:Y:S01]  /*3c50*/  MUFU.RCP R147, R147 ;  /* 0x0000009300937308 */ /* 0x000fe20000001000 */
[----:B0-----:R-:W-:Y:S02]  /*3c60*/  LEA.HI.X R7, R45, UR7, R44, 0x1, P1 ;  /* 0x000000072d077c11 */ /* 0x001fe400088f0c2c */
[----:B------:R-:W-:-:S04]  /*3c70*/  LEA R44, P1, R41, UR6, 0x1 ;  /* 0x00000006292c7c11 */ /* 0x000fc8000f8208ff */
[----:B------:R-:W-:Y:S01]  /*3c80*/  LEA.HI.X R45, R41, UR7, R40, 0x1, P1 ;  /* 0x00000007292d7c11 */ /* 0x000fe200088f0c28 */
[----:B------:R0:W2:Y:S01]  /*3c90*/  MUFU.RCP R155, R148 ;  /* 0x00000094009b7308 */ /* 0x0000a20000001000 */
[----:B------:R-:W-:Y:S01]  /*3ca0*/  LEA R40, P1, R37, UR6, 0x1 ;  /* 0x0000000625287c11 */ /* 0x000fe2000f8208ff */
[----:B-1----:R-:W-:-:S03]  /*3cb0*/  FMUL.FTZ R153, R127, R153 ;  /* 0x000000997f997220 */ /* 0x002fc60000410000 */
[----:B------:R-:W-:Y:S02]  /*3cc0*/  LEA.HI.X R41, R37, UR7, R36, 0x1, P1 ;  /* 0x0000000725297c11 */ /* 0x000fe400088f0c24 */
[C---:B------:R-:W-:Y:S01]  /*3cd0*/  LEA R36, P1, R33.reuse, UR6, 0x1 ;  /* 0x0000000621247c11 */ /* 0x040fe2000f8208ff */
[----:B------:R1:W3:Y:S01]  /*3ce0*/  MUFU.RCP R164, R4 ;  /* 0x0000000400a47308 */ /* 0x0002e20000001000 */
[----:B0-----:R-:W-:Y:S02]  /*3cf0*/  FMUL.FTZ R148, R78, -1.4426950216293334961 ;  /* 0xbfb8aa3b4e947820 */ /* 0x001fe40000410000 */
[----:B------:R-:W-:Y:S02]  /*3d00*/  LEA.HI.X R37, R33, UR7, R32, 0x1, P1 ;  /* 0x0000000721257c11 */ /* 0x000fe400088f0c20 */
[----:B------:R-:W-:-:S03]  /*3d10*/  LEA R32, P1, R29, UR6, 0x1 ;  /* 0x000000061d207c11 */ /* 0x000fc6000f8208ff */
[----:B------:R-:W0:Y:S01]  /*3d20*/  MUFU.RCP R159, R133 ;  /* 0x00000085009f7308 */ /* 0x000e220000001000 */
[----:B-1----:R-:W-:Y:S01]  /*3d30*/  LEA R4, P2, R47, UR6, 0x1 ;  /* 0x000000062f047c11 */ /* 0x002fe2000f8408ff */
[----:B--2---:R-:W-:Y:S01]  /*3d40*/  FMUL.FTZ R106, R106, R155 ;  /* 0x0000009b6a6a7220 */ /* 0x004fe20000410000 */
[----:B------:R-:W-:Y:S01]  /*3d50*/  FMUL.FTZ R155, R74, -1.4426950216293334961 ;  /* 0xbfb8aa3b4a9b7820 */ /* 0x000fe20000410000 */
[----:B------:R-:W-:Y:S02]  /*3d60*/  LEA.HI.X R33, R29, UR7, R28, 0x1, P1 ;  /* 0x000000071d217c11 */ /* 0x000fe400088f0c1c */
[----:B------:R-:W-:Y:S02]  /*3d70*/  LEA R28, P1, R25, UR6, 0x1 ;  /* 0x00000006191c7c11 */ /* 0x000fe4000f8208ff */
[----:B------:R1:W2:Y:S01]  /*3d80*/  MUFU.RCP R133, R5 ;  /* 0x0000000500857308 */ /* 0x0002a20000001000 */
[----:B------:R-:W-:Y:S01]  /*3d90*/  F2FP.F16.F32.PACK_AB R102, R106, R102 ;  /* 0x000000666a66723e */ /* 0x000fe200000000ff */
[----:B---3--:R-:W-:Y:S01]  /*3da0*/  FMUL.FTZ R164, R119, R164 ;  /* 0x000000a477a47220 */ /* 0x008fe20000410000 */
[----:B------:R-:W-:-:S02]  /*3db0*/  LEA.HI.X R29, R25, UR7, R24, 0x1, P1 ;  /* 0x00000007191d7c11 */ /* 0x000fc400088f0c18 */
[----:B------:R-:W-:-:S03]  /*3dc0*/  LEA R24, P1, R21, UR6, 0x1 ;  /* 0x0000000615187c11 */ /* 0x000fc6000f8208ff */
[----:B------:R-:W3:Y:S01]  /*3dd0*/  MUFU.EX2 R14, R14 ;  /* 0x0000000e000e7308 */ /* 0x000ee20000000800 */
[----:B-1----:R-:W-:Y:S01]  /*3de0*/  LEA.HI.X R5, R47, UR7, R46, 0x1, P2 ;  /* 0x000000072f057c11 */ /* 0x002fe200090f0c2e */
[----:B0-----:R-:W-:Y:S01]  /*3df0*/  FMUL.FTZ R159, R139, R159 ;  /* 0x0000009f8b9f7220 */ /* 0x001fe20000410000 */
[----:B------:R-:W-:Y:S02]  /*3e00*/  LEA.HI.X R25, R21, UR7, R20, 0x1, P1 ;  /* 0x0000000715197c11 */ /* 0x000fe400088f0c14 */
[----:B------:R-:W-:Y:S01]  /*3e10*/  IADD3 R56, P1, R56, 0x1, RZ ;  /* 0x0000000138387810 */ /* 0x000fe20007f3e0ff */
[----:B------:R-:W-:Y:S02]  /*3e20*/  STG.E.U16 desc[UR8][R4.64], R12 ;  /* 0x0000000c04007986 */ /* 0x000fe4000c101508 */
[----:B------:R0:W1:Y:S01]  /*3e30*/  MUFU.RCP R160, R8 ;  /* 0x0000000800a07308 */ /* 0x0000620000001000 */
[----:B--2---:R-:W-:Y:S01]  /*3e40*/  FMUL.FTZ R133, R134, R133 ;  /* 0x0000008586857220 */ /* 0x004fe20000410000 */
[----:B------:R2:W-:Y:S01]  /*3e50*/  STG.E.U16 desc[UR8][R4.64+0x2], R3 ;  /* 0x0000020304007986 */ /* 0x0005e2000c101508 */
[----:B------:R-:W-:-:S03]  /*3e60*/  IADD3.X R55, RZ, R55, RZ, P1, !PT ;  /* 0x00000037ff377210 */ /* 0x000fc60000ffe4ff */
[----:B------:R-:W-:Y:S01]  /*3e70*/  STG.E.U16 desc[UR8][R4.64+0x4], R13 ;  /* 0x0000040d04007986 */ /* 0x000fe2000c101508 */
[----:B------:R-:W-:Y:S01]  /*3e80*/  F2FP.F16.F32.PACK_AB R133, R152, R133 ;  /* 0x000000859885723e */ /* 0x000fe200000000ff */
[----:B------:R-:W4:Y:S01]  /*3e90*/  MUFU.EX2 R73, R73 ;  /* 0x0000004900497308 */ /* 0x000f220000000800 */
[----:B0-----:R-:W-:Y:S01]  /*3ea0*/  LEA R8, P2, R43, UR6, 0x1 ;  /* 0x000000062b087c11 */ /* 0x001fe2000f8408ff */
[----:B---3--:R-:W-:Y:S01]  /*3eb0*/  FADD.FTZ R14, R14, 1 ;  /* 0x3f8000000e0e7421 */ /* 0x008fe20000010000 */
[----:B------:R0:W-:Y:S01]  /*3ec0*/  STG.E.U16 desc[UR8][R4.64+0x6], R15 ;  /* 0x0000060f04007986 */ /* 0x0001e2000c101508 */
[----:B------:R-:W-:Y:S02]  /*3ed0*/  PRMT R17, R133, 0x7632, R17 ;  /* 0x0000763285117816 */ /* 0x000fe40000000011 */
[----:B--2---:R-:W-:Y:S01]  /*3ee0*/  PRMT R3, R80, 0x7632, R3 ;  /* 0x0000763250037816 */ /* 0x004fe20000000003 */
[----:B------:R-:W-:Y:S01]  /*3ef0*/  STG.E.U16 desc[UR8][R6.64], R93 ;  /* 0x0000005d06007986 */ /* 0x000fe2000c101508 */
[----:B------:R-:W2:Y:S01]  /*3f00*/  MUFU.EX2 R149, R149 ;  /* 0x0000009500957308 */ /* 0x000ea20000000800 */
[----:B-1----:R-:W-:-:S02]  /*3f10*/  FMUL.FTZ R160, R118, R160 ;  /* 0x000000a076a07220 */ /* 0x002fc40000410000 */
[----:B------:R1:W-:Y:S03]  /*3f20*/  STG.E.U16 desc[UR8][R6.64+0x2], R2 ;  /* 0x0000020206007986 */ /* 0x0003e6000c101508 */
[----:B------:R-:W-:Y:S01]  /*3f30*/  F2FP.F16.F32.PACK_AB R153, R160, R153 ;  /* 0x00000099a099723e */ /* 0x000fe200000000ff */
[----:B------:R-:W-:Y:S01]  /*3f40*/  STG.E.U16 desc[UR8][R6.64+0x4], R91 ;  /* 0x0000045b06007986 */ /* 0x000fe2000c101508 */
[----:B------:R3:W1:Y:S01]  /*3f50*/  MUFU.RCP R162, R9 ;  /* 0x0000000900a27308 */ /* 0x0006620000001000 */
[----:B----4-:R-:W-:Y:S01]  /*3f60*/  FADD.FTZ R73, R73, 1 ;  /* 0x3f80000049497421 */ /* 0x010fe20000010000 */
[----:B0-----:R-:W-:Y:S02]  /*3f70*/  PRMT R5, R91, 0x7632, R5 ;  /* 0x000076325b057816 */ /* 0x001fe40000000005 */
[----:B------:R-:W-:-:S03]  /*3f80*/  PRMT R4, R72, 0x7632, R4 ;  /* 0x0000763248047816 */ /* 0x000fc60000000004 */
[----:B------:R0:W-:Y:S01]  /*3f90*/  STG.E.U16 desc[UR8][R6.64+0x6], R5 ;  /* 0x0000060506007986 */ /* 0x0001e2000c101508 */
[----:B------:R-:W4:Y:S01]  /*3fa0*/  MUFU.EX2 R16, R16 ;  /* 0x0000001000107308 */ /* 0x000f220000000800 */
[----:B---3--:R-:W-:Y:S01]  /*3fb0*/  LEA.HI.X R9, R43, UR7, R42, 0x1, P2 ;  /* 0x000000072b097c11 */ /* 0x008fe200090f0c2a */
[----:B--2---:R-:W-:Y:S01]  /*3fc0*/  FADD.FTZ R149, R149, 1 ;  /* 0x3f80000095957421 */ /* 0x004fe20000010000 */
[C---:B------:R-:W-:Y:S02]  /*3fd0*/  LEA R42, P2, R39.reuse, UR6, 0x1 ;  /* 0x00000006272a7c11 */ /* 0x040fe4000f8408ff */
[----:B-1----:R-:W-:Y:S01]  /*3fe0*/  PRMT R2, R90, 0x7632, R2 ;  /* 0x000076325a027816 */ /* 0x002fe20000000002 */
[----:B------:R1:W-:Y:S01]  /*3ff0*/  STG.E.U16 desc[UR8][R8.64+0x6], R3 ;  /* 0x0000060308007986 */ /* 0x0003e2000c101508 */
[----:B------:R-:W-:Y:S01]  /*4000*/  LEA.HI.X R43, R39, UR7, R38, 0x1, P2 ;  /* 0x00000007272b7c11 */ /* 0x000fe200090f0c26 */
[----:B------:R-:W2:Y:S01]  /*4010*/  MUFU.EX2 R84, R84 ;  /* 0x0000005400547308 */ /* 0x000ea20000000800 */
[----:B------:R-:W-:Y:S01]  /*4020*/  LEA R38, P2, R35, UR6, 0x1 ;  /* 0x0000000623267c11 */ /* 0x000fe2000f8408ff */
[----:B------:R-:W-:Y:S01]  /*4030*/  STG.E.U16 desc[UR8][R8.64], R72 ;  /* 0x0000004808007986 */ /* 0x000fe2000c101508 */
[----:B0-----:R-:W-:Y:S01]  /*4040*/  PRMT R5, R128, 0x7632, R5 ;  /* 0x0000763280057816 */ /* 0x001fe20000000005 */
[----:B------:R-:W-:Y:S01]  /*4050*/  FMUL.FTZ R162, R129, R162 ;  /* 0x000000a281a27220 */ /* 0x000fe20000410000 */
[----:B------:R-:W-:Y:S01]  /*4060*/  LEA.HI.X R39, R35, UR7, R34, 0x1, P2 ;  /* 0x0000000723277c11 */ /* 0x000fe200090f0c22 */
[----:B------:R0:W-:Y:S01]  /*4070*/  STG.E.U16 desc[UR8][R8.64+0x2], R4 ;  /* 0x0000020408007986 */ /* 0x0001e2000c101508 */
[----:B------:R-:W-:Y:S01]  /*4080*/  LEA R34, P2, R31, UR6, 0x1 ;  /* 0x000000061f227c11 */ /* 0x000fe2000f8408ff */
[----:B------:R-:W3:Y:S01]  /*4090*/  MUFU.EX2 R85, R85 ;  /* 0x0000005500557308 */ /* 0x000ee20000000800 */
[----:B----4-:R-:W-:Y:S01]  /*40a0*/  FADD.FTZ R16, R16, 1 ;  /* 0x3f80000010107421 */ /* 0x010fe20000010000 */
[----:B-1----:R-:W-:Y:S01]  /*40b0*/  PRMT R3, R89, 0x7632, R3 ;  /* 0x0000763259037816 */ /* 0x002fe20000000003 */
[----:B------:R-:W-:Y:S01]  /*40c0*/  STG.E.U16 desc[UR8][R8.64+0x4], R80 ;  /* 0x0000045008007986 */ /* 0x000fe2000c101508 */
[----:B------:R-:W-:-:S02]  /*40d0*/  LEA.HI.X R35, R31, UR7, R30, 0x1, P2 ;  /* 0x000000071f237c11 */ /* 0x000fc400090f0c1e */
[C---:B------:R-:W-:Y:S01]  /*40e0*/  LEA R30, P2, R27.reuse, UR6, 0x1 ;  /* 0x000000061b1e7c11 */ /* 0x040fe2000f8408ff */
[----:B------:R-:W-:Y:S01]  /*40f0*/  STG.E.U16 desc[UR8][R44.64], R90 ;  /* 0x0000005a2c007986 */ /* 0x000fe2000c101508 */
[----:B------:R1:W4:Y:S01]  /*4100*/  MUFU.EX2 R99, R116 ;  /* 0x0000007400637308 */ /* 0x0003220000000800 */
[----:B--2---:R-:W-:Y:S01]  /*4110*/  FADD.FTZ R84, R84, 1 ;  /* 0x3f80000054547421 */ /* 0x004fe20000010000 */
[----:B------:R-:W-:Y:S01]  /*4120*/  LEA.HI.X R31, R27, UR7, R26, 0x1, P2 ;  /* 0x000000071b1f7c11 */ /* 0x000fe200090f0c1a */
[----:B------:R2:W-:Y:S01]  /*4130*/  STG.E.U16 desc[UR8][R44.64+0x2], R2 ;  /* 0x000002022c007986 */ /* 0x0005e2000c101508 */
[----:B------:R-:W-:Y:S02]  /*4140*/  LEA R26, P2, R23, UR6, 0x1 ;  /* 0x00000006171a7c11 */ /* 0x000fe4000f8408ff */
[----:B0-----:R-:W-:Y:S01]  /*4150*/  PRMT R4, R102, 0x7632, R4 ;  /* 0x0000763266047816 */ /* 0x001fe20000000004 */
[----:B------:R-:W-:Y:S01]  /*4160*/  STG.E.U16 desc[UR8][R44.64+0x4], R128 ;  /* 0x000004802c007986 */ /* 0x000fe2000c101508 */
[----:B------:R-:W0:Y:S01]  /*4170*/  MUFU.EX2 R83, R83 ;  /* 0x0000005300537308 */ /* 0x000e220000000800 */
[----:B-1----:R-:W-:Y:S01]  /*4180*/  FMUL.FTZ R116, R88, R135 ;  /* 0x0000008758747220 */ /* 0x002fe20000410000 */
[----:B------:R-:W-:Y:S01]  /*4190*/  FMUL.FTZ R135, R120, R147 ;  /* 0x0000009378877220 */ /* 0x000fe20000410000 */
[----:B------:R-:W-:Y:S01]  /*41a0*/  FMUL.FTZ R120, R107, -1.4426950216293334961 ;  /* 0xbfb8aa3b6b787820 */ /* 0x000fe20000410000 */
[----:B------:R-:W-:Y:S01]  /*41b0*/  FMUL.FTZ R88, R140, -1.4426950216293334961 ;  /* 0xbfb8aa3b8c587820 */ /* 0x000fe20000410000 */
[----:B------:R-:W-:Y:S01]  /*41c0*/  FMUL.FTZ R147, R75, -1.4426950216293334961 ;  /* 0xbfb8aa3b4b937820 */ /* 0x000fe20000410000 */
[----:B---3--:R-:W-:Y:S01]  /*41d0*/  FADD.FTZ R85, R85, 1 ;  /* 0x3f80000055557421 */ /* 0x008fe20000010000 */
[----:B------:R-:W-:Y:S01]  /*41e0*/  LEA.HI.X R27, R23, UR7, R22, 0x1, P2 ;  /* 0x00000007171b7c11 */ /* 0x000fe200090f0c16 */
[----:B------:R-:W1:Y:S01]  /*41f0*/  MUFU.EX2 R97, R97 ;  /* 0x0000006100617308 */ /* 0x000e620000000800 */
[----:B----4-:R-:W-:Y:S01]  /*4200*/  FADD.FTZ R47, R99, 1 ;  /* 0x3f800000632f7421 */ /* 0x010fe20000010000 */
[----:B------:R-:W-:Y:S01]  /*4210*/  LEA R22, P2, R19, UR6, 0x1 ;  /* 0x0000000613167c11 */ /* 0x000fe2000f8408ff */
[----:B------:R-:W-:Y:S01]  /*4220*/  STG.E.U16 desc[UR8][R44.64+0x6], R5 ;  /* 0x000006052c007986 */ /* 0x000fe2000c101508 */
[----:B------:R-:W-:-:S02]  /*4230*/  F2FP.F16.F32.PACK_AB R116, R135, R116 ;  /* 0x000000748774723e */ /* 0x000fc400000000ff */
[----:B------:R-:W-:Y:S01]  /*4240*/  LEA.HI.X R23, R19, UR7, R18, 0x1, P2 ;  /* 0x0000000713177c11 */ /* 0x000fe200090f0c12 */
[----:B------:R3:W-:Y:S01]  /*4250*/  STG.E.U16 desc[UR8][R42.64+0x2], R3 ;  /* 0x000002032a007986 */ /* 0x0007e2000c101508 */
[----:B------:R-:W4:Y:S01]  /*4260*/  MUFU.EX2 R100, R100 ;  /* 0x0000006400647308 */ /* 0x000f220000000800 */
[----:B0-----:R-:W-:Y:S01]  /*4270*/  FADD.FTZ R83, R83, 1 ;  /* 0x3f80000053537421 */ /* 0x001fe20000010000 */
[----:B--2---:R-:W-:Y:S01]  /*4280*/  PRMT R2, R156, 0x7632, R2 ;  /* 0x000076329c027816 */ /* 0x004fe20000000002 */
[----:B------:R-:W-:Y:S01]  /*4290*/  STG.E.U16 desc[UR8][R42.64], R89 ;  /* 0x000000592a007986 */ /* 0x000fe2000c101508 */
[----:B------:R-:W-:Y:S02]  /*42a0*/  ULDC.64 UR6, c[0x0][0x238] ;  /* 0x00008e0000067ab9 */ /* 0x000fe40000000a00 */
[----:B------:R-:W-:Y:S01]  /*42b0*/  ISETP.GE.U32.AND P1, PT, R56, UR6, PT ;  /* 0x0000000638007c0c */ /* 0x000fe2000bf26070 */
[----:B------:R-:W-:Y:S01]  /*42c0*/  STG.E.U16 desc[UR8][R42.64+0x4], R102 ;  /* 0x000004662a007986 */ /* 0x000fe2000c101508 */
[----:B------:R0:W2:Y:S01]  /*42d0*/  MUFU.EX2 R104, R112 ;  /* 0x0000007000687308 */ /* 0x0000a20000000800 */
[----:B-1----:R-:W-:Y:S01]  /*42e0*/  FADD.FTZ R97, R97, 1 ;  /* 0x3f80000061617421 */ /* 0x002fe20000010000 */
[----:B------:R-:W-:Y:S01]  /*42f0*/  ISETP.GE.AND.EX P1, PT, R55, UR7, PT, P1 ;  /* 0x0000000737007c0c */ /* 0x000fe2000bf26310 */
[----:B------:R1:W-:Y:S04]  /*4300*/  STG.E.U16 desc[UR8][R42.64+0x6], R4 ;  /* 0x000006042a007986 */ /* 0x0003e8000c101508 */
[----:B------:R-:W-:Y:S01]  /*4310*/  STG.E.U16 desc[UR8][R40.64], R116 ;  /* 0x0000007428007986 */ /* 0x000fe2000c101508 */
[----:B------:R-:W3:Y:S01]  /*4320*/  MUFU.EX2 R108, R108 ;  /* 0x0000006c006c7308 */ /* 0x000ee20000000800 */
[----:B0-----:R-:W-:Y:S01]  /*4330*/  FMUL.FTZ R112, R141, -1.4426950216293334961 ;  /* 0xbfb8aa3b8d707820 */ /* 0x001fe20000410000 */
[----:B----4-:R-:W-:Y:S01]  /*4340*/  FADD.FTZ R100, R100, 1 ;  /* 0x3f80000064647421 */ /* 0x010fe20000010000 */
[----:B------:R-:W-:Y:S04]  /*4350*/  STG.E.U16 desc[UR8][R40.64+0x4], R156 ;  /* 0x0000049c28007986 */ /* 0x000fe8000c101508 */
[----:B------:R0:W-:Y:S01]  /*4360*/  STG.E.U16 desc[UR8][R40.64+0x6], R2 ;  /* 0x0000060228007986 */ /* 0x0001e2000c101508 */
[----:B------:R-:W4:Y:S01]  /*4370*/  MUFU.EX2 R82, R82 ;  /* 0x0000005200527308 */ /* 0x000f220000000800 */
[----:B--2---:R-:W-:-:S07]  /*4380*/  FADD.FTZ R104, R104, 1 ;  /* 0x3f80000068687421 */ /* 0x004fce0000010000 */
[----:B------:R-:W2:Y:S01]  /*4390*/  MUFU.RCP R151, R151 ;  /* 0x0000009700977308 */ /* 0x000ea20000001000 */
[----:B---3--:R-:W-:-:S07]  /*43a0*/  FADD.FTZ R86, R108, 1 ;  /* 0x3f8000006c567421 */ /* 0x008fce0000010000 */
[----:B------:R-:W3:Y:S01]  /*43b0*/  MUFU.EX2 R103, R103 ;  /* 0x0000006700677308 */ /* 0x000ee20000000800 */
[----:B----4-:R-:W-:-:S07]  /*43c0*/  FADD.FTZ R48, R82, 1 ;  /* 0x3f80000052307421 */ /* 0x010fce0000010000 */
[----:B------:R-:W4:Y:S01]  /*43d0*/  MUFU.EX2 R76, R76 ;  /* 0x0000004c004c7308 */ /* 0x000f220000000800 */
[----:B--2---:R-:W-:-:S05]  /*43e0*/  FMUL.FTZ R151, R94, R151 ;  /* 0x000000975e977220 */ /* 0x004fca0000410000 */
[----:B------:R-:W-:Y:S02]  /*43f0*/  F2FP.F16.F32.PACK_AB R151, R151, R158 ;  /* 0x0000009e9797723e */ /* 0x000fe400000000ff */
[----:B------:R-:W2:Y:S01]  /*4400*/  MUFU.EX2 R120, R120 ;  /* 0x0000007800787308 */ /* 0x000ea20000000800 */
[----:B---3--:R-:W-:Y:S01]  /*4410*/  FADD.FTZ R94, R103, 1 ;  /* 0x3f800000675e7421 */ /* 0x008fe20000010000 */
[----:B------:R-:W-:-:S06]  /*4420*/  PRMT R3, R151, 0x7632, R3 ;  /* 0x0000763297037816 */ /* 0x000fcc0000000003 */
[----:B------:R-:W3:Y:S01]  /*4430*/  MUFU.EX2 R148, R148 ;  /* 0x0000009400947308 */ /* 0x000ee20000000800 */
[----:B----4-:R-:W-:-:S07]  /*4440*/  FADD.FTZ R49, R76, 1 ;  /* 0x3f8000004c317421 */ /* 0x010fce0000010000 */
[----:B------:R-:W4:Y:S01]  /*4450*/  MUFU.EX2 R112, R112 ;  /* 0x0000007000707308 */ /* 0x000f220000000800 */
[----:B--2---:R-:W-:-:S07]  /*4460*/  FADD.FTZ R76, R120, 1 ;  /* 0x3f800000784c7421 */ /* 0x004fce0000010000 */
[----:B------:R-:W2:Y:S01]  /*4470*/  MUFU.EX2 R155, R155 ;  /* 0x0000009b009b7308 */ /* 0x000ea20000000800 */
[----:B---3--:R-:W-:-:S07]  /*4480*/  FADD.FTZ R103, R148, 1 ;  /* 0x3f80000094677421 */ /* 0x008fce0000010000 */
[----:B------:R-:W3:Y:S01]  /*4490*/  MUFU.EX2 R88, R88 ;  /* 0x0000005800587308 */ /* 0x000ee20000000800 */
[----:B----4-:R-:W-:-:S07]  /*44a0*/  FADD.FTZ R112, R112, 1 ;  /* 0x3f80000070707421 */ /* 0x010fce0000010000 */
[----:B------:R-:W4:Y:S01]  /*44b0*/  MUFU.EX2 R147, R147 ;  /* 0x0000009300937308 */ /* 0x000f220000000800 */
[----:B--2---:R-:W-:-:S07]  /*44c0*/  FADD.FTZ R19, R155, 1 ;  /* 0x3f8000009b137421 */ /* 0x004fce0000010000 */
[----:B------:R-:W2:Y:S01]  /*44d0*/  MUFU.EX2 R154, R154 ;  /* 0x0000009a009a7308 */ /* 0x000ea20000000800 */
[----:B---3--:R-:W-:-:S07]  /*44e0*/  FADD.FTZ R88, R88, 1 ;  /* 0x3f80000058587421 */ /* 0x008fce0000010000 */
[----:B------:R-:W3:Y:S01]  /*44f0*/  MUFU.RCP R161, R161 ;  /* 0x000000a100a17308 */ /* 0x000ee20000001000 */
[----:B----4-:R-:W-:-:S07]  /*4500*/  FADD.FTZ R147, R147, 1 ;  /* 0x3f80000093937421 */ /* 0x010fce0000010000 */
[----:B------:R-:W4:Y:S01]  /*4510*/  MUFU.RCP R14, R14 ;  /* 0x0000000e000e7308 */ /* 0x000f220000001000 */
[----:B--2---:R-:W-:-:S07]  /*4520*/  FADD.FTZ R154, R154, 1 ;  /* 0x3f8000009a9a7421 */ /* 0x004fce0000010000 */
[----:B------:R-:W2:Y:S01]  /*4530*/  MUFU.RCP R125, R125 ;  /* 0x0000007d007d7308 */ /* 0x000ea20000001000 */
[----:B---3--:R-:W-:-:S05]  /*4540*/  FMUL.FTZ R161, R138, R161 ;  /* 0x000000a18aa17220 */ /* 0x008fca0000410000 */
[----:B------:R-:W-:Y:S02]  /*4550*/  F2FP.F16.F32.PACK_AB R159, R161, R159 ;  /* 0x0000009fa19f723e */ /* 0x000fe400000000ff */
[----:B------:R-:W3:Y:S01]  /*4560*/  MUFU.RCP R130, R130 ;  /* 0x0000008200827308 */ /* 0x000ee20000001000 */
[----:B----4-:R-:W-:Y:S01]  /*4570*/  FMUL.FTZ R14, R146, R14 ;  /* 0x0000000e920e7220 */ /* 0x010fe20000410000 */
[----:B-1----:R-:W-:-:S04]  /*4580*/  PRMT R4, R159, 0x7632, R4 ;  /* 0x000076329f047816 */ /* 0x002fc80000000004 */
[----:B------:R-:W-:Y:S02]  /*4590*/  F2FP.F16.F32.PACK_AB R14, R14, R81 ;  /* 0x000000510e0e723e */ /* 0x000fe400000000ff */
[----:B------:R-:W1:Y:S01]  /*45a0*/  MUFU.RCP R73, R73 ;  /* 0x0000004900497308 */ /* 0x000e620000001000 */
[----:B--2---:R-:W-:Y:S01]  /*45b0*/  FMUL.FTZ R125, R131, R125 ;  /* 0x0000007d837d7220 */ /* 0x004fe20000410000 */
[----:B0-----:R-:W-:-:S06]  /*45c0*/  PRMT R2, R14, 0x7632, R2 ;  /* 0x000076320e027816 */ /* 0x001fcc0000000002 */
[----:B------:R-:W0:Y:S01]  /*45d0*/  MUFU.RCP R20, R149 ;  /* 0x0000009500147308 */ /* 0x000e220000001000 */
[----:B---3--:R-:W-:-:S05]  /*45e0*/  FMUL.FTZ R130, R122, R130 ;  /* 0x000000827a827220 */ /* 0x008fca0000410000 */
[----:B------:R-:W-:Y:S02]  /*45f0*/  F2FP.F16.F32.PACK_AB R125, R130, R125 ;  /* 0x0000007d827d723e */ /* 0x000fe400000000ff */
[----:B------:R-:W2:Y:S01]  /*4600*/  MUFU.RCP R16, R16 ;  /* 0x0000001000107308 */ /* 0x000ea20000001000 */
[----:B-1----:R-:W-:Y:S01]  /*4610*/  FMUL.FTZ R73, R123, R73 ;  /* 0x000000497b497220 */ /* 0x002fe20000410000 */
[----:B------:R-:W-:-:S06]  /*4620*/  PRMT R5, R125, 0x7632, R5 ;  /* 0x000076327d057816 */ /* 0x000fcc0000000005 */
[----:B------:R-:W1:Y:S01]  /*4630*/  MUFU.RCP R84, R84 ;  /* 0x0000005400547308 */ /* 0x000e620000001000 */
[----:B0-----:R-:W-:Y:S01]  /*4640*/  FMUL.FTZ R77, R77, R20 ;  /* 0x000000144d4d7220 */ /* 0x001fe20000410000 */
[----:B------:R-:W-:-:S05]  /*4650*/  PRMT R20, R116, 0x7632, R20 ;  /* 0x0000763274147816 */ /* 0x000fca0000000014 */
[----:B------:R-:W-:Y:S01]  /*4660*/  STG.E.U16 desc[UR8][R40.64+0x2], R20 ;  /* 0x0000021428007986 */ /* 0x000fe2000c101508 */
[----:B------:R-:W0:Y:S01]  /*4670*/  MUFU.RCP R85, R85 ;  /* 0x0000005500557308 */ /* 0x000e220000001000 */
[----:B--2---:R-:W-:Y:S02]  /*4680*/  FMUL.FTZ R21, R144, R16 ;  /* 0x0000001090157220 */ /* 0x004fe40000410000 */
[----:B------:R2:W-:Y:S03]  /*4690*/  STG.E.U16 desc[UR8][R38.64+0x2], R3 ;  /* 0x0000020326007986 */ /* 0x0005e6000c101508 */
[----:B------:R-:W-:Y:S01]  /*46a0*/  F2FP.F16.F32.PACK_AB R21, R21, R162 ;  /* 0x000000a21515723e */ /* 0x000fe200000000ff */
[----:B------:R-:W-:Y:S01]  /*46b0*/  STG.E.U16 desc[UR8][R38.64], R151 ;  /* 0x0000009726007986 */ /* 0x000fe2000c101508 */
[----:B------:R-:W3:Y:S01]  /*46c0*/  MUFU.RCP R83, R83 ;  /* 0x0000005300537308 */ /* 0x000ee20000001000 */
[----:B-1----:R-:W-:-:S02]  /*46d0*/  FMUL.FTZ R84, R114, R84 ;  /* 0x0000005472547220 */ /* 0x002fc40000410000 */
[----:B------:R-:W-:Y:S03]  /*46e0*/  STG.E.U16 desc[UR8][R38.64+0x4], R159 ;  /* 0x0000049f26007986 */ /* 0x000fe6000c101508 */
[----:B------:R-:W-:Y:S01]  /*46f0*/  F2FP.F16.F32.PACK_AB R73, R84, R73 ;  /* 0x000000495449723e */ /* 0x000fe200000000ff */
[----:B------:R1:W-:Y:S01]  /*4700*/  STG.E.U16 desc[UR8][R38.64+0x6], R4 ;  /* 0x0000060426007986 */ /* 0x0003e2000c101508 */
[----:B------:R-:W4:Y:S01]  /*4710*/  MUFU.RCP R97, R97 ;  /* 0x0000006100617308 */ /* 0x000f220000001000 */
[----:B0-----:R-:W-:Y:S01]  /*4720*/  FMUL.FTZ R85, R110, R85 ;  /* 0x000000556e557220 */ /* 0x001fe20000410000 */
[----:B--2---:R-:W-:Y:S01]  /*4730*/  PRMT R3, R153, 0x7632, R3 ;  /* 0x0000763299037816 */ /* 0x004fe20000000003 */
[----:B------:R-:W-:Y:S03]  /*4740*/  STG.E.U16 desc[UR8][R36.64], R14 ;  /* 0x0000000e24007986 */ /* 0x000fe6000c101508 */
[----:B------:R-:W-:Y:S01]  /*4750*/  F2FP.F16.F32.PACK_AB R85, R85, R164 ;  /* 0x000000a45555723e */ /* 0x000fe200000000ff */
[----:B------:R0:W-:Y:S01]  /*4760*/  STG.E.U16 desc[UR8][R36.64+0x2], R2 ;  /* 0x0000020224007986 */ /* 0x0001e2000c101508 */
[----:B------:R-:W2:Y:S01]  /*4770*/  MUFU.RCP R100, R100 ;  /* 0x0000006400647308 */ /* 0x000ea20000001000 */
[----:B---3--:R-:W-:-:S02]  /*4780*/  FMUL.FTZ R16, R143, R83 ;  /* 0x000000538f107220 */ /* 0x008fc40000410000 */
[----:B------:R-:W-:Y:S01]  /*4790*/  STG.E.U16 desc[UR8][R36.64+0x4], R125 ;  /* 0x0000047d24007986 */ /* 0x000fe2000c101508 */
[----:B-1----:R-:W-:Y:S02]  /*47a0*/  PRMT R4, R73, 0x7632, R4 ;  /* 0x0000763249047816 */ /* 0x002fe40000000004 */
[----:B------:R-:W-:Y:S01]  /*47b0*/  F2FP.F16.F32.PACK_AB R16, R16, R163 ;  /* 0x000000a31010723e */ /* 0x000fe200000000ff */
[----:B------:R-:W-:Y:S01]  /*47c0*/  STG.E.U16 desc[UR8][R36.64+0x6], R5 ;  /* 0x0000060524007986 */ /* 0x000fe2000c101508 */
[----:B------:R-:W1:Y:S01]  /*47d0*/  MUFU.RCP R104, R104 ;  /* 0x0000006800687308 */ /* 0x000e620000001000 */
[----:B----4-:R-:W-:Y:S01]  /*47e0*/  FMUL.FTZ R97, R121, R97 ;  /* 0x0000006179617220 */ /* 0x010fe20000410000 */
[----:B------:R-:W-:Y:S01]  /*47f0*/  PRMT R15, R16, 0x7632, R15 ;  /* 0x00007632100f7816 */ /* 0x000fe2000000000f */
[----:B------:R3:W-:Y:S01]  /*4800*/  STG.E.U16 desc[UR8][R34.64+0x6], R3 ;  /* 0x0000060322007986 */ /* 0x0007e2000c101508 */
[----:B0-----:R-:W-:-:S03]  /*4810*/  PRMT R2, R21, 0x7632, R2 ;  /* 0x0000763215027816 */ /* 0x001fc60000000002 */
[----:B------:R-:W-:Y:S01]  /*4820*/  STG.E.U16 desc[UR8][R34.64], R133 ;  /* 0x0000008522007986 */ /* 0x000fe2000c101508 */
[----:B------:R-:W0:Y:S01]  /*4830*/  MUFU.RCP R86, R86 ;  /* 0x0000005600567308 */ /* 0x000e220000001000 */
[----:B--2---:R-:W-:Y:S02]  /*4840*/  FMUL.FTZ R100, R142, R100 ;  /* 0x000000648e647220 */ /* 0x004fe40000410000 */
[----:B------:R-:W-:Y:S03]  /*4850*/  STG.E.U16 desc[UR8][R34.64+0x2], R17 ;  /* 0x0000021122007986 */ /* 0x000fe6000c101508 */
[----:B------:R-:W-:Y:S01]  /*4860*/  F2FP.F16.F32.PACK_AB R97, R100, R97 ;  /* 0x000000616461723e */ /* 0x000fe200000000ff */
[----:B------:R-:W-:Y:S01]  /*4870*/  STG.E.U16 desc[UR8][R34.64+0x4], R153 ;  /* 0x0000049922007986 */ /* 0x000fe2000c101508 */
[----:B------:R-:W2:Y:S01]  /*4880*/  MUFU.RCP R47, R47 ;  /* 0x0000002f002f7308 */ /* 0x000ea20000001000 */
[----:B-1----:R-:W-:Y:S01]  /*4890*/  FMUL.FTZ R104, R115, R104 ;  /* 0x0000006873687220 */ /* 0x002fe20000410000 */
[----:B---3--:R-:W-:Y:S01]  /*48a0*/  PRMT R3, R85, 0x7632, R3 ;  /* 0x0000763255037816 */ /* 0x008fe20000000003 */
[----:B------:R-:W-:Y:S01]  /*48b0*/  STG.E.U16 desc[UR8][R32.64], R21 ;  /* 0x0000001520007986 */ /* 0x000fe2000c101508 */
[----:B------:R-:W-:-:S03]  /*48c0*/  PRMT R14, R97, 0x7632, R14 ;  /* 0x00007632610e7816 */ /* 0x000fc6000000000e */
[----:B------:R1:W-:Y:S01]  /*48d0*/  STG.E.U16 desc[UR8][R32.64+0x2], R2 ;  /* 0x0000020220007986 */ /* 0x0003e2000c101508 */
[----:B------:R-:W3:Y:S01]  /*48e0*/  MUFU.RCP R48, R48 ;  /* 0x0000003000307308 */ /* 0x000ee20000001000 */
[----:B0-----:R-:W-:Y:S02]  /*48f0*/  FMUL.FTZ R95, R95, R86 ;  /* 0x000000565f5f7220 */ /* 0x001fe40000410000 */
[----:B------:R-:W-:Y:S03]  /*4900*/  STG.E.U16 desc[UR8][R32.64+0x4], R73 ;  /* 0x0000044920007986 */ /* 0x000fe6000c101508 */
[----:B------:R-:W-:Y:S01]  /*4910*/  F2FP.F16.F32.PACK_AB R95, R95, R104 ;  /* 0x000000685f5f723e */ /* 0x000fe200000000ff */
[----:B------:R-:W-:Y:S01]  /*4920*/  STG.E.U16 desc[UR8][R32.64+0x6], R4 ;  /* 0x0000060420007986 */ /* 0x000fe2000c101508 */
[----:B------:R-:W0:Y:S01]  /*4930*/  MUFU.RCP R94, R94 ;  /* 0x0000005e005e7308 */ /* 0x000e220000001000 */
[----:B--2---:R-:W-:-:S02]  /*4940*/  FMUL.FTZ R47, R111, R47 ;  /* 0x0000002f6f2f7220 */ /* 0x004fc40000410000 */
[----:B------:R2:W-:Y:S01]  /*4950*/  STG.E.U16 desc[UR8][R30.64+0x6], R3 ;  /* 0x000006031e007986 */ /* 0x0005e2000c101508 */
[----:B-1----:R-:W-:-:S03]  /*4960*/  PRMT R2, R95, 0x7632, R2 ;  /* 0x000076325f027816 */ /* 0x002fc60000000002 */
[----:B------:R-:W-:Y:S01]  /*4970*/  STG.E.U16 desc[UR8][R30.64], R16 ;  /* 0x000000101e007986 */ /* 0x000fe2000c101508 */
[----:B------:R-:W1:Y:S01]  /*4980*/  MUFU.RCP R46, R112 ;  /* 0x00000070002e7308 */ /* 0x000e620000001000 */
[----:B---3--:R-:W-:Y:S02]  /*4990*/  FMUL.FTZ R48, R79, R48 ;  /* 0x000000304f307220 */ /* 0x008fe40000410000 */
[----:B------:R-:W-:Y:S03]  /*49a0*/  STG.E.U16 desc[UR8][R30.64+0x2], R15 ;  /* 0x0000020f1e007986 */ /* 0x000fe6000c101508 */
[----:B------:R-:W-:Y:S01]  /*49b0*/  F2FP.F16.F32.PACK_AB R47, R48, R47 ;  /* 0x0000002f302f723e */ /* 0x000fe200000000ff */
[----:B------:R-:W-:Y:S01]  /*49c0*/  STG.E.U16 desc[UR8][R30.64+0x4], R85 ;  /* 0x000004551e007986 */ /* 0x000fe2000c101508 */
[----:B------:R-:W3:Y:S01]  /*49d0*/  MUFU.RCP R49, R49 ;  /* 0x0000003100317308 */ /* 0x000ee20000001000 */
[----:B0-----:R-:W-:Y:S01]  /*49e0*/  FMUL.FTZ R94, R117, R94 ;  /* 0x0000005e755e7220 */ /* 0x001fe20000410000 */
[----:B--2---:R-:W-:Y:S01]  /*49f0*/  PRMT R3, R47, 0x7632, R3 ;  /* 0x000076322f037816 */ /* 0x004fe20000000003 */
[----:B------:R-:W-:Y:S04]  /*4a00*/  STG.E.U16 desc[UR8][R28.64], R97 ;  /* 0x000000611c007986 */ /* 0x000fe8000c101508 */
[----:B------:R-:W-:Y:S01]  /*4a10*/  STG.E.U16 desc[UR8][R28.64+0x2], R14 ;  /* 0x0000020e1c007986 */ /* 0x000fe2000c101508 */
[----:B------:R-:W0:Y:S01]  /*4a20*/  MUFU.RCP R99, R88 ;  /* 0x0000005800637308 */ /* 0x000e220000001000 */
[----:B-1----:R-:W-:-:S02]  /*4a30*/  FMUL.FTZ R141, R141, R46 ;  /* 0x0000002e8d8d7220 */ /* 0x002fc40000410000 */
[----:B------:R-:W-:Y:S03]  /*4a40*/  STG.E.U16 desc[UR8][R28.64+0x4], R95 ;  /* 0x0000045f1c007986 */ /* 0x000fe6000c101508 */
[----:B------:R-:W-:Y:S01]  /*4a50*/  F2FP.F16.F32.PACK_AB R94, R141, R94 ;  /* 0x0000005e8d5e723e */ /* 0x000fe200000000ff */
[----:B------:R1:W-:Y:S01]  /*4a60*/  STG.E.U16 desc[UR8][R28.64+0x6], R2 ;  /* 0x000006021c007986 */ /* 0x0003e2000c101508 */
[----:B------:R-:W2:Y:S01]  /*4a70*/  MUFU.RCP R76, R76 ;  /* 0x0000004c004c7308 */ /* 0x000ea20000001000 */
[----:B---3--:R-:W-:Y:S01]  /*4a80*/  FMUL.FTZ R49, R113, R49 ;  /* 0x0000003171317220 */ /* 0x008fe20000410000 */
[----:B------:R-:W-:Y:S01]  /*4a90*/  PRMT R13, R94, 0x7632, R13 ;  /* 0x000076325e0d7816 */ /* 0x000fe2000000000d */
[----:B------:R3:W-:Y:S04]  /*4aa0*/  STG.E.U16 desc[UR8][R26.64+0x6], R3 ;  /* 0x000006031a007986 */ /* 0x0007e8000c101508 */
[----:B------:R4:W-:Y:S01]  /*4ab0*/  STG.E.U16 desc[UR8][R26.64], R94 ;  /* 0x0000005e1a007986 */ /* 0x0009e2000c101508 */
[----:B------:R-:W1:Y:S01]  /*4ac0*/  MUFU.RCP R103, R103 ;  /* 0x0000006700677308 */ /* 0x000e620000001000 */
[----:B0-----:R-:W-:-:S02]  /*4ad0*/  FMUL.FTZ R140, R140, R99 ;  /* 0x000000638c8c7220 */ /* 0x001fc40000410000 */
[----:B------:R4:W-:Y:S03]  /*4ae0*/  STG.E.U16 desc[UR8][R26.64+0x2], R13 ;  /* 0x0000020d1a007986 */ /* 0x0009e6000c101508 */
[----:B------:R-:W-:Y:S01]  /*4af0*/  F2FP.F16.F32.PACK_AB R49, R140, R49 ;  /* 0x000000318c31723e */ /* 0x000fe200000000ff */
[----:B------:R4:W-:Y:S01]  /*4b00*/  STG.E.U16 desc[UR8][R26.64+0x4], R47 ;  /* 0x0000042f1a007986 */ /* 0x0009e2000c101508 */
[----:B------:R-:W0:Y:S01]  /*4b10*/  MUFU.RCP R18, R147 ;  /* 0x0000009300127308 */ /* 0x000e220000001000 */
[----:B--2---:R-:W-:Y:S01]  /*4b20*/  FMUL.FTZ R76, R107, R76 ;  /* 0x0000004c6b4c7220 */ /* 0x004fe20000410000 */
[----:B------:R-:W-:Y:S01]  /*4b30*/  PRMT R12, R49, 0x7632, R12 ;  /* 0x00007632310c7816 */ /* 0x000fe2000000000c */
[----:B------:R4:W-:Y:S04]  /*4b40*/  STG.E.U16 desc[UR8][R24.64], R49 ;  /* 0x0000003118007986 */ /* 0x0009e8000c101508 */
[----:B------:R4:W-:Y:S01]  /*4b50*/  STG.E.U16 desc[UR8][R24.64+0x2], R12 ;  /* 0x0000020c18007986 */ /* 0x0009e2000c101508 */
[----:B------:R-:W2:Y:S01]  /*4b60*/  MUFU.RCP R19, R19 ;  /* 0x0000001300137308 */ /* 0x000ea20000001000 */
[----:B-1----:R-:W-:-:S05]  /*4b70*/  FMUL.FTZ R103, R78, R103 ;  /* 0x000000674e677220 */ /* 0x002fca0000410000 */
[----:B------:R-:W-:Y:S02]  /*4b80*/  F2FP.F16.F32.PACK_AB R76, R103, R76 ;  /* 0x0000004c674c723e */ /* 0x000fe400000000ff */
[----:B------:R-:W1:Y:S01]  /*4b90*/  MUFU.RCP R123, R154 ;  /* 0x0000009a007b7308 */ /* 0x000e620000001000 */
[----:B0-----:R-:W-:Y:S01]  /*4ba0*/  FMUL.FTZ R18, R75, R18 ;  /* 0x000000124b127220 */ /* 0x001fe20000410000 */
[----:B------:R-:W-:Y:S01]  /*4bb0*/  PRMT R2, R76, 0x7632, R2 ;  /* 0x000076324c027816 */ /* 0x000fe20000000002 */
[----:B------:R4:W-:Y:S04]  /*4bc0*/  STG.E.U16 desc[UR8][R24.64+0x4], R76 ;  /* 0x0000044c18007986 */ /* 0x0009e8000c101508 */
[----:B------:R4:W-:Y:S01]  /*4bd0*/  STG.E.U16 desc[UR8][R24.64+0x6], R2 ;  /* 0x0000060218007986 */ /* 0x0009e2000c101508 */
[----:B--2---:R-:W-:-:S05]  /*4be0*/  FMUL.FTZ R19, R74, R19 ;  /* 0x000000134a137220 */ /* 0x004fca0000410000 */
[----:B------:R-:W-:Y:S01]  /*4bf0*/  F2FP.F16.F32.PACK_AB R18, R19, R18 ;  /* 0x000000121312723e */ /* 0x000fe200000000ff */
[----:B-1----:R-:W-:-:S03]  /*4c00*/  FMUL.FTZ R0, R0, R123 ;  /* 0x0000007b00007220 */ /* 0x002fc60000410000 */
[----:B------:R-:W-:Y:S01]  /*4c10*/  PRMT R11, R18, 0x7632, R11 ;  /* 0x00007632120b7816 */ /* 0x000fe2000000000b */
[----:B------:R4:W-:Y:S01]  /*4c20*/  STG.E.U16 desc[UR8][R22.64], R18 ;  /* 0x0000001216007986 */ /* 0x0009e2000c101508 */
[----:B------:R-:W-:-:S03]  /*4c30*/  F2FP.F16.F32.PACK_AB R0, R77, R0 ;  /* 0x000000004d00723e */ /* 0x000fc600000000ff */
[----:B------:R4:W-:Y:S01]  /*4c40*/  STG.E.U16 desc[UR8][R22.64+0x2], R11 ;  /* 0x0000020b16007986 */ /* 0x0009e2000c101508 */
[----:B---3--:R-:W-:-:S03]  /*4c50*/  PRMT R3, R0, 0x7632, R3 ;  /* 0x0000763200037816 */ /* 0x008fc60000000003 */
[----:B------:R4:W-:Y:S04]  /*4c60*/  STG.E.U16 desc[UR8][R22.64+0x4], R0 ;  /* 0x0000040016007986 */ /* 0x0009e8000c101508 */
[----:B------:R4:W-:Y:S01]  /*4c70*/  STG.E.U16 desc[UR8][R22.64+0x6], R3 ;  /* 0x0000060316007986 */ /* 0x0009e2000c101508 */
[----:B------:R-:W-:Y:S05]  /*4c80*/  @!P1 BRA `(.L_x_1776) ;  /* 0xffffffb800549947 */ /* 0x000fea000383ffff */
[----:B------:R-:W-:Y:S05]  /*4c90*/  EXIT ;  /* 0x000000000000794d */ /* 0x000fea0003800000 */
.L_x_1777:
        /* <DEDUP_REMOVED lines=14> */
.L_x_1847:


//--------------------- .text._ZN13group_norm_v214gn_cuda_kernelI6__halfLi320ELi1ELi16ELi40ELi4096ELb1ELi128ELi320ELi320ELi4ELb1ELi4ELb0ELb0ENS_16CompileConditionILi900EEEEEvPT_PKS4_S7_S7_flPfS8_Pj --------------------------
	.section	.text._ZN13group_norm_v214gn_cuda_kernelI6__halfLi320ELi1ELi16ELi40ELi4096ELb1ELi128ELi320ELi320ELi4ELb1ELi4ELb0ELb0ENS_16CompileConditionILi900EEEEEvPT_PKS4_S7_S7_flPfS8_Pj,"ax",@progbits
	.align	128
        .global         _ZN13group_norm_v214gn_cuda_kernelI6__halfLi320ELi1ELi16ELi40ELi4096ELb1ELi128ELi320ELi320ELi4ELb1ELi4ELb0ELb0ENS_16CompileConditionILi900EEEEEvPT_PKS4_S7_S7_flPfS8_Pj
        .type           _ZN13group_norm_v214gn_cuda_kernelI6__halfLi320ELi1ELi16ELi40ELi4096ELb1ELi128ELi320ELi320ELi4ELb1ELi4ELb0ELb0ENS_16CompileConditionILi900EEEEEvPT_PKS4_S7_S7_flPfS8_Pj,@function
        .size           _ZN13group_norm_v214gn_cuda_kernelI6__halfLi320ELi1ELi16ELi40ELi4096ELb1ELi128ELi320ELi320ELi4ELb1ELi4ELb0ELb0ENS_16CompileConditionILi900EEEEEvPT_PKS4_S7_S7_flPfS8_Pj,(.L_x_1848 - _ZN13group_norm_v214gn_cuda_kernelI6__halfLi320ELi1ELi16ELi40ELi4096ELb1ELi128ELi320ELi320ELi4ELb1ELi4ELb0ELb0ENS_16CompileConditionILi900EEEEEvPT_PKS4_S7_S7_flPfS8_Pj)
        .other          _ZN13group_norm_v214gn_cuda_kernelI6__halfLi320ELi1ELi16ELi40ELi4096ELb1ELi128ELi320ELi320ELi4ELb1ELi4ELb0ELb0ENS_16CompileConditionILi900EEEEEvPT_PKS4_S7_S7_flPfS8_Pj,@"STO_CUDA_ENTRY STV_DEFAULT"
_ZN13group_norm_v214gn_cuda_kernelI6__halfLi320ELi1ELi16ELi40ELi4096ELb1ELi128ELi320ELi320ELi4ELb1ELi4ELb0ELb0ENS_16CompileConditionILi900EEEEEvPT_PKS4_S7_S7_flPfS8_Pj:
.text._ZN13group_norm_v214gn_cuda_kernelI6__halfLi320ELi1ELi16ELi40ELi4096ELb1ELi128ELi320ELi320ELi4ELb1ELi4ELb0ELb0ENS_16CompileConditionILi900EEEEEvPT_PKS4_S7_S7_flPfS8_Pj:
        /* <DEDUP_REMOVED lines=106> */
.L_x_1784:
[----:B0-2---:R-:W0:Y:S01]  /*06a0*/  S2R R0, SR_TID.X ;  /* 0x0000000000007919 */ /* 0x005e220000002100 */
[----:B------:R-:W1:Y:S01]  /*06b0*/  S2UR UR18, SR_CTAID.X ;  /* 0x00000000001279c3 */ /* 0x000e620000002500 */
[----:B------:R-:W-:Y:S01]  /*06c0*/  ULOP3.LUT UR9, UR11, 0x1, URZ, 0xc0, !UPT ;  /* 0x000000010b097892 */ /* 0x000fe2000f8ec03f */
[----:B------:R-:W-:Y:S01]  /*06d0*/  HFMA2.MMA R71, -RZ, RZ, 0, 0 ;  /* 0x00000000ff477435 */ /* 0x000fe200000001ff */
[----:B------:R-:W-:Y:S01]  /*06e0*/  MOV R39, UR10 ;  /* 0x0000000a00277c02 */ /* 0x000fe20008000f00 */
[----:B------:R-:W-:Y:S01]  /*06f0*/  ULDC.64 UR14, c[0x0][0x218] ;  /* 0x00008600000e7ab9 */ /* 0x000fe20000000a00 */
[----:B------:R-:W-:Y:S01]  /*0700*/  ULDC.64 UR16, c[0x0][0x228] ;  /* 0x00008a0000107ab9 */ /* 0x000fe20000000a00 */
[----:B0-----:R-:W-:-:S05]  /*0710*/  IMAD.WIDE.U32 R2, R0, -0x33333333, RZ ;  /* 0xcccccccd00027825 */ /* 0x001fca00078e00ff */
[----:B------:R-:W-:Y:S02]  /*0720*/  SHF.R.U32.HI R2, RZ, 0x6, R3 ;  /* 0x00000006ff027819 */ /* 0x000fe40000011603 */
[----:B------:R-:W-:Y:S01]  /*0730*/  MOV R3, UR9 ;  /* 0x0000000900037c02 */ /* 0x000fe20008000f00 */
[----:B-1----:R-:W-:Y:S02]  /*0740*/  USHF.L.U32 UR9, UR18, 0x7, URZ ;  /* 0x0000000712097899 */ /* 0x002fe4000800063f */
        /* <DEDUP_REMOVED lines=10> */
[-C--:B------:R-:W-:Y:S02]  /*07f0*/  IADD3 R71, P1, R5, R38.reuse, RZ ;  /* 0x0000002605477210 */ /* 0x080fe40007f3e0ff */
[----:B------:R-:W-:Y:S02]  /*0800*/  IADD3 R69, P2, R69, R38, RZ ;  /* 0x0000002645457210 */ /* 0x000fe40007f5e0ff */
[----:B------:R-:W-:Y:S02]  /*0810*/  IADD3.X R0, RZ, R4, RZ, P1, !PT ;  /* 0x00000004ff007210 */ /* 0x000fe40000ffe4ff */
[----:B------:R-:W-:-:S02]  /*0820*/  LEA R6, P1, R71, UR14, 0x1 ;  /* 0x0000000e47067c11 */ /* 0x000fc4000f8208ff */
[----:B------:R-:W-:Y:S01]  /*0830*/  IADD3 R3, R5, 0x1400, RZ ;  /* 0x0000140005037810 */ /* 0x000fe20007ffe0ff */
[----:B------:R0:W-:Y:S01]  /*0840*/  STL [R1+0x10], R0 ;  /* 0x0000100001007387 */ /* 0x0001e20000100800 */
[----:B------:R-:W-:Y:S02]  /*0850*/  LEA.HI.X R7, R71, UR15, R0, 0x1, P1 ;  /* 0x0000000f47077c11 */ /* 0x000fe400088f0c00 */
[----:B------:R-:W-:Y:S02]  /*0860*/  IADD3.X R8, RZ, R4, RZ, P2, !PT ;  /* 0x00000004ff087210 */ /* 0x000fe400017fe4ff */
[----:B------:R-:W-:Y:S02]  /*0870*/  LEA R2, P1, R69, UR14, 0x1 ;  /* 0x0000000e45027c11 */ /* 0x000fe4000f8208ff */
[----:B------:R-:W-:Y:S01]  /*0880*/  IADD3 R68, P3, R3, R38, RZ ;  /* 0x0000002603447210 */ /* 0x000fe20007f7e0ff */
[----:B------:R-:W2:Y:S01]  /*0890*/  LDG.E.64.CONSTANT R6, desc[UR12][R6.64] ;  /* 0x0000000c06067981 */ /* 0x000ea2000c1e9b00 */
[----:B------:R-:W-:-:S02]  /*08a0*/  LEA.HI.X R3, R69, UR15, R8, 0x1, P1 ;  /* 0x0000000f45037c11 */ /* 0x000fc400088f0c08 */
[----:B0-----:R-:W-:Y:S02]  /*08b0*/  IADD3.X R0, RZ, R4, RZ, P3, !PT ;  /* 0x00000004ff007210 */ /* 0x001fe40001ffe4ff */
[C---:B------:R-:W-:Y:S02]  /*08c0*/  LEA R158, P2, R68.reuse, UR14, 0x1 ;  /* 0x0000000e449e7c11 */ /* 0x040fe4000f8408ff */
[----:B------:R-:W3:Y:S01]  /*08d0*/  LDG.E.64.CONSTANT R2, desc[UR12][R2.64] ;  /* 0x0000000c02027981 */ /* 0x000ee2000c1e9b00 */
[C---:B------:R-:W-:Y:S02]  /*08e0*/  IADD3 R67, R5.reuse, 0x1e00, RZ ;  /* 0x00001e0005437810 */ /* 0x040fe40007ffe0ff */
[----:B------:R-:W-:Y:S02]  /*08f0*/  LEA.HI.X R159, R68, UR15, R0, 0x1, P2 ;  /* 0x0000000f449f7c11 */ /* 0x000fe400090f0c00 */
[C---:B------:R-:W-:Y:S02]  /*0900*/  IADD3 R9, R5.reuse, 0x2800, RZ ;  /* 0x0000280005097810 */ /* 0x040fe40007ffe0ff */
[----:B------:R-:W-:-:S02]  /*0910*/  IADD3 R65, R5, 0x3200, RZ ;  /* 0x0000320005417810 */ /* 0x000fc40007ffe0ff */
[----:B------:R-:W4:Y:S01]  /*0920*/  LDG.E.64.CONSTANT R158, desc[UR12][R158.64] ;  /* 0x0000000c9e9e7981 */ /* 0x000f22000c1e9b00 */
[----:B------:R-:W-:-:S03]  /*0930*/  IADD3 R67, P3, R67, R38, RZ ;  /* 0x0000002643437210 */ /* 0x000fc60007f7e0ff */
[----:B------:R-:W-:Y:S01]  /*0940*/  STL [R1+0x18], R8 ;  /* 0x0000180801007387 */ /* 0x000fe20000100800 */
[----:B------:R-:W-:-:S03]  /*0950*/  LEA R154, P2, R67, UR14, 0x1 ;  /* 0x0000000e439a7c11 */ /* 0x000fc6000f8408ff */
[----:B------:R0:W-:Y:S02]  /*0960*/  STL [R1+0x1c], R0 ;  /* 0x00001c0001007387 */ /* 0x0001e40000100800 */
[----:B0-----:R-:W-:-:S04]  /*0970*/  IADD3.X R0, RZ, R4, RZ, P3, !PT ;  /* 0x00000004ff007210 */ /* 0x001fc80001ffe4ff */
[----:B------:R-:W-:-:S06]  /*0980*/  LEA.HI.X R155, R67, UR15, R0, 0x1, P2 ;  /* 0x0000000f439b7c11 */ /* 0x000fcc00090f0c00 */
[----:B------:R-:W5:Y:S01]  /*0990*/  LDG.E.64.CONSTANT R154, desc[UR12][R154.64] ;  /* 0x0000000c9a9a7981 */ /* 0x000f62000c1e9b00 */
[-C--:B------:R-:W-:Y:S02]  /*09a0*/  IADD3 R66, P1, R9, R38.reuse, RZ ;  /* 0x0000002609427210 */ /* 0x080fe40007f3e0ff */
[----:B------:R-:W-:Y:S02]  /*09b0*/  IADD3 R65, P3, R65, R38, RZ ;  /* 0x0000002641417210 */ /* 0x000fe40007f7e0ff */
[----:B------:R-:W-:Y:S02]  /*09c0*/  IADD3.X R8, RZ, R4, RZ, P1, !PT ;  /* 0x00000004ff087210 */ /* 0x000fe40000ffe4ff */
[----:B------:R-:W-:Y:S02]  /*09d0*/  LEA R150, P2, R66, UR14, 0x1 ;  /* 0x0000000e42967c11 */ /* 0x000fe4000f8408ff */
[C---:B------:R-:W-:Y:S01]  /*09e0*/  IADD3 R11, R5.reuse, 0x3c00, RZ ;  /* 0x00003c00050b7810 */ /* 0x040fe20007ffe0ff */
[----:B------:R0:W-:Y:S01]  /*09f0*/  STL [R1+0x20], R0 ;  /* 0x0000200001007387 */ /* 0x0001e20000100800 */
[----:B------:R-:W-:-:S02]  /*0a00*/  IADD3 R63, R5, 0x4600, RZ ;  /* 0x00004600053f7810 */ /* 0x000fc40007ffe0ff */
[----:B------:R-:W-:Y:S02]  /*0a10*/  LEA R146, P1, R65, UR14, 0x1 ;  /* 0x0000000e41927c11 */ /* 0x000fe4000f8208ff */
[----:B------:R-:W-:Y:S02]  /*0a20*/  LEA.HI.X R151, R66, UR15, R8, 0x1, P2 ;  /* 0x0000000f42977c11 */ /* 0x000fe400090f0c08 */
[----:B------:R-:W-:Y:S02]  /*0a30*/  IADD3 R64, P2, R11, R38, RZ ;  /* 0x000000260b407210 */ /* 0x000fe40007f5e0ff */
[----:B0-----:R-:W-:Y:S01]  /*0a40*/  IADD3.X R0, RZ, R4, RZ, P3, !PT ;  /* 0x00000004ff007210 */ /* 0x001fe20001ffe4ff */
[----:B------:R0:W-:Y:S01]  /*0a50*/  STL [R1+0x24], R8 ;  /* 0x0000240801007387 */ /* 0x0001e20000100800 */
[----:B------:R-:W-:Y:S02]  /*0a60*/  IADD3 R63, P3, R63, R38, RZ ;  /* 0x000000263f3f7210 */ /* 0x000fe40007f7e0ff */
[----:B------:R-:W-:Y:S01]  /*0a70*/  LEA.HI.X R147, R65, UR15, R0, 0x1, P1 ;  /* 0x0000000f41937c11 */ /* 0x000fe200088f0c00 */
[----:B------:R-:W5:Y:S01]  /*0a80*/  LDG.E.64.CONSTANT R150, desc[UR12][R150.64] ;  /* 0x0000000c96967981 */ /* 0x000f62000c1e9b00 */
[----:B------:R-:W-:-:S02]  /*0a90*/  LEA R142, P1, R64, UR14, 0x1 ;  /* 0x0000000e408e7c11 */ /* 0x000fc4000f8208ff */
[----:B------:R-:W-:Y:S01]  /*0aa0*/  IADD3 R9, R5, 0x5000, RZ ;  /* 0x0000500005097810 */ /* 0x000fe20007ffe0ff */
[----:B------:R1:W-:Y:S01]  /*0ab0*/  STL [R1+0x28], R0 ;  /* 0x0000280001007387 */ /* 0x0003e20000100800 */
[----:B0-----:R-:W-:Y:S02]  /*0ac0*/  IADD3.X R8, RZ, R4, RZ, P2, !PT ;  /* 0x00000004ff087210 */ /* 0x001fe400017fe4ff */
[----:B------:R-:W-:Y:S01]  /*0ad0*/  LEA R138, P2, R63, UR14, 0x1 ;  /* 0x0000000e3f8a7c11 */ /* 0x000fe2000f8408ff */
[----:B------:R-:W5:Y:S01]  /*0ae0*/  LDG.E.64.CONSTANT R146, desc[UR12][R146.64] ;  /* 0x0000000c92927981 */ /* 0x000f62000c1e9b00 */
[----:B------:R-:W-:Y:S02]  /*0af0*/  LEA.HI.X R143, R64, UR15, R8, 0x1, P1 ;  /* 0x0000000f408f7c11 */ /* 0x000fe400088f0c08 */
[----:B------:R-:W-:Y:S02]  /*0b00*/  IADD3 R62, P1, R9, R38, RZ ;  /* 0x00000026093e7210 */ /* 0x000fe40007f3e0ff */
[----:B-1----:R-:W-:Y:S01]  /*0b10*/  IADD3.X R0, RZ, R4, RZ, P3, !PT ;  /* 0x00000004ff007210 */ /* 0x002fe20001ffe4ff */
[----:B------:R-:W-:Y:S03]  /*0b20*/  STL [R1+0x2c], R8 ;  /* 0x00002c0801007387 */ /* 0x000fe60000100800 */
[----:B------:R-:W-:Y:S01]  /*0b30*/  LEA.HI.X R139, R63, UR15, R0, 0x1, P2 ;  /* 0x0000000f3f8b7c11 */ /* 0x000fe200090f0c00 */
[----:B------:R0:W-:Y:S01]  /*0b40*/  STL [R1+0x30], R0 ;  /* 0x0000300001007387 */ /* 0x0001e20000100800 */
[----:B------:R-:W-:-:S02]  /*0b50*/  IADD3 R61, R5, 0x5a00, RZ ;  /* 0x00005a00053d7810 */ /* 0x000fc40007ffe0ff */
[C---:B------:R-:W-:Y:S01]  /*0b60*/  IADD3 R9, R5.reuse, 0x6400, RZ ;  /* 0x0000640005097810 */ /* 0x040fe20007ffe0ff */
[----:B------:R-:W5:Y:S01]  /*0b70*/  LDG.E.64.CONSTANT R142, desc[UR12][R142.64] ;  /* 0x0000000c8e8e7981 */ /* 0x000f62000c1e9b00 */
        /* <DEDUP_REMOVED lines=24> */
[----:B------:R-:W-:Y:S02]  /*0d00*/  IADD3 R9, R5, 0x7800, RZ ;  /* 0x0000780005097810 */ /* 0x000fe40007ffe0ff */
[-C--:B------:R-:W-:Y:S01]  /*0d10*/  IADD3.X R8, RZ, R4.reuse, RZ, P2, !PT ;  /* 0x00000004ff087210 */ /* 0x080fe200017fe4ff */
        /* <DEDUP_REMOVED lines=39> */
[----:B------:R-:W-:-:S04]  /*0f90*/  LEA R10, P1, R53, UR14, 0x1 ;  /* 0x0000000e350a7c11 */ /* 0x000fc8000f8208ff */
[----:B------:R-:W-:Y:S01]  /*0fa0*/  LEA.HI.X R11, R53, UR15, R8, 0x1, P1 ;  /* 0x0000000f350b7c11 */ /* 0x000fe200088f0c08 */
[----:B------:R0:W-:Y:S01]  /*0fb0*/  STL [R1+0x5c], R0 ;  /* 0x00005c0001007387 */ /* 0x0001e20000100800 */
[----:B------:R-:W-:-:S03]  /*0fc0*/  IADD3 R9, R5, 0xc800, RZ ;  /* 0x0000c80005097810 */ /* 0x000fc60007ffe0ff */
[----:B------:R-:W5:Y:S04]  /*0fd0*/  LDG.E.64.CONSTANT R14, desc[UR12][R14.64] ;  /* 0x0000000c0e0e7981 */ /* 0x000f68000c1e9b00 */
[----:B------:R-:W5:Y:S01]  /*0fe0*/  LDG.E.64.CONSTANT R10, desc[UR12][R10.64] ;  /* 0x0000000c0a0a7981 */ /* 0x000f62000c1e9b00 */
[----:B--2---:R-:W-:Y:S02]  /*0ff0*/  HADD2.F32 R17, -RZ, R6.H1_H1 ;  /* 0x30000006ff117230 */ /* 0x004fe40000004100 */
[--C-:B---3--:R-:W-:Y:S02]  /*1000*/  HADD2.F32 R163, -RZ, R3.reuse.H0_H0 ;  /* 0x20000003ffa37230 */ /* 0x108fe40000004100 */
[----:B------:R-:W-:Y:S01]  /*1010*/  HADD2.F32 R162, -RZ, R3.H1_H1 ;  /* 0x30000003ffa27230 */ /* 0x000fe20000004100 */
[----:B------:R-:W-:Y:S01]  /*1020*/  IADD3 R3, R5, 0xb400, RZ ;  /* 0x0000b40005037810 */ /* 0x000fe20007ffe0ff */
[----:B------:R-:W-:-:S03]  /*1030*/  HADD2.F32 R24, -RZ, R2.H0_H0 ;  /* 0x20000002ff187230 */ /* 0x000fc60000004100 */
[----:B------:R-:W-:Y:S01]  /*1040*/  IADD3 R52, P1, R3, R38, RZ ;  /* 0x0000002603347210 */ /* 0x000fe20007f3e0ff */
[----:B------:R-:W-:Y:S01]  /*1050*/  HADD2.F32 R21, -RZ, R2.H1_H1 ;  /* 0x30000002ff157230 */ /* 0x000fe20000004100 */
[----:B------:R-:W-:Y:S01]  /*1060*/  STL [R1], R17 ;  /* 0x0000001101007387 */ /* 0x000fe20000100800 */
[----:B----4-:R-:W-:Y:S01]  /*1070*/  HADD2.F32 R16, -RZ, R158.H0_H0 ;  /* 0x2000009eff107230 */ /* 0x010fe20000004100 */
[----:B------:R-:W-:Y:S01]  /*1080*/  IADD3.X R2, RZ, R4, RZ, P1, !PT ;  /* 0x00000004ff027210 */ /* 0x000fe20000ffe4ff */
[----:B0-----:R-:W-:Y:S01]  /*1090*/  HADD2.F32 R0, -RZ, R6.H0_H0 ;  /* 0x20000006ff007230 */ /* 0x001fe20000004100 */
[----:B------:R0:W-:Y:S01]  /*10a0*/  STL [R1+0x80], R8 ;  /* 0x0000800801007387 */ /* 0x0001e20000100800 */
[C---:B------:R-:W-:Y:S01]  /*10b0*/  LEA R6, P1, R52.reuse, UR14, 0x1 ;  /* 0x0000000e34067c11 */ /* 0x040fe2000f8208ff */
[--C-:B------:R-:W-:Y:S02]  /*10c0*/  HADD2.F32 R165, -RZ, R7.reuse.H0_H0 ;  /* 0x20000007ffa57230 */ /* 0x100fe40000004100 */
[----:B------:R-:W-:Y:S01]  /*10d0*/  STL [R1+0xc], R24 ;  /* 0x00000c1801007387 */ /* 0x000fe20000100800 */
[----:B------:R-:W-:Y:S01]  /*10e0*/  HADD2.F32 R164, -RZ, R7.H1_H1 ;  /* 0x30000007ffa47230 */ /* 0x000fe20000004100 */
[----:B------:R-:W-:-:S02]  /*10f0*/  LEA.HI.X R7, R52, UR15, R2, 0x1, P1 ;  /* 0x0000000f34077c11 */ /* 0x000fc400088f0c02 */
[----:B------:R-:W-:Y:S01]  /*1100*/  STL [R1+0x8], R21 ;  /* 0x0000081501007387 */ /* 0x000fe20000100800 */
[----:B0-----:R-:W-:-:S03]  /*1110*/  IADD3.X R8, RZ, R4, RZ, P2, !PT ;  /* 0x00000004ff087210 */ /* 0x001fc600017fe4ff */
[----:B------:R-:W-:Y:S04]  /*1120*/  STL [R1+0x14], R16 ;  /* 0x0000141001007387 */ /* 0x000fe80000100800 */
[----:B------:R0:W-:Y:S04]  /*1130*/  STL [R1+0x84], R2 ;  /* 0x0000840201007387 */ /* 0x0001e80000100800 */
[----:B------:R1:W-:Y:S01]  /*1140*/  STL [R1+0x90], R8 ;  /* 0x0000900801007387 */ /* 0x0003e20000100800 */
[----:B------:R-:W-:Y:S02]  /*1150*/  HADD2.F32 R161, -RZ, R158.H1_H1 ;  /* 0x3000009effa17230 */ /* 0x000fe40000004100 */
[----:B------:R-:W-:Y:S01]  /*1160*/  HADD2.F32 R160, -RZ, R159.H0_H0 ;  /* 0x2000009fffa07230 */ /* 0x000fe20000004100 */
[----:B------:R-:W2:Y:S01]  /*1170*/  LDG.E.64.CONSTANT R6, desc[UR12][R6.64] ;  /* 0x0000000c06067981 */ /* 0x000ea2000c1e9b00 */
[----:B0-----:R-:W-:-:S04]  /*1180*/  LEA R2, P1, R51, UR14, 0x1 ;  /* 0x0000000e33027c11 */ /* 0x001fc8000f8208ff */
[----:B------:R-:W-:Y:S02]  /*1190*/  LEA.HI.X R3, R51, UR15, R8, 0x1, P1 ;  /* 0x0000000f33037c11 */ /* 0x000fe400088f0c08 */
[----:B------:R-:W-:Y:S01]  /*11a0*/  IADD3 R50, P1, R9, R38, RZ ;  /* 0x0000002609327210 */ /* 0x000fe20007f3e0ff */
[----:B-1----:R-:W-:-:S03]  /*11b0*/  FADD.FTZ R8, RZ, R0 ;  /* 0x00000000ff087221 */ /* 0x002fc60000010000 */
[----:B------:R-:W-:Y:S01]  /*11c0*/  IADD3.X R13, RZ, R4, RZ, P1, !PT ;  /* 0x00000004ff0d7210 */ /* 0x000fe20000ffe4ff */
[----:B------:R-:W-:Y:S01]  /*11d0*/  FADD.FTZ R8, R8, R17 ;  /* 0x0000001108087221 */ /* 0x000fe20000010000 */
[C---:B------:R-:W-:Y:S01]  /*11e0*/  LEA R72, P1, R50.reuse, UR14, 0x1 ;  /* 0x0000000e32487c11 */ /* 0x040fe2000f8208ff */
[----:B------:R-:W-:Y:S01]  /*11f0*/  HADD2.F32 R159, -RZ, R159.H1_H1 ;  /* 0x3000009fff9f7230 */ /* 0x000fe20000004100 */
[----:B------:R-:W3:Y:S02]  /*1200*/  LDG.E.64.CONSTANT R2, desc[UR12][R2.64] ;  /* 0x0000000c02027981 */ /* 0x000ee4000c1e9b00 */
[----:B------:R-:W-:Y:S02]  /*1210*/  LEA.HI.X R73, R50, UR15, R13, 0x1, P1 ;  /* 0x0000000f32497c11 */ /* 0x000fe400088f0c0d */
[----:B------:R0:W-:Y:S01]  /*1220*/  STL [R1+0x6c], R13 ;  /* 0x00006c0d01007387 */ /* 0x0001e20000100800 */
[----:B------:R-:W-:Y:S01]  /*1230*/  FFMA.FTZ R9, R0, R0, RZ ;  /* 0x0000000000097223 */ /* 0x000fe200000100ff */
[----:B------:R-:W-:Y:S01]  /*1240*/  IADD3 R49, P1, R49, R38, RZ ;  /* 0x0000002631317210 */ /* 0x000fe20007f3e0ff */
[----:B-----5:R-:W-:Y:S01]  /*1250*/  HADD2.F32 R158, -RZ, R154.H0_H0 ;  /* 0x2000009aff9e7230 */ /* 0x020fe20000004100 */
[----:B------:R-:W4:Y:S01]  /*1260*/  LDG.E.64.CONSTANT R72, desc[UR12][R72.64] ;  /* 0x0000000c48487981 */ /* 0x000f22000c1e9b00 */
[----:B0-----:R-:W-:-:S04]  /*1270*/  FADD.FTZ R13, R8, R165 ;  /* 0x000000a5080d7221 */ /* 0x001fc80000010000 */
[----:B------:R-:W-:Y:S01]  /*1280*/  FADD.FTZ R13, R13, R164 ;  /* 0x000000a40d0d7221 */ /* 0x000fe20000010000 */
[----:B------:R-:W-:-:S03]  /*1290*/  FFMA.FTZ R12, R17, R17, R9 ;  /* 0x00000011110c7223 */ /* 0x000fc60000010009 */
[----:B------:R-:W-:Y:S01]  /*12a0*/  FADD.FTZ R13, R13, R24 ;  /* 0x000000180d0d7221 */ /* 0x000fe20000010000 */
[----:B------:R-:W-:Y:S01]  /*12b0*/  IADD3 R9, R5, 0xdc00, RZ ;  /* 0x0000dc0005097810 */ /* 0x000fe20007ffe0ff */
[----:B------:R-:W-:Y:S02]  /*12c0*/  FFMA.FTZ R17, R165, R165, R12 ;  /* 0x000000a5a5117223 */ /* 0x000fe4000001000c */
[----:B------:R-:W-:Y:S01]  /*12d0*/  FADD.FTZ R8, R13, R21 ;  /* 0x000000150d087221 */ /* 0x000fe20000010000 */
[----:B------:R-:W-:Y:S01]  /*12e0*/  IADD3 R48, P2, R9, R38, RZ ;  /* 0x0000002609307210 */ /* 0x000fe20007f5e0ff */
[----:B------:R-:W-:Y:S02]  /*12f0*/  FFMA.FTZ R17, R164, R164, R17 ;  /* 0x000000a4a4117223 */ /* 0x000fe40000010011 */
[----:B------:R-:W-:Y:S02]  /*1300*/  FADD.FTZ R9, R8, R163 ;  /* 0x000000a308097221 */ /* 0x000fe40000010000 */
[----:B------:R-:W-:-:S02]  /*1310*/  FFMA.FTZ R17, R24, R24, R17 ;  /* 0x0000001818117223 */ /* 0x000fc40000010011 */
[----:B------:R-:W-:Y:S01]  /*1320*/  FADD.FTZ R9, R9, R162 ;  /* 0x000000a209097221 */ /* 0x000fe20000010000 */
[-C--:B------:R-:W-:Y:S01]  /*1330*/  IADD3.X R20, RZ, R4.reuse, RZ, P1, !PT ;  /* 0x00000004ff147210 */ /* 0x080fe20000ffe4ff */
[----:B------:R-:W-:Y:S01]  /*1340*/  FFMA.FTZ R12, R21, R21, R17 ;  /* 0x00000015150c7223 */ /* 0x000fe20000010011 */
[----:B------:R-:W-:Y:S01]  /*1350*/  LEA R74, P1, R49, UR14, 0x1 ;  /* 0x0000000e314a7c11 */ /* 0x000fe2000f8208ff */
[----:B------:R-:W-:Y:S01]  /*1360*/  FADD.FTZ R8, R9, R16 ;  /* 0x0000001009087221 */ /* 0x000fe20000010000 */
[----:B------:R-:W-:Y:S01]  /*1370*/  IADD3.X R17, RZ, R4, RZ, P2, !PT ;  /* 0x00000004ff117210 */ /* 0x000fe200017fe4ff */
[----:B------:R-:W-:Y:S01]  /*1380*/  FFMA.FTZ R13, R163, R163, R12 ;  /* 0x000000a3a30d7223 */ /* 0x000fe2000001000c */
[----:B------:R-:W-:Y:S01]  /*1390*/  LEA.HI.X R75, R49, UR15, R20, 0x1, P1 ;  /* 0x0000000f314b7c11 */ /* 0x000fe200088f0c14 */
[----:B------:R-:W-:Y:S01]  /*13a0*/  FADD.FTZ R9, R8, R161 ;  /* 0x000000a108097221 */ /* 0x000fe20000010000 */
[----:B------:R-:W-:Y:S01]  /*13b0*/  LEA R76, P1, R48, UR14, 0x1 ;  /* 0x0000000e304c7c11 */ /* 0x000fe2000f8208ff */
[----:B------:R-:W-:-:S02]  /*13c0*/  FFMA.FTZ R13, R162, R162, R13 ;  /* 0x000000a2a20d7223 */ /* 0x000fc4000001000d */
[----:B------:R-:W-:Y:S01]  /*13d0*/  FADD.FTZ R8, R9, R160 ;  /* 0x000000a009087221 */ /* 0x000fe20000010000 */
[----:B------:R-:W-:Y:S01]  /*13e0*/  LEA.HI.X R77, R48, UR15, R17, 0x1, P1 ;  /* 0x0000000f304d7c11 */ /* 0x000fe200088f0c11 */
[----:B------:R-:W-:Y:S01]  /*13f0*/  STL [R1+0x88], R20 ;  /* 0x0000881401007387 */ /* 0x000fe20000100800 */
[----:B------:R-:W-:Y:S01]  /*1400*/  IADD3 R47, P1, R47, R38, RZ ;  /* 0x000000262f2f7210 */ /* 0x000fe20007f3e0ff */
[----:B------:R-:W-:Y:S01]  /*1410*/  FADD.FTZ R9, R8, R159 ;  /* 0x0000009f08097221 */ /* 0x000fe20000010000 */
[----:B------:R-:W-:Y:S01]  /*1420*/  FFMA.FTZ R12, R16, R16, R13 ;  /* 0x00000010100c7223 */ /* 0x000fe2000001000d */
[----:B------:R-:W5:Y:S01]  /*1430*/  LDG.E.64.CONSTANT R74, desc[UR12][R74.64] ;  /* 0x0000000c4a4a7981 */ /* 0x000f62000c1e9b00 */
[----:B------:R-:W-:Y:S01]  /*1440*/  IADD3.X R16, RZ, R4, RZ, P1, !PT ;  /* 0x00000004ff107210 */ /* 0x000fe20000ffe4ff */
[----:B------:R-:W-:Y:S01]  /*1450*/  FADD.FTZ R8, R9, R158 ;  /* 0x0000009e09087221 */ /* 0x000fe20000010000 */
[----:B------:R-:W-:Y:S01]  /*1460*/  LEA R78, P1, R47, UR14, 0x1 ;  /* 0x0000000e2f4e7c11 */ /* 0x000fe2000f8208ff */
[----:B------:R-:W-:Y:S01]  /*1470*/  HADD2.F32 R157, -RZ, R154.H1_H1 ;  /* 0x3000009aff9d7230 */ /* 0x000fe20000004100 */
[----:B------:R-:W-:Y:S01]  /*1480*/  IADD3 R9, R5, 0xf000, RZ ;  /* 0x0000f00005097810 */ /* 0x000fe20007ffe0ff */
[----:B------:R-:W5:Y:S01]  /*1490*/  LDG.E.64.CONSTANT R76, desc[UR12][R76.64] ;  /* 0x0000000c4c4c7981 */ /* 0x000f62000c1e9b00 */
[----:B------:R-:W-:-:S02]  /*14a0*/  LEA.HI.X R79, R47, UR15, R16, 0x1, P1 ;  /* 0x0000000f2f4f7c11 */ /* 0x000fc400088f0c10 */
[----:B------:R-:W-:Y:S01]  /*14b0*/  IADD3 R46, P1, R9, R38, RZ ;  /* 0x00000026092e7210 */ /* 0x000fe20007f3e0ff */
[----:B------:R-:W-:Y:S04]  /*14c0*/  STL [R1+0x8c], R17 ;  /* 0x00008c1101007387 */ /* 0x000fe80000100800 */
[----:B------:R0:W-:Y:S01]  /*14d0*/  STL [R1+0x70], R16 ;  /* 0x0000701001007387 */ /* 0x0001e20000100800 */
[----:B------:R-:W-:Y:S01]  /*14e0*/  FFMA.FTZ R13, R161, R161, R12 ;  /* 0x000000a1a10d7223 */ /* 0x000fe2000001000c */
[----:B------:R-:W-:Y:S02]  /*14f0*/  HADD2.F32 R156, -RZ, R155.H0_H0 ;  /* 0x2000009bff9c7230 */ /* 0x000fe40000004100 */
[----:B------:R-:W-:Y:S01]  /*1500*/  HADD2.F32 R154, -RZ, R150.H0_H0 ;  /* 0x20000096ff9a7230 */ /* 0x000fe20000004100 */
[----:B------:R-:W5:Y:S01]  /*1510*/  LDG.E.64.CONSTANT R78, desc[UR12][R78.64] ;  /* 0x0000000c4e4e7981 */ /* 0x000f62000c1e9b00 */
[----:B0-----:R-:W-:-:S02]  /*1520*/  IADD3.X R16, RZ, R4, RZ, P1, !PT ;  /* 0x00000004ff107210 */ /* 0x001fc40000ffe4ff */
[----:B------:R-:W-:-:S04]  /*1530*/  LEA R80, P1, R46, UR14, 0x1 ;  /* 0x0000000e2e507c11 */ /* 0x000fc8000f8208ff */
[----:B------:R-:W-:-:S06]  /*1540*/  LEA.HI.X R81, R46, UR15, R16, 0x1, P1 ;  /* 0x0000000f2e517c11 */ /* 0x000fcc00088f0c10 */
[----:B------:R-:W2:Y:S01]  /*1550*/  LDG.E.64.CONSTANT R80, desc[UR12][R80.64] ;  /* 0x0000000c50507981 */ /* 0x000ea2000c1e9b00 */
[----:B------:R-:W-:-:S04]  /*1560*/  FFMA.FTZ R12, R160, R160, R13 ;  /* 0x000000a0a00c7223 */ /* 0x000fc8000001000d */
[----:B------:R-:W-:-:S04]  /*1570*/  FFMA.FTZ R13, R159, R159, R12 ;  /* 0x0000009f9f0d7223 */ /* 0x000fc8000001000c */
[----:B------:R-:W-:Y:S01]  /*1580*/  FFMA.FTZ R12, R158, R158, R13 ;  /* 0x0000009e9e0c7223 */ /* 0x000fe2000001000d */
[----:B------:R-:W-:-:S03]  /*1590*/  FADD.FTZ R13, R8, R157 ;  /* 0x0000009d080d7221 */ /* 0x000fc60000010000 */
[----:B------:R-:W-:Y:S01]  /*15a0*/  FFMA.FTZ R17, R157, R157, R12 ;  /* 0x0000009d9d117223 */ /* 0x000fe2000001000c */
[----:B------:R-:W-:Y:S02]  /*15b0*/  HADD2.F32 R155, -RZ, R155.H1_H1 ;  /* 0x3000009bff9b7230 */ /* 0x000fe40000004100 */
        /* <DEDUP_REMOVED lines=47> */
[----:B------:R-:W-:Y:S01]  /*18b0*/  FADD.FTZ R8, R9, R144 ;  /* 0x0000009009087221 */ /* 0x000fe20000010000 */
[----:B0-----:R-:W-:Y:S01]  /*18c0*/  IADD3.X R16, RZ, R4, RZ, P2, !PT ;  /* 0x00000004ff107210 */ /* 0x001fe200017fe4ff */
[----:B------:R-:W-:-:S03]  /*18d0*/  HADD2.F32 R142, -RZ, R138.H0_H0 ;  /* 0x2000008aff8e7230 */ /* 0x000fc60000004100 */
[----:B------:R-:W-:Y:S01]  /*18e0*/  LEA.HI.X R85, R44, UR15, R16, 0x1, P1 ;  /* 0x0000000f2c557c11 */ /* 0x000fe200088f0c10 */
[----:B------:R-:W-:Y:S01]  /*18f0*/  FFMA.FTZ R13, R143, R143, R12 ;  /* 0x0000008f8f0d7223 */ /* 0x000fe2000001000c */
[----:B------:R-:W-:Y:S01]  /*1900*/  IADD3 R43, R5, 0x10e00, RZ ;  /* 0x00010e00052b7810 */ /* 0x000fe20007ffe0ff */
[----:B------:R-:W-:Y:S01]  /*1910*/  FADD.FTZ R9, R8, R143 ;  /* 0x0000008f08097221 */ /* 0x000fe20000010000 */
        /* <DEDUP_REMOVED lines=24> */
[----:B------:R-:W-:-:S02]  /*1aa0*/  HADD2.F32 R136, -RZ, R135.H0_H0 ;  /* 0x20000087ff887230 */ /* 0x000fc40000004100 */
[----:B------:R-:W-:Y:S01]  /*1ab0*/  FFMA.FTZ R13, R137, R137, R12 ;  /* 0x00000089890d7223 */ /* 0x000fe2000001000c */
[----:B------:R0:W-:Y:S01]  /*1ac0*/  STL [R1+0x68], R16 ;  /* 0x0000681001007387 */ /* 0x0001e20000100800 */
[----:B------:R-:W-:Y:S01]  /*1ad0*/  FADD.FTZ R9, R8, R137 ;  /* 0x0000008908097221 */ /* 0x000fe20000010000 */
[----:B------:R-:W-:Y:S02]  /*1ae0*/  HADD2.F32 R135, -RZ, R135.H1_H1 ;  /* 0x30000087ff877230 */ /* 0x000fe40000004100 */
[----:B------:R-:W-:Y:S01]  /*1af0*/  FFMA.FTZ R12, R136, R136, R13 ;  /* 0x00000088880c7223 */ /* 0x000fe2000001000d */
[----:B------:R-:W-:Y:S01]  /*1b00*/  FADD.FTZ R8, R9, R136 ;  /* 0x0000008809087221 */ /* 0x000fe20000010000 */
[----:B0-----:R-:W-:Y:S02]  /*1b10*/  IADD3.X R16, RZ, R4, RZ, P1, !PT ;  /* 0x00000004ff107210 */ /* 0x001fe40000ffe4ff */
[----:B------:R-:W-:Y:S01]  /*1b20*/  LEA R88, P1, R42, UR14, 0x1 ;  /* 0x0000000e2a587c11 */ /* 0x000fe2000f8208ff */
        /* <DEDUP_REMOVED lines=13> */
[----:B------:R-:W-:Y:S01]  /*1c00*/  LEA R90, P1, R41, UR14, 0x1 ;  /* 0x0000000e295a7c11 */ /* 0x000fe2000f8208ff */
[----:B------:R-:W-:Y:S01]  /*1c10*/  FADD.FTZ R8, R8, R133 ;  /* 0x0000008508087221 */ /* 0x000fe20000010000 */
[----:B------:R-:W-:-:S02]  /*1c20*/  HADD2.F32 R131, -RZ, R131.H1_H1 ;  /* 0x30000083ff837230 */ /* 0x000fc40000004100 */
[----:B------:R-:W-:Y:S01]  /*1c30*/  FFMA.FTZ R12, R132, R132, R12 ;  /* 0x00000084840c7223 */ /* 0x000fe2000001000c */
[----:B0-----:R-:W-:Y:S01]  /*1c40*/  IADD3.X R16, RZ, R4, RZ, P2, !PT ;  /* 0x00000004ff107210 */ /* 0x001fe200017fe4ff */
[----:B------:R-:W-:Y:S01]  /*1c50*/  FADD.FTZ R8, R8, R132 ;  /* 0x0000008408087221 */ /* 0x000fe20000010000 */
[--C-:B------:R-:W-:Y:S02]  /*1c60*/  HADD2.F32 R130, -RZ, R126.reuse.H0_H0 ;  /* 0x2000007eff827230 */ /* 0x100fe40000004100 */
        /* <DEDUP_REMOVED lines=9> */
[----:B------:R-:W-:-:S02]  /*1d00*/  HADD2.F32 R128, -RZ, R127.H0_H0 ;  /* 0x2000007fff807230 */ /* 0x000fc40000004100 */
[----:B------:R-:W-:Y:S01]  /*1d10*/  FFMA.FTZ R12, R129, R129, R12 ;  /* 0x00000081810c7223 */ /* 0x000fe2000001000c */
[----:B------:R-:W-:Y:S01]  /*1d20*/  IADD3.X R13, RZ, R4, RZ, P1, !PT ;  /* 0x00000004ff0d7210 */ /* 0x000fe20000ffe4ff */
[----:B------:R-:W-:Y:S01]  /*1d30*/  FADD.FTZ R8, R8, R129 ;  /* 0x0000008108087221 */ /* 0x000fe20000010000 */
[----:B------:R-:W-:Y:S01]  /*1d40*/  LEA R92, P1, R40, UR14, 0x1 ;  /* 0x0000000e285c7c11 */ /* 0x000fe2000f8208ff */
[----:B------:R-:W-:Y:S01]  /*1d50*/  HADD2.F32 R127, -RZ, R127.H1_H1 ;  /* 0x3000007fff7f7230 */ /* 0x000fe20000004100 */
[----:B------:R-:W-:Y:S01]  /*1d60*/  IADD3 R9, R5, 0x13600, RZ ;  /* 0x0001360005097810 */ /* 0x000fe20007ffe0ff */
[----:B------:R-:W-:Y:S01]  /*1d70*/  FFMA.FTZ R5, R128, R128, R12 ;  /* 0x0000008080057223 */ /* 0x000fe2000001000c */
[----:B------:R-:W-:Y:S01]  /*1d80*/  LEA.HI.X R93, R40, UR15, R13, 0x1, P1 ;  /* 0x0000000f285d7c11 */ /* 0x000fe200088f0c0d */
[----:B------:R-:W-:Y:S01]  /*1d90*/  FADD.FTZ R8, R8, R128 ;  /* 0x0000008008087221 */ /* 0x000fe20000010000 */
[--C-:B------:R-:W-:Y:S02]  /*1da0*/  HADD2.F32 R39, -RZ, R34.reuse.H0_H0 ;  /* 0x20000022ff277230 */ /* 0x100fe40000004100 */
        /* <DEDUP_REMOVED lines=8> */
[----:B------:R-:W-:Y:S01]  /*1e30*/  IADD3.X R12, RZ, R4, RZ, P1, !PT ;  /* 0x00000004ff0c7210 */ /* 0x000fe20000ffe4ff */
[----:B------:R-:W-:Y:S01]  /*1e40*/  FFMA.FTZ R5, R37, R37, R5 ;  /* 0x0000002525057223 */ /* 0x000fe20000010005 */
        /* <DEDUP_REMOVED lines=27> */
[--C-:B------:R-:W-:Y:S01]  /*2000*/  HADD2.F32 R28, -RZ, R27.reuse.H0_H0 ;  /* 0x2000001bff1c7230 */ /* 0x100fe20000004100 */
[----:B------:R1:W-:Y:S01]  /*2010*/  STL [R1+0x54], R13 ;  /* 0x0000540d01007387 */ /* 0x0003e20000100800 */
[----:B------:R-:W-:Y:S01]  /*2020*/  FFMA.FTZ R100, R29, R29, R100 ;  /* 0x0000001d1d647223 */ /* 0x000fe20000010064 */
[----:B------:R-:W-:Y:S02]  /*2030*/  FADD.FTZ R102, R102, R29 ;  /* 0x0000001d66667221 */ /* 0x000fe40000010000 */
[----:B------:R3:W-:Y:S01]  /*2040*/  STL [R1+0x4c], R12 ;  /* 0x00004c0c01007387 */ /* 0x0007e20000100800 */
        /* <DEDUP_REMOVED lines=27> */
[--C-:B--2---:R-:W-:Y:S02]  /*2200*/  HADD2.F32 R106, -RZ, R80.reuse.H0_H0 ;  /* 0x20000050ff6a7230 */ /* 0x104fe40000004100 */
[----:B------:R-:W-:Y:S02]  /*2210*/  HADD2.F32 R109, -RZ, R80.H1_H1 ;  /* 0x30000050ff6d7230 */ /* 0x000fe40000004100 */
[----:B------:R-:W2:Y:S01]  /*2220*/  LDL R80, [R1+0x104] ;  /* 0x0001040001507983 */ /* 0x000ea20000100800 */
[----:B------:R-:W-:-:S02]  /*2230*/  HADD2.F32 R18, -RZ, R14.H0_H0 ;  /* 0x2000000eff127230 */ /* 0x000fc40000004100 */
[----:B------:R-:W-:Y:S01]  /*2240*/  FFMA.FTZ R100, R19, R19, R100 ;  /* 0x0000001313647223 */ /* 0x000fe20000010064 */
[----:B------:R-:W-:Y:S01]  /*2250*/  FADD.FTZ R102, R102, R19 ;  /* 0x0000001366667221 */ /* 0x000fe20000010000 */
[----:B------:R-:W-:Y:S02]  /*2260*/  HADD2.F32 R17, -RZ, R14.H1_H1 ;  /* 0x3000000eff117230 */ /* 0x000fe40000004100 */
[----:B------:R-:W-:Y:S01]  /*2270*/  FFMA.FTZ R100, R18, R18, R100 ;  /* 0x0000001212647223 */ /* 0x000fe20000010064 */
[----:B------:R-:W-:Y:S01]  /*2280*/  FADD.FTZ R102, R102, R18 ;  /* 0x0000001266667221 */ /* 0x000fe20000010000 */
[--C-:B0-----:R-:W-:Y:S02]  /*2290*/  HADD2.F32 R16, -RZ, R15.reuse.H0_H0 ;  /* 0x2000000fff107230 */ /* 0x101fe40000004100 */
        /* <DEDUP_REMOVED lines=8> */
[----:B-1----:R-:W-:Y:S02]  /*2320*/  HADD2.F32 R13, -RZ, R10.H1_H1 ;  /* 0x3000000aff0d7230 */ /* 0x002fe40000004100 */
[----:B------:R-:W-:Y:S01]  /*2330*/  FFMA.FTZ R100, R14, R14, R100 ;  /* 0x0000000e0e647223 */ /* 0x000fe20000010064 */
[----:B------:R-:W-:Y:S01]  /*2340*/  FADD.FTZ R102, R102, R14 ;  /* 0x0000000e66667221 */ /* 0x000fe20000010000 */
[----:B---3--:R-:W-:-:S02]  /*2350*/  HADD2.F32 R12, -RZ, R11.H0_H0 ;  /* 0x2000000bff0c7230 */ /* 0x008fc40000004100 */
        /* <DEDUP_REMOVED lines=41> */
[--C-:B-----5:R-:W-:Y:S02]  /*25f0*/  HADD2.F32 R73, -RZ, R74.reuse.H0_H0 ;  /* 0x2000004aff497230 */ /* 0x120fe40000004100 */
        /* <DEDUP_REMOVED lines=34> */
[----:B------:R-:W-:-:S03]  /*2820*/  FADD.FTZ R77, R77, R104 ;  /* 0x000000684d4d7221 */ /* 0x000fc60000010000 */
        /* <DEDUP_REMOVED lines=74> */
[----:B------:R-:W0:Y:S01]  /*2cd0*/  S2R R79, SR_TID.X ;  /* 0x00000000004f7919 */ /* 0x000e220000002100 */
        /* <DEDUP_REMOVED lines=21> */
[----:B------:R-:W-:Y:S01]  /*2e30*/  FADD.FTZ R76, R76, R95 ;  /* 0x0000005f4c4c7221 */ /* 0x000fe20000010000 */
[----:B0-----:R-:W-:Y:S01]  /*2e40*/  ISETP.GT.U32.AND P1, PT, R79, 0x1f, PT ;  /* 0x0000001f4f00780c */ /* 0x001fe20003f24070 */
[----:B------:R-:W-:Y:S01]  /*2e50*/  BSSY B0, `(.L_x_1778) ;  /* 0x0000034000007945 */ /* 0x000fe20003800000 */
[----:B------:R-:W-:Y:S02]  /*2e60*/  HFMA2.MMA R81, -RZ, RZ, 0, 0 ;  /* 0x00000000ff517435 */ /* 0x000fe400000001ff */
[----:B--2---:R0:W-:Y:S02]  /*2e70*/  STS.64 [R80], R76 ;  /* 0x0000004c50007388 */ /* 0x0041e40000000a00 */
[----:B0-----:R-:W-:Y:S02]  /*2e80*/  SHF.L.U32 R76, R70, 0x1, RZ ;  /* 0x00000001464c7819 */ /* 0x001fe400000006ff */
[----:B------:R-:W-:Y:S01]  /*2e90*/  SHF.R.U32.HI R70, RZ, 0x1f, R70 ;  /* 0x0000001fff467819 */ /* 0x000fe20000011646 */
[----:B------:R-:W-:Y:S01]  /*2ea0*/  BAR.SYNC.DEFER_BLOCKING 0x0 ;  /* 0x0000000000007b1d */ /* 0x000fe20000010000 */
[----:B------:R-:W-:-:S02]  /*2eb0*/  IADD3 R78, P2, R76, UR14, RZ ;  /* 0x0000000e4c4e7c10 */ /* 0x000fc4000ff5e0ff */
[----:B------:R-:W-:Y:S02]  /*2ec0*/  IADD3 R76, P3, R76, UR16, RZ ;  /* 0x000000104c4c7c10 */ /* 0x000fe4000ff7e0ff */
[C---:B------:R-:W-:Y:S02]  /*2ed0*/  IADD3.X R79, R70.reuse, UR15, RZ, P2, !PT ;  /* 0x0000000f464f7c10 */ /* 0x040fe400097fe4ff */
[----:B------:R-:W-:Y:S02]  /*2ee0*/  IADD3.X R77, R70, UR17, RZ, P3, !PT ;  /* 0x00000011464d7c10 */ /* 0x000fe40009ffe4ff */
[----:B------:R-:W-:Y:S01]  /*2ef0*/  MOV R70, RZ ;  /* 0x000000ff00467202 */ /* 0x000fe20000000f00 */
[----:B------:R-:W-:Y:S06]  /*2f00*/  @P1 BRA `(.L_x_1779) ;  /* 0x0000000000a01947 */ /* 0x000fec0003800000 */
        /* <DEDUP_REMOVED lines=9> */
[----:B------:R-:W3:Y:S04]  /*2fa0*/  LDL R83, [R1+0xec] ;  /* 0x0000ec0001537983 */ /* 0x000ee80000100800 */
[----:B--2---:R-:W0:Y:S02]  /*2fb0*/  LDS.64 R80, [R80] ;  /* 0x0000000050507984 */ /* 0x004e240000000a00 */
[----:B0-----:R-:W-:Y:S01]  /*2fc0*/  FADD.FTZ R70, R70, R80 ;  /* 0x0000005046467221 */ /* 0x001fe20000010000 */
[----:B------:R-:W-:Y:S02]  /*2fd0*/  FADD.FTZ R82, R82, R81 ;  /* 0x0000005152527221 */ /* 0x000fe40000010000 */
[----:B---3--:R0:W1:Y:S04]  /*2fe0*/  LDS.64 R80, [R83] ;  /* 0x0000000053507984 */ /* 0x0080680000000a00 */
        /* <DEDUP_REMOVED lines=26> */
.L_x_1779:
[----:B------:R-:W-:Y:S05]  /*3190*/  BSYNC B0 ;  /* 0x0000000000007941 */ /* 0x000fea0003800000 */
.L_x_1778:
[----:B------:R-:W-:Y:S04]  /*31a0*/  STL.64 [R1+0x110], R2 ;  /* 0x0001100201007387 */ /* 0x000fe80000100a00 */
[----:B------:R0:W-:Y:S01]  /*31b0*/  STL [R1+0x108], R0 ;  /* 0x0001080001007387 */ /* 0x0001e20000100800 */
[----:B------:R-:W1:Y:S03]  /*31c0*/  S2R R82, SR_TID.X ;  /* 0x0000000000527919 */ /* 0x000e660000002100 */
[----:B0-----:R-:W2:Y:S04]  /*31d0*/  LDL R0, [R1+0x100] ;  /* 0x0001000001007983 */ /* 0x001ea80000100800 */
[----:B------:R-:W0:Y:S04]  /*31e0*/  SHFL.BFLY PT, R80, R70, 0x2, 0x1f ;  /* 0x0c401f0046507f89 */ /* 0x000e2800000e0000 */
[----:B------:R-:W3:Y:S01]  /*31f0*/  SHFL.BFLY PT, R2, R81, 0x2, 0x1f ;  /* 0x0c401f0051027f89 */ /* 0x000ee200000e0000 */
[----:B-1----:R-:W-:Y:S01]  /*3200*/  LOP3.LUT P2, RZ, R82, 0xffffffe3, RZ, 0xc0, !PT ;  /* 0xffffffe352ff7812 */ /* 0x002fe2000784c0ff */
[----:B0-----:R-:W-:Y:S01]  /*3210*/  FADD.FTZ R70, R80, R70 ;  /* 0x0000004650467221 */ /* 0x001fe20000010000 */
[----:B------:R-:W-:Y:S01]  /*3220*/  MOV R80, UR4 ;  /* 0x0000000400507c02 */ /* 0x000fe20008000f00 */
[----:B---3--:R-:W-:-:S03]  /*3230*/  FADD.FTZ R81, R2, R81 ;  /* 0x0000005102517221 */ /* 0x008fc60000010000 */
[----:B------:R-:W0:Y:S07]  /*3240*/  SHFL.BFLY PT, R83, R70, 0x1, 0x1f ;  /* 0x0c201f0046537f89 */ /* 0x000e2e00000e0000 */
[----:B------:R-:W1:Y:S08]  /*3250*/  @!P2 LDC R82, c[0x0][0x10] ;  /* 0x00000400ff52ab82 */ /* 0x000e700000000800 */
[----:B------:R-:W3:Y:S01]  /*3260*/  @!P2 LDC.64 R2, c[0x0][0x248] ;  /* 0x00009200ff02ab82 */ /* 0x000ee20000000a00 */
[----:B-1----:R-:W-:-:S02]  /*3270*/  @!P2 IMAD R82, R82, R80, UR11 ;  /* 0x0000000b5252ae24 */ /* 0x002fc4000f8e0250 */
[----:B0-----:R-:W-:Y:S02]  /*3280*/  FADD.FTZ R80, R70, R83 ;  /* 0x0000005346507221 */ /* 0x001fe40000010000 */
[----:B------:R-:W0:Y:S01]  /*3290*/  S2R R83, SR_TID.X ;  /* 0x0000000000537919 */ /* 0x000e220000002100 */
[----:B------:R-:W1:Y:S02]  /*32a0*/  SHFL.BFLY PT, R70, R81, 0x1, 0x1f ;  /* 0x0c201f0051467f89 */ /* 0x000e6400000e0000 */
[----:B-1----:R-:W-:Y:S02]  /*32b0*/  FADD.FTZ R81, R81, R70 ;  /* 0x0000004651517221 */ /* 0x002fe40000010000 */
[----:B------:R-:W1:Y:S01]  /*32c0*/  S2R R70, SR_TID.X ;  /* 0x0000000000467919 */ /* 0x000e620000002100 */
[----:B0-----:R-:W-:Y:S02]  /*32d0*/  ISETP.GT.U32.AND P1, PT, R83, 0xff, PT ;  /* 0x000000ff5300780c */ /* 0x001fe40003f24070 */
[----:B--2---:R-:W-:-:S11]  /*32e0*/  @!P2 LEA R82, R82, R0, 0x8 ;  /* 0x000000005252a211 */ /* 0x004fd600078e40ff */
[----:B------:R-:W0:Y:S01]  /*32f0*/  @!P1 LDC R0, c[0x0][0x10] ;  /* 0x00000400ff009b82 */ /* 0x000e220000000800 */
[----:B------:R-:W-:-:S05]  /*3300*/  @!P2 SHF.L.U32 R82, R82, 0x1, RZ ;  /* 0x000000015252a819 */ /* 0x000fca00000006ff */
[----:B---3--:R-:W-:Y:S02]  /*3310*/  @!P2 IMAD.WIDE.U32 R82, R82, 0x4, R2 ;  /* 0x000000045252a825 */ /* 0x008fe400078e0002 */
[----:B------:R2:W5:Y:S04]  /*3320*/  LDL.LU.64 R2, [R1+0x110] ;  /* 0x0001100001027983 */ /* 0x0005680000300a00 */
[----:B------:R2:W-:Y:S01]  /*3330*/  @!P2 STG.E.64 desc[UR12][R82.64], R80 ;  /* 0x000000505200a986 */ /* 0x0005e2000c101b0c */
[----:B------:R-:W-:Y:S01]  /*3340*/  BAR.SYNC.DEFER_BLOCKING 0x0 ;  /* 0x0000000000007b1d */ /* 0x000fe20000010000 */
[----:B-1----:R-:W-:Y:S02]  /*3350*/  ISETP.NE.AND P2, PT, R70, RZ, PT ;  /* 0x000000ff4600720c */ /* 0x002fe40003f45270 */
[----:B------:R-:W-:-:S05]  /*3360*/  MOV R70, UR4 ;  /* 0x0000000400467c02 */ /* 0x000fca0008000f00 */
[----:B0-----:R-:W-:Y:S02]  /*3370*/  @!P1 IMAD R70, R0, R70, UR11 ;  /* 0x0000000b00469e24 */ /* 0x001fe4000f8e0246 */
[----:B------:R2:W5:Y:S04]  /*3380*/  LDL.LU R0, [R1+0x108] ;  /* 0x0001080001007983 */ /* 0x0005680000300800 */
[----:B------:R-:W-:Y:S05]  /*3390*/  @P2 BRA `(.L_x_1780) ;  /* 0x0000000000442947 */ /* 0x000fea0003800000 */
[----:B------:R-:W-:Y:S02]  /*33a0*/  ISETP.NE.AND P2, PT, RZ, UR18, PT ;  /* 0x00000012ff007c0c */ /* 0x000fe4000bf45270 */
[----:B--2---:R-:W-:Y:S02]  /*33b0*/  MOV R82, 0x7fffffe1 ;  /* 0x7fffffe100527802 */ /* 0x004fe40000000f00 */
[----:B------:R-:W-:Y:S02]  /*33c0*/  MOV R80, UR6 ;  /* 0x0000000600507c02 */ /* 0x000fe40008000f00 */
[----:B------:R-:W-:Y:S02]  /*33d0*/  SEL R82, R82, 0x1, !P2 ;  /* 0x0000000152527807 */ /* 0x000fe40005000000 */
[----:B------:R-:W-:Y:S01]  /*33e0*/  MOV R81, UR7 ;  /* 0x0000000700517c02 */ /* 0x000fe20008000f00 */
[----:B------:R-:W-:Y:S06]  /*33f0*/  MEMBAR.ALL.GPU ;  /* 0x0000000000007992 */ /* 0x000fec000000a000 */
[----:B------:R-:W-:-:S00]  /*3400*/  ERRBAR ;  /* 0x00000000000079ab */ /* 0x000fc00000000000 */
[----:B------:R-:W-:Y:S06]  /*3410*/  CGAERRBAR ;  /* 0x00000000000075ab */ /* 0x000fec0000000000 */
[----:B------:R0:W5:Y:S02]  /*3420*/  ATOM.E.ADD.STRONG.GPU PT, R82, desc[UR12][R80.64], R82 ;  /* 0x000000525052798a */ /* 0x00016400081ee1cc */
.L_x_1781:
        /* <DEDUP_REMOVED lines=8> */
.L_x_1780:
[----:B--2---:R-:W0:Y:S01]  /*34b0*/  S2R R81, SR_TID.X ;  /* 0x0000000000517919 */ /* 0x004e220000002100 */
[----:B------:R-:W1:Y:S01]  /*34c0*/  @!P1 LDC.64 R82, c[0x0][0x248] ;  /* 0x00009200ff529b82 */ /* 0x000e620000000a00 */
[----:B------:R-:W-:Y:S05]  /*34d0*/  WARPSYNC.ALL ;  /* 0x0000000000007948 */ /* 0x000fea0003800000 */
[----:B------:R-:W5:Y:S04]  /*34e0*/  LDG.E.64.CONSTANT R78, desc[UR12][R78.64] ;  /* 0x0000000c4e4e7981 */ /* 0x000f68000c1e9b00 */
[----:B------:R-:W5:Y:S01]  /*34f0*/  LDG.E.64.CONSTANT R76, desc[UR12][R76.64] ;  /* 0x0000000c4c4c7981 */ /* 0x000f62000c1e9b00 */
[----:B0-----:R-:W-:-:S04]  /*3500*/  @!P1 LOP3.LUT R80, R81, 0x7fffffe0, RZ, 0xc0, !PT ;  /* 0x7fffffe051509812 */ /* 0x001fc800078ec0ff */
[----:B------:R-:W-:Y:S02]  /*3510*/  @!P1 LEA R70, R70, R80, 0x8 ;  /* 0x0000005046469211 */ /* 0x000fe400078e40ff */
[----:B------:R-:W-:-:S04]  /*3520*/  @!P1 LOP3.LUT R80, R81, 0x1f, RZ, 0xc0, !PT ;  /* 0x0000001f51509812 */ /* 0x000fc800078ec0ff */
[----:B------:R-:W-:-:S04]  /*3530*/  @!P1 IADD3 R70, R70, R80, RZ ;  /* 0x0000005046469210 */ /* 0x000fc80007ffe0ff */
[----:B------:R-:W-:-:S05]  /*3540*/  @!P1 SHF.L.U32 R70, R70, 0x1, RZ ;  /* 0x0000000146469819 */ /* 0x000fca00000006ff */
[----:B-1----:R-:W-:Y:S01]  /*3550*/  @!P1 IMAD.WIDE.U32 R80, R70, 0x4, R82 ;  /* 0x0000000446509825 */ /* 0x002fe200078e0052 */
[----:B------:R-:W-:Y:S06]  /*3560*/  BAR.SYNC.DEFER_BLOCKING 0x0 ;  /* 0x0000000000007b1d */ /* 0x000fec0000010000 */
[----:B------:R-:W2:Y:S01]  /*3570*/  @!P1 LDG.E.64 R80, desc[UR12][R80.64] ;  /* 0x0000000c50509981 */ /* 0x000ea2000c1e1b00 */
[----:B------:R-:W-:Y:S01]  /*3580*/  HFMA2.MMA R70, -RZ, RZ, 0, 0 ;  /* 0x00000000ff467435 */ /* 0x000fe200000001ff */
[----:B------:R-:W0:Y:S01]  /*3590*/  S2R R83, SR_TID.X ;  /* 0x0000000000537919 */ /* 0x000e220000002100 */
[----:B------:R-:W-:Y:S04]  /*35a0*/  BSSY B0, `(.L_x_1782) ;  /* 0x0000035000007945 */ /* 0x000fe80003800000 */
        /* <DEDUP_REMOVED lines=35> */
[----:B0-----:R-:W-:Y:S01]  /*37e0*/  MOV R70, UR10 ;  /* 0x0000000a00467c02 */ /* 0x001fe20008000f00 */
[----:B------:R-:W-:Y:S01]  /*37f0*/  USHF.L.U32 UR14, UR11, 0x3, URZ ;  /* 0x000000030b0e7899 */ /* 0x000fe2000800063f */
[----:B------:R-:W-:Y:S01]  /*3800*/  MOV R80, UR5 ;  /* 0x0000000500507c02 */ /* 0x000fe20008000f00 */
[----:B------:R-:W-:Y:S02]  /*3810*/  ULOP3.LUT UR15, UR16, 0x8, URZ, 0xc0, !UPT ;  /* 0x00000008100f7892 */ /* 0x000fe4000f8ec03f */
[----:B------:R-:W-:-:S04]  /*3820*/  ULOP3.LUT UR9, UR14, 0x8, URZ, 0xc0, !UPT ;  /* 0x000000080e097892 */ /* 0x000fc8000f8ec03f */
[C---:B-1----:R-:W-:Y:S01]  /*3830*/  IADD3 R81, R82.reuse, UR15, RZ ;  /* 0x0000000f52517c10 */ /* 0x042fe2000fffe0ff */
[----:B------:R-:W-:Y:S01]  /*3840*/  ULDC.64 UR14, c[0x0][0x240] ;  /* 0x00009000000e7ab9 */ /* 0x000fe20000000a00 */
[----:B------:R-:W-:Y:S02]  /*3850*/  IADD3 R82, R82, UR9, RZ ;  /* 0x0000000952527c10 */ /* 0x000fe4000fffe0ff */
[----:B------:R-:W-:Y:S02]  /*3860*/  LEA R70, P1, R70, R81, 0x4 ;  /* 0x0000005146467211 */ /* 0x000fe400078220ff */
[----:B------:R-:W-:Y:S02]  /*3870*/  SHF.R.S32.HI R82, RZ, 0x1f, R82 ;  /* 0x0000001fff527819 */ /* 0x000fe40000011452 */
[----:B------:R-:W-:-:S04]  /*3880*/  MOV R81, UR10 ;  /* 0x0000000a00517c02 */ /* 0x000fc80008000f00 */
[----:B------:R-:W-:Y:S02]  /*3890*/  LEA.HI.X R81, R81, R82, R80, 0x4, P1 ;  /* 0x0000005251517211 */ /* 0x000fe400008f2450 */
[----:B------:R-:W-:Y:S02]  /*38a0*/  LEA R82, R83, UR8, 0x3 ;  /* 0x0000000853527c11 */ /* 0x000fe4000f8e18ff */
[----:B------:R-:W-:-:S04]  /*38b0*/  LEA R80, P1, R70, UR14, 0x3 ;  /* 0x0000000e46507c11 */ /* 0x000fc8000f8218ff */
[----:B------:R-:W0:Y:S01]  /*38c0*/  LDS.64 R82, [R82] ;  /* 0x0000000052527984 */ /* 0x000e220000000a00 */
[----:B------:R-:W-:-:S05]  /*38d0*/  LEA.HI.X R81, R70, UR15, R81, 0x3, P1 ;  /* 0x0000000f46517c11 */ /* 0x000fca00088f1c51 */
[----:B0-----:R1:W-:Y:S03]  /*38e0*/  STG.E.64 desc[UR12][R80.64], R82 ;  /* 0x0000005250007986 */ /* 0x0013e6000c101b0c */
.L_x_1783:
[----:B------:R-:W-:Y:S05]  /*38f0*/  BSYNC B0 ;  /* 0x0000000000007941 */ /* 0x000fea0003800000 */
.L_x_1782:
[----:B01----:R-:W2:Y:S01]  /*3900*/  LDL.LU R81, [R1+0x10] ;  /* 0x0000100001517983 */ /* 0x003ea20000300800 */
[----:B------:R-:W-:Y:S01]  /*3910*/  ULDC.64 UR14, c[0x0][0x210] ;  /* 0x00008400000e7ab9 */ /* 0x000fe20000000a00 */
[----:B------:R-:W-:Y:S02]  /*3920*/  ULDC UR9, c[0x0][0x230] ;  /* 0x00008c0000097ab9 */ /* 0x000fe40000000800 */
[----:B------:R-:W3:Y:S04]  /*3930*/  LDL R80, [R1+0xfc] ;  /* 0x0000fc0001507983 */ /* 0x000ee80000100800 */
[----:B------:R0:W-:Y:S04]  /*3940*/  STL [R1+0x134], R42 ;  /* 0x0001342a01007387 */ /* 0x0001e80000100800 */
[----:B0-----:R-:W4:Y:S01]  /*3950*/  LDL.LU R42, [R1] ;  /* 0x00000000012a7983 */ /* 0x001f220000300800 */
[----:B------:R-:W-:Y:S01]  /*3960*/  LEA R70, P1, R71, UR14, 0x1 ;  /* 0x0000000e47467c11 */ /* 0x000fe2000f8208ff */
[----:B-----5:R-:W-:-:S02]  /*3970*/  HADD2.F32 R83, -RZ, R76.H0_H0 ;  /* 0x2000004cff537230 */ /* 0x020fc40000004100 */
[----:B------:R-:W-:Y:S01]  /*3980*/  STL [R1+0x130], R41 ;  /* 0x0001302901007387 */ /* 0x000fe20000100800 */
[----:B------:R-:W-:-:S03]  /*3990*/  HADD2.F32 R76, -RZ, R76.H1_H1 ;  /* 0x3000004cff4c7230 */ /* 0x000fc60000004100 */
[----:B------:R-:W-:Y:S04]  /*39a0*/  STL [R1+0x12c], R40 ;  /* 0x00012c2801007387 */ /* 0x000fe80000100800 */
[----:B------:R-:W-:Y:S01]  /*39b0*/  STL [R1+0x128], R38 ;  /* 0x0001282601007387 */ /* 0x000fe20000100800 */
[----:B--2---:R-:W-:-:S03]  /*39c0*/  LEA.HI.X R71, R71, UR15, R81, 0x1, P1 ;  /* 0x0000000f47477c11 */ /* 0x004fc600088f0c51 */
[----:B---3--:R-:W0:Y:S02]  /*39d0*/  LDS.64 R80, [R80] ;  /* 0x0000000050507984 */ /* 0x008e240000000a00 */
[----:B0-----:R-:W-:Y:S01]  /*39e0*/  FADD.FTZ R81, R81, UR9 ;  /* 0x0000000951517e21 */ /* 0x001fe20008010000 */
[--C-:B------:R-:W-:Y:S01]  /*39f0*/  FADD.FTZ R0, R0, -R80.reuse ;  /* 0x8000005000007221 */ /* 0x100fe20000010000 */
[----:B------:R-:W-:-:S04]  /*3a00*/  FADD.FTZ R165, R165, -R80 ;  /* 0x80000050a5a57221 */ /* 0x000fc80000010000 */
[----:B------:R-:W0:Y:S02]  /*3a10*/  MUFU.RSQ R81, R81 ;  /* 0x0000005100517308 */ /* 0x000e240000001400 */
[----:B0-----:R-:W-:Y:S01]  /*3a20*/  FMUL.FTZ R82, R0, R81 ;  /* 0x0000005100527220 */ /* 0x001fe20000410000 */
[--C-:B------:R-:W-:Y:S02]  /*3a30*/  HADD2.F32 R0, -RZ, R78.reuse.H0_H0 ;  /* 0x2000004eff007230 */ /* 0x100fe40000004100 */
[----:B------:R-:W-:-:S03]  /*3a40*/  HADD2.F32 R78, -RZ, R78.H1_H1 ;  /* 0x3000004eff4e7230 */ /* 0x000fc60000004100 */
[----:B------:R-:W-:-:S04]  /*3a50*/  FFMA.FTZ R38, R82, R0, R83 ;  /* 0x0000000052267223 */ /* 0x000fc80000010053 */
[----:B------:R-:W-:-:S06]  /*3a60*/  FMUL.FTZ R82, R38, -1.4426950216293334961 ;  /* 0xbfb8aa3b26527820 */ /* 0x000fcc0000410000 */
[----:B------:R-:W0:Y:S02]  /*3a70*/  MUFU.EX2 R82, R82 ;  /* 0x0000005200527308 */ /* 0x000e240000000800 */
[----:B0-----:R-:W-:-:S06]  /*3a80*/  FADD.FTZ R82, R82, 1 ;  /* 0x3f80000052527421 */ /* 0x001fcc0000010000 */
[----:B------:R4:W0:Y:S02]  /*3a90*/  MUFU.RCP R40, R82 ;  /* 0x0000005200287308 */ /* 0x0008240000001000 */
[----:B----4-:R-:W-:-:S04]  /*3aa0*/  FADD.FTZ R82, R42, -R80 ;  /* 0x800000502a527221 */ /* 0x010fc80000010000 */
[----:B------:R-:W-:-:S04]  /*3ab0*/  FMUL.FTZ R82, R81, R82 ;  /* 0x0000005251527220 */ /* 0x000fc80000410000 */
[----:B------:R-:W-:Y:S01]  /*3ac0*/  FFMA.FTZ R82, R82, R78, R76 ;  /* 0x0000004e52527223 */ /* 0x000fe2000001004c */
[----:B0-----:R-:W-:-:S03]  /*3ad0*/  FMUL.FTZ R38, R38, R40 ;  /* 0x0000002826267220 */ /* 0x001fc60000410000 */
[----:B------:R-:W-:-:S06]  /*3ae0*/  FMUL.FTZ R40, R82, -1.4426950216293334961 ;  /* 0xbfb8aa3b52287820 */ /* 0x000fcc0000410000 */
[----:B------:R-:W0:Y:S02]  /*3af0*/  MUFU.EX2 R40, R40 ;  /* 0x0000002800287308 */ /* 0x000e240000000800 */
[----:B0-----:R-:W-:-:S06]  /*3b00*/  FADD.FTZ R40, R40, 1 ;  /* 0x3f80000028287421 */ /* 0x001fcc0000010000 */
[----:B------:R-:W0:Y:S02]  /*3b10*/  MUFU.RCP R40, R40 ;  /* 0x0000002800287308 */ /* 0x000e240000001000 */
[----:B0-----:R-:W-:Y:S02]  /*3b20*/  FMUL.FTZ R82, R82, R40 ;  /* 0x0000002852527220 */ /* 0x001fe40000410000 */
[----:B------:R-:W2:Y:S03]  /*3b30*/  LDL.LU R40, [R1+0xc] ;  /* 0x00000c0001287983 */ /* 0x000ea60000300800 */
[----:B------:R-:W-:Y:S01]  /*3b40*/  F2FP.F16.F32.PACK_AB R82, R82, R38 ;  /* 0x000000265252723e */ /* 0x000fe200000000ff */
[----:B------:R-:W-:Y:S01]  /*3b50*/  FMUL.FTZ R38, R81, R165 ;  /* 0x000000a551267220 */ /* 0x000fe20000410000 */
[----:B------:R-:W-:-:S03]  /*3b60*/  HADD2.F32 R165, -RZ, R79.H0_H0 ;  /* 0x2000004fffa57230 */ /* 0x000fc60000004100 */
[----:B------:R0:W-:Y:S02]  /*3b70*/  STG.E.U16 desc[UR12][R70.64], R82 ;  /* 0x0000005246007986 */ /* 0x0001e4000c10150c */
[----:B0-----:R-:W-:-:S05]  /*3b80*/  PRMT R82, R82, 0x7632, R82 ;  /* 0x0000763252527816 */ /* 0x001fca0000000052 */
[----:B------:R0:W-:Y:S02]  /*3b90*/  STG.E.U16 desc[UR12][R70.64+0x2], R82 ;  /* 0x0000025246007986 */ /* 0x0001e4000c10150c */
[----:B0-----:R-:W-:-:S05]  /*3ba0*/  HADD2.F32 R82, -RZ, R77.H0_H0 ;  /* 0x2000004dff527230 */ /* 0x001fca0000004100 */
[----:B------:R-:W-:-:S04]  /*3bb0*/  FFMA.FTZ R41, R38, R165, R82 ;  /* 0x000000a526297223 */ /* 0x000fc80000010052 */
[----:B------:R-:W-:-:S06]  /*3bc0*/  FMUL.FTZ R38, R41, -1.4426950216293334961 ;  /* 0xbfb8aa3b29267820 */ /* 0x000fcc0000410000 */
[----:B------:R-:W0:Y:S02]  /*3bd0*/  MUFU.EX2 R38, R38 ;  /* 0x0000002600267308 */ /* 0x000e240000000800 */
[----:B0-----:R-:W-:-:S06]  /*3be0*/  FADD.FTZ R38, R38, 1 ;  /* 0x3f80000026267421 */ /* 0x001fcc0000010000 */
[----:B------:R0:W1:Y:S02]  /*3bf0*/  MUFU.RCP R42, R38 ;  /* 0x00000026002a7308 */ /* 0x0000640000001000 */
[----:B0-----:R-:W-:Y:S01]  /*3c00*/  FADD.FTZ R38, R164, -R80 ;  /* 0x80000050a4267221 */ /* 0x001fe20000010000 */
[----:B------:R-:W-:-:S03]  /*3c10*/  HADD2.F32 R164, -RZ, R77.H1_H1 ;  /* 0x3000004dffa47230 */ /* 0x000fc60000004100 */
[----:B------:R-:W-:Y:S02]  /*3c20*/  FMUL.FTZ R77, R81, R38 ;  /* 0x00000026514d7220 */ /* 0x000fe40000410000 */
[----:B------:R-:W3:Y:S01]  /*3c30*/  LDL.LU R38, [R1+0x8] ;  /* 0x0000080001267983 */ /* 0x000ee20000300800 */
[----:B------:R-:W-:Y:S02]  /*3c40*/  HADD2.F32 R79, -RZ, R79.H1_H1 ;  /* 0x3000004fff4f7230 */ /* 0x000fe40000004100 */
[----:B-1----:R-:W-:-:S03]  /*3c50*/  FMUL.FTZ R41, R41, R42 ;  /* 0x0000002a29297220 */ /* 0x002fc60000410000 */
[----:B------:R-:W-:-:S04]  /*3c60*/  FFMA.FTZ R77, R77, R79, R164 ;  /* 0x0000004f4d4d7223 */ /* 0x000fc800000100a4 */
        /* <DEDUP_REMOVED lines=9> */
[--C-:B---3--:R-:W-:Y:S02]  /*3d00*/  FADD.FTZ R77, R38, -R80.reuse ;  /* 0x80000050264d7221 */ /* 0x108fe40000010000 */
[----:B------:R-:W3:Y:S01]  /*3d10*/  LDL.LU R38, [R1+0x14] ;  /* 0x0000140001267983 */ /* 0x000ee20000300800 */
[----:B--2---:R-:W-:-:S04]  /*3d20*/  FADD.FTZ R70, R40, -R80 ;  /* 0x8000005028467221 */ /* 0x004fc80000010000 */
        /* <DEDUP_REMOVED lines=8> */
[----:B------:R-:W-:Y:S01]  /*3db0*/  MUFU.EX2 R40, R40 ;  /* 0x0000002800287308 */ /* 0x000fe20000000800 */
[----:B------:R-:W-:-:S07]  /*3dc0*/  FADD.FTZ R163, R163, -R80 ;  /* 0x80000050a3a37221 */ /* 0x000fce0000010000 */
[----:B------:R-:W0:Y:S01]  /*3dd0*/  MUFU.RCP R71, R71 ;  /* 0x0000004700477308 */ /* 0x000e220000001000 */
[----:B------:R-:W-:-:S04]  /*3de0*/  FMUL.FTZ R163, R81, R163 ;  /* 0x000000a351a37220 */ /* 0x000fc80000410000 */
[----:B------:R-:W-:Y:S01]  /*3df0*/  FFMA.FTZ R163, R165, R163, R82 ;  /* 0x000000a3a5a37223 */ /* 0x000fe20000010052 */
[----:B0-----:R-:W-:-:S03]  /*3e00*/  FMUL.FTZ R41, R70, R71 ;  /* 0x0000004746297220 */ /* 0x001fc60000410000 */
[----:B------:R-:W-:Y:S01]  /*3e10*/  FMUL.FTZ R70, R163, -1.4426950216293334961 ;  /* 0xbfb8aa3ba3467820 */ /* 0x000fe20000410000 */
[----:B------:R-:W-:-:S05]  /*3e20*/  FADD.FTZ R71, R40, 1 ;  /* 0x3f80000028477421 */ /* 0x000fca0000010000 */
[----:B------:R-:W0:Y:S01]  /*3e30*/  MUFU.EX2 R70, R70 ;  /* 0x0000004600467308 */ /* 0x000e220000000800 */
[----:B------:R-:W-:-:S07]  /*3e40*/  FADD.FTZ R162, R162, -R80 ;  /* 0x80000050a2a27221 */ /* 0x000fce0000010000 */
[----:B------:R-:W1:Y:S01]  /*3e50*/  MUFU.RCP R71, R71 ;  /* 0x0000004700477308 */ /* 0x000e620000001000 */
[----:B------:R-:W-:Y:S01]  /*3e60*/  FMUL.FTZ R40, R81, R162 ;  /* 0x000000a251287220 */ /* 0x000fe20000410000 */
[----:B0-----:R-:W-:-:S03]  /*3e70*/  FADD.FTZ R162, R70, 1 ;  /* 0x3f80000046a27421 */ /* 0x001fc60000010000 */
[----:B------:R-:W-:Y:S01]  /*3e80*/  FFMA.FTZ R70, R79, R40, R164 ;  /* 0x000000284f467223 */ /* 0x000fe200000100a4 */
[----:B-1----:R-:W-:-:S03]  /*3e90*/  FMUL.FTZ R42, R77, R71 ;  /* 0x000000474d2a7220 */ /* 0x002fc60000410000 */
[----:B------:R-:W-:-:S06]  /*3ea0*/  FMUL.FTZ R71, R70, -1.4426950216293334961 ;  /* 0xbfb8aa3b46477820 */ /* 0x000fcc0000410000 */
[----:B------:R-:W0:Y:S08]  /*3eb0*/  MUFU.EX2 R71, R71 ;  /* 0x0000004700477308 */ /* 0x000e300000000800 */
[----:B------:R-:W-:Y:S01]  /*3ec0*/  MUFU.RCP R162, R162 ;  /* 0x000000a200a27308 */ /* 0x000fe20000001000 */
[----:B0-----:R-:W-:-:S07]  /*3ed0*/  FADD.FTZ R71, R71, 1 ;  /* 0x3f80000047477421 */ /* 0x001fce0000010000 */
[----:B------:R-:W0:Y:S01]  /*3ee0*/  MUFU.RCP R71, R71 ;  /* 0x0000004700477308 */ /* 0x000e220000001000 */
[----:B------:R-:W-:-:S04]  /*3ef0*/  FADD.FTZ R161, R161, -R80 ;  /* 0x80000050a1a17221 */ /* 0x000fc80000010000 */
[----:B------:R-:W-:-:S04]  /*3f00*/  FMUL.FTZ R161, R81, R161 ;  /* 0x000000a151a17220 */ /* 0x000fc80000410000 */
[----:B------:R-:W-:Y:S01]  /*3f10*/  FFMA.FTZ R161, R78, R161, R76 ;  /* 0x000000a14ea17223 */ /* 0x000fe2000001004c */
[----:B0-----:R-:W-:-:S03]  /*3f20*/  FMUL.FTZ R40, R70, R71 ;  /* 0x0000004746287220 */ /* 0x001fc60000410000 */
[----:B------:R-:W-:Y:S01]  /*3f30*/  FMUL.FTZ R70, R161, -1.4426950216293334961 ;  /* 0xbfb8aa3ba1467820 */ /* 0x000fe20000410000 */
[----:B------:R-:W-:-:S05]  /*3f40*/  FADD.FTZ R160, R160, -R80 ;  /* 0x80000050a0a07221 */ /* 0x000fca0000010000 */
[----:B------:R-:W0:Y:S01]  /*3f50*/  MUFU.EX2 R70, R70 ;  /* 0x0000004600467308 */ /* 0x000e220000000800 */
[----:B------:R-:W-:-:S04]  /*3f60*/  FMUL.FTZ R160, R81, R160 ;  /* 0x000000a051a07220 */ /* 0x000fc80000410000 */
[----:B------:R-:W-:-:S04]  /*3f70*/  FFMA.FTZ R160, R165, R160, R82 ;  /* 0x000000a0a5a07223 */ /* 0x000fc80000010052 */
[----:B------:R-:W-:Y:S01]  /*3f80*/  FMUL.FTZ R71, R160, -1.4426950216293334961 ;  /* 0xbfb8aa3ba0477820 */ /* 0x000fe20000410000 */
[----:B0-----:R-:W-:-:S05]  /*3f90*/  FADD.FTZ R70, R70, 1 ;  /* 0x3f80000046467421 */ /* 0x001fca0000010000 */
[----:B------:R-:W0:Y:S08]  /*3fa0*/  MUFU.EX2 R71, R71 ;  /* 0x0000004700477308 */ /* 0x000e300000000800 */
[----:B------:R-:W-:Y:S01]  /*3fb0*/  MUFU.RCP R70, R70 ;  /* 0x0000004600467308 */ /* 0x000fe20000001000 */
[----:B0-----:R-:W-:-:S07]  /*3fc0*/  FADD.FTZ R71, R71, 1 ;  /* 0x3f80000047477421 */ /* 0x001fce0000010000 */
[----:B------:R-:W-:Y:S01]  /*3fd0*/  MUFU.RCP R71, R71 ;  /* 0x0000004700477308 */ /* 0x000fe20000001000 */
[----:B------:R-:W-:-:S04]  /*3fe0*/  FADD.FTZ R158, R158, -R80 ;  /* 0x800000509e9e7221 */ /* 0x000fc80000010000 */
[----:B------:R-:W-:-:S04]  /*3ff0*/  FMUL.FTZ R158, R81, R158 ;  /* 0x0000009e519e7220 */ /* 0x000fc80000410000 */
[----:B------:R-:W-:Y:S01]  /*4000*/  FFMA.FTZ R158, R0, R158, R83 ;  /* 0x0000009e009e7223 */ /* 0x000fe20000010053 */
[----:B---3--:R-:W-:-:S04]  /*4010*/  FADD.FTZ R77, R38, -R80 ;  /* 0x80000050264d7221 */ /* 0x008fc80000010000 */
[----:B------:R-:W-:Y:S01]  /*4020*/  FMUL.FTZ R77, R81, R77 ;  /* 0x0000004d514d7220 */ /* 0x000fe20000410000 */
[----:B------:R-:W-:-:S03]  /*4030*/  FMUL.FTZ R38, R163, R162 ;  /* 0x000000a2a3267220 */ /* 0x000fc60000410000 */
[----:B------:R-:W-:-:S04]  /*4040*/  FFMA.FTZ R77, R0, R77, R83 ;  /* 0x0000004d004d7223 */ /* 0x000fc80000010053 */
[----:B------:R-:W-:-:S06]  /*4050*/  FMUL.FTZ R162, R77, -1.4426950216293334961 ;  /* 0xbfb8aa3b4da27820 */ /* 0x000fcc0000410000 */
[----:B------:R-:W0:Y:S02]  /*4060*/  MUFU.EX2 R162, R162 ;  /* 0x000000a200a27308 */ /* 0x000e240000000800 */
[----:B0-----:R-:W-:-:S06]  /*4070*/  FADD.FTZ R162, R162, 1 ;  /* 0x3f800000a2a27421 */ /* 0x001fcc0000010000 */
[----:B------:R-:W0:Y:S02]  /*4080*/  MUFU.RCP R162, R162 ;  /* 0x000000a200a27308 */ /* 0x000e240000001000 */
[----:B0-----:R-:W-:-:S05]  /*4090*/  FMUL.FTZ R77, R77, R162 ;  /* 0x000000a24d4d7220 */ /* 0x001fca0000410000 */
[----:B------:R0:W-:Y:S02]  /*40a0*/  STL [R1+0xd0], R77 ;  /* 0x0000d04d01007387 */ /* 0x0001e40000100800 */
[----:B0-----:R-:W-:-:S04]  /*40b0*/  FADD.FTZ R77, R159, -R80 ;  /* 0x800000509f4d7221 */ /* 0x001fc80000010000 */
[----:B------:R-:W-:Y:S01]  /*40c0*/  FMUL.FTZ R77, R81, R77 ;  /* 0x0000004d514d7220 */ /* 0x000fe20000410000 */
[----:B------:R-:W-:-:S03]  /*40d0*/  FMUL.FTZ R159, R161, R70 ;  /* 0x00000046a19f7220 */ /* 0x000fc60000410000 */
[----:B------:R-:W-:-:S04]  /*40e0*/  FFMA.FTZ R77, R79, R77, R164 ;  /* 0x0000004d4f4d7223 */ /* 0x000fc800000100a4 */
[----:B------:R-:W-:-:S06]  /*40f0*/  FMUL.FTZ R70, R77, -1.4426950216293334961 ;  /* 0xbfb8aa3b4d467820 */ /* 0x000fcc0000410000 */
[----:B------:R-:W0:Y:S01]  /*4100*/  MUFU.EX2 R70, R70 ;  /* 0x0000004600467308 */ /* 0x000e220000000800 */
[----:B------:R1:W-:Y:S02]  /*4110*/  STL [R1+0xcc], R159 ;  /* 0x0000cc9f01007387 */ /* 0x0003e40000100800 */
[----:B-1----:R-:W-:Y:S01]  /*4120*/  FMUL.FTZ R159, R160, R71 ;  /* 0x00000047a09f7220 */ /* 0x002fe20000410000 */
[----:B------:R-:W-:Y:S01]  /*4130*/  FMUL.FTZ R71, R158, -1.4426950216293334961 ;  /* 0xbfb8aa3b9e477820 */ /* 0x000fe20000410000 */
[----:B0-----:R-:W-:-:S05]  /*4140*/  FADD.FTZ R70, R70, 1 ;  /* 0x3f80000046467421 */ /* 0x001fca0000010000 */
[----:B------:R-:W0:Y:S01]  /*4150*/  MUFU.EX2 R71, R71 ;  /* 0x0000004700477308 */ /* 0x000e220000000800 */
[----:B------:R-:W-:-:S07]  /*4160*/  FADD.FTZ R157, R157, -R80 ;  /* 0x800000509d9d7221 */ /* 0x000fce0000010000 */
[----:B------:R-:W1:Y:S01]  /*4170*/  MUFU.RCP R70, R70 ;  /* 0x0000004600467308 */ /* 0x000e620000001000 */
[----:B------:R-:W-:-:S04]  /*4180*/  FMUL.FTZ R157, R81, R157 ;  /* 0x0000009d519d7220 */ /* 0x000fc80000410000 */
[----:B------:R-:W-:Y:S01]  /*4190*/  FFMA.FTZ R157, R78, R157, R76 ;  /* 0x0000009d4e9d7223 */ /* 0x000fe2000001004c */
[----:B0-----:R-:W-:Y:S01]  /*41a0*/  FADD.FTZ R71, R71, 1 ;  /* 0x3f80000047477421 */ /* 0x001fe20000010000 */
[----:B-1----:R-:W-:Y:S02]  /*41b0*/  FMUL.FTZ R77, R77, R70 ;  /* 0x000000464d4d7220 */ /* 0x002fe40000410000 */
[----:B------:R-:W-:-:S03]  /*41c0*/  FMUL.FTZ R70, R157, -1.4426950216293334961 ;  /* 0xbfb8aa3b9d467820 */ /* 0x000fc60000410000 */
[----:B------:R-:W0:Y:S01]  /*41d0*/  MUFU.RCP R71, R71 ;  /* 0x0000004700477308 */ /* 0x000e220000001000 */
[----:B------:R-:W-:-:S07]  /*41e0*/  FADD.FTZ R156, R156, -R80 ;  /* 0x800000509c9c7221 */ /* 0x000fce0000010000 */
[----:B------:R-:W1:Y:S01]  /*41f0*/  MUFU.EX2 R70, R70 ;  /* 0x0000004600467308 */ /* 0x000e620000000800 */
[----:B------:R-:W-:Y:S01]  /*4200*/  FMUL.FTZ R156, R81, R156 ;  /* 0x0000009c519c7220 */ /* 0x000fe20000410000 */
[----:B------:R-:W-:Y:S03]  /*4210*/  STL [R1+0xc8], R159 ;  /* 0x0000c89f01007387 */ /* 0x000fe60000100800 */
[----:B------:R-:W-:Y:S01]  /*4220*/  FFMA.FTZ R156, R165, R156, R82 ;  /* 0x0000009ca59c7223 */ /* 0x000fe20000010052 */
[----:B------:R0:W-:Y:S02]  /*4230*/  STL [R1+0xc4], R77 ;  /* 0x0000c44d01007387 */ /* 0x0001e40000100800 */
[----:B0-----:R-:W-:Y:S01]  /*4240*/  FMUL.FTZ R77, R158, R71 ;  /* 0x000000479e4d7220 */ /* 0x001fe20000410000 */
[----:B------:R-:W-:Y:S01]  /*4250*/  FMUL.FTZ R71, R156, -1.4426950216293334961 ;  /* 0xbfb8aa3b9c477820 */ /* 0x000fe20000410000 */
[----:B-1----:R-:W-:-:S05]  /*4260*/  FADD.FTZ R70, R70, 1 ;  /* 0x3f80000046467421 */ /* 0x002fca0000010000 */
[----:B------:R-:W0:Y:S01]  /*4270*/  MUFU.EX2 R71, R71 ;  /* 0x0000004700477308 */ /* 0x000e220000000800 */
[----:B------:R1:W-:Y:S07]  /*4280*/  STL [R1+0xc0], R77 ;  /* 0x0000c04d01007387 */ /* 0x0003ee0000100800 */
[----:B------:R-:W2:Y:S01]  /*4290*/  MUFU.RCP R70, R70 ;  /* 0x0000004600467308 */ /* 0x000ea20000001000 */
[----:B-1----:R-:W-:-:S04]  /*42a0*/  FADD.FTZ R77, R155, -R80 ;  /* 0x800000509b4d7221 */ /* 0x002fc80000010000 */
[----:B------:R-:W-:Y:S01]  /*42b0*/  FMUL.FTZ R77, R81, R77 ;  /* 0x0000004d514d7220 */ /* 0x000fe20000410000 */
[----:B0-----:R-:W-:-:S03]  /*42c0*/  FADD.FTZ R71, R71, 1 ;  /* 0x3f80000047477421 */ /* 0x001fc60000010000 */
[----:B------:R-:W-:Y:S01]  /*42d0*/  FFMA.FTZ R77, R79, R77, R164 ;  /* 0x0000004d4f4d7223 */ /* 0x000fe200000100a4 */
[----:B--2---:R-:W-:-:S03]  /*42e0*/  FMUL.FTZ R155, R157, R70 ;  /* 0x000000469d9b7220 */ /* 0x004fc60000410000 */
[----:B------:R-:W-:Y:S01]  /*42f0*/  FMUL.FTZ R70, R77, -1.4426950216293334961 ;  /* 0xbfb8aa3b4d467820 */ /* 0x000fe20000410000 */
[----:B------:R-:W0:Y:S01]  /*4300*/  MUFU.RCP R71, R71 ;  /* 0x0000004700477308 */ /* 0x000e220000001000 */
[----:B------:R-:W-:-:S07]  /*4310*/  FADD.FTZ R154, R154, -R80 ;  /* 0x800000509a9a7221 */ /* 0x000fce0000010000 */
[----:B------:R-:W1:Y:S01]  /*4320*/  MUFU.EX2 R70, R70 ;  /* 0x0000004600467308 */ /* 0x000e620000000800 */
[----:B------:R-:W-:Y:S01]  /*4330*/  FMUL.FTZ R154, R81, R154 ;  /* 0x0000009a519a7220 */ /* 0x000fe20000410000 */
[----:B------:R0:W-:Y:S03]  /*4340*/  STL [R1+0xbc], R155 ;  /* 0x0000bc9b01007387 */ /* 0x0001e60000100800 */
[----:B------:R-:W-:Y:S01]  /*4350*/  FFMA.FTZ R154, R0, R154, R83 ;  /* 0x0000009a009a7223 */ /* 0x000fe20000010053 */
[----:B0-----:R-:W-:-:S03]  /*4360*/  FMUL.FTZ R155, R156, R71 ;  /* 0x000000479c9b7220 */ /* 0x001fc60000410000 */
[----:B------:R-:W-:Y:S01]  /*4370*/  FMUL.FTZ R71, R154, -1.4426950216293334961 ;  /* 0xbfb8aa3b9a477820 */ /* 0x000fe20000410000 */
[----:B-1----:R-:W-:-:S05]  /*4380*/  FADD.FTZ R70, R70, 1 ;  /* 0x3f80000046467421 */ /* 0x002fca0000010000 */
        /* <DEDUP_REMOVED lines=107> */
[----:B-1----:R-:W-:Y:S01]  /*4a40*/  FADD.FTZ R70, R70, 1 ;  /* 0x3f80000046467421 */ /* 0x002fe20000010000 */
[----:B------:R0:W-:Y:S04]  /*4a50*/  STL [R1+0xc], R143 ;  /* 0x00000c8f01007387 */ /* 0x0001e80000100800 */
[----:B------:R-:W-:Y:S08]  /*4a60*/  MUFU.EX2 R71, R71 ;  /* 0x0000004700477308 */ /* 0x000ff00000000800 */
[----:B0-----:R0:W1:Y:S02]  /*4a70*/  MUFU.RCP R143, R70 ;  /* 0x00000046008f7308 */ /* 0x0010640000001000 */
[----:B0-----:R-:W-:-:S04]  /*4a80*/  FADD.FTZ R70, R141, -R80 ;  /* 0x800000508d467221 */ /* 0x001fc80000010000 */
[----:B------:R-:W-:-:S04]  /*4a90*/  FMUL.FTZ R70, R81, R70 ;  /* 0x0000004651467220 */ /* 0x000fc80000410000 */
[----:B------:R-:W-:Y:S01]  /*4aa0*/  FFMA.FTZ R70, R78, R70, R76 ;  /* 0x000000464e467223 */ /* 0x000fe2000001004c */
[----:B-1----:R-:W-:-:S03]  /*4ab0*/  FMUL.FTZ R141, R77, R143 ;  /* 0x0000008f4d8d7220 */ /* 0x002fc60000410000 */
[----:B------:R-:W-:Y:S01]  /*4ac0*/  FMUL.FTZ R77, R70, -1.4426950216293334961 ;  /* 0xbfb8aa3b464d7820 */ /* 0x000fe20000410000 */
[----:B------:R-:W-:-:S05]  /*4ad0*/  FADD.FTZ R71, R71, 1 ;  /* 0x3f80000047477421 */ /* 0x000fca0000010000 */
        /* <DEDUP_REMOVED lines=12> */
[----:B------:R-:W-:-:S03]  /*4ba0*/  FADD.FTZ R138, R138, -R80 ;  /* 0x800000508a8a7221 */ /* 0x000fc60000010000 */
[----:B------:R-:W-:Y:S01]  /*4bb0*/  FFMA.FTZ R162, R79, R162, R164 ;  /* 0x000000a24fa27223 */ /* 0x000fe200000100a4 */
[----:B------:R-:W-:Y:S01]  /*4bc0*/  FMUL.FTZ R138, R81, R138 ;  /* 0x0000008a518a7220 */ /* 0x000fe20000410000 */
[----:B0-----:R-:W-:Y:S02]  /*4bd0*/  FMUL.FTZ R77, R70, R77 ;  /* 0x0000004d464d7220 */ /* 0x001fe40000410000 */
[----:B------:R-:W-:Y:S01]  /*4be0*/  FMUL.FTZ R70, R162, -1.4426950216293334961 ;  /* 0xbfb8aa3ba2467820 */ /* 0x000fe20000410000 */
[----:B------:R-:W-:Y:S01]  /*4bf0*/  FFMA.FTZ R161, R0, R138, R83 ;  /* 0x0000008a00a17223 */ /* 0x000fe20000010053 */
[----:B------:R-:W-:Y:S04]  /*4c00*/  STL [R1+0x8], R141 ;  /* 0x0000088d01007387 */ /* 0x000fe80000100800 */
[----:B------:R-:W-:Y:S01]  /*4c10*/  STL [R1+0x4], R140 ;  /* 0x0000048c01007387 */ /* 0x000fe20000100800 */
[----:B-1----:R-:W-:Y:S01]  /*4c20*/  FADD.FTZ R71, R71, 1 ;  /* 0x3f80000047477421 */ /* 0x002fe20000010000 */
[----:B------:R-:W0:Y:S02]  /*4c30*/  MUFU.EX2 R70, R70 ;  /* 0x0000004600467308 */ /* 0x000e240000000800 */
[----:B------:R1:W-:Y:S06]  /*4c40*/  STL [R1], R77 ;  /* 0x0000004d01007387 */ /* 0x0003ec0000100800 */
[----:B------:R-:W2:Y:S01]  /*4c50*/  MUFU.RCP R71, R71 ;  /* 0x0000004700477308 */ /* 0x000ea20000001000 */
[----:B-1----:R-:W-:-:S07]  /*4c60*/  FMUL.FTZ R77, R161, -1.4426950216293334961 ;  /* 0xbfb8aa3ba14d7820 */ /* 0x002fce0000410000 */
[----:B------:R-:W1:Y:S01]  /*4c70*/  MUFU.EX2 R77, R77 ;  /* 0x0000004d004d7308 */ /* 0x000e620000000800 */
[----:B0-----:R-:W-:Y:S01]  /*4c80*/  FADD.FTZ R70, R70, 1 ;  /* 0x3f80000046467421 */ /* 0x001fe20000010000 */
[----:B--2---:R-:W-:-:S06]  /*4c90*/  FMUL.FTZ R163, R163, R71 ;  /* 0x00000047a3a37220 */ /* 0x004fcc0000410000 */
[----:B------:R1:W0:Y:S02]  /*4ca0*/  MUFU.RCP R71, R70 ;  /* 0x0000004600477308 */ /* 0x0002240000001000 */
[----:B-1----:R-:W-:-:S06]  /*4cb0*/  FADD.FTZ R70, R77, 1 ;  /* 0x3f8000004d467421 */ /* 0x002fcc0000010000 */
[----:B------:R-:W1:Y:S01]  /*4cc0*/  MUFU.RCP R70, R70 ;  /* 0x0000004600467308 */ /* 0x000e620000001000 */
[--C-:B------:R-:W-:Y:S01]  /*4cd0*/  FADD.FTZ R136, R136, -R80.reuse ;  /* 0x8000005088887221 */ /* 0x100fe20000010000 */
[----:B------:R-:W-:-:S03]  /*4ce0*/  FADD.FTZ R160, R137, -R80 ;  /* 0x8000005089a07221 */ /* 0x000fc60000010000 */
[C---:B------:R-:W-:Y:S01]  /*4cf0*/  FMUL.FTZ R136, R81.reuse, R136 ;  /* 0x0000008851887220 */ /* 0x040fe20000410000 */
[----:B------:R-:W-:-:S03]  /*4d00*/  FMUL.FTZ R160, R81, R160 ;  /* 0x000000a051a07220 */ /* 0x000fc60000410000 */
[----:B------:R-:W-:Y:S01]  /*4d10*/  FFMA.FTZ R159, R165, R136, R82 ;  /* 0x00000088a59f7223 */ /* 0x000fe20000010052 */
[----:B------:R-:W-:Y:S01]  /*4d20*/  FFMA.FTZ R160, R78, R160, R76 ;  /* 0x000000a04ea07223 */ /* 0x000fe2000001004c */
[----:B0-----:R-:W-:Y:S01]  /*4d30*/  FMUL.FTZ R162, R162, R71 ;  /* 0x00000047a2a27220 */ /* 0x001fe20000410000 */
[----:B-1----:R-:W-:Y:S01]  /*4d40*/  FMUL.FTZ R161, R161, R70 ;  /* 0x00000046a1a17220 */ /* 0x002fe20000410000 */
[----:B------:R-:W-:Y:S01]  /*4d50*/  FMUL.FTZ R70, R159, -1.4426950216293334961 ;  /* 0xbfb8aa3b9f467820 */ /* 0x000fe20000410000 */
[----:B------:R-:W-:-:S05]  /*4d60*/  FMUL.FTZ R71, R160, -1.4426950216293334961 ;  /* 0xbfb8aa3ba0477820 */ /* 0x000fca0000410000 */
[----:B------:R-:W0:Y:S08]  /*4d70*/  MUFU.EX2 R70, R70 ;  /* 0x0000004600467308 */ /* 0x000e300000000800 */
[----:B------:R-:W1:Y:S01]  /*4d80*/  MUFU.EX2 R71, R71 ;  /* 0x0000004700477308 */ /* 0x000e620000000800 */
[----:B0-----:R-:W-:-:S07]  /*4d90*/  FADD.FTZ R70, R70, 1 ;  /* 0x3f80000046467421 */ /* 0x001fce0000010000 */
[----:B------:R-:W0:Y:S01]  /*4da0*/  MUFU.RCP R70, R70 ;  /* 0x0000004600467308 */ /* 0x000e220000001000 */
[----:B-1----:R-:W-:Y:S01]  /*4db0*/  FADD.FTZ R71, R71, 1 ;  /* 0x3f80000047477421 */ /* 0x002fe20000010000 */
[----:B------:R-:W-:-:S06]  /*4dc0*/  FADD.FTZ R134, R134, -R80 ;  /* 0x8000005086867221 */ /* 0x000fcc0000010000 */
[----:B------:R-:W1:Y:S01]  /*4dd0*/  MUFU.RCP R71, R71 ;  /* 0x0000004700477308 */ /* 0x000e620000001000 */
[----:B------:R-:W-:Y:S01]  /*4de0*/  FADD.FTZ R158, R135, -R80 ;  /* 0x80000050879e7221 */ /* 0x000fe20000010000 */
[----:B------:R-:W-:-:S03]  /*4df0*/  FMUL.FTZ R134, R81, R134 ;  /* 0x0000008651867220 */ /* 0x000fc60000410000 */
[----:B------:R-:W-:Y:S01]  /*4e00*/  FMUL.FTZ R158, R81, R158 ;  /* 0x0000009e519e7220 */ /* 0x000fe20000410000 */
[----:B------:R-:W-:Y:S01]  /*4e10*/  FFMA.FTZ R157, R0, R134, R83 ;  /* 0x00000086009d7223 */ /* 0x000fe20000010053 */
[----:B0-----:R-:W-:Y:S02]  /*4e20*/  FMUL.FTZ R159, R159, R70 ;  /* 0x000000469f9f7220 */ /* 0x001fe40000410000 */
[----:B------:R-:W-:Y:S01]  /*4e30*/  FFMA.FTZ R158, R79, R158, R164 ;  /* 0x0000009e4f9e7223 */ /* 0x000fe200000100a4 */
[----:B------:R-:W-:Y:S01]  /*4e40*/  FMUL.FTZ R70, R157, -1.4426950216293334961 ;  /* 0xbfb8aa3b9d467820 */ /* 0x000fe20000410000 */
[----:B-1----:R-:W-:Y:S02]  /*4e50*/  FMUL.FTZ R160, R160, R71 ;  /* 0x00000047a0a07220 */ /* 0x002fe40000410000 */
[----:B------:R-:W-:-:S03]  /*4e60*/  FMUL.FTZ R71, R158, -1.4426950216293334961 ;  /* 0xbfb8aa3b9e477820 */ /* 0x000fc60000410000 */
        /* <DEDUP_REMOVED lines=66> */
[----:B------:R-:W-:Y:S01]  /*5290*/  FADD.FTZ R148, R37, -R80 ;  /* 0x8000005025947221 */ /* 0x000fe20000010000 */
[----:B0-----:R-:W-:Y:S01]  /*52a0*/  FADD.FTZ R37, R70, 1 ;  /* 0x3f80000046257421 */ /* 0x001fe20000010000 */
[----:B-1----:R-:W-:-:S05]  /*52b0*/  FADD.FTZ R39, R39, 1 ;  /* 0x3f80000027277421 */ /* 0x002fca0000010000 */
[----:B------:R-:W0:Y:S01]  /*52c0*/  MUFU.RCP R37, R37 ;  /* 0x0000002500257308 */ /* 0x000e220000001000 */
[----:B------:R-:W-:-:S07]  /*52d0*/  FADD.FTZ R70, R36, -R80 ;  /* 0x8000005024467221 */ /* 0x000fce0000010000 */
[----:B------:R-:W1:Y:S01]  /*52e0*/  MUFU.RCP R39, R39 ;  /* 0x0000002700277308 */ /* 0x000e620000001000 */
[C---:B------:R-:W-:Y:S01]  /*52f0*/  FMUL.FTZ R70, R81.reuse, R70 ;  /* 0x0000004651467220 */ /* 0x040fe20000410000 */
[----:B------:R-:W-:-:S03]  /*5300*/  FMUL.FTZ R148, R81, R148 ;  /* 0x0000009451947220 */ /* 0x000fc60000410000 */
[----:B------:R-:W-:Y:S01]  /*5310*/  FFMA.FTZ R147, R165, R70, R82 ;  /* 0x00000046a5937223 */ /* 0x000fe20000010052 */
[----:B------:R-:W-:Y:S01]  /*5320*/  FFMA.FTZ R148, R78, R148, R76 ;  /* 0x000000944e947223 */ /* 0x000fe2000001004c */
[----:B0-----:R-:W-:Y:S02]  /*5330*/  FMUL.FTZ R149, R149, R37 ;  /* 0x0000002595957220 */ /* 0x001fe40000410000 */
[----:B------:R-:W-:Y:S01]  /*5340*/  FMUL.FTZ R37, R147, -1.4426950216293334961 ;  /* 0xbfb8aa3b93257820 */ /* 0x000fe20000410000 */
[----:B-1----:R-:W-:Y:S01]  /*5350*/  FMUL.FTZ R150, R150, R39 ;  /* 0x0000002796967220 */ /* 0x002fe20000410000 */
[----:B------:R-:W-:-:S04]  /*5360*/  FMUL.FTZ R39, R148, -1.4426950216293334961 ;  /* 0xbfb8aa3b94277820 */ /* 0x000fc80000410000 */
        /* <DEDUP_REMOVED lines=12> */
[----:B0-----:R-:W-:-:S03]  /*5430*/  FMUL.FTZ R147, R147, R35 ;  /* 0x0000002393937220 */ /* 0x001fc60000410000 */
        /* <DEDUP_REMOVED lines=8> */
[----:B------:R-:W0:Y:S08]  /*54c0*/  MUFU.RCP R33, R33 ;  /* 0x0000002100217308 */ /* 0x000e300000001000 */
[----:B------:R-:W1:Y:S01]  /*54d0*/  MUFU.RCP R34, R34 ;  /* 0x0000002200227308 */ /* 0x000e620000001000 */
[----:B------:R-:W-:Y:S01]  /*54e0*/  FADD.FTZ R35, R32, -R80 ;  /* 0x8000005020237221 */ /* 0x000fe20000010000 */
[----:B------:R-:W-:-:S03]  /*54f0*/  FMUL.FTZ R144, R81, R144 ;  /* 0x0000009051907220 */ /* 0x000fc60000410000 */
[----:B------:R-:W-:Y:S01]  /*5500*/  FMUL.FTZ R35, R81, R35 ;  /* 0x0000002351237220 */ /* 0x000fe20000410000 */
[----:B------:R-:W-:-:S03]  /*5510*/  FFMA.FTZ R144, R78, R144, R76 ;  /* 0x000000904e907223 */ /* 0x000fc6000001004c */
        /* <DEDUP_REMOVED lines=8> */
[----:B0-----:R-:W-:-:S06]  /*55a0*/  FADD.FTZ R32, R32, 1 ;  /* 0x3f80000020207421 */ /* 0x001fcc0000010000 */
[----:B------:R-:W0:Y:S01]  /*55b0*/  MUFU.RCP R32, R32 ;  /* 0x0000002000207308 */ /* 0x000e220000001000 */
[----:B-1----:R-:W-:-:S07]  /*55c0*/  FADD.FTZ R31, R33, 1 ;  /* 0x3f800000211f7421 */ /* 0x002fce0000010000 */
[----:B------:R-:W1:Y:S01]  /*55d0*/  MUFU.RCP R31, R31 ;  /* 0x0000001f001f7308 */ /* 0x000e620000001000 */
[----:B------:R-:W-:Y:S01]  /*55e0*/  FMUL.FTZ R142, R81, R142 ;  /* 0x0000008e518e7220 */ /* 0x000fe20000410000 */
[----:B------:R-:W-:-:S03]  /*55f0*/  FADD.FTZ R33, R30, -R80 ;  /* 0x800000501e217221 */ /* 0x000fc60000010000 */
[----:B------:R-:W-:Y:S01]  /*5600*/  FFMA.FTZ R142, R79, R142, R164 ;  /* 0x0000008e4f8e7223 */ /* 0x000fe200000100a4 */
[----:B------:R-:W-:Y:S01]  /*5610*/  FMUL.FTZ R33, R81, R33 ;  /* 0x0000002151217220 */ /* 0x000fe20000410000 */
[----:B0-----:R-:W-:Y:S02]  /*5620*/  FMUL.FTZ R144, R144, R32 ;  /* 0x0000002090907220 */ /* 0x001fe40000410000 */
[----:B------:R-:W-:Y:S01]  /*5630*/  FMUL.FTZ R32, R142, -1.4426950216293334961 ;  /* 0xbfb8aa3b8e207820 */ /* 0x000fe20000410000 */
[----:B------:R-:W-:-:S03]  /*5640*/  FFMA.FTZ R141, R0, R33, R83 ;  /* 0x00000021008d7223 */ /* 0x000fc60000010053 */
[----:B------:R-:W0:Y:S01]  /*5650*/  MUFU.EX2 R30, R32 ;  /* 0x00000020001e7308 */ /* 0x000e220000000800 */
[----:B-1----:R-:W-:Y:S01]  /*5660*/  FMUL.FTZ R143, R143, R31 ;  /* 0x0000001f8f8f7220 */ /* 0x002fe20000410000 */
[----:B------:R-:W-:-:S06]  /*5670*/  FMUL.FTZ R31, R141, -1.4426950216293334961 ;  /* 0xbfb8aa3b8d1f7820 */ /* 0x000fcc0000410000 */
[----:B------:R-:W1:Y:S01]  /*5680*/  MUFU.EX2 R31, R31 ;  /* 0x0000001f001f7308 */ /* 0x000e620000000800 */
[----:B------:R-:W-:Y:S01]  /*5690*/  FADD.FTZ R140, R29, -R80 ;  /* 0x800000501d8c7221 */ /* 0x000fe20000010000 */
[----:B0-----:R-:W-:-:S06]  /*56a0*/  FADD.FTZ R30, R30, 1 ;  /* 0x3f8000001e1e7421 */ /* 0x001fcc0000010000 */
[----:B------:R-:W0:Y:S01]  /*56b0*/  MUFU.RCP R30, R30 ;  /* 0x0000001e001e7308 */ /* 0x000e220000001000 */
[----:B-1----:R-:W-:Y:S01]  /*56c0*/  FADD.FTZ R29, R31, 1 ;  /* 0x3f8000001f1d7421 */ /* 0x002fe20000010000 */
[----:B------:R-:W-:-:S06]  /*56d0*/  FMUL.FTZ R140, R81, R140 ;  /* 0x0000008c518c7220 */ /* 0x000fcc0000410000 */
[----:B------:R-:W1:Y:S01]  /*56e0*/  MUFU.RCP R29, R29 ;  /* 0x0000001d001d7308 */ /* 0x000e620000001000 */
[----:B------:R-:W-:Y:S01]  /*56f0*/  FADD.FTZ R31, R28, -R80 ;  /* 0x800000501c1f7221 */ /* 0x000fe20000010000 */
[----:B------:R-:W-:-:S03]  /*5700*/  FFMA.FTZ R140, R78, R140, R76 ;  /* 0x0000008c4e8c7223 */ /* 0x000fc6000001004c */
[----:B------:R-:W-:Y:S01]  /*5710*/  FMUL.FTZ R31, R81, R31 ;  /* 0x0000001f511f7220 */ /* 0x000fe20000410000 */
[----:B0-----:R-:W-:Y:S01]  /*5720*/  FMUL.FTZ R142, R142, R30 ;  /* 0x0000001e8e8e7220 */ /* 0x001fe20000410000 */
[----:B------:R-:W-:Y:S02]  /*5730*/  FMUL.FTZ R30, R140, -1.4426950216293334961 ;  /* 0xbfb8aa3b8c1e7820 */ /* 0x000fe40000410000 */
[----:B------:R-:W-:Y:S02]  /*5740*/  FFMA.FTZ R139, R165, R31, R82 ;  /* 0x0000001fa58b7223 */ /* 0x000fe40000010052 */
[----:B------:R-:W0:Y:S01]  /*5750*/  MUFU.EX2 R28, R30 ;  /* 0x0000001e001c7308 */ /* 0x000e220000000800 */
[----:B-1----:R-:W-:Y:S01]  /*5760*/  FMUL.FTZ R141, R141, R29 ;  /* 0x0000001d8d8d7220 */ /* 0x002fe20000410000 */
[----:B------:R-:W-:-:S06]  /*5770*/  FMUL.FTZ R29, R139, -1.4426950216293334961 ;  /* 0xbfb8aa3b8b1d7820 */ /* 0x000fcc0000410000 */
[----:B------:R-:W1:Y:S01]  /*5780*/  MUFU.EX2 R29, R29 ;  /* 0x0000001d001d7308 */ /* 0x000e620000000800 */
[----:B0-----:R-:W-:Y:S01]  /*5790*/  FADD.FTZ R28, R28, 1 ;  /* 0x3f8000001c1c7421 */ /* 0x001fe20000010000 */
[----:B------:R-:W-:-:S06]  /*57a0*/  FADD.FTZ R138, R27, -R80 ;  /* 0x800000501b8a7221 */ /* 0x000fcc0000010000 */
[----:B------:R-:W0:Y:S01]  /*57b0*/  MUFU.RCP R28, R28 ;  /* 0x0000001c001c7308 */ /* 0x000e220000001000 */
[----:B-1----:R-:W-:Y:S01]  /*57c0*/  FADD.FTZ R27, R29, 1 ;  /* 0x3f8000001d1b7421 */ /* 0x002fe20000010000 */
[----:B------:R-:W-:-:S06]  /*57d0*/  FMUL.FTZ R138, R81, R138 ;  /* 0x0000008a518a7220 */ /* 0x000fcc0000410000 */
[----:B------:R-:W1:Y:S01]  /*57e0*/  MUFU.RCP R27, R27 ;  /* 0x0000001b001b7308 */ /* 0x000e620000001000 */
[----:B------:R-:W-:Y:S01]  /*57f0*/  FFMA.FTZ R138, R79, R138, R164 ;  /* 0x0000008a4f8a7223 */ /* 0x000fe200000100a4 */
[----:B------:R-:W-:Y:S01]  /*5800*/  FADD.FTZ R29, R26, -R80 ;  /* 0x800000501a1d7221 */ /* 0x000fe20000010000 */
[----:B0-----:R-:W-:Y:S02]  /*5810*/  FMUL.FTZ R140, R140, R28 ;  /* 0x0000001c8c8c7220 */ /* 0x001fe40000410000 */
[----:B------:R-:W-:Y:S01]  /*5820*/  FMUL.FTZ R28, R138, -1.4426950216293334961 ;  /* 0xbfb8aa3b8a1c7820 */ /* 0x000fe20000410000 */
[----:B------:R-:W-:-:S03]  /*5830*/  FMUL.FTZ R29, R81, R29 ;  /* 0x0000001d511d7220 */ /* 0x000fc60000410000 */
[----:B------:R-:W0:Y:S01]  /*5840*/  MUFU.EX2 R26, R28 ;  /* 0x0000001c001a7308 */ /* 0x000e220000000800 */
[----:B------:R-:W-:Y:S01]  /*5850*/  FFMA.FTZ R137, R0, R29, R83 ;  /* 0x0000001d00897223 */ /* 0x000fe20000010053 */
[----:B-1----:R-:W-:-:S03]  /*5860*/  FMUL.FTZ R139, R139, R27 ;  /* 0x0000001b8b8b7220 */ /* 0x002fc60000410000 */
[----:B------:R-:W-:-:S06]  /*5870*/  FMUL.FTZ R27, R137, -1.4426950216293334961 ;  /* 0xbfb8aa3b891b7820 */ /* 0x000fcc0000410000 */
[----:B------:R-:W1:Y:S01]  /*5880*/  MUFU.EX2 R27, R27 ;  /* 0x0000001b001b7308 */ /* 0x000e620000000800 */
[----:B0-----:R-:W-:Y:S01]  /*5890*/  FADD.FTZ R26, R26, 1 ;  /* 0x3f8000001a1a7421 */ /* 0x001fe20000010000 */
[----:B------:R-:W-:-:S06]  /*58a0*/  FADD.FTZ R136, R25, -R80 ;  /* 0x8000005019887221 */ /* 0x000fcc0000010000 */
[----:B------:R-:W0:Y:S01]  /*58b0*/  MUFU.RCP R26, R26 ;  /* 0x0000001a001a7308 */ /* 0x000e220000001000 */
[----:B------:R-:W-:Y:S01]  /*58c0*/  FMUL.FTZ R136, R81, R136 ;  /* 0x0000008851887220 */ /* 0x000fe20000410000 */
[----:B-1----:R-:W-:-:S03]  /*58d0*/  FADD.FTZ R25, R27, 1 ;  /* 0x3f8000001b197421 */ /* 0x002fc60000010000 */
[----:B------:R-:W-:-:S03]  /*58e0*/  FFMA.FTZ R136, R78, R136, R76 ;  /* 0x000000884e887223 */ /* 0x000fc6000001004c */
[----:B------:R-:W1:Y:S01]  /*58f0*/  MUFU.RCP R25, R25 ;  /* 0x0000001900197308 */ /* 0x000e620000001000 */
[----:B------:R-:W-:Y:S01]  /*5900*/  FADD.FTZ R27, R24, -R80 ;  /* 0x80000050181b7221 */ /* 0x000fe20000010000 */
[----:B0-----:R-:W-:Y:S01]  /*5910*/  FMUL.FTZ R138, R138, R26 ;  /* 0x0000001a8a8a7220 */ /* 0x001fe20000410000 */
[----:B------:R-:W-:Y:S02]  /*5920*/  FMUL.FTZ R26, R136, -1.4426950216293334961 ;  /* 0xbfb8aa3b881a7820 */ /* 0x000fe40000410000 */
        /* <DEDUP_REMOVED lines=29> */
[----:B0-----:R-:W-:Y:S01]  /*5b00*/  FMUL.FTZ R132, R132, R22 ;  /* 0x0000001684847220 */ /* 0x001fe20000410000 */
[----:B------:R-:W-:Y:S01]  /*5b10*/  FMUL.FTZ R22, R130, -1.4426950216293334961 ;  /* 0xbfb8aa3b82167820 */ /* 0x000fe20000410000 */
[----:B------:R-:W-:-:S05]  /*5b20*/  FADD.FTZ R23, R20, -R80 ;  /* 0x8000005014177221 */ /* 0x000fca0000010000 */
[----:B------:R-:W0:Y:S01]  /*5b30*/  MUFU.EX2 R20, R22 ;  /* 0x0000001600147308 */ /* 0x000e220000000800 */
[----:B------:R-:W-:-:S04]  /*5b40*/  FMUL.FTZ R23, R81, R23 ;  /* 0x0000001751177220 */ /* 0x000fc80000410000 */
[----:B------:R-:W-:Y:S01]  /*5b50*/  FFMA.FTZ R129, R165, R23, R82 ;  /* 0x00000017a5817223 */ /* 0x000fe20000010052 */
[----:B-1----:R-:W-:-:S03]  /*5b60*/  FMUL.FTZ R131, R131, R21 ;  /* 0x0000001583837220 */ /* 0x002fc60000410000 */
[----:B------:R-:W-:-:S06]  /*5b70*/  FMUL.FTZ R21, R129, -1.4426950216293334961 ;  /* 0xbfb8aa3b81157820 */ /* 0x000fcc0000410000 */
[----:B------:R-:W1:Y:S01]  /*5b80*/  MUFU.EX2 R21, R21 ;  /* 0x0000001500157308 */ /* 0x000e620000000800 */
[----:B0-----:R-:W-:Y:S01]  /*5b90*/  FADD.FTZ R20, R20, 1 ;  /* 0x3f80000014147421 */ /* 0x001fe20000010000 */
[----:B------:R-:W-:-:S06]  /*5ba0*/  FADD.FTZ R128, R19, -R80 ;  /* 0x8000005013807221 */ /* 0x000fcc0000010000 */
[----:B------:R-:W0:Y:S01]  /*5bb0*/  MUFU.RCP R20, R20 ;  /* 0x0000001400147308 */ /* 0x000e220000001000 */
[----:B------:R-:W-:-:S04]  /*5bc0*/  FMUL.FTZ R128, R81, R128 ;  /* 0x0000008051807220 */ /* 0x000fc80000410000 */
[----:B------:R-:W-:Y:S01]  /*5bd0*/  FFMA.FTZ R128, R79, R128, R164 ;  /* 0x000000804f807223 */ /* 0x000fe200000100a4 */
[----:B-1----:R-:W-:Y:S01]  /*5be0*/  FADD.FTZ R19, R21, 1 ;  /* 0x3f80000015137421 */ /* 0x002fe20000010000 */
[----:B------:R-:W-:-:S04]  /*5bf0*/  FADD.FTZ R21, R18, -R80 ;  /* 0x8000005012157221 */ /* 0x000fc80000010000 */
[----:B------:R-:W-:Y:S01]  /*5c00*/  FMUL.FTZ R21, R81, R21 ;  /* 0x0000001551157220 */ /* 0x000fe20000410000 */
[----:B0-----:R-:W-:Y:S01]  /*5c10*/  FMUL.FTZ R130, R130, R20 ;  /* 0x0000001482827220 */ /* 0x001fe20000410000 */
[----:B------:R-:W-:Y:S02]  /*5c20*/  FMUL.FTZ R20, R128, -1.4426950216293334961 ;  /* 0xbfb8aa3b80147820 */ /* 0x000fe40000410000 */
[----:B------:R-:W-:Y:S02]  /*5c30*/  FFMA.FTZ R127, R0, R21, R83 ;  /* 0x00000015007f7223 */ /* 0x000fe40000010053 */
[----:B------:R0:W1:Y:S02]  /*5c40*/  MUFU.EX2 R18, R20 ;  /* 0x0000001400127308 */ /* 0x0000640000000800 */
[----:B0-----:R-:W-:-:S06]  /*5c50*/  FMUL.FTZ R20, R127, -1.4426950216293334961 ;  /* 0xbfb8aa3b7f147820 */ /* 0x001fcc0000410000 */
[----:B------:R-:W0:Y:S08]  /*5c60*/  MUFU.RCP R19, R19 ;  /* 0x0000001300137308 */ /* 0x000e300000001000 */
[----:B------:R-:W2:Y:S01]  /*5c70*/  MUFU.EX2 R20, R20 ;  /* 0x0000001400147308 */ /* 0x000ea20000000800 */
[----:B-1----:R-:W-:Y:S01]  /*5c80*/  FADD.FTZ R18, R18, 1 ;  /* 0x3f80000012127421 */ /* 0x002fe20000010000 */
[----:B0-----:R-:W-:-:S06]  /*5c90*/  FMUL.FTZ R129, R129, R19 ;  /* 0x0000001381817220 */ /* 0x001fcc0000410000 */
[----:B------:R2:W0:Y:S01]  /*5ca0*/  MUFU.RCP R19, R18 ;  /* 0x0000001200137308 */ /* 0x0004220000001000 */
[----:B------:R-:W-:Y:S01]  /*5cb0*/  FADD.FTZ R17, R17, -R80 ;  /* 0x8000005011117221 */ /* 0x000fe20000010000 */
[----:B--2---:R-:W-:-:S03]  /*5cc0*/  FADD.FTZ R18, R20, 1 ;  /* 0x3f80000014127421 */ /* 0x004fc60000010000 */
[----:B------:R-:W-:-:S03]  /*5cd0*/  FMUL.FTZ R17, R81, R17 ;  /* 0x0000001151117220 */ /* 0x000fc60000410000 */
[----:B------:R-:W1:Y:S01]  /*5ce0*/  MUFU.RCP R18, R18 ;  /* 0x0000001200127308 */ /* 0x000e620000001000 */
[----:B------:R-:W-:Y:S01]  /*5cf0*/  FADD.FTZ R16, R16, -R80 ;  /* 0x8000005010107221 */ /* 0x000fe20000010000 */
[----:B------:R-:W-:Y:S01]  /*5d00*/  FFMA.FTZ R17, R78, R17, R76 ;  /* 0x000000114e117223 */ /* 0x000fe2000001004c */
[----:B0-----:R-:W-:Y:S02]  /*5d10*/  FMUL.FTZ R128, R128, R19 ;  /* 0x0000001380807220 */ /* 0x001fe40000410000 */
[----:B------:R-:W-:Y:S01]  /*5d20*/  FMUL.FTZ R16, R81, R16 ;  /* 0x0000001051107220 */ /* 0x000fe20000410000 */
[----:B------:R-:W-:-:S03]  /*5d30*/  FMUL.FTZ R19, R17, -1.4426950216293334961 ;  /* 0xbfb8aa3b11137820 */ /* 0x000fc60000410000 */
[----:B------:R-:W-:-:S03]  /*5d40*/  FFMA.FTZ R16, R165, R16, R82 ;  /* 0x00000010a5107223 */ /* 0x000fc60000010052 */
[----:B------:R-:W0:Y:S01]  /*5d50*/  MUFU.EX2 R19, R19 ;  /* 0x0000001300137308 */ /* 0x000e220000000800 */
[----:B-1----:R-:W-:Y:S01]  /*5d60*/  FMUL.FTZ R127, R127, R18 ;  /* 0x000000127f7f7220 */ /* 0x002fe20000410000 */
[----:B------:R-:W-:-:S06]  /*5d70*/  FMUL.FTZ R18, R16, -1.4426950216293334961 ;  /* 0xbfb8aa3b10127820 */ /* 0x000fcc0000410000 */
[----:B------:R-:W1:Y:S01]  /*5d80*/  MUFU.EX2 R18, R18 ;  /* 0x0000001200127308 */ /* 0x000e620000000800 */
[----:B0-----:R-:W-:-:S07]  /*5d90*/  FADD.FTZ R19, R19, 1 ;  /* 0x3f80000013137421 */ /* 0x001fce0000010000 */
[----:B------:R1:W0:Y:S01]  /*5da0*/  MUFU.RCP R20, R19 ;  /* 0x0000001300147308 */ /* 0x0002220000001000 */
[----:B------:R-:W-:Y:S01]  /*5db0*/  FADD.FTZ R15, R15, -R80 ;  /* 0x800000500f0f7221 */ /* 0x000fe20000010000 */
[----:B-1----:R-:W-:-:S06]  /*5dc0*/  FADD.FTZ R19, R18, 1 ;  /* 0x3f80000012137421 */ /* 0x002fcc0000010000 */
[----:B------:R-:W1:Y:S01]  /*5dd0*/  MUFU.RCP R19, R19 ;  /* 0x0000001300137308 */ /* 0x000e620000001000 */
[----:B------:R-:W-:Y:S01]  /*5de0*/  FMUL.FTZ R15, R81, R15 ;  /* 0x0000000f510f7220 */ /* 0x000fe20000410000 */
[----:B------:R-:W-:-:S03]  /*5df0*/  FADD.FTZ R14, R14, -R80 ;  /* 0x800000500e0e7221 */ /* 0x000fc60000010000 */
[----:B------:R-:W-:Y:S01]  /*5e00*/  FFMA.FTZ R18, R79, R15, R164 ;  /* 0x0000000f4f127223 */ /* 0x000fe200000100a4 */
[----:B------:R-:W-:Y:S01]  /*5e10*/  FMUL.FTZ R14, R81, R14 ;  /* 0x0000000e510e7220 */ /* 0x000fe20000410000 */
[----:B0-----:R-:W-:Y:S02]  /*5e20*/  FMUL.FTZ R15, R17, R20 ;  /* 0x00000014110f7220 */ /* 0x001fe40000410000 */
[----:B------:R-:W-:Y:S01]  /*5e30*/  FMUL.FTZ R20, R18, -1.4426950216293334961 ;  /* 0xbfb8aa3b12147820 */ /* 0x000fe20000410000 */
[----:B------:R-:W-:Y:S01]  /*5e40*/  FFMA.FTZ R17, R0, R14, R83 ;  /* 0x0000000e00117223 */ /* 0x000fe20000010053 */
[----:B-1----:R-:W-:-:S03]  /*5e50*/  FMUL.FTZ R14, R16, R19 ;  /* 0x00000013100e7220 */ /* 0x002fc60000410000 */
[----:B------:R-:W-:Y:S01]  /*5e60*/  FMUL.FTZ R16, R17, -1.4426950216293334961 ;  /* 0xbfb8aa3b11107820 */ /* 0x000fe20000410000 */
[----:B------:R-:W0:Y:S08]  /*5e70*/  MUFU.EX2 R20, R20 ;  /* 0x0000001400147308 */ /* 0x000e300000000800 */
[----:B------:R-:W1:Y:S01]  /*5e80*/  MUFU.EX2 R16, R16 ;  /* 0x0000001000107308 */ /* 0x000e620000000800 */
[----:B0-----:R-:W-:-:S07]  /*5e90*/  FADD.FTZ R20, R20, 1 ;  /* 0x3f80000014147421 */ /* 0x001fce0000010000 */
[----:B------:R-:W0:Y:S01]  /*5ea0*/  MUFU.RCP R20, R20 ;  /* 0x0000001400147308 */ /* 0x000e220000001000 */
[----:B-1----:R-:W-:Y:S01]  /*5eb0*/  FADD.FTZ R19, R16, 1 ;  /* 0x3f80000010137421 */ /* 0x002fe20000010000 */
[----:B------:R-:W-:-:S06]  /*5ec0*/  FADD.FTZ R13, R13, -R80 ;  /* 0x800000500d0d7221 */ /* 0x000fcc0000010000 */
        /* <DEDUP_REMOVED lines=92> */
[----:B0-----:R-:W-:Y:S01]  /*6490*/  FADD.FTZ R16, R20, 1 ;  /* 0x3f80000014107421 */ /* 0x001fe20000010000 */
[----:B------:R-:W-:Y:S01]  /*64a0*/  FADD.FTZ R20, R96, -R80 ;  /* 0x8000005060147221 */ /* 0x000fe20000010000 */
[----:B-1----:R-:W-:-:S05]  /*64b0*/  FADD.FTZ R21, R19, 1 ;  /* 0x3f80000013157421 */ /* 0x002fca0000010000 */
[----:B------:R-:W0:Y:S01]  /*64c0*/  MUFU.RCP R16, R16 ;  /* 0x0000001000107308 */ /* 0x000e220000001000 */
[----:B------:R-:W-:Y:S01]  /*64d0*/  FMUL.FTZ R20, R81, R20 ;  /* 0x0000001451147220 */ /* 0x000fe20000410000 */
[----:B------:R-:W-:-:S06]  /*64e0*/  FADD.FTZ R72, R72, -R80 ;  /* 0x8000005048487221 */ /* 0x000fcc0000010000 */
[----:B------:R-:W1:Y:S01]  /*64f0*/  MUFU.RCP R21, R21 ;  /* 0x0000001500157308 */ /* 0x000e620000001000 */
[----:B------:R-:W-:Y:S01]  /*6500*/  FFMA.FTZ R19, R78, R20, R76 ;  /* 0x000000144e137223 */ /* 0x000fe2000001004c */
[----:B------:R-:W-:-:S04]  /*6510*/  FMUL.FTZ R20, R81, R72 ;  /* 0x0000004851147220 */ /* 0x000fc80000410000 */
[----:B------:R-:W-:Y:S01]  /*6520*/  FFMA.FTZ R20, R165, R20, R82 ;  /* 0x00000014a5147223 */ /* 0x000fe20000010052 */
[----:B0-----:R-:W-:Y:S01]  /*6530*/  FMUL.FTZ R16, R18, R16 ;  /* 0x0000001012107220 */ /* 0x001fe20000410000 */
        /* <DEDUP_REMOVED lines=15> */
[----:B------:R-:W-:Y:S01]  /*6630*/  FMUL.FTZ R24, R21, -1.4426950216293334961 ;  /* 0xbfb8aa3b15187820 */ /* 0x000fe20000410000 */
[----:B0-----:R-:W-:Y:S01]  /*6640*/  FMUL.FTZ R18, R19, R18 ;  /* 0x0000001213127220 */ /* 0x001fe20000410000 */
[----:B-1----:R-:W-:Y:S01]  /*6650*/  FMUL.FTZ R19, R20, R23 ;  /* 0x0000001714137220 */ /* 0x002fe20000410000 */
        /* <DEDUP_REMOVED lines=155> */
[----:B------:R-:W-:-:S03]  /*7010*/  FMUL.FTZ R73, R81, R114 ;  /* 0x0000007251497220 */ /* 0x000fc60000410000 */
[----:B------:R-:W-:Y:S01]  /*7020*/  FMUL.FTZ R75, R72, -1.4426950216293334961 ;  /* 0xbfb8aa3b484b7820 */ /* 0x000fe20000410000 */
[----:B------:R-:W-:Y:S01]  /*7030*/  FFMA.FTZ R73, R0, R73, R83 ;  /* 0x0000004900497223 */ /* 0x000fe20000010053 */
[----:B0-----:R-:W-:-:S04]  /*7040*/  FMUL.FTZ R39, R70, R39 ;  /* 0x0000002746277220 */ /* 0x001fc80000410000 */
        /* <DEDUP_REMOVED lines=12> */
[----:B0-----:R-:W-:-:S03]  /*7110*/  FMUL.FTZ R71, R72, R71 ;  /* 0x0000004748477220 */ /* 0x001fc60000410000 */
[----:B------:R-:W-:Y:S01]  /*7120*/  FMUL.FTZ R75, R81, R75 ;  /* 0x0000004b514b7220 */ /* 0x000fe20000410000 */
[----:B------:R-:W-:-:S03]  /*7130*/  FMUL.FTZ R72, R74, -1.4426950216293334961 ;  /* 0xbfb8aa3b4a487820 */ /* 0x000fc60000410000 */
[----:B------:R-:W-:Y:S01]  /*7140*/  FFMA.FTZ R75, R165, R75, R82 ;  /* 0x0000004ba54b7223 */ /* 0x000fe20000010052 */
[----:B------:R1:W0:Y:S02]  /*7150*/  MUFU.EX2 R84, R72 ;  /* 0x0000004800547308 */ /* 0x0002240000000800 */
[----:B-1----:R-:W-:Y:S01]  /*7160*/  FMUL.FTZ R72, R73, R77 ;  /* 0x0000004d49487220 */ /* 0x002fe20000410000 */
        /* <DEDUP_REMOVED lines=12> */
[----:B------:R-:W-:-:S04]  /*7230*/  FMUL.FTZ R84, R81, R84 ;  /* 0x0000005451547220 */ /* 0x000fc80000410000 */
        /* <DEDUP_REMOVED lines=9> */
[----:B-1----:R-:W-:-:S06]  /*72d0*/  FADD.FTZ R96, R96, 1 ;  /* 0x3f80000060607421 */ /* 0x002fcc0000010000 */
[----:B------:R-:W1:Y:S01]  /*72e0*/  MUFU.RCP R96, R96 ;  /* 0x0000006000607308 */ /* 0x000e620000001000 */
[----:B------:R-:W-:Y:S01]  /*72f0*/  FFMA.FTZ R85, R78, R85, R76 ;  /* 0x000000554e557223 */ /* 0x000fe2000001004c */
[----:B------:R-:W-:-:S03]  /*7300*/  FADD.FTZ R86, R86, -R80 ;  /* 0x8000005056567221 */ /* 0x000fc60000010000 */
[----:B------:R-:W-:Y:S01]  /*7310*/  FMUL.FTZ R97, R85, -1.4426950216293334961 ;  /* 0xbfb8aa3b55617820 */ /* 0x000fe20000410000 */
[----:B------:R-:W-:Y:S01]  /*7320*/  FMUL.FTZ R86, R81, R86 ;  /* 0x0000005651567220 */ /* 0x000fe20000410000 */
[----:B0-----:R-:W-:-:S03]  /*7330*/  FMUL.FTZ R75, R77, R75 ;  /* 0x0000004b4d4b7220 */ /* 0x001fc60000410000 */
[----:B------:R-:W-:Y:S01]  /*7340*/  FFMA.FTZ R86, R165, R86, R82 ;  /* 0x00000056a5567223 */ /* 0x000fe20000010052 */
[----:B------:R-:W0:Y:S01]  /*7350*/  MUFU.EX2 R97, R97 ;  /* 0x0000006100617308 */ /* 0x000e220000000800 */
[----:B-1----:R-:W-:Y:S02]  /*7360*/  FMUL.FTZ R77, R84, R96 ;  /* 0x00000060544d7220 */ /* 0x002fe40000410000 */
[----:B------:R-:W-:-:S06]  /*7370*/  FMUL.FTZ R96, R86, -1.4426950216293334961 ;  /* 0xbfb8aa3b56607820 */ /* 0x000fcc0000410000 */
[----:B------:R-:W1:Y:S01]  /*7380*/  MUFU.EX2 R96, R96 ;  /* 0x0000006000607308 */ /* 0x000e620000000800 */
[----:B0-----:R-:W-:Y:S01]  /*7390*/  FADD.FTZ R84, R97, 1 ;  /* 0x3f80000061547421 */ /* 0x001fe20000010000 */
[----:B------:R-:W-:-:S04]  /*73a0*/  FADD.FTZ R97, R119, -R80 ;  /* 0x8000005077617221 */ /* 0x000fc80000010000 */
[----:B------:R-:W-:Y:S02]  /*73b0*/  FMUL.FTZ R97, R81, R97 ;  /* 0x0000006151617220 */ /* 0x000fe40000410000 */
[----:B------:R-:W0:Y:S01]  /*73c0*/  MUFU.RCP R84, R84 ;  /* 0x0000005400547308 */ /* 0x000e220000001000 */
[----:B-1----:R-:W-:Y:S01]  /*73d0*/  FADD.FTZ R98, R96, 1 ;  /* 0x3f80000060627421 */ /* 0x002fe20000010000 */
[----:B------:R-:W-:-:S06]  /*73e0*/  FFMA.FTZ R96, R79, R97, R164 ;  /* 0x000000614f607223 */ /* 0x000fcc00000100a4 */
[----:B------:R1:W2:Y:S01]  /*73f0*/  MUFU.RCP R97, R98 ;  /* 0x0000006200617308 */ /* 0x0002a20000001000 */
[----:B------:R-:W-:Y:S01]  /*7400*/  FADD.FTZ R87, R87, -R80 ;  /* 0x8000005057577221 */ /* 0x000fe20000010000 */
[----:B-1----:R-:W-:-:S03]  /*7410*/  FMUL.FTZ R98, R96, -1.4426950216293334961 ;  /* 0xbfb8aa3b60627820 */ /* 0x002fc60000410000 */
[----:B------:R-:W-:-:S03]  /*7420*/  FMUL.FTZ R87, R81, R87 ;  /* 0x0000005751577220 */ /* 0x000fc60000410000 */
[----:B------:R-:W1:Y:S01]  /*7430*/  MUFU.EX2 R98, R98 ;  /* 0x0000006200627308 */ /* 0x000e620000000800 */
[----:B------:R-:W-:Y:S01]  /*7440*/  FFMA.FTZ R87, R0, R87, R83 ;  /* 0x0000005700577223 */ /* 0x000fe20000010053 */
[----:B0-----:R-:W-:Y:S01]  /*7450*/  FMUL.FTZ R84, R85, R84 ;  /* 0x0000005455547220 */ /* 0x001fe20000410000 */
[----:B--2---:R-:W-:Y:S02]  /*7460*/  FMUL.FTZ R85, R86, R97 ;  /* 0x0000006156557220 */ /* 0x004fe40000410000 */
[----:B------:R-:W-:-:S06]  /*7470*/  FMUL.FTZ R97, R87, -1.4426950216293334961 ;  /* 0xbfb8aa3b57617820 */ /* 0x000fcc0000410000 */
[----:B------:R-:W0:Y:S01]  /*7480*/  MUFU.EX2 R97, R97 ;  /* 0x0000006100617308 */ /* 0x000e220000000800 */
[----:B-1----:R-:W-:-:S07]  /*7490*/  FADD.FTZ R86, R98, 1 ;  /* 0x3f80000062567421 */ /* 0x002fce0000010000 */
[----:B------:R-:W1:Y:S01]  /*74a0*/  MUFU.RCP R86, R86 ;  /* 0x0000005600567308 */ /* 0x000e620000001000 */
[----:B------:R-:W-:-:S04]  /*74b0*/  FADD.FTZ R98, R120, -R80 ;  /* 0x8000005078627221 */ /* 0x000fc80000010000 */
[----:B------:R-:W-:Y:S01]  /*74c0*/  FMUL.FTZ R98, R81, R98 ;  /* 0x0000006251627220 */ /* 0x000fe20000410000 */
[----:B0-----:R-:W-:-:S03]  /*74d0*/  FADD.FTZ R99, R97, 1 ;  /* 0x3f80000061637421 */ /* 0x001fc60000010000 */
[----:B------:R-:W-:Y:S02]  /*74e0*/  FFMA.FTZ R97, R78, R98, R76 ;  /* 0x000000624e617223 */ /* 0x000fe4000001004c */
[----:B------:R0:W2:Y:S01]  /*74f0*/  MUFU.RCP R98, R99 ;  /* 0x0000006300627308 */ /* 0x0000a20000001000 */
[----:B-1----:R-:W-:Y:S01]  /*7500*/  FMUL.FTZ R86, R96, R86 ;  /* 0x0000005660567220 */ /* 0x002fe20000410000 */
[----:B------:R-:W-:Y:S01]  /*7510*/  FMUL.FTZ R96, R97, -1.4426950216293334961 ;  /* 0xbfb8aa3b61607820 */ /* 0x000fe20000410000 */
[----:B0-----:R-:W-:-:S05]  /*7520*/  FADD.FTZ R99, R88, -R80 ;  /* 0x8000005058637221 */ /* 0x001fca0000010000 */
[----:B------:R0:W1:Y:S01]  /*7530*/  MUFU.EX2 R88, R96 ;  /* 0x0000006000587308 */ /* 0x0000620000000800 */
[----:B------:R3:W-:Y:S04]  /*7540*/  STL [R1+0x108], R163 ;  /* 0x000108a301007387 */ /* 0x0007e80000100800 */
[----:B---3--:R-:W3:Y:S04]  /*7550*/  LDL.LU R163, [R1+0x2c] ;  /* 0x00002c0001a37983 */ /* 0x008ee80000300800 */
[----:B------:R4:W-:Y:S01]  /*7560*/  STL [R1+0x110], R162 ;  /* 0x000110a201007387 */ /* 0x0009e20000100800 */
[----:B0-----:R-:W-:-:S03]  /*7570*/  FMUL.FTZ R96, R81, R99 ;  /* 0x0000006351607220 */ /* 0x001fc60000410000 */
[----:B----4-:R-:W4:Y:S04]  /*7580*/  LDL.LU R162, [R1+0x28] ;  /* 0x0000280001a27983 */ /* 0x010f280000300800 */
[----:B------:R0:W-:Y:S01]  /*7590*/  STL [R1+0x114], R161 ;  /* 0x000114a101007387 */ /* 0x0001e20000100800 */
[----:B------:R-:W-:Y:S01]  /*75a0*/  FFMA.FTZ R96, R165, R96, R82 ;  /* 0x00000060a5607223 */ /* 0x000fe20000010052 */
[----:B--2---:R-:W-:Y:S02]  /*75b0*/  FMUL.FTZ R87, R87, R98 ;  /* 0x0000006257577220 */ /* 0x004fe40000410000 */
[----:B0-----:R-:W2:Y:S04]  /*75c0*/  LDL.LU R161, [R1+0x24] ;  /* 0x0000240001a17983 */ /* 0x001ea80000300800 */
[----:B------:R0:W-:Y:S01]  /*75d0*/  STL [R1+0x118], R160 ;  /* 0x000118a001007387 */ /* 0x0001e20000100800 */
[----:B------:R-:W-:Y:S01]  /*75e0*/  FMUL.FTZ R98, R96, -1.4426950216293334961 ;  /* 0xbfb8aa3b60627820 */ /* 0x000fe20000410000 */
[----:B-1----:R-:W-:-:S02]  /*75f0*/  FADD.FTZ R88, R88, 1 ;  /* 0x3f80000058587421 */ /* 0x002fc40000010000 */
[----:B0-----:R-:W3:Y:S04]  /*7600*/  LDL.LU R160, [R1+0x20] ;  /* 0x0000200001a07983 */ /* 0x001ee80000300800 */
[----:B------:R0:W-:Y:S04]  /*7610*/  STL [R1+0x11c], R159 ;  /* 0x00011c9f01007387 */ /* 0x0001e80000100800 */
[----:B0-----:R-:W4:Y:S04]  /*7620*/  LDL.LU R159, [R1+0x1c] ;  /* 0x00001c00019f7983 */ /* 0x001f280000300800 */
[----:B------:R0:W-:Y:S01]  /*7630*/  STL [R1+0x120], R158 ;  /* 0x0001209e01007387 */ /* 0x0001e20000100800 */
[----:B------:R-:W1:Y:S03]  /*7640*/  MUFU.EX2 R98, R98 ;  /* 0x0000006200627308 */ /* 0x000e660000000800 */
[----:B0-----:R-:W2:Y:S05]  /*7650*/  LDL.LU R158, [R1+0x18] ;  /* 0x00001800019e7983 */ /* 0x001eaa0000300800 */
[----:B------:R-:W0:Y:S01]  /*7660*/  MUFU.RCP R88, R88 ;  /* 0x0000005800587308 */ /* 0x000e220000001000 */
[----:B------:R-:W-:-:S04]  /*7670*/  FADD.FTZ R116, R121, -R80 ;  /* 0x8000005079747221 */ /* 0x000fc80000010000 */
[----:B------:R-:W-:-:S04]  /*7680*/  FMUL.FTZ R116, R81, R116 ;  /* 0x0000007451747220 */ /* 0x000fc80000410000 */
[----:B------:R-:W-:Y:S01]  /*7690*/  FFMA.FTZ R116, R79, R116, R164 ;  /* 0x000000744f747223 */ /* 0x000fe200000100a4 */
[----:B-1----:R-:W-:Y:S01]  /*76a0*/  FADD.FTZ R98, R98, 1 ;  /* 0x3f80000062627421 */ /* 0x002fe20000010000 */
[----:B0-----:R-:W-:Y:S02]  /*76b0*/  FMUL.FTZ R88, R97, R88 ;  /* 0x0000005861587220 */ /* 0x001fe40000410000 */
[----:B------:R-:W-:-:S03]  /*76c0*/  FMUL.FTZ R97, R116, -1.4426950216293334961 ;  /* 0xbfb8aa3b74617820 */ /* 0x000fc60000410000 */
[----:B------:R-:W0:Y:S01]  /*76d0*/  MUFU.RCP R98, R98 ;  /* 0x0000006200627308 */ /* 0x000e220000001000 */
[----:B------:R-:W-:-:S07]  /*76e0*/  FADD.FTZ R89, R89, -R80 ;  /* 0x8000005059597221 */ /* 0x000fce0000010000 */
[----:B------:R-:W1:Y:S01]  /*76f0*/  MUFU.EX2 R97, R97 ;  /* 0x0000006100617308 */ /* 0x000e620000000800 */
[----:B------:R-:W-:-:S04]  /*7700*/  FMUL.FTZ R89, R81, R89 ;  /* 0x0000005951597220 */ /* 0x000fc80000410000 */
        /* <DEDUP_REMOVED lines=12> */
[----:B------:R-:W0:Y:S08]  /*77d0*/  MUFU.RCP R97, R97 ;  /* 0x0000006100617308 */ /* 0x000e300000001000 */
[----:B------:R-:W1:Y:S01]  /*77e0*/  MUFU.EX2 R96, R96 ;  /* 0x0000006000607308 */ /* 0x000e620000000800 */
[----:B------:R-:W-:Y:S01]  /*77f0*/  FADD.FTZ R123, R123, -R80 ;  /* 0x800000507b7b7221 */ /* 0x000fe20000010000 */
[----:B0-----:R-:W-:Y:S01]  /*7800*/  FMUL.FTZ R117, R117, R97 ;  /* 0x0000006175757220 */ /* 0x001fe20000410000 */
[----:B-1----:R-:W-:-:S05]  /*7810*/  FADD.FTZ R96, R96, 1 ;  /* 0x3f80000060607421 */ /* 0x002fca0000010000 */
[----:B------:R-:W0:Y:S01]  /*7820*/  MUFU.RCP R97, R96 ;  /* 0x0000006000617308 */ /* 0x000e220000001000 */
[----:B------:R-:W-:-:S04]  /*7830*/  FMUL.FTZ R119, R81, R123 ;  /* 0x0000007b51777220 */ /* 0x000fc80000410000 */
[----:B------:R-:W-:Y:S01]  /*7840*/  FFMA.FTZ R119, R79, R119, R164 ;  /* 0x000000774f777223 */ /* 0x000fe200000100a4 */
[----:B0-----:R-:W-:-:S03]  /*7850*/  FMUL.FTZ R118, R118, R97 ;  /* 0x0000006176767220 */ /* 0x001fc60000410000 */
[----:B------:R-:W-:-:S06]  /*7860*/  FMUL.FTZ R97, R119, -1.4426950216293334961 ;  /* 0xbfb8aa3b77617820 */ /* 0x000fcc0000410000 */
[----:B------:R-:W0:Y:S01]  /*7870*/  MUFU.EX2 R97, R97 ;  /* 0x0000006100617308 */ /* 0x000e220000000800 */
[--C-:B------:R-:W-:Y:S01]  /*7880*/  FADD.FTZ R124, R124, -R80.reuse ;  /* 0x800000507c7c7221 */ /* 0x100fe20000010000 */
[--C-:B------:R-:W-:Y:S01]  /*7890*/  FADD.FTZ R90, R90, -R80.reuse ;  /* 0x800000505a5a7221 */ /* 0x100fe20000010000 */
[----:B0-----:R-:W-:Y:S01]  /*78a0*/  FADD.FTZ R98, R97, 1 ;  /* 0x3f80000061627421 */ /* 0x001fe20000010000 */
[----:B------:R-:W-:-:S04]  /*78b0*/  FADD.FTZ R97, R93, -R80 ;  /* 0x800000505d617221 */ /* 0x000fc80000010000 */
[----:B------:R-:W0:Y:S01]  /*78c0*/  MUFU.RCP R93, R98 ;  /* 0x00000062005d7308 */ /* 0x000e220000001000 */
[C---:B------:R-:W-:Y:S01]  /*78d0*/  FMUL.FTZ R120, R81.reuse, R124 ;  /* 0x0000007c51787220 */ /* 0x040fe20000410000 */
[----:B------:R-:W-:-:S03]  /*78e0*/  FMUL.FTZ R90, R81, R90 ;  /* 0x0000005a515a7220 */ /* 0x000fc60000410000 */
[----:B------:R-:W-:Y:S01]  /*78f0*/  FFMA.FTZ R120, R78, R120, R76 ;  /* 0x000000784e787223 */ /* 0x000fe2000001004c */
[----:B------:R-:W-:-:S04]  /*7900*/  FFMA.FTZ R90, R165, R90, R82 ;  /* 0x0000005aa55a7223 */ /* 0x000fc80000010052 */
[----:B------:R-:W-:Y:S01]  /*7910*/  FMUL.FTZ R96, R90, -1.4426950216293334961 ;  /* 0xbfb8aa3b5a607820 */ /* 0x000fe20000410000 */
[----:B0-----:R-:W-:Y:S01]  /*7920*/  FMUL.FTZ R119, R119, R93 ;  /* 0x0000005d77777220 */ /* 0x001fe20000410000 */
[----:B------:R-:W-:-:S04]  /*7930*/  FMUL.FTZ R93, R120, -1.4426950216293334961 ;  /* 0xbfb8aa3b785d7820 */ /* 0x000fc80000410000 */
[----:B------:R-:W0:Y:S08]  /*7940*/  MUFU.EX2 R96, R96 ;  /* 0x0000006000607308 */ /* 0x000e300000000800 */
[----:B------:R-:W1:Y:S01]  /*7950*/  MUFU.EX2 R93, R93 ;  /* 0x0000005d005d7308 */ /* 0x000e620000000800 */
[----:B0-----:R-:W-:Y:S01]  /*7960*/  FADD.FTZ R96, R96, 1 ;  /* 0x3f80000060607421 */ /* 0x001fe20000010000 */
[----:B-1----:R-:W-:-:S06]  /*7970*/  FADD.FTZ R93, R93, 1 ;  /* 0x3f8000005d5d7421 */ /* 0x002fcc0000010000 */
[----:B------:R-:W-:Y:S01]  /*7980*/  MUFU.RCP R96, R96 ;  /* 0x0000006000607308 */ /* 0x000fe20000001000 */
[--C-:B------:R-:W-:Y:S01]  /*7990*/  FADD.FTZ R94, R94, -R80.reuse ;  /* 0x800000505e5e7221 */ /* 0x100fe20000010000 */
[----:B------:R-:W-:-:S06]  /*79a0*/  FADD.FTZ R125, R125, -R80 ;  /* 0x800000507d7d7221 */ /* 0x000fcc0000010000 */
[----:B------:R-:W0:Y:S01]  /*79b0*/  MUFU.RCP R93, R93 ;  /* 0x0000005d005d7308 */ /* 0x000e220000001000 */
[--C-:B------:R-:W-:Y:S01]  /*79c0*/  FADD.FTZ R91, R91, -R80.reuse ;  /* 0x800000505b5b7221 */ /* 0x100fe20000010000 */
[--C-:B------:R-:W-:Y:S01]  /*79d0*/  FADD.FTZ R126, R126, -R80.reuse ;  /* 0x800000507e7e7221 */ /* 0x100fe20000010000 */
[--C-:B------:R-:W-:Y:S01]  /*79e0*/  FADD.FTZ R92, R92, -R80.reuse ;  /* 0x800000505c5c7221 */ /* 0x100fe20000010000 */
[----:B------:R-:W-:Y:S01]  /*79f0*/  FADD.FTZ R80, R95, -R80 ;  /* 0x800000505f507221 */ /* 0x000fe20000010000 */
[C---:B------:R-:W-:Y:S01]  /*7a00*/  FMUL.FTZ R94, R81.reuse, R94 ;  /* 0x0000005e515e7220 */ /* 0x040fe20000410000 */
[C---:B------:R-:W-:Y:S01]  /*7a10*/  FMUL.FTZ R125, R81.reuse, R125 ;  /* 0x0000007d517d7220 */ /* 0x040fe20000410000 */
[C---:B------:R-:W-:Y:S01]  /*7a20*/  FMUL.FTZ R91, R81.reuse, R91 ;  /* 0x0000005b515b7220 */ /* 0x040fe20000410000 */
[----:B------:R-:W-:Y:S01]  /*7a30*/  FMUL.FTZ R80, R81, R80 ;  /* 0x0000005051507220 */ /* 0x000fe20000410000 */
[----:B------:R-:W-:Y:S01]  /*7a40*/  FFMA.FTZ R94, R165, R94, R82 ;  /* 0x0000005ea55e7223 */ /* 0x000fe20000010052 */
[----:B------:R-:W-:Y:S01]  /*7a50*/  FMUL.FTZ R97, R81, R97 ;  /* 0x0000006151617220 */ /* 0x000fe20000410000 */
[C-C-:B------:R-:W-:Y:S01]  /*7a60*/  FFMA.FTZ R125, R79.reuse, R125, R164.reuse ;  /* 0x0000007d4f7d7223 */ /* 0x140fe200000100a4 */
[--C-:B------:R-:W-:Y:S01]  /*7a70*/  FFMA.FTZ R91, R0, R91, R83.reuse ;  /* 0x0000005b005b7223 */ /* 0x100fe20000010053 */
[----:B------:R-:W-:Y:S01]  /*7a80*/  FFMA.FTZ R80, R79, R80, R164 ;  /* 0x000000504f507223 */ /* 0x000fe200000100a4 */
[----:B------:R-:W-:Y:S01]  /*7a90*/  FMUL.FTZ R79, R94, -1.4426950216293334961 ;  /* 0xbfb8aa3b5e4f7820 */ /* 0x000fe20000410000 */
[----:B------:R-:W-:Y:S01]  /*7aa0*/  FFMA.FTZ R83, R0, R97, R83 ;  /* 0x0000006100537223 */ /* 0x000fe20000010053 */
[----:B0-----:R-:W-:Y:S01]  /*7ab0*/  FMUL.FTZ R120, R120, R93 ;  /* 0x0000005d78787220 */ /* 0x001fe20000410000 */
[----:B------:R-:W-:Y:S01]  /*7ac0*/  FMUL.FTZ R93, R125, -1.4426950216293334961 ;  /* 0xbfb8aa3b7d5d7820 */ /* 0x000fe20000410000 */
[----:B------:R-:W-:Y:S01]  /*7ad0*/  FMUL.FTZ R0, R90, R96 ;  /* 0x000000605a007220 */ /* 0x000fe20000410000 */
[----:B------:R-:W-:Y:S01]  /*7ae0*/  FMUL.FTZ R90, R91, -1.4426950216293334961 ;  /* 0xbfb8aa3b5b5a7820 */ /* 0x000fe20000410000 */
[----:B------:R-:W0:Y:S08]  /*7af0*/  MUFU.EX2 R79, R79 ;  /* 0x0000004f004f7308 */ /* 0x000e300000000800 */
[----:B------:R-:W1:Y:S08]  /*7b00*/  MUFU.EX2 R93, R93 ;  /* 0x0000005d005d7308 */ /* 0x000e700000000800 */
[----:B------:R-:W3:Y:S01]  /*7b10*/  MUFU.EX2 R90, R90 ;  /* 0x0000005a005a7308 */ /* 0x000ee20000000800 */
[----:B------:R-:W-:Y:S01]  /*7b20*/  FMUL.FTZ R126, R81, R126 ;  /* 0x0000007e517e7220 */ /* 0x000fe20000410000 */
[----:B0-----:R-:W-:-:S03]  /*7b30*/  FADD.FTZ R79, R79, 1 ;  /* 0x3f8000004f4f7421 */ /* 0x001fc60000010000 */
[----:B------:R-:W-:Y:S01]  /*7b40*/  FFMA.FTZ R78, R78, R126, R76 ;  /* 0x0000007e4e4e7223 */ /* 0x000fe2000001004c */
[----:B-1----:R-:W-:Y:S02]  /*7b50*/  FADD.FTZ R93, R93, 1 ;  /* 0x3f8000005d5d7421 */ /* 0x002fe40000010000 */
[----:B------:R-:W-:Y:S01]  /*7b60*/  MUFU.RCP R79, R79 ;  /* 0x0000004f004f7308 */ /* 0x000fe20000001000 */
[----:B---3--:R-:W-:-:S07]  /*7b70*/  FADD.FTZ R76, R90, 1 ;  /* 0x3f8000005a4c7421 */ /* 0x008fce0000010000 */
[----:B------:R-:W0:Y:S08]  /*7b80*/  MUFU.RCP R122, R93 ;  /* 0x0000005d007a7308 */ /* 0x000e300000001000 */
[----:B------:R-:W1:Y:S01]  /*7b90*/  MUFU.RCP R76, R76 ;  /* 0x0000004c004c7308 */ /* 0x000e620000001000 */
[----:B------:R-:W-:Y:S01]  /*7ba0*/  FMUL.FTZ R92, R81, R92 ;  /* 0x0000005c515c7220 */ /* 0x000fe20000410000 */
[----:B------:R3:W-:Y:S01]  /*7bb0*/  STL [R1+0x124], R157 ;  /* 0x0001249d01007387 */ /* 0x0007e20000100800 */
[----:B------:R-:W-:Y:S01]  /*7bc0*/  FMUL.FTZ R81, R80, -1.4426950216293334961 ;  /* 0xbfb8aa3b50517820 */ /* 0x000fe20000410000 */
[----:B------:R-:W-:-:S02]  /*7bd0*/  F2FP.F16.F32.PACK_AB R134, R42, R41 ;  /* 0x000000292a86723e */ /* 0x000fc400000000ff */
[----:B------:R-:W3:Y:S01]  /*7be0*/  LDL.LU R42, [R1+0x134] ;  /* 0x00013400012a7983 */ /* 0x000ee20000300800 */
[----:B------:R-:W-:Y:S01]  /*7bf0*/  F2FP.F16.F32.PACK_AB R135, R40, R38 ;  /* 0x000000262887723e */ /* 0x000fe200000000ff */
[----:B------:R-:W-:Y:S02]  /*7c00*/  FFMA.FTZ R92, R165, R92, R82 ;  /* 0x0000005ca55c7223 */ /* 0x000fe40000010052 */
[----:B------:R-:W3:Y:S01]  /*7c10*/  LDL.LU R41, [R1+0x130] ;  /* 0x0001300001297983 */ /* 0x000ee20000300800 */
[----:B------:R-:W-:Y:S01]  /*7c20*/  FMUL.FTZ R82, R78, -1.4426950216293334961 ;  /* 0xbfb8aa3b4e527820 */ /* 0x000fe20000410000 */
[----:B0-----:R-:W-:Y:S02]  /*7c30*/  FMUL.FTZ R122, R125, R122 ;  /* 0x0000007a7d7a7220 */ /* 0x001fe40000410000 */
[----:B------:R-:W3:Y:S01]  /*7c40*/  LDL.LU R40, [R1+0x12c] ;  /* 0x00012c0001287983 */ /* 0x000ee20000300800 */
[----:B------:R-:W-:Y:S01]  /*7c50*/  FMUL.FTZ R125, R94, R79 ;  /* 0x0000004f5e7d7220 */ /* 0x000fe20000410000 */
[----:B------:R-:W0:Y:S02]  /*7c60*/  MUFU.EX2 R81, R81 ;  /* 0x0000005100517308 */ /* 0x000e240000000800 */
[----:B------:R-:W3:Y:S01]  /*7c70*/  LDL.LU R38, [R1+0x128] ;  /* 0x0001280001267983 */ /* 0x000ee20000300800 */
[----:B-1----:R-:W-:-:S03]  /*7c80*/  FMUL.FTZ R76, R91, R76 ;  /* 0x0000004c5b4c7220 */ /* 0x002fc60000410000 */
[----:B------:R-:W3:Y:S01]  /*7c90*/  LDL.LU R95, [R1+0x30] ;  /* 0x00003000015f7983 */ /* 0x000ee20000300800 */
[----:B------:R-:W-:-:S03]  /*7ca0*/  FMUL.FTZ R91, R83, -1.4426950216293334961 ;  /* 0xbfb8aa3b535b7820 */ /* 0x000fc60000410000 */
[----:B------:R-:W3:Y:S01]  /*7cb0*/  LDL.LU R94, [R1+0x34] ;  /* 0x00003400015e7983 */ /* 0x000ee20000300800 */
[----:B------:R-:W1:Y:S03]  /*7cc0*/  MUFU.EX2 R82, R82 ;  /* 0x0000005200527308 */ /* 0x000e660000000800 */
[----:B------:R-:W3:Y:S04]  /*7cd0*/  LDL.LU R97, [R1+0x38] ;  /* 0x0000380001617983 */ /* 0x000ee80000300800 */
[----:B------:R-:W3:Y:S01]  /*7ce0*/  LDL.LU R96, [R1+0x3c] ;  /* 0x00003c0001607983 */ /* 0x000ee20000300800 */
[----:B------:R-:W4:Y:S03]  /*7cf0*/  MUFU.EX2 R91, R91 ;  /* 0x0000005b005b7308 */ /* 0x000f260000000800 */
[----:B------:R-:W3:Y:S04]  /*7d00*/  LDL.LU R99, [R1+0x40] ;  /* 0x0000400001637983 */ /* 0x000ee80000300800 */
[----:B------:R-:W3:Y:S01]  /*7d10*/  LDL.LU R98, [R1+0x44] ;  /* 0x0000440001627983 */ /* 0x000ee20000300800 */
[----:B0-----:R-:W-:-:S03]  /*7d20*/  FADD.FTZ R81, R81, 1 ;  /* 0x3f80000051517421 */ /* 0x001fc60000010000 */
[----:B------:R-:W3:Y:S04]  /*7d30*/  LDL.LU R101, [R1+0x48] ;  /* 0x0000480001657983 */ /* 0x000ee80000300800 */
[----:B------:R-:W3:Y:S01]  /*7d40*/  LDL.LU R100, [R1+0x50] ;  /* 0x0000500001647983 */ /* 0x000ee20000300800 */
[----:B-1----:R-:W-:Y:S01]  /*7d50*/  FADD.FTZ R82, R82, 1 ;  /* 0x3f80000052527421 */ /* 0x002fe20000010000 */
[----:B------:R-:W0:Y:S02]  /*7d60*/  MUFU.RCP R126, R81 ;  /* 0x00000051007e7308 */ /* 0x000e240000001000 */
[----:B------:R-:W3:Y:S04]  /*7d70*/  LDL.LU R103, [R1+0x58] ;  /* 0x0000580001677983 */ /* 0x000ee80000300800 */
[----:B------:R-:W3:Y:S01]  /*7d80*/  LDL.LU R102, [R1+0x5c] ;  /* 0x00005c0001667983 */ /* 0x000ee20000300800 */
[----:B----4-:R-:W-:Y:S01]  /*7d90*/  FADD.FTZ R91, R91, 1 ;  /* 0x3f8000005b5b7421 */ /* 0x010fe20000010000 */
[----:B------:R-:W1:Y:S02]  /*7da0*/  MUFU.RCP R124, R82 ;  /* 0x00000052007c7308 */ /* 0x000e640000001000 */
[----:B------:R-:W4:Y:S04]  /*7db0*/  LDL.LU R105, [R1+0x80] ;  /* 0x0000800001697983 */ /* 0x000f280000300800 */
[----:B------:R-:W4:Y:S02]  /*7dc0*/  LDL.LU R104, [R1+0x84] ;  /* 0x0000840001687983 */ /* 0x000f240000300800 */
[----:B------:R-:W2:Y:S02]  /*7dd0*/  MUFU.RCP R123, R91 ;  /* 0x0000005b007b7308 */ /* 0x000ea40000001000 */
[----:B------:R-:W4:Y:S04]  /*7de0*/  LDL.LU R107, [R1+0x90] ;  /* 0x00009000016b7983 */ /* 0x000f280000300800 */
[----:B------:R-:W4:Y:S04]  /*7df0*/  LDL.LU R106, [R1+0x6c] ;  /* 0x00006c00016a7983 */ /* 0x000f280000300800 */
[----:B------:R-:W4:Y:S01]  /*7e00*/  LDL.LU R109, [R1+0x88] ;  /* 0x00008800016d7983 */ /* 0x000f220000300800 */
[----:B0-----:R-:W-:-:S03]  /*7e10*/  FMUL.FTZ R126, R80, R126 ;  /* 0x0000007e507e7220 */ /* 0x001fc60000410000 */
[----:B------:R-:W4:Y:S01]  /*7e20*/  LDL.LU R108, [R1+0x8c] ;  /* 0x00008c00016c7983 */ /* 0x000f220000300800 */
[----:B------:R-:W-:-:S03]  /*7e30*/  LEA R80, P1, R69, UR14, 0x1 ;  /* 0x0000000e45507c11 */ /* 0x000fc6000f8208ff */
[----:B------:R-:W4:Y:S01]  /*7e40*/  LDL.LU R111, [R1+0x70] ;  /* 0x00007000016f7983 */ /* 0x000f220000300800 */
[----:B-1----:R-:W-:-:S03]  /*7e50*/  FMUL.FTZ R124, R78, R124 ;  /* 0x0000007c4e7c7220 */ /* 0x002fc60000410000 */
[----:B------:R-:W4:Y:S01]  /*7e60*/  LDL.LU R110, [R1+0x64] ;  /* 0x00006400016e7983 */ /* 0x000f220000300800 */
[C---:B------:R-:W-:Y:S02]  /*7e70*/  LEA R78, P2, R68.reuse, UR14, 0x1 ;  /* 0x0000000e444e7c11 */ /* 0x040fe4000f8408ff */
[----:B--2---:R-:W-:Y:S01]  /*7e80*/  LEA.HI.X R81, R69, UR15, R158, 0x1, P1 ;  /* 0x0000000f45517c11 */ /* 0x004fe200088f0c9e */
[----:B------:R-:W2:Y:S01]  /*7e90*/  LDL.LU R113, [R1+0x74] ;  /* 0x0000740001717983 */ /* 0x000ea20000300800 */
[----:B------:R-:W-:Y:S01]  /*7ea0*/  LEA R82, P1, R67, UR14, 0x1 ;  /* 0x0000000e43527c11 */ /* 0x000fe2000f8208ff */
[----:B------:R-:W-:Y:S02]  /*7eb0*/  FMUL.FTZ R123, R83, R123 ;  /* 0x0000007b537b7220 */ /* 0x000fe40000410000 */
[----:B------:R-:W2:Y:S01]  /*7ec0*/  LDL.LU R112, [R1+0x78] ;  /* 0x0000780001707983 */ /* 0x000ea20000300800 */
[----:B------:R-:W-:Y:S02]  /*7ed0*/  LEA.HI.X R79, R68, UR15, R159, 0x1, P2 ;  /* 0x0000000f444f7c11 */ /* 0x000fe400090f0c9f */
[----:B------:R-:W-:Y:S01]  /*7ee0*/  LEA.HI.X R83, R67, UR15, R160, 0x1, P1 ;  /* 0x0000000f43537c11 */ /* 0x000fe200088f0ca0 */
[----:B------:R-:W2:Y:S04]  /*7ef0*/  LDL.LU R159, [R1+0xcc] ;  /* 0x0000cc00019f7983 */ /* 0x000ea80000300800 */
[----:B------:R-:W2:Y:S04]  /*7f00*/  LDL.LU R160, [R1+0xd0] ;  /* 0x0000d00001a07983 */ /* 0x000ea80000300800 */
[----:B------:R-:W2:Y:S01]  /*7f10*/  LDL.LU R115, [R1+0x68] ;  /* 0x0000680001737983 */ /* 0x000ea20000300800 */
[----:B------:R-:W-:Y:S01]  /*7f20*/  FMUL.FTZ R90, R92, -1.4426950216293334961 ;  /* 0xbfb8aa3b5c5a7820 */ /* 0x000fe20000410000 */
[----:B------:R-:W-:-:S02]  /*7f30*/  LEA R68, P2, R66, UR14, 0x1 ;  /* 0x0000000e42447c11 */ /* 0x000fc4000f8408ff */
[----:B------:R-:W2:Y:S03]  /*7f40*/  LDL.LU R114, [R1+0x60] ;  /* 0x0000600001727983 */ /* 0x000ea60000300800 */
[----:B------:R-:W0:Y:S01]  /*7f50*/  MUFU.EX2 R90, R90 ;  /* 0x0000005a005a7308 */ /* 0x000e220000000800 */
[----:B------:R-:W-:Y:S01]  /*7f60*/  LEA.HI.X R69, R66, UR15, R161, 0x1, P2 ;  /* 0x0000000f42457c11 */ /* 0x000fe200090f0ca1 */
[----:B------:R-:W2:Y:S01]  /*7f70*/  LDL.LU R158, [R1+0x54] ;  /* 0x00005400019e7983 */ /* 0x000ea20000300800 */
[----:B0-----:R-:W-:Y:S01]  /*7f80*/  FADD.FTZ R90, R90, 1 ;  /* 0x3f8000005a5a7421 */ /* 0x001fe20000010000 */
[C---:B------:R-:W-:Y:S02]  /*7f90*/  LEA R66, P2, R64.reuse, UR14, 0x1 ;  /* 0x0000000e40427c11 */ /* 0x040fe4000f8408ff */
[----:B---3--:R-:W3:Y:S02]  /*7fa0*/  LDL.LU R157, [R1+0x4c] ;  /* 0x00004c00019d7983 */ /* 0x008ee40000300800 */
[----:B------:R0:W1:Y:S01]  /*7fb0*/  MUFU.RCP R121, R90 ;  /* 0x0000005a00797308 */ /* 0x0000620000001000 */
[----:B------:R-:W-:Y:S01]  /*7fc0*/  LEA.HI.X R67, R64, UR15, R163, 0x1, P2 ;  /* 0x0000000f40437c11 */ /* 0x000fe200090f0ca3 */
[----:B------:R-:W3:Y:S01]  /*7fd0*/  LDL.LU R161, [R1+0xc4] ;  /* 0x0000c40001a17983 */ /* 0x000ee20000300800 */
[----:B------:R-:W-:-:S02]  /*7fe0*/  LEA R64, P2, R62, UR14, 0x1 ;  /* 0x0000000e3e407c11 */ /* 0x000fc4000f8408ff */
[----:B0-----:R-:W-:-:S04]  /*7ff0*/  LEA R90, P1, R65, UR14, 0x1 ;  /* 0x0000000e415a7c11 */ /* 0x001fc8000f8208ff */
[----:B------:R-:W-:Y:S02]  /*8000*/  LEA.HI.X R91, R65, UR15, R162, 0x1, P1 ;  /* 0x0000000f415b7c11 */ /* 0x000fe400088f0ca2 */
[----:B------:R-:W3:Y:S01]  /*8010*/  LDL.LU R162, [R1+0xc8] ;  /* 0x0000c80001a27983 */ /* 0x000ee20000300800 */
[----:B-1----:R-:W-:Y:S01]  /*8020*/  FMUL.FTZ R121, R92, R121 ;  /* 0x000000795c797220 */ /* 0x002fe20000410000 */
[C---:B------:R-:W-:Y:S02]  /*8030*/  LEA R92, P1, R63.reuse, UR14, 0x1 ;  /* 0x0000000e3f5c7c11 */ /* 0x040fe4000f8208ff */
[----:B------:R-:W3:Y:S02]  /*8040*/  LDL.LU R163, [R1+0xc0] ;  /* 0x0000c00001a37983 */ /* 0x000ee40000300800 */
[----:B------:R-:W-:Y:S02]  /*8050*/  LEA.HI.X R93, R63, UR15, R95, 0x1, P1 ;  /* 0x0000000f3f5d7c11 */ /* 0x000fe400088f0c5f */
[----:B------:R-:W-:-:S02]  /*8060*/  LEA.HI.X R65, R62, UR15, R94, 0x1, P2 ;  /* 0x0000000f3e417c11 */ /* 0x000fc400090f0c5e */
[C---:B------:R-:W-:Y:S02]  /*8070*/  LEA R94, P1, R61.reuse, UR14, 0x1 ;  /* 0x0000000e3d5e7c11 */ /* 0x040fe4000f8208ff */
[C---:B------:R-:W-:Y:S02]  /*8080*/  LEA R62, P2, R60.reuse, UR14, 0x1 ;  /* 0x0000000e3c3e7c11 */ /* 0x040fe4000f8408ff */
[----:B------:R-:W-:Y:S02]  /*8090*/  LEA.HI.X R95, R61, UR15, R97, 0x1, P1 ;  /* 0x0000000f3d5f7c11 */ /* 0x000fe400088f0c61 */
[----:B------:R-:W-:Y:S02]  /*80a0*/  LEA.HI.X R63, R60, UR15, R96, 0x1, P2 ;  /* 0x0000000f3c3f7c11 */ /* 0x000fe400090f0c60 */
[----:B------:R-:W-:Y:S02]  /*80b0*/  LEA R96, P1, R59, UR14, 0x1 ;  /* 0x0000000e3b607c11 */ /* 0x000fe4000f8208ff */
[----:B------:R-:W-:-:S02]  /*80c0*/  LEA R60, P2, R58, UR14, 0x1 ;  /* 0x0000000e3a3c7c11 */ /* 0x000fc4000f8408ff */
[----:B------:R-:W-:Y:S02]  /*80d0*/  LEA.HI.X R97, R59, UR15, R99, 0x1, P1 ;  /* 0x0000000f3b617c11 */ /* 0x000fe400088f0c63 */
[----:B------:R-:W-:Y:S02]  /*80e0*/  LEA.HI.X R61, R58, UR15, R98, 0x1, P2 ;  /* 0x0000000f3a3d7c11 */ /* 0x000fe400090f0c62 */
[C---:B------:R-:W-:Y:S02]  /*80f0*/  LEA R98, P1, R57.reuse, UR14, 0x1 ;  /* 0x0000000e39627c11 */ /* 0x040fe4000f8208ff */
[C---:B------:R-:W-:Y:S02]  /*8100*/  LEA R58, P2, R56.reuse, UR14, 0x1 ;  /* 0x0000000e383a7c11 */ /* 0x040fe4000f8408ff */
        /* <DEDUP_REMOVED lines=8> */
[----:B----4-:R-:W-:Y:S02]  /*8190*/  LEA.HI.X R103, R53, UR15, R105, 0x1, P1 ;  /* 0x0000000f35677c11 */ /* 0x010fe400088f0c69 */
        /* <DEDUP_REMOVED lines=15> */
[----:B--2---:R-:W-:Y:S02]  /*8290*/  LEA.HI.X R111, R45, UR15, R113, 0x1, P1 ;  /* 0x0000000f2d6f7c11 */ /* 0x004fe400088f0c71 */
[----:B------:R-:W-:-:S02]  /*82a0*/  LEA.HI.X R47, R44, UR15, R112, 0x1, P2 ;  /* 0x0000000f2c2f7c11 */ /* 0x000fc400090f0c70 */
[----:B------:R-:W-:-:S04]  /*82b0*/  LEA R112, P1, R43, UR14, 0x1 ;  /* 0x0000000e2b707c11 */ /* 0x000fc8000f8208ff */
[----:B------:R-:W-:Y:S02]  /*82c0*/  LEA.HI.X R113, R43, UR15, R115, 0x1, P1 ;  /* 0x0000000f2b717c11 */ /* 0x000fe400088f0c73 */
[----:B------:R-:W2:Y:S01]  /*82d0*/  LDL.LU R43, [R1+0x7c] ;  /* 0x00007c00012b7983 */ /* 0x000ea20000300800 */
[----:B------:R-:W-:-:S04]  /*82e0*/  LEA R44, P2, R42, UR14, 0x1 ;  /* 0x0000000e2a2c7c11 */ /* 0x000fc8000f8408ff */
[----:B------:R-:W-:Y:S02]  /*82f0*/  LEA.HI.X R45, R42, UR15, R114, 0x1, P2 ;  /* 0x0000000f2a2d7c11 */ /* 0x000fe400090f0c72 */
[----:B------:R-:W-:Y:S02]  /*8300*/  LEA R42, P1, R41, UR14, 0x1 ;  /* 0x0000000e292a7c11 */ /* 0x000fe4000f8208ff */
[----:B------:R-:W-:-:S04]  /*8310*/  LEA R114, P2, R40, UR14, 0x1 ;  /* 0x0000000e28727c11 */ /* 0x000fc8000f8408ff */
[----:B------:R-:W-:Y:S02]  /*8320*/  LEA.HI.X R115, R40, UR15, R158, 0x1, P2 ;  /* 0x0000000f28737c11 */ /* 0x000fe400090f0c9e */
[----:B------:R-:W-:Y:S02]  /*8330*/  PRMT R165, R134, 0x7632, R165 ;  /* 0x0000763286a57816 */ /* 0x000fe400000000a5 */
[----:B------:R-:W-:Y:S01]  /*8340*/  PRMT R164, R135, 0x7632, R164 ;  /* 0x0000763287a47816 */ /* 0x000fe200000000a4 */
[----:B------:R3:W-:Y:S04]  /*8350*/  STG.E.U16 desc[UR12][R80.64], R134 ;  /* 0x0000008650007986 */ /* 0x0007e8000c10150c */
[----:B------:R-:W-:Y:S04]  /*8360*/  STG.E.U16 desc[UR12][R80.64+0x2], R165 ;  /* 0x000002a550007986 */ /* 0x000fe8000c10150c */
[----:B------:R-:W-:Y:S04]  /*8370*/  STG.E.U16 desc[UR12][R80.64+0x4], R135 ;  /* 0x0000048750007986 */ /* 0x000fe8000c10150c */
[----:B------:R0:W-:Y:S01]  /*8380*/  STG.E.U16 desc[UR12][R80.64+0x6], R164 ;  /* 0x000006a450007986 */ /* 0x0001e2000c10150c */
[----:B---3--:R-:W-:-:S02]  /*8390*/  F2FP.F16.F32.PACK_AB R134, R161, R162 ;  /* 0x000000a2a186723e */ /* 0x008fc400000000ff */
[----:B--2---:R-:W-:Y:S02]  /*83a0*/  LEA.HI.X R43, R41, UR15, R43, 0x1, P1 ;  /* 0x0000000f292b7c11 */ /* 0x004fe400088f0c2b */
[----:B------:R-:W-:-:S04]  /*83b0*/  LEA R40, P1, R38, UR14, 0x1 ;  /* 0x0000000e26287c11 */ /* 0x000fc8000f8208ff */
[----:B------:R-:W-:Y:S01]  /*83c0*/  LEA.HI.X R41, R38, UR15, R157, 0x1, P1 ;  /* 0x0000000f26297c11 */ /* 0x000fe200088f0c9d */
[----:B------:R-:W-:Y:S01]  /*83d0*/  STG.E.U16 desc[UR12][R78.64+0x4], R134 ;  /* 0x000004864e007986 */ /* 0x000fe2000c10150c */
[----:B------:R-:W-:Y:S01]  /*83e0*/  F2FP.F16.F32.PACK_AB R38, R159, R160 ;  /* 0x000000a09f26723e */ /* 0x000fe200000000ff */
[----:B------:R-:W-:Y:S02]  /*83f0*/  UIADD3 UR10, UP0, UR10, 0x2, URZ ;  /* 0x000000020a0a7890 */ /* 0x000fe4000ff1e03f */
[----:B------:R-:W2:Y:S01]  /*8400*/  LDL.LU R157, [R1+0xac] ;  /* 0x0000ac00019d7983 */ /* 0x000ea20000300800 */
[----:B0-----:R-:W-:Y:S01]  /*8410*/  PRMT R81, R134, 0x7632, R81 ;  /* 0x0000763286517816 */ /* 0x001fe20000000051 */
[----:B------:R-:W-:Y:S02]  /*8420*/  ULDC.64 UR14, c[0x0][0x238] ;  /* 0x00008e00000e7ab9 */ /* 0x000fe40000000a00 */
[----:B------:R-:W2:Y:S04]  /*8430*/  LDL.LU R158, [R1+0xb0] ;  /* 0x0000b000019e7983 */ /* 0x000ea80000300800 */
[----:B------:R-:W3:Y:S04]  /*8440*/  LDL.LU R159, [R1+0xa4] ;  /* 0x0000a400019f7983 */ /* 0x000ee80000300800 */
[----:B------:R-:W3:Y:S04]  /*8450*/  LDL.LU R160, [R1+0xa8] ;  /* 0x0000a80001a07983 */ /* 0x000ee80000300800 */
[----:B------:R-:W4:Y:S04]  /*8460*/  LDL.LU R165, [R1+0xb8] ;  /* 0x0000b80001a57983 */ /* 0x000f280000300800 */
[----:B------:R-:W4:Y:S04]  /*8470*/  LDL.LU R135, [R1+0xb4] ;  /* 0x0000b40001877983 */ /* 0x000f280000300800 */
[----:B------:R-:W3:Y:S04]  /*8480*/  LDL.LU R161, [R1+0x9c] ;  /* 0x00009c0001a17983 */ /* 0x000ee80000300800 */
[----:B------:R-:W3:Y:S04]  /*8490*/  LDL.LU R162, [R1+0xa0] ;  /* 0x0000a00001a27983 */ /* 0x000ee80000300800 */
[----:B------:R-:W2:Y:S01]  /*84a0*/  LDL.LU R164, [R1+0xbc] ;  /* 0x0000bc0001a47983 */ /* 0x000ea20000300800 */
[----:B------:R-:W-:-:S03]  /*84b0*/  PRMT R80, R38, 0x7632, R80 ;  /* 0x0000763226507816 */ /* 0x000fc60000000050 */
[----:B------:R-:W-:Y:S04]  /*84c0*/  STG.E.U16 desc[UR12][R78.64], R38 ;  /* 0x000000264e007986 */ /* 0x000fe8000c10150c */
[----:B------:R4:W-:Y:S04]  /*84d0*/  STG.E.U16 desc[UR12][R78.64+0x2], R80 ;  /* 0x000002504e007986 */ /* 0x0009e8000c10150c */
[----:B------:R0:W-:Y:S01]  /*84e0*/  STG.E.U16 desc[UR12][R78.64+0x6], R81 ;  /* 0x000006514e007986 */ /* 0x0001e2000c10150c */
[----:B----4-:R-:W-:-:S04]  /*84f0*/  F2FP.F16.F32.PACK_AB R80, R135, R165 ;  /* 0x000000a58750723e */ /* 0x010fc800000000ff */
[----:B0-----:R-:W-:Y:S02]  /*8500*/  PRMT R79, R80, 0x7632, R79 ;  /* 0x00007632504f7816 */ /* 0x001fe4000000004f */
[----:B--2---:R-:W-:Y:S02]  /*8510*/  F2FP.F16.F32.PACK_AB R38, R164, R163 ;  /* 0x000000a3a426723e */ /* 0x004fe400000000ff */
[----:B------:R-:W2:Y:S02]  /*8520*/  LDL.LU R163, [R1+0x94] ;  /* 0x0000940001a37983 */ /* 0x000ea40000300800 */
[----:B------:R-:W-:Y:S02]  /*8530*/  PRMT R78, R38, 0x7632, R78 ;  /* 0x00007632264e7816 */ /* 0x000fe4000000004e */
[----:B------:R-:W4:Y:S04]  /*8540*/  LDL.LU R134, [R1+0x8] ;  /* 0x0000080001867983 */ /* 0x000f280000300800 */
[----:B------:R-:W4:Y:S04]  /*8550*/  LDL.LU R164, [R1+0xc] ;  /* 0x00000c0001a47983 */ /* 0x000f280000300800 */
[----:B------:R-:W4:Y:S04]  /*8560*/  LDL.LU R135, [R1] ;  /* 0x0000000001877983 */ /* 0x000f280000300800 */
[----:B------:R-:W4:Y:S04]  /*8570*/  LDL.LU R165, [R1+0x4] ;  /* 0x0000040001a57983 */ /* 0x000f280000300800 */
[----:B------:R0:W-:Y:S04]  /*8580*/  STG.E.U16 desc[UR12][R82.64], R38 ;  /* 0x0000002652007986 */ /* 0x0001e8000c10150c */
[----:B------:R-:W4:Y:S04]  /*8590*/  LDL.LU R81, [R1+0x14] ;  /* 0x0000140001517983 */ /* 0x000f280000300800 */
[----:B------:R3:W-:Y:S01]  /*85a0*/  STG.E.U16 desc[UR12][R82.64+0x2], R78 ;  /* 0x0000024e52007986 */ /* 0x0007e2000c10150c */
[----:B0-----:R-:W-:-:S03]  /*85b0*/  F2FP.F16.F32.PACK_AB R38, R157, R158 ;  /* 0x0000009e9d26723e */ /* 0x001fc600000000ff */
[----:B------:R-:W4:Y:S04]  /*85c0*/  LDL.LU R157, [R1+0x124] ;  /* 0x00012400019d7983 */ /* 0x000f280000300800 */
[----:B------:R-:W4:Y:S01]  /*85d0*/  LDL.LU R158, [R1+0x120] ;  /* 0x00012000019e7983 */ /* 0x000f220000300800 */
[----:B---3--:R-:W-:-:S03]  /*85e0*/  F2FP.F16.F32.PACK_AB R78, R159, R160 ;  /* 0x000000a09f4e723e */ /* 0x008fc600000000ff */
[----:B------:R-:W3:Y:S04]  /*85f0*/  LDL.LU R159, [R1+0x11c] ;  /* 0x00011c00019f7983 */ /* 0x000ee80000300800 */
[----:B------:R-:W-:Y:S04]  /*8600*/  STG.E.U16 desc[UR12][R82.64+0x4], R80 ;  /* 0x0000045052007986 */ /* 0x000fe8000c10150c */
[----:B------:R-:W3:Y:S04]  /*8610*/  LDL.LU R160, [R1+0x118] ;  /* 0x0001180001a07983 */ /* 0x000ee80000300800 */
[----:B------:R0:W-:Y:S04]  /*8620*/  STG.E.U16 desc[UR12][R82.64+0x6], R79 ;  /* 0x0000064f52007986 */ /* 0x0001e8000c10150c */
[----:B0-----:R-:W2:Y:S01]  /*8630*/  LDL.LU R82, [R1+0x98] ;  /* 0x0000980001527983 */ /* 0x001ea20000300800 */
[----:B------:R-:W-:-:S03]  /*8640*/  PRMT R79, R38, 0x7632, R79 ;  /* 0x00007632264f7816 */ /* 0x000fc6000000004f */
[----:B------:R-:W4:Y:S01]  /*8650*/  LDL.LU R83, [R1+0x10] ;  /* 0x0000100001537983 */ /* 0x000f220000300800 */
[----:B------:R-:W-:-:S03]  /*8660*/  PRMT R80, R78, 0x7632, R80 ;  /* 0x000076324e507816 */ /* 0x000fc60000000050 */
[----:B------:R0:W-:Y:S04]  /*8670*/  STG.E.U16 desc[UR12][R68.64], R38 ;  /* 0x0000002644007986 */ /* 0x0001e8000c10150c */
[----:B------:R2:W-:Y:S01]  /*8680*/  STG.E.U16 desc[UR12][R68.64+0x4], R78 ;  /* 0x0000044e44007986 */ /* 0x0005e2000c10150c */
[----:B0-----:R-:W-:-:S03]  /*8690*/  F2FP.F16.F32.PACK_AB R38, R161, R162 ;  /* 0x000000a2a126723e */ /* 0x001fc600000000ff */
[----:B------:R-:W3:Y:S04]  /*86a0*/  LDL.LU R161, [R1+0x114] ;  /* 0x0001140001a17983 */ /* 0x000ee80000300800 */
[----:B------:R-:W3:Y:S01]  /*86b0*/  LDL.LU R162, [R1+0x110] ;  /* 0x0001100001a27983 */ /* 0x000ee20000300800 */
[----:B--2---:R-:W-:-:S03]  /*86c0*/  F2FP.F16.F32.PACK_AB R78, R163, R82 ;  /* 0x00000052a34e723e */ /* 0x004fc600000000ff */
[----:B------:R-:W2:Y:S04]  /*86d0*/  LDL.LU R163, [R1+0x108] ;  /* 0x0001080001a37983 */ /* 0x000ea80000300800 */
[----:B------:R-:W-:Y:S04]  /*86e0*/  STG.E.U16 desc[UR12][R68.64+0x2], R79 ;  /* 0x0000024f44007986 */ /* 0x000fe8000c10150c */
[----:B------:R0:W-:Y:S04]  /*86f0*/  STG.E.U16 desc[UR12][R68.64+0x6], R80 ;  /* 0x0000065044007986 */ /* 0x0001e8000c10150c */
[----:B------:R4:W-:Y:S01]  /*8700*/  STG.E.U16 desc[UR12][R90.64], R38 ;  /* 0x000000265a007986 */ /* 0x0009e2000c10150c */
[----:B0-----:R-:W-:-:S02]  /*8710*/  PRMT R68, R38, 0x7632, R68 ;  /* 0x0000763226447816 */ /* 0x001fc40000000044 */
[----:B------:R-:W-:Y:S02]  /*8720*/  PRMT R69, R78, 0x7632, R69 ;  /* 0x000076324e457816 */ /* 0x000fe40000000045 */
[----:B----4-:R-:W-:Y:S01]  /*8730*/  F2FP.F16.F32.PACK_AB R38, R83, R81 ;  /* 0x000000515326723e */ /* 0x010fe200000000ff */
[----:B------:R0:W-:Y:S04]  /*8740*/  STG.E.U16 desc[UR12][R90.64+0x2], R68 ;  /* 0x000002445a007986 */ /* 0x0001e8000c10150c */
[----:B------:R1:W-:Y:S04]  /*8750*/  STG.E.U16 desc[UR12][R90.64+0x4], R78 ;  /* 0x0000044e5a007986 */ /* 0x0003e8000c10150c */
[----:B------:R4:W-:Y:S01]  /*8760*/  STG.E.U16 desc[UR12][R90.64+0x6], R69 ;  /* 0x000006455a007986 */ /* 0x0009e2000c10150c */
[----:B0-----:R-:W-:-:S03]  /*8770*/  F2FP.F16.F32.PACK_AB R68, R134, R164 ;  /* 0x000000a48644723e */ /* 0x001fc600000000ff */
[----:B------:R0:W-:Y:S01]  /*8780*/  STG.E.U16 desc[UR12][R66.64], R38 ;  /* 0x0000002642007986 */ /* 0x0001e2000c10150c */
[----:B-1----:R-:W-:Y:S02]  /*8790*/  PRMT R78, R68, 0x7632, R78 ;  /* 0x00007632444e7816 */ /* 0x002fe4000000004e */
[----:B----4-:R-:W-:Y:S02]  /*87a0*/  PRMT R69, R38, 0x7632, R69 ;  /* 0x0000763226457816 */ /* 0x010fe40000000045 */
[----:B---3--:R-:W-:Y:S02]  /*87b0*/  F2FP.F16.F32.PACK_AB R160, R160, R161 ;  /* 0x000000a1a0a0723e */ /* 0x008fe400000000ff */
[----:B0-----:R-:W-:Y:S02]  /*87c0*/  F2FP.F16.F32.PACK_AB R38, R135, R165 ;  /* 0x000000a58726723e */ /* 0x001fe400000000ff */
[----:B------:R-:W-:Y:S01]  /*87d0*/  F2FP.F16.F32.PACK_AB R158, R158, R159 ;  /* 0x0000009f9e9e723e */ /* 0x000fe200000000ff */
[----:B------:R-:W-:Y:S04]  /*87e0*/  STG.E.U16 desc[UR12][R66.64+0x2], R69 ;  /* 0x0000024542007986 */ /* 0x000fe8000c10150c */
[----:B------:R-:W-:Y:S04]  /*87f0*/  STG.E.U16 desc[UR12][R66.64+0x4], R68 ;  /* 0x0000044442007986 */ /* 0x000fe8000c10150c */
[----:B------:R0:W-:Y:S01]  /*8800*/  STG.E.U16 desc[UR12][R66.64+0x6], R78 ;  /* 0x0000064e42007986 */ /* 0x0001e2000c10150c */
[----:B------:R-:W-:-:S03]  /*8810*/  F2FP.F16.F32.PACK_AB R156, R156, R157 ;  /* 0x0000009d9c9c723e */ /* 0x000fc600000000ff */
[----:B------:R1:W-:Y:S01]  /*8820*/  STG.E.U16 desc[UR12][R92.64], R38 ;  /* 0x000000265c007986 */ /* 0x0003e2000c10150c */
[----:B------:R-:W-:Y:S02]  /*8830*/  F2FP.F16.F32.PACK_AB R154, R154, R155 ;  /* 0x0000009b9a9a723e */ /* 0x000fe400000000ff */
[----:B------:R-:W-:Y:S02]  /*8840*/  F2FP.F16.F32.PACK_AB R152, R152, R153 ;  /* 0x000000999898723e */ /* 0x000fe400000000ff */
[----:B0-----:R-:W-:Y:S02]  /*8850*/  PRMT R67, R38, 0x7632, R67 ;  /* 0x0000763226437816 */ /* 0x001fe40000000043 */
[----:B------:R-:W-:Y:S02]  /*8860*/  PRMT R66, R160, 0x7632, R66 ;  /* 0x00007632a0427816 */ /* 0x000fe40000000042 */
[----:B-1----:R-:W-:Y:S01]  /*8870*/  PRMT R38, R158, 0x7632, R38 ;  /* 0x000076329e267816 */ /* 0x002fe20000000026 */
[----:B------:R0:W-:Y:S01]  /*8880*/  STG.E.U16 desc[UR12][R92.64+0x2], R67 ;  /* 0x000002435c007986 */ /* 0x0001e2000c10150c */
[----:B------:R-:W-:-:S02]  /*8890*/  F2FP.F16.F32.PACK_AB R150, R150, R151 ;  /* 0x000000979696723e */ /* 0x000fc400000000ff */
[----:B------:R-:W-:Y:S02]  /*88a0*/  F2FP.F16.F32.PACK_AB R148, R148, R149 ;  /* 0x000000959494723e */ /* 0x000fe400000000ff */
[----:B------:R-:W-:Y:S02]  /*88b0*/  F2FP.F16.F32.PACK_AB R146, R146, R147 ;  /* 0x000000939292723e */ /* 0x000fe400000000ff */
[----:B------:R-:W-:Y:S02]  /*88c0*/  F2FP.F16.F32.PACK_AB R144, R144, R145 ;  /* 0x000000919090723e */ /* 0x000fe400000000ff */
[----:B0-----:R-:W-:Y:S02]  /*88d0*/  PRMT R67, R154, 0x7632, R67 ;  /* 0x000076329a437816 */ /* 0x001fe40000000043 */
        /* <DEDUP_REMOVED lines=13> */
[----:B------:R-:W-:-:S02]  /*89b0*/  PRMT R14, R15, 0x7632, R14 ;  /* 0x000076320f0e7816 */ /* 0x000fc4000000000e */
[----:B------:R-:W-:Y:S02]  /*89c0*/  PRMT R12, R13, 0x7632, R12 ;  /* 0x000076320d0c7816 */ /* 0x000fe4000000000c */
[----:B------:R-:W-:Y:S02]  /*89d0*/  PRMT R10, R11, 0x7632, R10 ;  /* 0x000076320b0a7816 */ /* 0x000fe4000000000a */
[----:B------:R-:W-:Y:S02]  /*89e0*/  PRMT R8, R9, 0x7632, R8 ;  /* 0x0000763209087816 */ /* 0x000fe40000000008 */
[----:B------:R-:W-:Y:S02]  /*89f0*/  F2FP.F16.F32.PACK_AB R3, R3, R4 ;  /* 0x000000040303723e */ /* 0x000fe400000000ff */
[----:B------:R-:W-:Y:S02]  /*8a00*/  PRMT R6, R7, 0x7632, R6 ;  /* 0x0000763207067816 */ /* 0x000fe40000000006 */
[----:B------:R-:W-:-:S02]  /*8a10*/  PRMT R4, R5, 0x7632, R4 ;  /* 0x0000763205047816 */ /* 0x000fc40000000004 */
        /* <DEDUP_REMOVED lines=14> */
[----:B------:R-:W-:Y:S02]  /*8b00*/  PRMT R24, R33, 0x7632, R24 ;  /* 0x0000763221187816 */ /* 0x000fe40000000018 */
        /* <DEDUP_REMOVED lines=11> */
[----:B------:R-:W-:Y:S01]  /*8bc0*/  F2FP.F16.F32.PACK_AB R125, R126, R125 ;  /* 0x0000007d7e7d723e */ /* 0x000fe200000000ff */
[----:B------:R-:W-:Y:S01]  /*8bd0*/  UIADD3.X UR5, URZ, UR5, URZ, UP0, !UPT ;  /* 0x000000053f057290 */ /* 0x000fe200087fe43f */
[----:B------:R-:W-:Y:S01]  /*8be0*/  PRMT R20, R123, 0x7632, R20 ;  /* 0x000076327b147816 */ /* 0x000fe20000000014 */
[----:B------:R-:W-:-:S04]  /*8bf0*/  UISETP.GE.U32.AND UP0, UPT, UR10, UR14, UPT ;  /* 0x0000000e0a00728c */ /* 0x000fc8000bf06070 */
[----:B------:R-:W-:-:S06]  /*8c00*/  UISETP.GE.AND.EX UP0, UPT, UR5, UR15, UPT, UP0 ;  /* 0x0000000f0500728c */ /* 0x000fcc000bf06300 */
[----:B------:R-:W-:Y:S01]  /*8c10*/  PLOP3.LUT P1, PT, PT, PT, UP0, 0x80, 0x0 ;  /* 0x000000000000781c */ /* 0x000fe20003f2f008 */
[----:B------:R-:W-:Y:S01]  /*8c20*/  ULOP3.LUT UR4, UR4, 0x1, URZ, 0x3c, !UPT ;  /* 0x0000000104047892 */ /* 0x000fe2000f8e3c3f */
[----:B--2---:R-:W-:-:S04]  /*8c30*/  F2FP.F16.F32.PACK_AB R162, R162, R163 ;  /* 0x000000a3a2a2723e */ /* 0x004fc800000000ff */
[----:B------:R-:W-:Y:S01]  /*8c40*/  PRMT R79, R162, 0x7632, R79 ;  /* 0x00007632a24f7816 */ /* 0x000fe2000000004f */
[----:B------:R-:W-:Y:S04]  /*8c50*/  STG.E.U16 desc[UR12][R92.64+0x4], R162 ;  /* 0x000004a25c007986 */ /* 0x000fe8000c10150c */
[----:B------:R-:W-:Y:S04]  /*8c60*/  STG.E.U16 desc[UR12][R92.64+0x6], R79 ;  /* 0x0000064f5c007986 */ /* 0x000fe8000c10150c */
[----:B------:R-:W-:Y:S04]  /*8c70*/  STG.E.U16 desc[UR12][R64.64], R160 ;  /* 0x000000a040007986 */ /* 0x000fe8000c10150c */
[----:B------:R-:W-:Y:S04]  /*8c80*/  STG.E.U16 desc[UR12][R64.64+0x2], R66 ;  /* 0x0000024240007986 */ /* 0x000fe8000c10150c */
[----:B------:R-:W-:Y:S04]  /*8c90*/  STG.E.U16 desc[UR12][R64.64+0x4], R158 ;  /* 0x0000049e40007986 */ /* 0x000fe8000c10150c */
[----:B------:R0:W-:Y:S04]  /*8ca0*/  STG.E.U16 desc[UR12][R64.64+0x6], R38 ;  /* 0x0000062640007986 */ /* 0x0001e8000c10150c */
[----:B------:R-:W-:Y:S01]  /*8cb0*/  STG.E.U16 desc[UR12][R94.64], R156 ;  /* 0x0000009c5e007986 */ /* 0x000fe2000c10150c */
[----:B0-----:R-:W-:-:S02]  /*8cc0*/  PRMT R65, R156, 0x7632, R65 ;  /* 0x000076329c417816 */ /* 0x001fc40000000041 */
[----:B------:R-:W-:Y:S02]  /*8cd0*/  PRMT R38, R152, 0x7632, R38 ;  /* 0x0000763298267816 */ /* 0x000fe40000000026 */
        /* <DEDUP_REMOVED lines=14> */
[----:B------:R0:W-:Y:S04]  /*8dc0*/  STG.E.U16 desc[UR12][R96.64+0x2], R63 ;  /* 0x0000023f60007986 */ /* 0x0001e8000c10150c */
[----:B------:R-:W-:Y:S04]  /*8dd0*/  STG.E.U16 desc[UR12][R96.64+0x6], R65 ;  /* 0x0000064160007986 */ /* 0x000fe8000c10150c */
[----:B------:R-:W-:Y:S04]  /*8de0*/  STG.E.U16 desc[UR12][R60.64], R144 ;  /* 0x000000903c007986 */ /* 0x000fe8000c10150c */
[----:B------:R1:W-:Y:S01]  /*8df0*/  STG.E.U16 desc[UR12][R60.64+0x2], R38 ;  /* 0x000002263c007986 */ /* 0x0003e2000c10150c */
[----:B0-----:R-:W-:-:S03]  /*8e00*/  PRMT R63, R138, 0x7632, R63 ;  /* 0x000076328a3f7816 */ /* 0x001fc6000000003f */
[----:B------:R-:W-:Y:S04]  /*8e10*/  STG.E.U16 desc[UR12][R60.64+0x4], R142 ;  /* 0x0000048e3c007986 */ /* 0x000fe8000c10150c */
[----:B------:R0:W-:Y:S01]  /*8e20*/  STG.E.U16 desc[UR12][R60.64+0x6], R62 ;  /* 0x0000063e3c007986 */ /* 0x0001e2000c10150c */
[----:B-1----:R-:W-:-:S03]  /*8e30*/  PRMT R38, R136, 0x7632, R38 ;  /* 0x0000763288267816 */ /* 0x002fc60000000026 */
[----:B------:R-:W-:Y:S01]  /*8e40*/  STG.E.U16 desc[UR12][R98.64], R140 ;  /* 0x0000008c62007986 */ /* 0x000fe2000c10150c */
[----:B0-----:R-:W-:Y:S02]  /*8e50*/  PRMT R61, R140, 0x7632, R61 ;  /* 0x000076328c3d7816 */ /* 0x001fe4000000003d */
[----:B------:R-:W-:Y:S01]  /*8e60*/  PRMT R60, R132, 0x7632, R60 ;  /* 0x00007632843c7816 */ /* 0x000fe2000000003c */
[----:B------:R-:W-:Y:S04]  /*8e70*/  STG.E.U16 desc[UR12][R98.64+0x4], R138 ;  /* 0x0000048a62007986 */ /* 0x000fe8000c10150c */
[----:B------:R0:W-:Y:S04]  /*8e80*/  STG.E.U16 desc[UR12][R98.64+0x2], R61 ;  /* 0x0000023d62007986 */ /* 0x0001e8000c10150c */
[----:B------:R-:W-:Y:S04]  /*8e90*/  STG.E.U16 desc[UR12][R98.64+0x6], R63 ;  /* 0x0000063f62007986 */ /* 0x000fe8000c10150c */
[----:B------:R-:W-:Y:S04]  /*8ea0*/  STG.E.U16 desc[UR12][R58.64], R136 ;  /* 0x000000883a007986 */ /* 0x000fe8000c10150c */
[----:B------:R-:W-:Y:S01]  /*8eb0*/  STG.E.U16 desc[UR12][R58.64+0x2], R38 ;  /* 0x000002263a007986 */ /* 0x000fe2000c10150c */
[----:B0-----:R-:W-:-:S03]  /*8ec0*/  PRMT R61, R128, 0x7632, R61 ;  /* 0x00007632803d7816 */ /* 0x001fc6000000003d */
[----:B------:R-:W-:Y:S04]  /*8ed0*/  STG.E.U16 desc[UR12][R58.64+0x4], R132 ;  /* 0x000004843a007986 */ /* 0x000fe8000c10150c */
[----:B------:R0:W-:Y:S04]  /*8ee0*/  STG.E.U16 desc[UR12][R58.64+0x6], R60 ;  /* 0x0000063c3a007986 */ /* 0x0001e8000c10150c */
[----:B------:R-:W-:Y:S01]  /*8ef0*/  STG.E.U16 desc[UR12][R100.64], R130 ;  /* 0x0000008264007986 */ /* 0x000fe2000c10150c */
[----:B0-----:R-:W-:-:S03]  /*8f00*/  PRMT R59, R130, 0x7632, R59 ;  /* 0x00007632823b7816 */ /* 0x001fc6000000003b */
[----:B------:R-:W-:Y:S04]  /*8f10*/  STG.E.U16 desc[UR12][R100.64+0x4], R128 ;  /* 0x0000048064007986 */ /* 0x000fe8000c10150c */
        /* <DEDUP_REMOVED lines=9> */
[----:B------:R0:W-:Y:S04]  /*8fb0*/  STG.E.U16 desc[UR12][R102.64+0x6], R8 ;  /* 0x0000060866007986 */ /* 0x0001e8000c10150c */
[----:B------:R1:W-:Y:S04]  /*8fc0*/  STG.E.U16 desc[UR12][R54.64], R7 ;  /* 0x0000000736007986 */ /* 0x0003e8000c10150c */
[----:B------:R-:W-:Y:S04]  /*8fd0*/  STG.E.U16 desc[UR12][R54.64+0x2], R6 ;  /* 0x0000020636007986 */ /* 0x000fe8000c10150c */
[----:B------:R-:W-:Y:S01]  /*8fe0*/  STG.E.U16 desc[UR12][R54.64+0x4], R5 ;  /* 0x0000040536007986 */ /* 0x000fe2000c10150c */
[----:B0-----:R-:W-:-:S03]  /*8ff0*/  PRMT R8, R3, 0x7632, R8 ;  /* 0x0000763203087816 */ /* 0x001fc60000000008 */
[----:B------:R0:W-:Y:S01]  /*9000*/  STG.E.U16 desc[UR12][R54.64+0x6], R4 ;  /* 0x0000060436007986 */ /* 0x0001e2000c10150c */
[----:B-1----:R-:W-:-:S03]  /*9010*/  PRMT R7, R2, 0x7632, R7 ;  /* 0x0000763202077816 */ /* 0x002fc60000000007 */
[----:B------:R1:W-:Y:S04]  /*9020*/  STG.E.U16 desc[UR12][R104.64], R3 ;  /* 0x0000000368007986 */ /* 0x0003e8000c10150c */
[----:B------:R-:W-:Y:S01]  /*9030*/  STG.E.U16 desc[UR12][R104.64+0x2], R8 ;  /* 0x0000020868007986 */ /* 0x000fe2000c10150c */
[----:B0-----:R-:W-:Y:S02]  /*9040*/  PRMT R4, R17, 0x7632, R4 ;  /* 0x0000763211047816 */ /* 0x001fe40000000004 */
[----:B-1----:R-:W-:Y:S01]  /*9050*/  PRMT R3, R19, 0x7632, R3 ;  /* 0x0000763213037816 */ /* 0x002fe20000000003 */
[----:B------:R0:W-:Y:S04]  /*9060*/  STG.E.U16 desc[UR12][R104.64+0x4], R2 ;  /* 0x0000040268007986 */ /* 0x0001e8000c10150c */
[----:B------:R-:W-:Y:S04]  /*9070*/  STG.E.U16 desc[UR12][R104.64+0x6], R7 ;  /* 0x0000060768007986 */ /* 0x000fe8000c10150c */
[----:B------:R-:W-:Y:S04]  /*9080*/  STG.E.U16 desc[UR12][R52.64], R17 ;  /* 0x0000001134007986 */ /* 0x000fe8000c10150c */
[----:B------:R1:W-:Y:S01]  /*9090*/  STG.E.U16 desc[UR12][R52.64+0x2], R4 ;  /* 0x0000020434007986 */ /* 0x0003e2000c10150c */
[----:B0-----:R-:W-:-:S03]  /*90a0*/  PRMT R2, R23, 0x7632, R2 ;  /* 0x0000763217027816 */ /* 0x001fc60000000002 */
[----:B------:R-:W-:Y:S04]  /*90b0*/  STG.E.U16 desc[UR12][R52.64+0x4], R19 ;  /* 0x0000041334007986 */ /* 0x000fe8000c10150c */
[----:B------:R0:W-:Y:S01]  /*90c0*/  STG.E.U16 desc[UR12][R52.64+0x6], R3 ;  /* 0x0000060334007986 */ /* 0x0001e2000c10150c */
[----:B------:R-:W-:-:S03]  /*90d0*/  PRMT R54, R29, 0x7632, R54 ;  /* 0x000076321d367816 */ /* 0x000fc60000000036 */
[----:B------:R-:W-:Y:S01]  /*90e0*/  STG.E.U16 desc[UR12][R106.64], R21 ;  /* 0x000000156a007986 */ /* 0x000fe2000c10150c */
[----:B-1----:R-:W-:Y:S02]  /*90f0*/  PRMT R4, R27, 0x7632, R4 ;  /* 0x000076321b047816 */ /* 0x002fe40000000004 */
[----:B0-----:R-:W-:Y:S02]  /*9100*/  PRMT R53, R21, 0x7632, R53 ;  /* 0x0000763215357816 */ /* 0x001fe40000000035 */
[----:B------:R-:W-:Y:S01]  /*9110*/  PRMT R3, R25, 0x7632, R3 ;  /* 0x0000763219037816 */ /* 0x000fe20000000003 */
[----:B------:R-:W-:Y:S04]  /*9120*/  STG.E.U16 desc[UR12][R106.64+0x4], R23 ;  /* 0x000004176a007986 */ /* 0x000fe8000c10150c */
[----:B------:R-:W-:Y:S04]  /*9130*/  STG.E.U16 desc[UR12][R106.64+0x2], R53 ;  /* 0x000002356a007986 */ /* 0x000fe8000c10150c */
[----:B------:R0:W-:Y:S04]  /*9140*/  STG.E.U16 desc[UR12][R106.64+0x6], R2 ;  /* 0x000006026a007986 */ /* 0x0001e8000c10150c */
[----:B------:R1:W-:Y:S01]  /*9150*/  STG.E.U16 desc[UR12][R50.64+0x2], R3 ;  /* 0x0000020332007986 */ /* 0x0003e2000c10150c */
[----:B------:R-:W-:-:S03]  /*9160*/  PRMT R55, R37, 0x7632, R55 ;  /* 0x0000763225377816 */ /* 0x000fc60000000037 */
[----:B------:R-:W-:Y:S01]  /*9170*/  STG.E.U16 desc[UR12][R50.64], R25 ;  /* 0x0000001932007986 */ /* 0x000fe2000c10150c */
[----:B0-----:R-:W-:-:S03]  /*9180*/  PRMT R2, R31, 0x7632, R2 ;  /* 0x000076321f027816 */ /* 0x001fc60000000002 */
[----:B------:R-:W-:Y:S01]  /*9190*/  STG.E.U16 desc[UR12][R50.64+0x4], R27 ;  /* 0x0000041b32007986 */ /* 0x000fe2000c10150c */
[----:B-1----:R-:W-:-:S03]  /*91a0*/  PRMT R3, R35, 0x7632, R3 ;  /* 0x0000763223037816 */ /* 0x002fc60000000003 */
[----:B------:R-:W-:Y:S04]  /*91b0*/  STG.E.U16 desc[UR12][R50.64+0x6], R4 ;  /* 0x0000060432007986 */ /* 0x000fe8000c10150c */
[----:B------:R-:W-:Y:S04]  /*91c0*/  STG.E.U16 desc[UR12][R108.64], R29 ;  /* 0x0000001d6c007986 */ /* 0x000fe8000c10150c */
        /* <DEDUP_REMOVED lines=48> */
.L_x_1785:
        /* <DEDUP_REMOVED lines=11> */
.L_x_1848:


//--------------------- .text._ZN13group_norm_v214gn_cuda_kernelI6__halfLi320ELi2ELi16ELi40ELi4096ELb1ELi64ELi320ELi320ELi4ELb1ELi4ELb0ELb0ENS_16CompileConditionILi900EEEEEvPT_PKS4_S7_S7_flPfS8_Pj --------------------------
	.section	.text._ZN13group_norm_v214gn_cuda_kernelI6__halfLi320ELi2ELi16ELi40ELi4096ELb1ELi64ELi320ELi320ELi4ELb1ELi4ELb0ELb0ENS_16CompileConditionILi900EEEEEvPT_PKS4_S7_S7_flPfS8_Pj,"ax",@progbits
	.align	128
        .global         _ZN13group_norm_v214gn_cuda_kernelI6__halfLi320ELi2ELi16ELi40ELi4096ELb1ELi64ELi320ELi320ELi4ELb1ELi4ELb0ELb0ENS_16CompileConditionILi900EEEEEvPT_PKS4_S7_S7_flPfS8_Pj
        .type           _ZN13group_norm_v214gn_cuda_kernelI6__halfLi320ELi2ELi16ELi40ELi4096ELb1ELi64ELi320ELi320ELi4ELb1ELi4ELb0ELb0ENS_16CompileConditionILi900EEEEEvPT_PKS4_S7_S7_flPfS8_Pj,@function
        .size           _ZN13group_norm_v214gn_cuda_kernelI6__halfLi320ELi2ELi16ELi40ELi4096ELb1ELi64ELi320ELi320ELi4ELb1ELi4ELb0ELb0ENS_16CompileConditionILi900EEEEEvPT_PKS4_S7_S7_flPfS8_Pj,(.L_x_1849 - _ZN13group_norm_v214gn_cuda_kernelI6__halfLi320ELi2ELi16ELi40ELi4096ELb1ELi64ELi320ELi320ELi4ELb1ELi4ELb0ELb0ENS_16CompileConditionILi900EEEEEvPT_PKS4_S7_S7_flPfS8_Pj)
        .other          _ZN13group_norm_v214gn_cuda_kernelI6__halfLi320ELi2ELi16ELi40ELi4096ELb1ELi64ELi320ELi320ELi4ELb1ELi4ELb0ELb0ENS_16CompileConditionILi900EEEEEvPT_PKS4_S7_S7_flPfS8_Pj,@"STO_CUDA_ENTRY STV_DEFAULT"
_ZN13group_norm_v214gn_cuda_kernelI6__halfLi320ELi2ELi16ELi40ELi4096ELb1ELi64ELi320ELi320ELi4ELb1ELi4ELb0ELb0ENS_16CompileConditionILi900EEEEEvPT_PKS4_S7_S7_flPfS8_Pj:
.text._ZN13group_norm_v214gn_cuda_kernelI6__halfLi320ELi2ELi16ELi40ELi4096ELb1ELi64ELi320ELi320ELi4ELb1ELi4ELb0ELb0ENS_16CompileConditionILi900EEEEEvPT_PKS4_S7_S7_flPfS8_Pj:
        /* <DEDUP_REMOVED lines=12> */
[----:B------:R-:W-:Y:S02]  /*00c0*/  ULOP3.LUT UR5, UR12, 0x1, URZ, 0xc0, !UPT ;  /* 0x000000010c057892 */ /* 0x000fe4000f8ec03f */
[----:B------:R-:W-:Y:S02]  /*00d0*/  USHF.L.U32 UR7, UR12, 0x3, URZ ;  /* 0x000000030c077899 */ /* 0x000fe4000800063f */
[----:B------:R-:W-:Y:S02]  /*00e0*/  UIMAD UR5, UR5, 0x140, URZ ;  /* 0x00000140050578a4 */ /* 0x000fe4000f8e023f */
[----:B------:R-:W-:Y:S01]  /*00f0*/  ULOP3.LUT UR7, UR7, 0x8, URZ, 0xc0, !UPT ;  /* 0x0000000807077892 */ /* 0x000fe2000f8ec03f */
[----:B------:R-:W-:-:S03]  /*0100*/  ULDC.64 UR10, c[0x0][0x208] ;  /* 0x00008200000a7ab9 */ /* 0x000fc60000000a00 */
[----:B------:R-:W-:Y:S02]  /*0110*/  MOV R7, UR5 ;  /* 0x0000000500077c02 */ /* 0x000fe40008000f00 */
[----:B------:R-:W-:Y:S01]  /*0120*/  IADD3 R6, RZ, -UR7, RZ ;  /* 0x80000007ff067c10 */ /* 0x000fe2000fffe0ff */
[----:B-1----:R-:W-:Y:S02]  /*0130*/  ULEA UR9, UR8, UR6, 0x18 ;  /* 0x0000000608097291 */ /* 0x002fe4000f8ec03f */
[----:B------:R-:W-:-:S04]  /*0140*/  UIADD3 UR6, UR6, 0xc80, URZ ;  /* 0x00000c8006067890 */ /* 0x000fc8000fffe03f */
[----:B------:R-:W-:Y:S01]  /*0150*/  MOV R20, UR9 ;  /* 0x0000000900147c02 */ /* 0x000fe20008000f00 */
[----:B0-----:R-:W-:Y:S01]  /*0160*/  IMAD.WIDE.U32 R2, R8, -0x33333333, RZ ;  /* 0xcccccccd08027825 */ /* 0x001fe200078e00ff */
[----:B------:R-:W-:Y:S01]  /*0170*/  SHF.R.U32.HI R4, RZ, 0x2, R8 ;  /* 0x00000002ff047819 */ /* 0x000fe20000011608 */
[----:B------:R-:W-:-:S03]  /*0180*/  ULEA UR6, UR8, UR6, 0x18 ;  /* 0x0000000608067291 */ /* 0x000fc6000f8ec03f */
[----:B------:R-:W-:Y:S01]  /*0190*/  SHF.R.U32.HI R5, RZ, 0x6, R3 ;  /* 0x00000006ff057819 */ /* 0x000fe20000011603 */
[----:B------:R-:W-:Y:S01]  /*01a0*/  UMOV UR8, UR4 ;  /* 0x0000000400087c82 */ /* 0x000fe20008000000 */
[----:B------:R-:W-:Y:S01]  /*01b0*/  IADD3 R4, R4, UR7, RZ ;  /* 0x0000000704047c10 */ /* 0x000fe2000fffe0ff */
[----:B------:R-:W-:Y:S02]  /*01c0*/  UMOV UR4, URZ ;  /* 0x0000003f00047c82 */ /* 0x000fe40008000000 */
[----:B------:R-:W-:Y:S02]  /*01d0*/  IMAD R0, R5, -0x50, R8 ;  /* 0xffffffb005007824 */ /* 0x000fe400078e0208 */
[----:B------:R-:W-:-:S03]  /*01e0*/  IMAD R4, R4, 0x28, -R7 ;  /* 0x0000002804047824 */ /* 0x000fc600078e0a07 */
[C---:B------:R-:W-:Y:S01]  /*01f0*/  LEA R2, R0.reuse, UR5, 0x2 ;  /* 0x0000000500027c11 */ /* 0x040fe2000f8e10ff */
[----:B------:R-:W-:Y:S01]  /*0200*/  IMAD R0, R0, 0x28, R20 ;  /* 0x0000002800007824 */ /* 0x000fe200078e0214 */
[C---:B------:R-:W-:Y:S01]  /*0210*/  IADD3 R7, R4.reuse, 0xc, RZ ;  /* 0x0000000c04077810 */ /* 0x040fe20007ffe0ff */
[----:B------:R-:W-:Y:S01]  /*0220*/  UMOV UR5, URZ ;  /* 0x0000003f00057c82 */ /* 0x000fe20008000000 */
[----:B------:R-:W-:Y:S01]  /*0230*/  IADD3 R10, R4, 0x14, RZ ;  /* 0x00000014040a7810 */ /* 0x000fe20007ffe0ff */
[----:B------:R-:W-:Y:S01]  /*0240*/  IMAD.WIDE.U32 R2, R2, -0x33333333, RZ ;  /* 0xcccccccd02027825 */ /* 0x000fe200078e00ff */
[----:B------:R-:W-:Y:S02]  /*0250*/  MOV R2, R6 ;  /* 0x0000000600027202 */ /* 0x000fe40000000f00 */
[----:B------:R-:W-:Y:S02]  /*0260*/  LEA R5, R5, R0, 0x3 ;  /* 0x0000000005057211 */ /* 0x000fe400078e18ff */
[----:B------:R-:W-:-:S02]  /*0270*/  SHF.L.U32 R0, R8, 0x3, RZ ;  /* 0x0000000308007819 */ /* 0x000fc400000006ff */
[----:B------:R-:W-:Y:S01]  /*0280*/  LEA.HI R2, R3, R2, RZ, 0x1b ;  /* 0x0000000203027211 */ /* 0x000fe200078fd8ff */
[----:B------:R0:W-:Y:S01]  /*0290*/  STL [R1+0x70], R5 ;  /* 0x0000700501007387 */ /* 0x0001e20000100800 */
[----:B------:R-:W-:Y:S02]  /*02a0*/  LOP3.LUT R3, R0, 0x18, RZ, 0xc0, !PT ;  /* 0x0000001800037812 */ /* 0x000fe400078ec0ff */
[----:B------:R-:W-:Y:S02]  /*02b0*/  SHF.R.S32.HI R0, RZ, 0x2, R4 ;  /* 0x00000002ff007819 */ /* 0x000fe40000011404 */
[C---:B------:R-:W-:Y:S02]  /*02c0*/  IADD3 R6, R4.reuse, 0x8, RZ ;  /* 0x0000000804067810 */ /* 0x040fe40007ffe0ff */
[----:B------:R-:W-:Y:S01]  /*02d0*/  IADD3 R8, R4, 0x10, RZ ;  /* 0x0000001004087810 */ /* 0x000fe20007ffe0ff */
[----:B------:R-:W-:Y:S01]  /*02e0*/  IMAD R0, R0, 0x28, R20 ;  /* 0x0000002800007824 */ /* 0x000fe200078e0214 */
[----:B------:R-:W-:-:S02]  /*02f0*/  IADD3 R12, R4, 0x18, RZ ;  /* 0x00000018040c7810 */ /* 0x000fc40007ffe0ff */
[C---:B0-----:R-:W-:Y:S02]  /*0300*/  LOP3.LUT R5, R4.reuse, 0x4, RZ, 0xfc, !PT ;  /* 0x0000000404057812 */ /* 0x041fe400078efcff */
[C---:B------:R-:W-:Y:S02]  /*0310*/  IADD3 R14, R4.reuse, 0x1c, RZ ;  /* 0x0000001c040e7810 */ /* 0x040fe40007ffe0ff */
[C---:B------:R-:W-:Y:S02]  /*0320*/  IADD3 R16, R4.reuse, 0x20, RZ ;  /* 0x0000002004107810 */ /* 0x040fe40007ffe0ff */
[----:B------:R-:W-:Y:S02]  /*0330*/  IADD3 R4, R4, 0x24, RZ ;  /* 0x0000002404047810 */ /* 0x000fe40007ffe0ff */
[----:B------:R-:W-:Y:S02]  /*0340*/  SHF.R.S32.HI R5, RZ, 0x2, R5 ;  /* 0x00000002ff057819 */ /* 0x000fe40000011405 */
[----:B------:R-:W-:-:S02]  /*0350*/  SHF.R.S32.HI R6, RZ, 0x2, R6 ;  /* 0x00000002ff067819 */ /* 0x000fc40000011406 */
        /* <DEDUP_REMOVED lines=18> */
[----:B0-----:R-:W-:Y:S01]  /*0480*/  IADD3 R0, R3, R8, RZ ;  /* 0x0000000803007210 */ /* 0x001fe20007ffe0ff */
[--C-:B------:R-:W-:Y:S02]  /*0490*/  IMAD R16, R15, 0x28, R20.reuse ;  /* 0x000000280f107824 */ /* 0x100fe400078e0214 */
        /* <DEDUP_REMOVED lines=14> */
[----:B------:R-:W-:Y:S04]  /*0580*/  STL [R1+0x48], R4 ;  /* 0x0000480401007387 */ /* 0x000fe80000100800 */
[----:B------:R0:W-:Y:S02]  /*0590*/  STL [R1+0x44], R0 ;  /* 0x0000440001007387 */ /* 0x0001e40000100800 */
[----:B0-----:R-:W-:-:S05]  /*05a0*/  LEA R0, R2, UR6, 0x3 ;  /* 0x0000000602007c11 */ /* 0x001fca000f8e18ff */
[----:B------:R0:W-:Y:S02]  /*05b0*/  STL [R1+0x6c], R0 ;  /* 0x00006c0001007387 */ /* 0x0001e40000100800 */
.L_x_1792:
[----:B------:R-:W1:Y:S01]  /*05c0*/  S2R R93, SR_TID.X ;  /* 0x00000000005d7919 */ /* 0x000e620000002100 */
[----:B------:R-:W-:Y:S01]  /*05d0*/  ULOP3.LUT UR9, UR12, 0x1, URZ, 0xc0, !UPT ;  /* 0x000000010c097892 */ /* 0x000fe2000f8ec03f */
[----:B------:R-:W-:Y:S01]  /*05e0*/  HFMA2.MMA R45, -RZ, RZ, 0, 0 ;  /* 0x00000000ff2d7435 */ /* 0x000fe200000001ff */
[----:B------:R-:W-:Y:S01]  /*05f0*/  MOV R17, UR8 ;  /* 0x0000000800117c02 */ /* 0x000fe20008000f00 */
[----:B0-2---:R-:W0:Y:S01]  /*0600*/  S2R R0, SR_CTAID.X ;  /* 0x0000000000007919 */ /* 0x005e220000002500 */
[----:B------:R-:W-:Y:S01]  /*0610*/  ULDC.64 UR14, c[0x0][0x218] ;  /* 0x00008600000e7ab9 */ /* 0x000fe20000000a00 */
[----:B------:R-:W-:Y:S01]  /*0620*/  ULDC.64 UR16, c[0x0][0x228] ;  /* 0x00008a0000107ab9 */ /* 0x000fe20000000a00 */
[----:B------:R-:W-:Y:S01]  /*0630*/  MOV R5, UR9 ;  /* 0x0000000900057c02 */ /* 0x000fe20008000f00 */
[----:B------:R-:W-:Y:S01]  /*0640*/  UIMAD UR9, UR5, 0x280000, URZ ;  /* 0x00280000050978a4 */ /* 0x000fe2000f8e023f */
[----:B-1----:R-:W-:Y:S01]  /*0650*/  IMAD.WIDE.U32 R2, R93, -0x33333333, RZ ;  /* 0xcccccccd5d027825 */ /* 0x002fe200078e00ff */
[----:B0-----:R-:W-:-:S04]  /*0660*/  SHF.L.U32 R0, R0, 0x6, RZ ;  /* 0x0000000600007819 */ /* 0x001fc800000006ff */
[----:B------:R-:W-:Y:S02]  /*0670*/  SHF.R.U32.HI R3, RZ, 0x6, R3 ;  /* 0x00000006ff037819 */ /* 0x000fe40000011603 */
[----:B------:R-:W-:-:S03]  /*0680*/  LOP3.LUT R0, R0, 0xfc0, RZ, 0xc0, !PT ;  /* 0x00000fc000007812 */ /* 0x000fc600078ec0ff */
[----:B------:R-:W-:Y:S01]  /*0690*/  IMAD R44, R3, -0x50, R93 ;  /* 0xffffffb0032c7824 */ /* 0x000fe200078e025d */
[----:B------:R-:W-:-:S03]  /*06a0*/  IADD3 R0, R0, R3, RZ ;  /* 0x0000000300007210 */ /* 0x000fc60007ffe0ff */
[----:B------:R-:W-:-:S05]  /*06b0*/  IMAD R44, R5, 0x50, R44 ;  /* 0x00000050052c7824 */ /* 0x000fca00078e022c */
[----:B------:R-:W-:-:S05]  /*06c0*/  SHF.L.U32 R44, R44, 0x2, RZ ;  /* 0x000000022c2c7819 */ /* 0x000fca00000006ff */
[----:B------:R-:W-:-:S04]  /*06d0*/  IMAD.WIDE.U32 R16, R17, 0x280000, R44 ;  /* 0x0028000011107825 */ /* 0x000fc800078e002c */
[----:B------:R-:W-:Y:S01]  /*06e0*/  IMAD R45, R0, 0x280, RZ ;  /* 0x00000280002d7824 */ /* 0x000fe200078e02ff */
[----:B------:R-:W-:-:S04]  /*06f0*/  IADD3 R0, R17, UR9, RZ ;  /* 0x0000000911007c10 */ /* 0x000fc8000fffe0ff */
        /* <DEDUP_REMOVED lines=32> */
[----:B0-----:R-:W-:Y:S02]  /*0900*/  IADD3 R6, P0, R7, R16, RZ ;  /* 0x0000001007067210 */ /* 0x001fe40007f1e0ff */
[----:B------:R-:W-:Y:S02]  /*0910*/  IADD3 R7, R45, 0x3c00, RZ ;  /* 0x00003c002d077810 */ /* 0x000fe40007ffe0ff */
[----:B------:R-:W-:Y:S02]  /*0920*/  IADD3.X R8, RZ, R0, RZ, P0, !PT ;  /* 0x00000000ff087210 */ /* 0x000fe400007fe4ff */
        /* <DEDUP_REMOVED lines=61> */
[----:B------:R-:W-:Y:S02]  /*0d00*/  IADD3.X R46, RZ, R0, RZ, P0, !PT ;  /* 0x00000000ff2e7210 */ /* 0x000fe400007fe4ff */
[----:B0-----:R-:W-:Y:S02]  /*0d10*/  LEA R42, P0, R15, UR14, 0x1 ;  /* 0x0000000e0f2a7c11 */ /* 0x001fe4000f8008ff */
[----:B------:R-:W-:Y:S01]  /*0d20*/  IADD3 R45, R45, 0x9600, RZ ;  /* 0x000096002d2d7810 */ /* 0x000fe20007ffe0ff */
[----:B------:R0:W-:Y:S01]  /*0d30*/  STL [R1+0x34], R46 ;  /* 0x0000342e01007387 */ /* 0x0001e20000100800 */
[----:B------:R-:W-:Y:S02]  /*0d40*/  LEA.HI.X R43, R15, UR15, R46, 0x1, P0 ;  /* 0x0000000f0f2b7c11 */ /* 0x000fe400080f0c2e */
[----:B------:R-:W-:-:S04]  /*0d50*/  IADD3 R16, P0, R45, R16, RZ ;  /* 0x000000102d107210 */ /* 0x000fc80007f1e0ff */
[----:B------:R-:W4:Y:S01]  /*0d60*/  LDG.E.64.CONSTANT R42, desc[UR10][R42.64] ;  /* 0x0000000a2a2a7981 */ /* 0x000f22000c1e9b00 */
[----:B------:R-:W-:Y:S02]  /*0d70*/  IADD3.X R0, RZ, R0, RZ, P0, !PT ;  /* 0x00000000ff007210 */ /* 0x000fe400007fe4ff */
[----:B------:R-:W-:Y:S02]  /*0d80*/  LEA R48, P0, R16, UR14, 0x1 ;  /* 0x0000000e10307c11 */ /* 0x000fe4000f8008ff */
[----:B0-----:R-:W-:Y:S01]  /*0d90*/  SHF.L.U32 R46, R44, 0x1, RZ ;  /* 0x000000012c2e7819 */ /* 0x001fe200000006ff */
[----:B------:R0:W-:Y:S01]  /*0da0*/  STL [R1+0x30], R0 ;  /* 0x0000300001007387 */ /* 0x0001e20000100800 */
[----:B------:R-:W-:Y:S01]  /*0db0*/  LEA.HI.X R49, R16, UR15, R0, 0x1, P0 ;  /* 0x0000000f10317c11 */ /* 0x000fe200080f0c00 */
[----:B------:R-:W-:Y:S02]  /*0dc0*/  ULDC.64 UR14, c[0x0][0x220] ;  /* 0x00008800000e7ab9 */ /* 0x000fe40000000a00 */
[----:B------:R-:W4:Y:S04]  /*0dd0*/  LDL R91, [R1+0x70] ;  /* 0x00007000015b7983 */ /* 0x000f280000100800 */
[----:B------:R-:W4:Y:S01]  /*0de0*/  LDG.E.64.CONSTANT R48, desc[UR10][R48.64] ;  /* 0x0000000a30307981 */ /* 0x000f22000c1e9b00 */
[----:B0-----:R-:W-:-:S02]  /*0df0*/  SHF.R.U32.HI R0, RZ, 0x1f, R44 ;  /* 0x0000001fff007819 */ /* 0x001fc4000001162c */
[C---:B------:R-:W-:Y:S02]  /*0e00*/  IADD3 R44, P0, R46.reuse, UR14, RZ ;  /* 0x0000000e2e2c7c10 */ /* 0x040fe4000ff1e0ff */
        /* <DEDUP_REMOVED lines=186> */
[----:B------:R-:W-:Y:S02]  /*19b0*/  HADD2.F32 R56, -RZ, R48.H1_H1 ;  /* 0x30000030ff387230 */ /* 0x000fe40000004100 */
[----:B------:R-:W-:Y:S01]  /*19c0*/  FFMA.FTZ R50, R53, R53, R50 ;  /* 0x0000003535327223 */ /* 0x000fe20000010032 */
[----:B------:R-:W-:Y:S01]  /*19d0*/  FADD.FTZ R48, R51, R53 ;  /* 0x0000003533307221 */ /* 0x000fe20000010000 */
[--C-:B------:R-:W-:Y:S01]  /*19e0*/  HADD2.F32 R55, -RZ, R49.reuse.H0_H0 ;  /* 0x20000031ff377230 */ /* 0x100fe20000004100 */
[----:B------:R-:W-:Y:S01]  /*19f0*/  HFMA2.MMA R51, -RZ, RZ, 0, 0 ;  /* 0x00000000ff337435 */ /* 0x000fe200000001ff */
        /* <DEDUP_REMOVED lines=8> */
[----:B------:R-:W-:-:S05]  /*1a80*/  FADD.FTZ R48, R48, R57 ;  /* 0x0000003930307221 */ /* 0x000fca0000010000 */
[----:B------:R0:W-:Y:S02]  /*1a90*/  STS.64 [R91], R48 ;  /* 0x000000305b007388 */ /* 0x0001e40000000a00 */
[----:B0-----:R-:W-:Y:S01]  /*1aa0*/  MOV R48, RZ ;  /* 0x000000ff00307202 */ /* 0x001fe20000000f00 */
[----:B------:R-:W-:Y:S06]  /*1ab0*/  BAR.SYNC.DEFER_BLOCKING 0x0 ;  /* 0x0000000000007b1d */ /* 0x000fec0000010000 */
[----:B------:R-:W-:Y:S05]  /*1ac0*/  @P0 BRA `(.L_x_1787) ;  /* 0x0000000000a00947 */ /* 0x000fea0003800000 */
[----:B------:R-:W2:Y:S04]  /*1ad0*/  LDL R49, [R1+0x68] ;  /* 0x0000680001317983 */ /* 0x000ea80000100800 */
[----:B------:R-:W3:Y:S04]  /*1ae0*/  LDL R50, [R1+0x64] ;  /* 0x0000640001327983 */ /* 0x000ee80000100800 */
[----:B------:R-:W4:Y:S04]  /*1af0*/  LDL R93, [R1+0x60] ;  /* 0x00006000015d7983 */ /* 0x000f280000100800 */
[----:B------:R-:W4:Y:S04]  /*1b00*/  LDL R91, [R1+0x5c] ;  /* 0x00005c00015b7983 */ /* 0x000f280000100800 */
[----:B--2---:R-:W0:Y:S04]  /*1b10*/  LDS.64 R48, [R49] ;  /* 0x0000000031307984 */ /* 0x004e280000000a00 */
[----:B---3--:R-:W1:Y:S01]  /*1b20*/  LDS.64 R50, [R50] ;  /* 0x0000000032327984 */ /* 0x008e620000000a00 */
[----:B0-----:R-:W-:Y:S01]  /*1b30*/  FADD.FTZ R48, RZ, R48 ;  /* 0x00000030ff307221 */ /* 0x001fe20000010000 */
[----:B------:R-:W-:-:S03]  /*1b40*/  FADD.FTZ R49, RZ, R49 ;  /* 0x00000031ff317221 */ /* 0x000fc60000010000 */
[----:B-1----:R-:W-:Y:S01]  /*1b50*/  FADD.FTZ R50, R48, R50 ;  /* 0x0000003230327221 */ /* 0x002fe20000010000 */
[----:B------:R-:W-:Y:S02]  /*1b60*/  FADD.FTZ R51, R49, R51 ;  /* 0x0000003331337221 */ /* 0x000fe40000010000 */
[----:B----4-:R0:W1:Y:S04]  /*1b70*/  LDS.64 R48, [R93] ;  /* 0x000000005d307984 */ /* 0x0100680000000a00 */
[----:B0-----:R-:W2:Y:S01]  /*1b80*/  LDL R93, [R1+0x48] ;  /* 0x00004800015d7983 */ /* 0x001ea20000100800 */
[----:B-1----:R-:W-:Y:S01]  /*1b90*/  FADD.FTZ R50, R50, R48 ;  /* 0x0000003032327221 */ /* 0x002fe20000010000 */
[----:B------:R-:W-:Y:S02]  /*1ba0*/  FADD.FTZ R51, R51, R49 ;  /* 0x0000003133337221 */ /* 0x000fe40000010000 */
[----:B------:R0:W1:Y:S04]  /*1bb0*/  LDS.64 R48, [R91] ;  /* 0x000000005b307984 */ /* 0x0000680000000a00 */
[----:B0-----:R-:W3:Y:S01]  /*1bc0*/  LDL R91, [R1+0x44] ;  /* 0x00004400015b7983 */ /* 0x001ee20000100800 */
[----:B-1----:R-:W-:-:S03]  /*1bd0*/  FADD.FTZ R50, R50, R48 ;  /* 0x0000003032327221 */ /* 0x002fc60000010000 */
[----:B------:R-:W4:Y:S01]  /*1be0*/  LDL R48, [R1+0x58] ;  /* 0x0000580001307983 */ /* 0x000f220000100800 */
[----:B------:R-:W-:-:S03]  /*1bf0*/  FADD.FTZ R51, R51, R49 ;  /* 0x0000003133337221 */ /* 0x000fc60000010000 */
[----:B----4-:R-:W0:Y:S02]  /*1c00*/  LDS.64 R48, [R48] ;  /* 0x0000000030307984 */ /* 0x010e240000000a00 */
[----:B0-----:R-:W-:Y:S02]  /*1c10*/  FADD.FTZ R50, R50, R48 ;  /* 0x0000003032327221 */ /* 0x001fe40000010000 */
        /* <DEDUP_REMOVED lines=11> */
[----:B0-----:R-:W-:Y:S01]  /*1cd0*/  FADD.FTZ R50, R50, R48 ;  /* 0x0000003032327221 */ /* 0x001fe20000010000 */
[----:B------:R-:W-:Y:S02]  /*1ce0*/  FADD.FTZ R51, R51, R49 ;  /* 0x0000003133337221 */ /* 0x000fe40000010000 */
[----:B--2---:R-:W0:Y:S02]  /*1cf0*/  LDS.64 R48, [R93] ;  /* 0x000000005d307984 */ /* 0x004e240000000a00 */
[----:B0-----:R-:W-:Y:S01]  /*1d00*/  FADD.FTZ R50, R50, R48 ;  /* 0x0000003032327221 */ /* 0x001fe20000010000 */
[----:B------:R-:W-:Y:S02]  /*1d10*/  FADD.FTZ R51, R51, R49 ;  /* 0x0000003133337221 */ /* 0x000fe40000010000 */
[----:B---3--:R-:W0:Y:S02]  /*1d20*/  LDS.64 R48, [R91] ;  /* 0x000000005b307984 */ /* 0x008e240000000a00 */
[----:B0-----:R-:W-:Y:S01]  /*1d30*/  FADD.FTZ R48, R50, R48 ;  /* 0x0000003032307221 */ /* 0x001fe20000010000 */
[----:B------:R-:W-:-:S07]  /*1d40*/  FADD.FTZ R51, R51, R49 ;  /* 0x0000003133337221 */ /* 0x000fce0000010000 */
.L_x_1787:
[----:B------:R-:W-:Y:S05]  /*1d50*/  BSYNC B0 ;  /* 0x0000000000007941 */ /* 0x000fea0003800000 */
.L_x_1786:
[----:B------:R0:W-:Y:S01]  /*1d60*/  STL.64 [R1+0x78], R2 ;  /* 0x0000780201007387 */ /* 0x0001e20000100a00 */
[----:B------:R-:W-:-:S03]  /*1d70*/  MOV R93, UR4 ;  /* 0x00000004005d7c02 */ /* 0x000fc60008000f00 */
[----:B------:R-:W1:Y:S04]  /*1d80*/  SHFL.BFLY PT, R50, R48, 0x2, 0x1f ;  /* 0x0c401f0030327f89 */ /* 0x000e6800000e0000 */
[----:B------:R-:W2:Y:S01]  /*1d90*/  SHFL.BFLY PT, R49, R51, 0x2, 0x1f ;  /* 0x0c401f0033317f89 */ /* 0x000ea200000e0000 */
[----:B0-----:R-:W0:Y:S01]  /*1da0*/  S2R R3, SR_TID.X ;  /* 0x0000000000037919 */ /* 0x001e220000002100 */
[----:B-1----:R-:W-:Y:S01]  /*1db0*/  FADD.FTZ R50, R50, R48 ;  /* 0x0000003032327221 */ /* 0x002fe20000010000 */
[----:B--2---:R-:W-:-:S04]  /*1dc0*/  FADD.FTZ R49, R49, R51 ;  /* 0x0000003331317221 */ /* 0x004fc80000010000 */
[----:B------:R-:W1:Y:S01]  /*1dd0*/  SHFL.BFLY PT, R48, R50, 0x1, 0x1f ;  /* 0x0c201f0032307f89 */ /* 0x000e6200000e0000 */
[----:B0-----:R-:W-:Y:S02]  /*1de0*/  LOP3.LUT P0, RZ, R3, 0xffffffe3, RZ, 0xc0, !PT ;  /* 0xffffffe303ff7812 */ /* 0x001fe4000780c0ff */
[----:B------:R-:W-:Y:S02]  /*1df0*/  SHF.R.U32.HI R2, RZ, 0x2, R3 ;  /* 0x00000002ff027819 */ /* 0x000fe40000011603 */
[----:B------:R-:W0:Y:S09]  /*1e00*/  S2R R3, SR_CTAID.X ;  /* 0x0000000000037919 */ /* 0x000e320000002500 */
[----:B------:R-:W2:Y:S01]  /*1e10*/  @!P0 LDC R91, c[0x0][0x10] ;  /* 0x00000400ff5b8b82 */ /* 0x000ea20000000800 */
[----:B------:R-:W-:Y:S01]  /*1e20*/  @!P0 SHF.L.U32 R51, R2, 0x6, RZ ;  /* 0x0000000602338819 */ /* 0x000fe200000006ff */
[----:B-1----:R-:W-:-:S03]  /*1e30*/  FADD.FTZ R48, R50, R48 ;  /* 0x0000003032307221 */ /* 0x002fc60000010000 */
[----:B0-----:R-:W-:Y:S01]  /*1e40*/  @!P0 LOP3.LUT R51, R51, 0xffffffc0, R3, 0xe2, !PT ;  /* 0xffffffc033338812 */ /* 0x001fe200078ee203 */
[----:B--2---:R-:W-:Y:S02]  /*1e50*/  @!P0 IMAD R91, R91, R93, UR12 ;  /* 0x0000000c5b5b8e24 */ /* 0x004fe4000f8e025d */
[----:B------:R-:W0:Y:S01]  /*1e60*/  @!P0 LDC.64 R2, c[0x0][0x248] ;  /* 0x00009200ff028b82 */ /* 0x000e220000000a00 */
[----:B------:R-:W1:Y:S02]  /*1e70*/  SHFL.BFLY PT, R93, R49, 0x1, 0x1f ;  /* 0x0c201f00315d7f89 */ /* 0x000e6400000e0000 */
[----:B------:R-:W-:-:S04]  /*1e80*/  @!P0 LEA R91, R91, R51, 0x9 ;  /* 0x000000335b5b8211 */ /* 0x000fc800078e48ff */
[----:B------:R-:W-:Y:S02]  /*1e90*/  @!P0 SHF.L.U32 R50, R91, 0x1, RZ ;  /* 0x000000015b328819 */ /* 0x000fe400000006ff */
[----:B------:R-:W2:Y:S03]  /*1ea0*/  S2R R91, SR_TID.X ;  /* 0x00000000005b7919 */ /* 0x000ea60000002100 */
[----:B0-----:R-:W-:Y:S02]  /*1eb0*/  @!P0 IMAD.WIDE.U32 R50, R50, 0x4, R2 ;  /* 0x0000000432328825 */ /* 0x001fe400078e0002 */
[----:B------:R0:W5:Y:S02]  /*1ec0*/  LDL.LU.64 R2, [R1+0x78] ;  /* 0x0000780001027983 */ /* 0x0001640000300a00 */
[----:B-1----:R-:W-:-:S05]  /*1ed0*/  FADD.FTZ R49, R49, R93 ;  /* 0x0000005d31317221 */ /* 0x002fca0000010000 */
[----:B------:R0:W-:Y:S01]  /*1ee0*/  @!P0 STG.E.64 desc[UR10][R50.64], R48 ;  /* 0x0000003032008986 */ /* 0x0001e2000c101b0a */
[----:B------:R-:W-:Y:S01]  /*1ef0*/  BAR.SYNC.DEFER_BLOCKING 0x0 ;  /* 0x0000000000007b1d */ /* 0x000fe20000010000 */
[C---:B--2---:R-:W-:Y:S02]  /*1f00*/  ISETP.NE.AND P1, PT, R91.reuse, RZ, PT ;  /* 0x000000ff5b00720c */ /* 0x044fe40003f25270 */
[----:B------:R-:W-:-:S11]  /*1f10*/  ISETP.GT.U32.AND P0, PT, R91, 0xff, PT ;  /* 0x000000ff5b00780c */ /* 0x000fd60003f04070 */
[----:B0-----:R-:W-:Y:S05]  /*1f20*/  @P1 BRA `(.L_x_1788) ;  /* 0x0000000000441947 */ /* 0x001fea0003800000 */
[----:B------:R-:W0:Y:S01]  /*1f30*/  S2R R91, SR_CTAID.X ;  /* 0x00000000005b7919 */ /* 0x000e220000002500 */
[----:B------:R-:W1:Y:S01]  /*1f40*/  LDC.64 R50, c[0x0][0x250] ;  /* 0x00009400ff327b82 */ /* 0x000e620000000a00 */
[----:B------:R-:W-:-:S05]  /*1f50*/  MOV R48, UR12 ;  /* 0x0000000c00307c02 */ /* 0x000fca0008000f00 */
[----:B-1----:R-:W-:Y:S01]  /*1f60*/  IMAD.WIDE.U32 R48, R48, 0x4, R50 ;  /* 0x0000000430307825 */ /* 0x002fe200078e0032 */
[----:B------:R-:W-:Y:S02]  /*1f70*/  MOV R50, 0x7fffffc1 ;  /* 0x7fffffc100327802 */ /* 0x000fe40000000f00 */
[----:B0-----:R-:W-:-:S04]  /*1f80*/  ISETP.NE.AND P1, PT, R91, RZ, PT ;  /* 0x000000ff5b00720c */ /* 0x001fc80003f25270 */
[----:B------:R-:W-:Y:S01]  /*1f90*/  SEL R50, R50, 0x1, !P1 ;  /* 0x0000000132327807 */ /* 0x000fe20004800000 */
[----:B------:R-:W-:Y:S06]  /*1fa0*/  MEMBAR.ALL.GPU ;  /* 0x0000000000007992 */ /* 0x000fec000000a000 */
[----:B------:R-:W-:-:S00]  /*1fb0*/  ERRBAR ;  /* 0x00000000000079ab */ /* 0x000fc00000000000 */
[----:B------:R-:W-:Y:S06]  /*1fc0*/  CGAERRBAR ;  /* 0x00000000000075ab */ /* 0x000fec0000000000 */
[----:B------:R0:W5:Y:S02]  /*1fd0*/  ATOM.E.ADD.STRONG.GPU PT, R50, desc[UR10][R48.64], R50 ;  /* 0x000000323032798a */ /* 0x00016400081ee1ca */
.L_x_1789:
[----:B------:R-:W2:Y:S04]  /*1fe0*/  LD.E.STRONG.GPU R51, desc[UR10][R48.64] ;  /* 0x0000000a30337980 */ /* 0x000ea8000c10f900 */
[----:B--2---:R-:W-:Y:S01]  /*1ff0*/  CCTL.IVALL ;  /* 0x00000000ff00798f */ /* 0x004fe20002000000 */
[----:B------:R-:W-:Y:S05]  /*2000*/  YIELD ;  /* 0x0000000000007946 */ /* 0x000fea0003800000 */
[----:B-----5:R-:W-:-:S04]  /*2010*/  LOP3.LUT R51, R51, R50, RZ, 0x3c, !PT ;  /* 0x0000003233337212 */ /* 0x020fc800078e3cff */
[----:B------:R-:W-:-:S13]  /*2020*/  ISETP.GT.AND P1, PT, R51, -0x1, PT ;  /* 0xffffffff3300780c */ /* 0x000fda0003f24270 */
[----:B------:R-:W-:Y:S05]  /*2030*/  @P1 BRA `(.L_x_1789) ;  /* 0xfffffffc00e81947 */ /* 0x000fea000383ffff */
.L_x_1788:
[----:B------:R-:W-:Y:S05]  /*2040*/  WARPSYNC.ALL ;  /* 0x0000000000007948 */ /* 0x000fea0003800000 */
[----:B------:R-:W1:Y:S01]  /*2050*/  S2R R93, SR_TID.X ;  /* 0x00000000005d7919 */ /* 0x000e620000002100 */
[----:B0-----:R-:W0:Y:S01]  /*2060*/  @!P0 LDC R48, c[0x0][0x10] ;  /* 0x00000400ff308b82 */ /* 0x001e220000000800 */
[----:B------:R-:W-:Y:S01]  /*2070*/  MOV R49, UR4 ;  /* 0x0000000400317c02 */ /* 0x000fe20008000f00 */
[----:B-----5:R2:W-:Y:S06]  /*2080*/  STL.64 [R1+0x78], R2 ;  /* 0x0000780201007387 */ /* 0x0205ec0000100a00 */
[----:B------:R-:W-:Y:S01]  /*2090*/  BAR.SYNC.DEFER_BLOCKING 0x0 ;  /* 0x0000000000007b1d */ /* 0x000fe20000010000 */
[----:B------:R-:W-:-:S05]  /*20a0*/  HFMA2.MMA R91, -RZ, RZ, 0, 0 ;  /* 0x00000000ff5b7435 */ /* 0x000fca00000001ff */
[----:B------:R-:W-:Y:S02]  /*20b0*/  ULDC.64 UR14, c[0x0][0x240] ;  /* 0x00009000000e7ab9 */ /* 0x000fe40000000a00 */
[----:B--2---:R-:W2:Y:S01]  /*20c0*/  @!P0 LDC.64 R2, c[0x0][0x248] ;  /* 0x00009200ff028b82 */ /* 0x004ea20000000a00 */
[----:B0-----:R-:W-:Y:S01]  /*20d0*/  @!P0 IMAD R48, R48, R49, UR12 ;  /* 0x0000000c30308e24 */ /* 0x001fe2000f8e0231 */
[----:B-1----:R-:W-:-:S04]  /*20e0*/  @!P0 SHF.L.U32 R49, R93, 0x1, RZ ;  /* 0x000000015d318819 */ /* 0x002fc800000006ff */
        /* <DEDUP_REMOVED lines=53> */
[----:B------:R-:W-:Y:S02]  /*2440*/  IADD3 R48, R93, UR7, RZ ;  /* 0x000000075d307c10 */ /* 0x000fe4000fffe0ff */
[----:B------:R-:W-:Y:S02]  /*2450*/  MOV R49, UR8 ;  /* 0x0000000800317c02 */ /* 0x000fe40008000f00 */
[----:B------:R-:W-:Y:S02]  /*2460*/  MOV R50, UR8 ;  /* 0x0000000800327c02 */ /* 0x000fe40008000f00 */
[----:B------:R-:W-:Y:S02]  /*2470*/  LEA R49, P0, R49, R48, 0x4 ;  /* 0x0000003031317211 */ /* 0x000fe400078020ff */
[----:B------:R-:W-:Y:S02]  /*2480*/  SHF.R.S32.HI R48, RZ, 0x1f, R48 ;  /* 0x0000001fff307819 */ /* 0x000fe40000011430 */
[----:B------:R-:W-:-:S04]  /*2490*/  MOV R51, UR5 ;  /* 0x0000000500337c02 */ /* 0x000fc80008000f00 */
[----:B------:R-:W-:Y:S02]  /*24a0*/  LEA.HI.X R50, R50, R48, R51, 0x4, P0 ;  /* 0x0000003032327211 */ /* 0x000fe400000f2433 */
[----:B------:R-:W-:-:S04]  /*24b0*/  LEA R48, P0, R49, UR14, 0x3 ;  /* 0x0000000e31307c11 */ /* 0x000fc8000f8018ff */
[----:B------:R-:W-:Y:S02]  /*24c0*/  LEA.HI.X R49, R49, UR15, R50, 0x3, P0 ;  /* 0x0000000f31317c11 */ /* 0x000fe400080f1c32 */
[----:B------:R-:W-:-:S06]  /*24d0*/  LEA R50, R93, UR6, 0x3 ;  /* 0x000000065d327c11 */ /* 0x000fcc000f8e18ff */
[----:B------:R-:W0:Y:S04]  /*24e0*/  LDS.64 R50, [R50] ;  /* 0x0000000032327984 */ /* 0x000e280000000a00 */
[----:B0-----:R0:W-:Y:S02]  /*24f0*/  STG.E.64 desc[UR10][R48.64], R50 ;  /* 0x0000003230007986 */ /* 0x0011e4000c101b0a */
.L_x_1791:
[----:B------:R-:W-:Y:S05]  /*2500*/  BSYNC B0 ;  /* 0x0000000000007941 */ /* 0x000fea0003800000 */
.L_x_1790:
[----:B0-----:R-:W2:Y:S01]  /*2510*/  LDL R50, [R1+0x6c] ;  /* 0x00006c0001327983 */ /* 0x001ea20000100800 */
[----:B------:R-:W-:Y:S01]  /*2520*/  ULDC UR9, c[0x0][0x230] ;  /* 0x00008c0000097ab9 */ /* 0x000fe20000000800 */
[----:B------:R-:W-:Y:S02]  /*2530*/  ULDC.64 UR14, c[0x0][0x210] ;  /* 0x00008400000e7ab9 */ /* 0x000fe40000000a00 */
[----:B------:R-:W-:-:S04]  /*2540*/  LEA R48, P0, R54, UR14, 0x1 ;  /* 0x0000000e36307c11 */ /* 0x000fc8000f8008ff */
[----:B------:R-:W-:Y:S01]  /*2550*/  LEA.HI.X R49, R54, UR15, R89, 0x1, P0 ;  /* 0x0000000f36317c11 */ /* 0x000fe200080f0c59 */
[--C-:B------:R-:W-:Y:S02]  /*2560*/  HADD2.F32 R54, -RZ, R44.reuse.H0_H0 ;  /* 0x2000002cff367230 */ /* 0x100fe40000004100 */
[----:B------:R-:W-:Y:S01]  /*2570*/  HADD2.F32 R44, -RZ, R44.H1_H1 ;  /* 0x3000002cff2c7230 */ /* 0x000fe20000004100 */
[----:B--2---:R-:W0:Y:S02]  /*2580*/  LDS.64 R50, [R50] ;  /* 0x0000000032327984 */ /* 0x004e240000000a00 */
[----:B0-----:R-:W-:Y:S01]  /*2590*/  FADD.FTZ R51, R51, UR9 ;  /* 0x0000000933337e21 */ /* 0x001fe20008010000 */
[--C-:B------:R-:W-:Y:S01]  /*25a0*/  FADD.FTZ R91, R0, -R50.reuse ;  /* 0x80000032005b7221 */ /* 0x100fe20000010000 */
[--C-:B------:R-:W-:Y:S02]  /*25b0*/  HADD2.F32 R0, -RZ, R46.reuse.H0_H0 ;  /* 0x2000002eff007230 */ /* 0x100fe40000004100 */
[----:B------:R-:W-:Y:S01]  /*25c0*/  FADD.FTZ R88, R88, -R50 ;  /* 0x8000003258587221 */ /* 0x000fe20000010000 */
[----:B------:R-:W-:-:S02]  /*25d0*/  HADD2.F32 R46, -RZ, R46.H1_H1 ;  /* 0x3000002eff2e7230 */ /* 0x000fc40000004100 */
[--C-:B------:R-:W-:Y:S01]  /*25e0*/  FADD.FTZ R86, R86, -R50.reuse ;  /* 0x8000003256567221 */ /* 0x100fe20000010000 */
[----:B------:R-:W0:Y:S01]  /*25f0*/  MUFU.RSQ R51, R51 ;  /* 0x0000003300337308 */ /* 0x000e220000001400 */
[--C-:B------:R-:W-:Y:S01]  /*2600*/  FADD.FTZ R85, R85, -R50.reuse ;  /* 0x8000003255557221 */ /* 0x100fe20000010000 */
[--C-:B------:R-:W-:Y:S01]  /*2610*/  FADD.FTZ R84, R84, -R50.reuse ;  /* 0x8000003254547221 */ /* 0x100fe20000010000 */
[--C-:B------:R-:W-:Y:S01]  /*2620*/  FADD.FTZ R83, R83, -R50.reuse ;  /* 0x8000003253537221 */ /* 0x100fe20000010000 */
[--C-:B------:R-:W-:Y:S01]  /*2630*/  FADD.FTZ R82, R82, -R50.reuse ;  /* 0x8000003252527221 */ /* 0x100fe20000010000 */
[----:B------:R-:W-:Y:S01]  /*2640*/  FADD.FTZ R81, R81, -R50 ;  /* 0x8000003251517221 */ /* 0x000fe20000010000 */
[----:B0-----:R-:W-:Y:S01]  /*2650*/  FMUL.FTZ R91, R91, R51 ;  /* 0x000000335b5b7220 */ /* 0x001fe20000410000 */
[C---:B------:R-:W-:Y:S01]  /*2660*/  FMUL.FTZ R88, R51.reuse, R88 ;  /* 0x0000005833587220 */ /* 0x040fe20000410000 */
[C---:B------:R-:W-:Y:S01]  /*2670*/  FMUL.FTZ R86, R51.reuse, R86 ;  /* 0x0000005633567220 */ /* 0x040fe20000410000 */
[----:B------:R-:W-:Y:S01]  /*2680*/  FMUL.FTZ R84, R51, R84 ;  /* 0x0000005433547220 */ /* 0x000fe20000410000 */
[----:B------:R-:W-:Y:S01]  /*2690*/  FFMA.FTZ R91, R91, R54, R0 ;  /* 0x000000365b5b7223 */ /* 0x000fe20000010000 */
[--C-:B------:R-:W-:Y:S01]  /*26a0*/  FFMA.FTZ R88, R88, R44, R46.reuse ;  /* 0x0000002c58587223 */ /* 0x100fe2000001002e */
[----:B------:R-:W-:Y:S01]  /*26b0*/  FMUL.FTZ R83, R51, R83 ;  /* 0x0000005333537220 */ /* 0x000fe20000410000 */
[----:B------:R-:W-:Y:S01]  /*26c0*/  FFMA.FTZ R84, R44, R84, R46 ;  /* 0x000000542c547223 */ /* 0x000fe2000001002e */
[----:B------:R-:W-:Y:S01]  /*26d0*/  FMUL.FTZ R89, R91, -1.4426950216293334961 ;  /* 0xbfb8aa3b5b597820 */ /* 0x000fe20000410000 */
[C---:B------:R-:W-:Y:S01]  /*26e0*/  FMUL.FTZ R82, R51.reuse, R82 ;  /* 0x0000005233527220 */ /* 0x040fe20000410000 */
[----:B------:R-:W-:-:S04]  /*26f0*/  FMUL.FTZ R81, R51, R81 ;  /* 0x0000005133517220 */ /* 0x000fc80000410000 */
[----:B------:R-:W0:Y:S01]  /*2700*/  MUFU.EX2 R89, R89 ;  /* 0x0000005900597308 */ /* 0x000e220000000800 */
[----:B------:R-:W-:Y:S01]  /*2710*/  FADD.FTZ R80, R80, -R50 ;  /* 0x8000003250507221 */ /* 0x000fe20000010000 */
        /* <DEDUP_REMOVED lines=9> */
[----:B------:R-:W-:Y:S01]  /*27b0*/  F2FP.F16.F32.PACK_AB R89, R91, R89 ;  /* 0x000000595b59723e */ /* 0x000fe200000000ff */
[----:B------:R-:W-:Y:S01]  /*27c0*/  FADD.FTZ R91, R87, -R50 ;  /* 0x80000032575b7221 */ /* 0x000fe20000010000 */
[--C-:B------:R-:W-:Y:S02]  /*27d0*/  HADD2.F32 R87, -RZ, R47.reuse.H0_H0 ;  /* 0x2000002fff577230 */ /* 0x100fe40000004100 */
[----:B------:R-:W-:Y:S01]  /*27e0*/  PRMT R88, R89, 0x7632, R88 ;  /* 0x0000763259587816 */ /* 0x000fe20000000058 */
[----:B------:R-:W-:Y:S01]  /*27f0*/  FMUL.FTZ R91, R51, R91 ;  /* 0x0000005b335b7220 */ /* 0x000fe20000410000 */
[----:B------:R-:W-:Y:S01]  /*2800*/  STG.E.U16 desc[UR10][R48.64], R89 ;  /* 0x0000005930007986 */ /* 0x000fe2000c10150a */
[----:B------:R-:W-:-:S03]  /*2810*/  HADD2.F32 R47, -RZ, R47.H1_H1 ;  /* 0x3000002fff2f7230 */ /* 0x000fc60000004100 */
[----:B------:R0:W-:Y:S02]  /*2820*/  STG.E.U16 desc[UR10][R48.64+0x2], R88 ;  /* 0x0000025830007986 */ /* 0x0001e4000c10150a */
[--C-:B0-----:R-:W-:Y:S02]  /*2830*/  HADD2.F32 R88, -RZ, R45.reuse.H0_H0 ;  /* 0x2000002dff587230 */ /* 0x101fe40000004100 */
[----:B------:R-:W-:-:S03]  /*2840*/  HADD2.F32 R45, -RZ, R45.H1_H1 ;  /* 0x3000002dff2d7230 */ /* 0x000fc60000004100 */
[--C-:B------:R-:W-:Y:S01]  /*2850*/  FFMA.FTZ R91, R91, R88, R87.reuse ;  /* 0x000000585b5b7223 */ /* 0x100fe20000010057 */
[----:B------:R-:W-:Y:S01]  /*2860*/  FFMA.FTZ R83, R88, R83, R87 ;  /* 0x0000005358537223 */ /* 0x000fe20000010057 */
[--C-:B------:R-:W-:Y:S01]  /*2870*/  FFMA.FTZ R86, R86, R45, R47.reuse ;  /* 0x0000002d56567223 */ /* 0x100fe2000001002f */
[----:B------:R-:W-:Y:S01]  /*2880*/  FFMA.FTZ R82, R45, R82, R47 ;  /* 0x000000522d527223 */ /* 0x000fe2000001002f */
        /* <DEDUP_REMOVED lines=10> */
[----:B------:R-:W-:-:S04]  /*2930*/  F2FP.F16.F32.PACK_AB R89, R91, R89 ;  /* 0x000000595b59723e */ /* 0x000fc800000000ff */
[----:B------:R-:W-:Y:S01]  /*2940*/  PRMT R86, R89, 0x7632, R86 ;  /* 0x0000763259567816 */ /* 0x000fe20000000056 */
[----:B------:R-:W-:Y:S04]  /*2950*/  STG.E.U16 desc[UR10][R48.64+0x4], R89 ;  /* 0x0000045930007986 */ /* 0x000fe8000c10150a */
[----:B------:R0:W-:Y:S02]  /*2960*/  STG.E.U16 desc[UR10][R48.64+0x6], R86 ;  /* 0x0000065630007986 */ /* 0x0001e4000c10150a */
[----:B0-----:R-:W-:Y:S01]  /*2970*/  FMUL.FTZ R48, R51, R85 ;  /* 0x0000005533307220 */ /* 0x001fe20000410000 */
[----:B------:R-:W-:-:S03]  /*2980*/  FMUL.FTZ R85, R84, -1.4426950216293334961 ;  /* 0xbfb8aa3b54557820 */ /* 0x000fc60000410000 */
[----:B------:R-:W-:-:S03]  /*2990*/  FFMA.FTZ R48, R54, R48, R0 ;  /* 0x0000003036307223 */ /* 0x000fc60000010000 */
[----:B------:R-:W0:Y:S01]  /*29a0*/  MUFU.EX2 R85, R85 ;  /* 0x0000005500557308 */ /* 0x000e220000000800 */
[----:B------:R-:W-:-:S07]  /*29b0*/  FMUL.FTZ R49, R48, -1.4426950216293334961 ;  /* 0xbfb8aa3b30317820 */ /* 0x000fce0000410000 */
[----:B------:R-:W1:Y:S01]  /*29c0*/  MUFU.EX2 R49, R49 ;  /* 0x0000003100317308 */ /* 0x000e620000000800 */
[----:B0-----:R-:W-:-:S07]  /*29d0*/  FADD.FTZ R85, R85, 1 ;  /* 0x3f80000055557421 */ /* 0x001fce0000010000 */
[----:B------:R-:W0:Y:S01]  /*29e0*/  MUFU.RCP R85, R85 ;  /* 0x0000005500557308 */ /* 0x000e220000001000 */
[----:B-1----:R-:W-:-:S07]  /*29f0*/  FADD.FTZ R49, R49, 1 ;  /* 0x3f80000031317421 */ /* 0x002fce0000010000 */
[----:B------:R-:W1:Y:S01]  /*2a00*/  MUFU.RCP R49, R49 ;  /* 0x0000003100317308 */ /* 0x000e620000001000 */
[----:B------:R-:W-:Y:S01]  /*2a10*/  FMUL.FTZ R80, R51, R80 ;  /* 0x0000005033507220 */ /* 0x000fe20000410000 */
[----:B0-----:R-:W-:Y:S01]  /*2a20*/  FMUL.FTZ R84, R84, R85 ;  /* 0x0000005554547220 */ /* 0x001fe20000410000 */
[----:B-1----:R-:W-:Y:S01]  /*2a30*/  FMUL.FTZ R49, R48, R49 ;  /* 0x0000003130317220 */ /* 0x002fe20000410000 */
[----:B------:R-:W-:-:S04]  /*2a40*/  FMUL.FTZ R48, R83, -1.4426950216293334961 ;  /* 0xbfb8aa3b53307820 */ /* 0x000fc80000410000 */
[----:B------:R0:W-:Y:S02]  /*2a50*/  STL [R1+0x3c], R49 ;  /* 0x00003c3101007387 */ /* 0x0001e40000100800 */
[----:B------:R-:W1:Y:S02]  /*2a60*/  MUFU.EX2 R48, R48 ;  /* 0x0000003000307308 */ /* 0x000e640000000800 */
[----:B------:R-:W-:Y:S04]  /*2a70*/  STL [R1+0x38], R84 ;  /* 0x0000385401007387 */ /* 0x000fe80000100800 */
[----:B------:R-:W2:Y:S01]  /*2a80*/  LDL.LU R89, [R1+0x8] ;  /* 0x0000080001597983 */ /* 0x000ea20000300800 */
[----:B0-----:R-:W-:-:S03]  /*2a90*/  FMUL.FTZ R49, R82, -1.4426950216293334961 ;  /* 0xbfb8aa3b52317820 */ /* 0x001fc60000410000 */
[----:B------:R-:W3:Y:S03]  /*2aa0*/  LDL.LU R86, [R1+0xc] ;  /* 0x00000c0001567983 */ /* 0x000ee60000300800 */
[----:B------:R-:W0:Y:S01]  /*2ab0*/  MUFU.EX2 R49, R49 ;  /* 0x0000003100317308 */ /* 0x000e220000000800 */
[----:B-1----:R-:W-:-:S07]  /*2ac0*/  FADD.FTZ R48, R48, 1 ;  /* 0x3f80000030307421 */ /* 0x002fce0000010000 */
[----:B------:R-:W1:Y:S01]  /*2ad0*/  MUFU.RCP R48, R48 ;  /* 0x0000003000307308 */ /* 0x000e620000001000 */
[----:B0-----:R-:W-:-:S07]  /*2ae0*/  FADD.FTZ R49, R49, 1 ;  /* 0x3f80000031317421 */ /* 0x001fce0000010000 */
[----:B------:R-:W0:Y:S01]  /*2af0*/  MUFU.RCP R49, R49 ;  /* 0x0000003100317308 */ /* 0x000e220000001000 */
[----:B-1----:R-:W-:Y:S01]  /*2b00*/  FMUL.FTZ R48, R83, R48 ;  /* 0x0000003053307220 */ /* 0x002fe20000410000 */
[----:B------:R-:W-:-:S04]  /*2b10*/  FFMA.FTZ R85, R44, R80, R46 ;  /* 0x000000502c557223 */ /* 0x000fc8000001002e */
[----:B------:R1:W-:Y:S02]  /*2b20*/  STL [R1+0x28], R48 ;  /* 0x0000283001007387 */ /* 0x0003e40000100800 */
[----:B-1----:R-:W-:Y:S01]  /*2b30*/  FMUL.FTZ R48, R81, -1.4426950216293334961 ;  /* 0xbfb8aa3b51307820 */ /* 0x002fe20000410000 */
[----:B0-----:R-:W-:Y:S01]  /*2b40*/  FMUL.FTZ R93, R82, R49 ;  /* 0x00000031525d7220 */ /* 0x001fe20000410000 */
[----:B------:R-:W-:-:S04]  /*2b50*/  FMUL.FTZ R49, R85, -1.4426950216293334961 ;  /* 0xbfb8aa3b55317820 */ /* 0x000fc80000410000 */
[----:B------:R-:W0:Y:S08]  /*2b60*/  MUFU.EX2 R48, R48 ;  /* 0x0000003000307308 */ /* 0x000e300000000800 */
[----:B------:R-:W1:Y:S01]  /*2b70*/  MUFU.EX2 R49, R49 ;  /* 0x0000003100317308 */ /* 0x000e620000000800 */
[----:B------:R-:W-:-:S04]  /*2b80*/  FADD.FTZ R84, R79, -R50 ;  /* 0x800000324f547221 */ /* 0x000fc80000010000 */
[----:B------:R-:W-:Y:S01]  /*2b90*/  FMUL.FTZ R84, R51, R84 ;  /* 0x0000005433547220 */ /* 0x000fe20000410000 */
[----:B0-----:R-:W-:-:S03]  /*2ba0*/  FADD.FTZ R48, R48, 1 ;  /* 0x3f80000030307421 */ /* 0x001fc60000010000 */
[----:B------:R-:W-:Y:S01]  /*2bb0*/  FFMA.FTZ R84, R88, R84, R87 ;  /* 0x0000005458547223 */ /* 0x000fe20000010057 */
[----:B------:R1:W-:Y:S02]  /*2bc0*/  MUFU.RCP R91, R48 ;  /* 0x00000030005b7308 */ /* 0x0003e40000001000 */
[----:B-1----:R-:W-:Y:S01]  /*2bd0*/  FADD.FTZ R48, R49, 1 ;  /* 0x3f80000031307421 */ /* 0x002fe20000010000 */
[----:B------:R-:W-:-:S05]  /*2be0*/  FMUL.FTZ R49, R84, -1.4426950216293334961 ;  /* 0xbfb8aa3b54317820 */ /* 0x000fca0000410000 */
        /* <DEDUP_REMOVED lines=13> */
[----:B0-----:R-:W-:-:S06]  /*2cc0*/  FADD.FTZ R48, R48, 1 ;  /* 0x3f80000030307421 */ /* 0x001fcc0000010000 */
[----:B------:R-:W0:Y:S01]  /*2cd0*/  MUFU.RCP R48, R48 ;  /* 0x0000003000307308 */ /* 0x000e220000001000 */
[----:B-1----:R-:W-:Y:S01]  /*2ce0*/  FMUL.FTZ R84, R84, R49 ;  /* 0x0000003154547220 */ /* 0x002fe20000410000 */
[----:B------:R-:W-:Y:S01]  /*2cf0*/  FMUL.FTZ R49, R82, -1.4426950216293334961 ;  /* 0xbfb8aa3b52317820 */ /* 0x000fe20000410000 */
[----:B------:R-:W-:-:S05]  /*2d00*/  FADD.FTZ R76, R76, -R50 ;  /* 0x800000324c4c7221 */ /* 0x000fca0000010000 */
[----:B------:R-:W1:Y:S01]  /*2d10*/  MUFU.EX2 R49, R49 ;  /* 0x0000003100317308 */ /* 0x000e620000000800 */
[----:B------:R-:W-:Y:S01]  /*2d20*/  FMUL.FTZ R76, R51, R76 ;  /* 0x0000004c334c7220 */ /* 0x000fe20000410000 */
[----:B------:R-:W-:-:S03]  /*2d30*/  FMUL.FTZ R91, R81, R91 ;  /* 0x0000005b515b7220 */ /* 0x000fc60000410000 */
[----:B------:R-:W-:Y:S01]  /*2d40*/  FFMA.FTZ R81, R44, R76, R46 ;  /* 0x0000004c2c517223 */ /* 0x000fe2000001002e */
[----:B0-----:R-:W-:-:S03]  /*2d50*/  FMUL.FTZ R83, R83, R48 ;  /* 0x0000003053537220 */ /* 0x001fc60000410000 */
[----:B------:R-:W-:-:S06]  /*2d60*/  FMUL.FTZ R48, R81, -1.4426950216293334961 ;  /* 0xbfb8aa3b51307820 */ /* 0x000fcc0000410000 */
[----:B------:R-:W0:Y:S01]  /*2d70*/  MUFU.EX2 R48, R48 ;  /* 0x0000003000307308 */ /* 0x000e220000000800 */
[----:B-1----:R-:W-:-:S07]  /*2d80*/  FADD.FTZ R49, R49, 1 ;  /* 0x3f80000031317421 */ /* 0x002fce0000010000 */
[----:B------:R-:W1:Y:S01]  /*2d90*/  MUFU.RCP R49, R49 ;  /* 0x0000003100317308 */ /* 0x000e620000001000 */
[----:B------:R-:W-:-:S04]  /*2da0*/  FADD.FTZ R80, R75, -R50 ;  /* 0x800000324b507221 */ /* 0x000fc80000010000 */
[----:B------:R-:W-:Y:S01]  /*2db0*/  FMUL.FTZ R80, R51, R80 ;  /* 0x0000005033507220 */ /* 0x000fe20000410000 */
[----:B0-----:R-:W-:-:S03]  /*2dc0*/  FADD.FTZ R48, R48, 1 ;  /* 0x3f80000030307421 */ /* 0x001fc60000010000 */
[----:B------:R-:W-:-:S03]  /*2dd0*/  FFMA.FTZ R80, R88, R80, R87 ;  /* 0x0000005058507223 */ /* 0x000fc60000010057 */
[----:B------:R-:W0:Y:S01]  /*2de0*/  MUFU.RCP R48, R48 ;  /* 0x0000003000307308 */ /* 0x000e220000001000 */
[----:B-1----:R-:W-:Y:S01]  /*2df0*/  FMUL.FTZ R82, R82, R49 ;  /* 0x0000003152527220 */ /* 0x002fe20000410000 */
[----:B------:R-:W-:Y:S01]  /*2e00*/  FMUL.FTZ R49, R80, -1.4426950216293334961 ;  /* 0xbfb8aa3b50317820 */ /* 0x000fe20000410000 */
[----:B------:R-:W-:-:S05]  /*2e10*/  FADD.FTZ R74, R74, -R50 ;  /* 0x800000324a4a7221 */ /* 0x000fca0000010000 */
[----:B------:R-:W1:Y:S01]  /*2e20*/  MUFU.EX2 R49, R49 ;  /* 0x0000003100317308 */ /* 0x000e620000000800 */
[----:B------:R-:W-:-:S04]  /*2e30*/  FMUL.FTZ R74, R51, R74 ;  /* 0x0000004a334a7220 */ /* 0x000fc80000410000 */
        /* <DEDUP_REMOVED lines=74> */
[----:B------:R0:W-:Y:S01]  /*32e0*/  MUFU.RCP R65, R66 ;  /* 0x0000004200417308 */ /* 0x0001e20000001000 */
[----:B-1----:R-:W-:Y:S01]  /*32f0*/  FMUL.FTZ R71, R71, R49 ;  /* 0x0000003147477220 */ /* 0x002fe20000410000 */
[----:B------:R-:W-:Y:S01]  /*3300*/  FMUL.FTZ R49, R48, -1.4426950216293334961 ;  /* 0xbfb8aa3b30317820 */ /* 0x000fe20000410000 */
[----:B0-----:R-:W-:-:S05]  /*3310*/  FADD.FTZ R66, R64, -R50 ;  /* 0x8000003240427221 */ /* 0x001fca0000010000 */
[----:B------:R0:W1:Y:S02]  /*3320*/  MUFU.EX2 R64, R49 ;  /* 0x0000003100407308 */ /* 0x0000640000000800 */
[----:B0-----:R-:W-:-:S04]  /*3330*/  FMUL.FTZ R49, R51, R66 ;  /* 0x0000004233317220 */ /* 0x001fc80000410000 */
[----:B------:R-:W-:-:S04]  /*3340*/  FFMA.FTZ R49, R44, R49, R46 ;  /* 0x000000312c317223 */ /* 0x000fc8000001002e */
[----:B------:R-:W-:-:S06]  /*3350*/  FMUL.FTZ R66, R49, -1.4426950216293334961 ;  /* 0xbfb8aa3b31427820 */ /* 0x000fcc0000410000 */
[----:B------:R-:W0:Y:S01]  /*3360*/  MUFU.EX2 R66, R66 ;  /* 0x0000004200427308 */ /* 0x000e220000000800 */
[----:B-1----:R-:W-:Y:S01]  /*3370*/  FADD.FTZ R64, R64, 1 ;  /* 0x3f80000040407421 */ /* 0x002fe20000010000 */
[----:B------:R-:W-:-:S06]  /*3380*/  FMUL.FTZ R70, R70, R65 ;  /* 0x0000004146467220 */ /* 0x000fcc0000410000 */
[----:B------:R0:W1:Y:S01]  /*3390*/  MUFU.RCP R65, R64 ;  /* 0x0000004000417308 */ /* 0x0000620000001000 */
[----:B------:R-:W-:Y:S01]  /*33a0*/  FADD.FTZ R63, R63, -R50 ;  /* 0x800000323f3f7221 */ /* 0x000fe20000010000 */
[----:B0-----:R-:W-:-:S03]  /*33b0*/  FADD.FTZ R64, R66, 1 ;  /* 0x3f80000042407421 */ /* 0x001fc60000010000 */
[----:B------:R-:W-:-:S03]  /*33c0*/  FMUL.FTZ R63, R51, R63 ;  /* 0x0000003f333f7220 */ /* 0x000fc60000410000 */
[----:B------:R-:W0:Y:S01]  /*33d0*/  MUFU.RCP R64, R64 ;  /* 0x0000004000407308 */ /* 0x000e220000001000 */
[----:B------:R-:W-:Y:S01]  /*33e0*/  FADD.FTZ R62, R62, -R50 ;  /* 0x800000323e3e7221 */ /* 0x000fe20000010000 */
[----:B------:R-:W-:Y:S01]  /*33f0*/  FFMA.FTZ R63, R88, R63, R87 ;  /* 0x0000003f583f7223 */ /* 0x000fe20000010057 */
[----:B-1----:R-:W-:Y:S02]  /*3400*/  FMUL.FTZ R48, R48, R65 ;  /* 0x0000004130307220 */ /* 0x002fe40000410000 */
[----:B------:R-:W-:Y:S01]  /*3410*/  FMUL.FTZ R62, R51, R62 ;  /* 0x0000003e333e7220 */ /* 0x000fe20000410000 */
[----:B------:R-:W-:-:S03]  /*3420*/  FMUL.FTZ R65, R63, -1.4426950216293334961 ;  /* 0xbfb8aa3b3f417820 */ /* 0x000fc60000410000 */
[----:B------:R-:W-:-:S03]  /*3430*/  FFMA.FTZ R62, R45, R62, R47 ;  /* 0x0000003e2d3e7223 */ /* 0x000fc6000001002f */
[----:B------:R-:W1:Y:S01]  /*3440*/  MUFU.EX2 R65, R65 ;  /* 0x0000004100417308 */ /* 0x000e620000000800 */
[----:B0-----:R-:W-:Y:S01]  /*3450*/  FMUL.FTZ R49, R49, R64 ;  /* 0x0000004031317220 */ /* 0x001fe20000410000 */
[----:B------:R-:W-:-:S06]  /*3460*/  FMUL.FTZ R64, R62, -1.4426950216293334961 ;  /* 0xbfb8aa3b3e407820 */ /* 0x000fcc0000410000 */
[----:B------:R-:W0:Y:S01]  /*3470*/  MUFU.EX2 R64, R64 ;  /* 0x0000004000407308 */ /* 0x000e220000000800 */
[----:B-1----:R-:W-:-:S07]  /*3480*/  FADD.FTZ R65, R65, 1 ;  /* 0x3f80000041417421 */ /* 0x002fce0000010000 */
[----:B------:R0:W1:Y:S01]  /*3490*/  MUFU.RCP R66, R65 ;  /* 0x0000004100427308 */ /* 0x0000620000001000 */
[----:B------:R-:W-:Y:S01]  /*34a0*/  FADD.FTZ R61, R61, -R50 ;  /* 0x800000323d3d7221 */ /* 0x000fe20000010000 */
[----:B0-----:R-:W-:-:S03]  /*34b0*/  FADD.FTZ R65, R64, 1 ;  /* 0x3f80000040417421 */ /* 0x001fc60000010000 */
[----:B------:R-:W-:-:S03]  /*34c0*/  FMUL.FTZ R61, R51, R61 ;  /* 0x0000003d333d7220 */ /* 0x000fc60000410000 */
[----:B------:R-:W0:Y:S01]  /*34d0*/  MUFU.RCP R65, R65 ;  /* 0x0000004100417308 */ /* 0x000e220000001000 */
[----:B------:R-:W-:Y:S01]  /*34e0*/  FFMA.FTZ R64, R54, R61, R0 ;  /* 0x0000003d36407223 */ /* 0x000fe20000010000 */
[----:B------:R-:W-:Y:S01]  /*34f0*/  FADD.FTZ R60, R60, -R50 ;  /* 0x800000323c3c7221 */ /* 0x000fe20000010000 */
[----:B-1----:R-:W-:Y:S02]  /*3500*/  FMUL.FTZ R61, R63, R66 ;  /* 0x000000423f3d7220 */ /* 0x002fe40000410000 */
[----:B------:R-:W-:Y:S01]  /*3510*/  FMUL.FTZ R66, R64, -1.4426950216293334961 ;  /* 0xbfb8aa3b40427820 */ /* 0x000fe20000410000 */
[----:B------:R-:W-:-:S04]  /*3520*/  FMUL.FTZ R60, R51, R60 ;  /* 0x0000003c333c7220 */ /* 0x000fc80000410000 */
[----:B------:R-:W-:Y:S01]  /*3530*/  FFMA.FTZ R63, R44, R60, R46 ;  /* 0x0000003c2c3f7223 */ /* 0x000fe2000001002e */
[----:B------:R-:W1:Y:S01]  /*3540*/  MUFU.EX2 R66, R66 ;  /* 0x0000004200427308 */ /* 0x000e620000000800 */
[----:B0-----:R-:W-:Y:S02]  /*3550*/  FMUL.FTZ R60, R62, R65 ;  /* 0x000000413e3c7220 */ /* 0x001fe40000410000 */
[----:B------:R-:W-:-:S06]  /*3560*/  FMUL.FTZ R62, R63, -1.4426950216293334961 ;  /* 0xbfb8aa3b3f3e7820 */ /* 0x000fcc0000410000 */
[----:B------:R-:W0:Y:S01]  /*3570*/  MUFU.EX2 R62, R62 ;  /* 0x0000003e003e7308 */ /* 0x000e220000000800 */
[----:B-1----:R-:W-:-:S07]  /*3580*/  FADD.FTZ R66, R66, 1 ;  /* 0x3f80000042427421 */ /* 0x002fce0000010000 */
[----:B------:R-:W1:Y:S01]  /*3590*/  MUFU.RCP R66, R66 ;  /* 0x0000004200427308 */ /* 0x000e620000001000 */
        /* <DEDUP_REMOVED lines=128> */
[----:B------:R4:W-:Y:S01]  /*3da0*/  STL [R1+0x74], R93 ;  /* 0x0000745d01007387 */ /* 0x0009e20000100800 */
[----:B------:R-:W-:Y:S01]  /*3db0*/  FADD.FTZ R31, R31, -R50 ;  /* 0x800000321f1f7221 */ /* 0x000fe20000010000 */
[----:B0-----:R-:W-:-:S03]  /*3dc0*/  FADD.FTZ R65, R64, 1 ;  /* 0x3f80000040417421 */ /* 0x001fc60000010000 */
[----:B------:R-:W-:Y:S01]  /*3dd0*/  FMUL.FTZ R31, R51, R31 ;  /* 0x0000001f331f7220 */ /* 0x000fe20000410000 */
[----:B----4-:R-:W4:Y:S02]  /*3de0*/  LDL.LU R93, [R1+0x4] ;  /* 0x00000400015d7983 */ /* 0x010f240000300800 */
[----:B------:R-:W0:Y:S02]  /*3df0*/  MUFU.RCP R65, R65 ;  /* 0x0000004100417308 */ /* 0x000e240000001000 */
[----:B------:R2:W-:Y:S01]  /*3e00*/  STL [R1+0x78], R91 ;  /* 0x0000785b01007387 */ /* 0x0005e20000100800 */
[----:B------:R-:W-:Y:S01]  /*3e10*/  FFMA.FTZ R64, R88, R31, R87 ;  /* 0x0000001f58407223 */ /* 0x000fe20000010057 */
[----:B------:R-:W-:Y:S02]  /*3e20*/  FADD.FTZ R32, R32, -R50 ;  /* 0x8000003220207221 */ /* 0x000fe40000010000 */
[----:B--2---:R-:W2:Y:S01]  /*3e30*/  LDL.LU R91, [R1] ;  /* 0x00000000015b7983 */ /* 0x004ea20000300800 */
        /* <DEDUP_REMOVED lines=8> */
[----:B------:R-:W-:Y:S01]  /*3ec0*/  FADD.FTZ R33, R33, -R50 ;  /* 0x8000003221217221 */ /* 0x000fe20000010000 */
[----:B-1----:R-:W-:-:S03]  /*3ed0*/  FADD.FTZ R63, R63, 1 ;  /* 0x3f8000003f3f7421 */ /* 0x002fc60000010000 */
[----:B------:R-:W-:-:S03]  /*3ee0*/  FMUL.FTZ R33, R51, R33 ;  /* 0x0000002133217220 */ /* 0x000fc60000410000 */
[----:B------:R-:W1:Y:S01]  /*3ef0*/  MUFU.RCP R63, R63 ;  /* 0x0000003f003f7308 */ /* 0x000e620000001000 */
[----:B0-----:R-:W-:Y:S01]  /*3f00*/  FADD.FTZ R66, R65, 1 ;  /* 0x3f80000041427421 */ /* 0x001fe20000010000 */
[----:B------:R-:W-:-:S06]  /*3f10*/  FFMA.FTZ R65, R54, R33, R0 ;  /* 0x0000002136417223 */ /* 0x000fcc0000010000 */
[----:B------:R0:W3:Y:S02]  /*3f20*/  MUFU.RCP R33, R66 ;  /* 0x0000004200217308 */ /* 0x0000e40000001000 */
[----:B0-----:R-:W-:Y:S01]  /*3f30*/  FADD.FTZ R66, R34, -R50 ;  /* 0x8000003222427221 */ /* 0x001fe20000010000 */
[----:B-1----:R-:W-:Y:S01]  /*3f40*/  FMUL.FTZ R63, R64, R63 ;  /* 0x0000003f403f7220 */ /* 0x002fe20000410000 */
[----:B------:R-:W-:Y:S02]  /*3f50*/  FMUL.FTZ R64, R65, -1.4426950216293334961 ;  /* 0xbfb8aa3b41407820 */ /* 0x000fe40000410000 */
[----:B------:R-:W-:Y:S02]  /*3f60*/  FMUL.FTZ R66, R51, R66 ;  /* 0x0000004233427220 */ /* 0x000fe40000410000 */
[----:B------:R3:W0:Y:S02]  /*3f70*/  MUFU.EX2 R34, R64 ;  /* 0x0000004000227308 */ /* 0x0006240000000800 */
[----:B------:R-:W-:Y:S01]  /*3f80*/  FFMA.FTZ R66, R44, R66, R46 ;  /* 0x000000422c427223 */ /* 0x000fe2000001002e */
[----:B---3--:R-:W-:-:S03]  /*3f90*/  FMUL.FTZ R64, R32, R33 ;  /* 0x0000002120407220 */ /* 0x008fc60000410000 */
[----:B------:R-:W-:-:S06]  /*3fa0*/  FMUL.FTZ R33, R66, -1.4426950216293334961 ;  /* 0xbfb8aa3b42217820 */ /* 0x000fcc0000410000 */
[----:B------:R-:W1:Y:S01]  /*3fb0*/  MUFU.EX2 R33, R33 ;  /* 0x0000002100217308 */ /* 0x000e620000000800 */
[----:B0-----:R-:W-:Y:S01]  /*3fc0*/  FADD.FTZ R32, R34, 1 ;  /* 0x3f80000022207421 */ /* 0x001fe20000010000 */
[----:B------:R-:W-:-:S04]  /*3fd0*/  FADD.FTZ R67, R35, -R50 ;  /* 0x8000003223437221 */ /* 0x000fc80000010000 */
[----:B------:R-:W-:Y:S02]  /*3fe0*/  FMUL.FTZ R67, R51, R67 ;  /* 0x0000004333437220 */ /* 0x000fe40000410000 */
[----:B------:R-:W0:Y:S02]  /*3ff0*/  MUFU.RCP R32, R32 ;  /* 0x0000002000207308 */ /* 0x000e240000001000 */
[----:B------:R-:W-:Y:S01]  /*4000*/  FFMA.FTZ R67, R88, R67, R87 ;  /* 0x0000004358437223 */ /* 0x000fe20000010057 */
[----:B-1----:R-:W-:-:S03]  /*4010*/  FADD.FTZ R33, R33, 1 ;  /* 0x3f80000021217421 */ /* 0x002fc60000010000 */
[----:B------:R-:W-:-:S03]  /*4020*/  FMUL.FTZ R34, R67, -1.4426950216293334961 ;  /* 0xbfb8aa3b43227820 */ /* 0x000fc60000410000 */
[----:B------:R-:W1:Y:S01]  /*4030*/  MUFU.RCP R33, R33 ;  /* 0x0000002100217308 */ /* 0x000e620000001000 */
[----:B------:R-:W-:Y:S01]  /*4040*/  FADD.FTZ R36, R36, -R50 ;  /* 0x8000003224247221 */ /* 0x000fe20000010000 */
[----:B0-----:R-:W-:-:S03]  /*4050*/  FMUL.FTZ R65, R65, R32 ;  /* 0x0000002041417220 */ /* 0x001fc60000410000 */
[----:B------:R-:W-:-:S03]  /*4060*/  FMUL.FTZ R32, R51, R36 ;  /* 0x0000002433207220 */ /* 0x000fc60000410000 */
[----:B------:R-:W0:Y:S01]  /*4070*/  MUFU.EX2 R34, R34 ;  /* 0x0000002200227308 */ /* 0x000e220000000800 */
[----:B------:R-:W-:Y:S01]  /*4080*/  FFMA.FTZ R32, R45, R32, R47 ;  /* 0x000000202d207223 */ /* 0x000fe2000001002f */
[----:B-1----:R-:W-:-:S03]  /*4090*/  FMUL.FTZ R66, R66, R33 ;  /* 0x0000002142427220 */ /* 0x002fc60000410000 */
[----:B------:R-:W-:-:S06]  /*40a0*/  FMUL.FTZ R33, R32, -1.4426950216293334961 ;  /* 0xbfb8aa3b20217820 */ /* 0x000fcc0000410000 */
[----:B------:R-:W1:Y:S01]  /*40b0*/  MUFU.EX2 R33, R33 ;  /* 0x0000002100217308 */ /* 0x000e620000000800 */
[----:B0-----:R-:W-:-:S07]  /*40c0*/  FADD.FTZ R34, R34, 1 ;  /* 0x3f80000022227421 */ /* 0x001fce0000010000 */
[----:B------:R0:W3:Y:S02]  /*40d0*/  MUFU.RCP R35, R34 ;  /* 0x0000002200237308 */ /* 0x0000e40000001000 */
[----:B0-----:R-:W-:Y:S01]  /*40e0*/  FADD.FTZ R34, R37, -R50 ;  /* 0x8000003225227221 */ /* 0x001fe20000010000 */
[----:B-1----:R-:W-:-:S03]  /*40f0*/  FADD.FTZ R36, R33, 1 ;  /* 0x3f80000021247421 */ /* 0x002fc60000010000 */
[----:B------:R-:W-:-:S04]  /*4100*/  FMUL.FTZ R34, R51, R34 ;  /* 0x0000002233227220 */ /* 0x000fc80000410000 */
[----:B------:R-:W-:Y:S01]  /*4110*/  FFMA.FTZ R33, R54, R34, R0 ;  /* 0x0000002236217223 */ /* 0x000fe20000010000 */
[----:B---3--:R-:W-:-:S03]  /*4120*/  FMUL.FTZ R67, R67, R35 ;  /* 0x0000002343437220 */ /* 0x008fc60000410000 */
[----:B------:R-:W-:Y:S01]  /*4130*/  FMUL.FTZ R35, R33, -1.4426950216293334961 ;  /* 0xbfb8aa3b21237820 */ /* 0x000fe20000410000 */
        /* <DEDUP_REMOVED lines=14> */
[----:B------:R-:W-:Y:S01]  /*4220*/  FADD.FTZ R40, R40, -R50 ;  /* 0x8000003228287221 */ /* 0x000fe20000010000 */
[----:B-1----:R-:W-:Y:S01]  /*4230*/  FMUL.FTZ R39, R33, R34 ;  /* 0x0000002221277220 */ /* 0x002fe20000410000 */
[----:B------:R-:W-:-:S03]  /*4240*/  FMUL.FTZ R34, R69, -1.4426950216293334961 ;  /* 0xbfb8aa3b45227820 */ /* 0x000fc60000410000 */
[----:B------:R-:W0:Y:S01]  /*4250*/  MUFU.RCP R32, R32 ;  /* 0x0000002000207308 */ /* 0x000e220000001000 */
[----:B------:R-:W-:-:S07]  /*4260*/  FMUL.FTZ R33, R51, R40 ;  /* 0x0000002833217220 */ /* 0x000fce0000410000 */
[----:B------:R-:W1:Y:S01]  /*4270*/  MUFU.EX2 R34, R34 ;  /* 0x0000002200227308 */ /* 0x000e620000000800 */
[----:B------:R-:W-:-:S04]  /*4280*/  FFMA.FTZ R33, R45, R33, R47 ;  /* 0x000000212d217223 */ /* 0x000fc8000001002f */
[----:B------:R-:W-:Y:S01]  /*4290*/  FMUL.FTZ R35, R33, -1.4426950216293334961 ;  /* 0xbfb8aa3b21237820 */ /* 0x000fe20000410000 */
[----:B0-----:R-:W-:-:S05]  /*42a0*/  FMUL.FTZ R68, R68, R32 ;  /* 0x0000002044447220 */ /* 0x001fca0000410000 */
[----:B------:R-:W0:Y:S01]  /*42b0*/  MUFU.EX2 R35, R35 ;  /* 0x0000002300237308 */ /* 0x000e220000000800 */
[----:B-1----:R-:W-:-:S07]  /*42c0*/  FADD.FTZ R32, R34, 1 ;  /* 0x3f80000022207421 */ /* 0x002fce0000010000 */
[----:B------:R-:W1:Y:S01]  /*42d0*/  MUFU.RCP R32, R32 ;  /* 0x0000002000207308 */ /* 0x000e620000001000 */
[----:B------:R-:W-:Y:S01]  /*42e0*/  FADD.FTZ R41, R41, -R50 ;  /* 0x8000003229297221 */ /* 0x000fe20000010000 */
[----:B0-----:R-:W-:-:S06]  /*42f0*/  FADD.FTZ R34, R35, 1 ;  /* 0x3f80000023227421 */ /* 0x001fcc0000010000 */
[----:B------:R-:W0:Y:S01]  /*4300*/  MUFU.RCP R34, R34 ;  /* 0x0000002200227308 */ /* 0x000e220000001000 */
[----:B-1----:R-:W-:Y:S01]  /*4310*/  FMUL.FTZ R69, R69, R32 ;  /* 0x0000002045457220 */ /* 0x002fe20000410000 */
[----:B------:R-:W-:Y:S01]  /*4320*/  FMUL.FTZ R32, R51, R41 ;  /* 0x0000002933207220 */ /* 0x000fe20000410000 */
[----:B------:R-:W-:-:S03]  /*4330*/  FADD.FTZ R52, R52, -R50 ;  /* 0x8000003234347221 */ /* 0x000fc60000010000 */
[----:B------:R-:W-:Y:S01]  /*4340*/  FFMA.FTZ R32, R54, R32, R0 ;  /* 0x0000002036207223 */ /* 0x000fe20000010000 */
[----:B------:R-:W-:-:S03]  /*4350*/  FMUL.FTZ R52, R51, R52 ;  /* 0x0000003433347220 */ /* 0x000fc60000410000 */
[----:B------:R-:W-:Y:S01]  /*4360*/  FMUL.FTZ R35, R32, -1.4426950216293334961 ;  /* 0xbfb8aa3b20237820 */ /* 0x000fe20000410000 */
[----:B------:R-:W-:Y:S01]  /*4370*/  FFMA.FTZ R72, R44, R52, R46 ;  /* 0x000000342c487223 */ /* 0x000fe2000001002e */
[----:B0-----:R-:W-:-:S04]  /*4380*/  FMUL.FTZ R52, R33, R34 ;  /* 0x0000002221347220 */ /* 0x001fc80000410000 */
[----:B------:R-:W0:Y:S01]  /*4390*/  MUFU.EX2 R35, R35 ;  /* 0x0000002300237308 */ /* 0x000e220000000800 */
[----:B------:R-:W-:-:S07]  /*43a0*/  FMUL.FTZ R34, R72, -1.4426950216293334961 ;  /* 0xbfb8aa3b48227820 */ /* 0x000fce0000410000 */
[----:B------:R-:W1:Y:S01]  /*43b0*/  MUFU.EX2 R34, R34 ;  /* 0x0000002200227308 */ /* 0x000e620000000800 */
[----:B0-----:R-:W-:-:S07]  /*43c0*/  FADD.FTZ R33, R35, 1 ;  /* 0x3f80000023217421 */ /* 0x001fce0000010000 */
[----:B------:R-:W0:Y:S01]  /*43d0*/  MUFU.RCP R33, R33 ;  /* 0x0000002100217308 */ /* 0x000e220000001000 */
[----:B-1----:R-:W-:Y:S01]  /*43e0*/  FADD.FTZ R34, R34, 1 ;  /* 0x3f80000022227421 */ /* 0x002fe20000010000 */
[--C-:B------:R-:W-:Y:S01]  /*43f0*/  FADD.FTZ R43, R43, -R50.reuse ;  /* 0x800000322b2b7221 */ /* 0x100fe20000010000 */
[----:B------:R-:W-:-:S03]  /*4400*/  FADD.FTZ R56, R56, -R50 ;  /* 0x8000003238387221 */ /* 0x000fc60000010000 */
[C---:B------:R-:W-:Y:S02]  /*4410*/  FMUL.FTZ R43, R51.reuse, R43 ;  /* 0x0000002b332b7220 */ /* 0x040fe40000410000 */
[----:B------:R-:W1:Y:S02]  /*4420*/  MUFU.RCP R34, R34 ;  /* 0x0000002200227308 */ /* 0x000e640000001000 */
[----:B------:R-:W-:Y:S01]  /*4430*/  FFMA.FTZ R0, R54, R43, R0 ;  /* 0x0000002b36007223 */ /* 0x000fe20000010000 */
[----:B------:R-:W-:Y:S01]  /*4440*/  FMUL.FTZ R54, R51, R56 ;  /* 0x0000003833367220 */ /* 0x000fe20000410000 */
[----:B0-----:R-:W-:Y:S01]  /*4450*/  FMUL.FTZ R56, R32, R33 ;  /* 0x0000002120387220 */ /* 0x001fe20000410000 */
[----:B-----5:R-:W-:-:S04]  /*4460*/  LEA R32, P0, R2, UR14, 0x1 ;  /* 0x0000000e02207c11 */ /* 0x020fc8000f8008ff */
[----:B------:R-:W-:Y:S02]  /*4470*/  LEA.HI.X R33, R2, UR15, R90, 0x1, P0 ;  /* 0x0000000f02217c11 */ /* 0x000fe400080f0c5a */
[----:B------:R-:W-:Y:S01]  /*4480*/  LEA R2, P0, R3, UR14, 0x1 ;  /* 0x0000000e03027c11 */ /* 0x000fe2000f8008ff */
[----:B-1----:R-:W-:-:S03]  /*4490*/  FMUL.FTZ R72, R72, R34 ;  /* 0x0000002248487220 */ /* 0x002fc60000410000 */
[----:B------:R-:W-:Y:S02]  /*44a0*/  LEA.HI.X R3, R3, UR15, R92, 0x1, P0 ;  /* 0x0000000f03037c11 */ /* 0x000fe400080f0c5c */
[----:B------:R-:W-:-:S04]  /*44b0*/  LEA R34, P0, R4, UR14, 0x1 ;  /* 0x0000000e04227c11 */ /* 0x000fc8000f8008ff */
[----:B--2---:R-:W-:Y:S02]  /*44c0*/  LEA.HI.X R35, R4, UR15, R91, 0x1, P0 ;  /* 0x0000000f04237c11 */ /* 0x004fe400080f0c5b */
[----:B------:R-:W-:-:S04]  /*44d0*/  LEA R4, P0, R5, UR14, 0x1 ;  /* 0x0000000e05047c11 */ /* 0x000fc8000f8008ff */
[----:B----4-:R-:W-:Y:S02]  /*44e0*/  LEA.HI.X R5, R5, UR15, R93, 0x1, P0 ;  /* 0x0000000f05057c11 */ /* 0x010fe400080f0c5d */
[----:B------:R-:W-:Y:S01]  /*44f0*/  LEA R36, P0, R6, UR14, 0x1 ;  /* 0x0000000e06247c11 */ /* 0x000fe2000f8008ff */
[----:B------:R0:W-:Y:S01]  /*4500*/  STL [R1+0x7c], R85 ;  /* 0x00007c5501007387 */ /* 0x0001e20000100800 */
[----:B------:R-:W-:Y:S02]  /*4510*/  FFMA.FTZ R54, R44, R54, R46 ;  /* 0x000000362c367223 */ /* 0x000fe4000001002e */
[----:B------:R-:W-:Y:S01]  /*4520*/  LEA.HI.X R37, R6, UR15, R89, 0x1, P0 ;  /* 0x0000000f06257c11 */ /* 0x000fe200080f0c59 */
[----:B------:R-:W2:Y:S01]  /*4530*/  LDL.LU R46, [R1+0x10] ;  /* 0x00001000012e7983 */ /* 0x000ea20000300800 */
[----:B------:R-:W-:-:S04]  /*4540*/  LEA R6, P0, R7, UR14, 0x1 ;  /* 0x0000000e07067c11 */ /* 0x000fc8000f8008ff */
[----:B------:R-:W-:Y:S02]  /*4550*/  LEA.HI.X R7, R7, UR15, R86, 0x1, P0 ;  /* 0x0000000f07077c11 */ /* 0x000fe400080f0c56 */
[----:B------:R-:W3:Y:S04]  /*4560*/  LDL.LU R86, [R1+0x14] ;  /* 0x0000140001567983 */ /* 0x000ee80000300800 */
[----:B0-----:R-:W4:Y:S01]  /*4570*/  LDL.LU R85, [R1+0x18] ;  /* 0x0000180001557983 */ /* 0x001f220000300800 */
[--C-:B------:R-:W-:Y:S01]  /*4580*/  FADD.FTZ R40, R42, -R50.reuse ;  /* 0x800000322a287221 */ /* 0x100fe20000010000 */
[--C-:B------:R-:W-:Y:S01]  /*4590*/  FADD.FTZ R53, R53, -R50.reuse ;  /* 0x8000003235357221 */ /* 0x100fe20000010000 */
[--C-:B------:R-:W-:Y:S01]  /*45a0*/  FADD.FTZ R55, R55, -R50.reuse ;  /* 0x8000003237377221 */ /* 0x100fe20000010000 */
[----:B------:R-:W4:Y:S01]  /*45b0*/  LDL.LU R91, [R1+0x38] ;  /* 0x00003800015b7983 */ /* 0x000f220000300800 */
[C---:B------:R-:W-:Y:S01]  /*45c0*/  FMUL.FTZ R40, R51.reuse, R40 ;  /* 0x0000002833287220 */ /* 0x040fe20000410000 */
[C---:B------:R-:W-:Y:S01]  /*45d0*/  FMUL.FTZ R42, R51.reuse, R53 ;  /* 0x00000035332a7220 */ /* 0x040fe20000410000 */
[----:B------:R-:W-:Y:S01]  /*45e0*/  FMUL.FTZ R55, R51, R55 ;  /* 0x0000003733377220 */ /* 0x000fe20000410000 */
[----:B------:R-:W-:Y:S01]  /*45f0*/  FADD.FTZ R50, R57, -R50 ;  /* 0x8000003239327221 */ /* 0x000fe20000010000 */
[----:B------:R-:W-:Y:S01]  /*4600*/  FFMA.FTZ R40, R88, R40, R87 ;  /* 0x0000002858287223 */ /* 0x000fe20000010057 */
[----:B------:R-:W-:Y:S01]  /*4610*/  FFMA.FTZ R42, R45, R42, R47 ;  /* 0x0000002a2d2a7223 */ /* 0x000fe2000001002f */
[----:B------:R-:W4:Y:S02]  /*4620*/  LDL.LU R93, [R1+0x3c] ;  /* 0x00003c00015d7983 */ /* 0x000f240000300800 */
[----:B------:R-:W-:Y:S01]  /*4630*/  FMUL.FTZ R41, R40, -1.4426950216293334961 ;  /* 0xbfb8aa3b28297820 */ /* 0x000fe20000410000 */
[----:B------:R-:W-:Y:S01]  /*4640*/  FMUL.FTZ R43, R42, -1.4426950216293334961 ;  /* 0xbfb8aa3b2a2b7820 */ /* 0x000fe20000410000 */
[----:B------:R-:W-:Y:S01]  /*4650*/  FFMA.FTZ R87, R88, R55, R87 ;  /* 0x0000003758577223 */ /* 0x000fe20000010057 */
[----:B------:R-:W4:Y:S03]  /*4660*/  LDL.LU R89, [R1+0x1c] ;  /* 0x00001c0001597983 */ /* 0x000f260000300800 */
[----:B------:R-:W0:Y:S08]  /*4670*/  MUFU.EX2 R41, R41 ;  /* 0x0000002900297308 */ /* 0x000e300000000800 */
[----:B------:R-:W1:Y:S01]  /*4680*/  MUFU.EX2 R43, R43 ;  /* 0x0000002b002b7308 */ /* 0x000e620000000800 */
[----:B0-----:R-:W-:-:S07]  /*4690*/  FADD.FTZ R41, R41, 1 ;  /* 0x3f80000029297421 */ /* 0x001fce0000010000 */
[----:B------:R-:W0:Y:S01]  /*46a0*/  MUFU.RCP R55, R41 ;  /* 0x0000002900377308 */ /* 0x000e220000001000 */
[----:B-1----:R-:W-:-:S07]  /*46b0*/  FADD.FTZ R43, R43, 1 ;  /* 0x3f8000002b2b7421 */ /* 0x002fce0000010000 */
[----:B------:R1:W0:Y:S02]  /*46c0*/  MUFU.RCP R57, R43 ;  /* 0x0000002b00397308 */ /* 0x0002240000001000 */
[----:B-1----:R-:W-:-:S06]  /*46d0*/  FMUL.FTZ R43, R0, -1.4426950216293334961 ;  /* 0xbfb8aa3b002b7820 */ /* 0x002fcc0000410000 */
[----:B------:R-:W1:Y:S01]  /*46e0*/  MUFU.EX2 R43, R43 ;  /* 0x0000002b002b7308 */ /* 0x000e620000000800 */
[----:B------:R-:W-:Y:S01]  /*46f0*/  FMUL.FTZ R50, R51, R50 ;  /* 0x0000003233327220 */ /* 0x000fe20000410000 */
[----:B0-----:R-:W-:Y:S01]  /*4700*/  FMUL.FTZ R55, R40, R55 ;  /* 0x0000003728377220 */ /* 0x001fe20000410000 */
[----:B------:R-:W-:Y:S01]  /*4710*/  LEA R40, P0, R8, UR14, 0x1 ;  /* 0x0000000e08287c11 */ /* 0x000fe2000f8008ff */
[----:B------:R-:W4:Y:S01]  /*4720*/  LDL.LU R51, [R1+0x20] ;  /* 0x0000200001337983 */ /* 0x000f220000300800 */
[----:B------:R-:W-:-:S03]  /*4730*/  FFMA.FTZ R53, R45, R50, R47 ;  /* 0x000000322d357223 */ /* 0x000fc6000001002f */
[----:B------:R-:W4:Y:S04]  /*4740*/  LDL.LU R92, [R1+0x28] ;  /* 0x00002800015c7983 */ /* 0x000f280000300800 */
[----:B------:R-:W4:Y:S01]  /*4750*/  LDL.LU R47, [R1+0x24] ;  /* 0x00002400012f7983 */ /* 0x000f220000300800 */
[----:B------:R-:W-:-:S03]  /*4760*/  FMUL.FTZ R57, R42, R57 ;  /* 0x000000392a397220 */ /* 0x000fc60000410000 */
[----:B------:R-:W4:Y:S01]  /*4770*/  LDL.LU R50, [R1+0x2c] ;  /* 0x00002c0001327983 */ /* 0x000f220000300800 */
[----:B-1----:R-:W-:Y:S01]  /*4780*/  FADD.FTZ R43, R43, 1 ;  /* 0x3f8000002b2b7421 */ /* 0x002fe20000010000 */
[----:B--2---:R-:W-:Y:S02]  /*4790*/  LEA.HI.X R41, R8, UR15, R46, 0x1, P0 ;  /* 0x0000000f08297c11 */ /* 0x004fe400080f0c2e */
[----:B------:R-:W-:-:S04]  /*47a0*/  LEA R8, P0, R9, UR14, 0x1 ;  /* 0x0000000e09087c11 */ /* 0x000fc8000f8008ff */
[----:B---3--:R-:W-:Y:S02]  /*47b0*/  LEA.HI.X R9, R9, UR15, R86, 0x1, P0 ;  /* 0x0000000f09097c11 */ /* 0x008fe400080f0c56 */
[C---:B------:R-:W-:Y:S01]  /*47c0*/  LEA R42, P0, R10.reuse, UR14, 0x1 ;  /* 0x0000000e0a2a7c11 */ /* 0x040fe2000f8008ff */
[----:B------:R4:W-:Y:S03]  /*47d0*/  MUFU.RCP R86, R43 ;  /* 0x0000002b00567308 */ /* 0x0009e60000001000 */
[----:B----4-:R-:W-:Y:S02]  /*47e0*/  LEA.HI.X R43, R10, UR15, R85, 0x1, P0 ;  /* 0x0000000f0a2b7c11 */ /* 0x010fe400080f0c55 */
[----:B------:R-:W2:Y:S01]  /*47f0*/  LDL.LU R85, [R1+0x34] ;  /* 0x0000340001557983 */ /* 0x000ea20000300800 */
[----:B------:R-:W-:Y:S01]  /*4800*/  FMUL.FTZ R45, R54, -1.4426950216293334961 ;  /* 0xbfb8aa3b362d7820 */ /* 0x000fe20000410000 */
[----:B------:R-:W-:Y:S01]  /*4810*/  FMUL.FTZ R44, R87, -1.4426950216293334961 ;  /* 0xbfb8aa3b572c7820 */ /* 0x000fe20000410000 */
[----:B------:R-:W-:-:S04]  /*4820*/  FMUL.FTZ R46, R53, -1.4426950216293334961 ;  /* 0xbfb8aa3b352e7820 */ /* 0x000fc80000410000 */
[----:B------:R-:W0:Y:S08]  /*4830*/  MUFU.EX2 R45, R45 ;  /* 0x0000002d002d7308 */ /* 0x000e300000000800 */
[----:B------:R-:W1:Y:S01]  /*4840*/  MUFU.EX2 R44, R44 ;  /* 0x0000002c002c7308 */ /* 0x000e620000000800 */
[----:B------:R-:W-:-:S07]  /*4850*/  LEA R10, P0, R11, UR14, 0x1 ;  /* 0x0000000e0b0a7c11 */ /* 0x000fce000f8008ff */
[----:B------:R-:W3:Y:S01]  /*4860*/  MUFU.EX2 R46, R46 ;  /* 0x0000002e002e7308 */ /* 0x000ee20000000800 */
[----:B------:R-:W-:Y:S01]  /*4870*/  LEA.HI.X R11, R11, UR15, R89, 0x1, P0 ;  /* 0x0000000f0b0b7c11 */ /* 0x000fe200080f0c59 */
[----:B0-----:R-:W-:Y:S01]  /*4880*/  FADD.FTZ R45, R45, 1 ;  /* 0x3f8000002d2d7421 */ /* 0x001fe20000010000 */
[----:B-1----:R-:W-:Y:S01]  /*4890*/  FADD.FTZ R89, R44, 1 ;  /* 0x3f8000002c597421 */ /* 0x002fe20000010000 */
[----:B------:R-:W-:-:S04]  /*48a0*/  LEA R44, P0, R12, UR14, 0x1 ;  /* 0x0000000e0c2c7c11 */ /* 0x000fc8000f8008ff */
[----:B------:R0:W1:Y:S01]  /*48b0*/  MUFU.RCP R88, R45 ;  /* 0x0000002d00587308 */ /* 0x0000620000001000 */
[----:B---3--:R-:W-:-:S07]  /*48c0*/  FADD.FTZ R46, R46, 1 ;  /* 0x3f8000002e2e7421 */ /* 0x008fce0000010000 */
[----:B------:R3:W-:Y:S01]  /*48d0*/  MUFU.RCP R90, R46 ;  /* 0x0000002e005a7308 */ /* 0x0007e20000001000 */
[----:B0-----:R-:W-:Y:S02]  /*48e0*/  LEA.HI.X R45, R12, UR15, R51, 0x1, P0 ;  /* 0x0000000f0c2d7c11 */ /* 0x001fe400080f0c33 */
[C---:B------:R-:W-:Y:S01]  /*48f0*/  LEA R12, P0, R13.reuse, UR14, 0x1 ;  /* 0x0000000e0d0c7c11 */ /* 0x040fe2000f8008ff */
[----:B------:R-:W4:Y:S03]  /*4900*/  LDL.LU R51, [R1+0x30] ;  /* 0x0000300001337983 */ /* 0x000f260000300800 */
[----:B------:R-:W-:Y:S02]  /*4910*/  LEA.HI.X R13, R13, UR15, R47, 0x1, P0 ;  /* 0x0000000f0d0d7c11 */ /* 0x000fe400080f0c2f */
[----:B---3--:R-:W-:-:S04]  /*4920*/  LEA R46, P0, R14, UR14, 0x1 ;  /* 0x0000000e0e2e7c11 */ /* 0x008fc8000f8008ff */
[----:B------:R-:W-:Y:S02]  /*4930*/  LEA.HI.X R47, R14, UR15, R50, 0x1, P0 ;  /* 0x0000000f0e2f7c11 */ /* 0x000fe400080f0c32 */
[----:B------:R-:W-:Y:S01]  /*4940*/  LEA R14, P0, R15, UR14, 0x1 ;  /* 0x0000000e0f0e7c11 */ /* 0x000fe2000f8008ff */
[----:B------:R-:W-:Y:S01]  /*4950*/  FMUL.FTZ R86, R0, R86 ;  /* 0x0000005600567220 */ /* 0x000fe20000410000 */
[----:B------:R-:W-:Y:S02]  /*4960*/  F2FP.F16.F32.PACK_AB R0, R91, R93 ;  /* 0x0000005d5b00723e */ /* 0x000fe400000000ff */
[----:B--2---:R-:W-:Y:S02]  /*4970*/  LEA.HI.X R15, R15, UR15, R85, 0x1, P0 ;  /* 0x0000000f0f0f7c11 */ /* 0x004fe400080f0c55 */
[----:B------:R-:W2:Y:S04]  /*4980*/  LDL.LU R85, [R1+0x7c] ;  /* 0x00007c0001557983 */ /* 0x000ea80000300800 */
[----:B------:R-:W2:Y:S04]  /*4990*/  LDL.LU R91, [R1+0x78] ;  /* 0x00007800015b7983 */ /* 0x000ea80000300800 */
[----:B------:R-:W3:Y:S01]  /*49a0*/  LDL.LU R93, [R1+0x74] ;  /* 0x00007400015d7983 */ /* 0x000ee20000300800 */
[----:B------:R-:W-:-:S03]  /*49b0*/  LEA R50, P1, R16, UR14, 0x1 ;  /* 0x0000000e10327c11 */ /* 0x000fc6000f8208ff */
[----:B------:R-:W-:Y:S01]  /*49c0*/  STG.E.U16 desc[UR10][R32.64], R0 ;  /* 0x0000000020007986 */ /* 0x000fe2000c10150a */
        /* <DEDUP_REMOVED lines=8> */
[----:B------:R-:W-:Y:S01]  /*4a50*/  F2FP.F16.F32.PACK_AB R60, R60, R61 ;  /* 0x0000003d3c3c723e */ /* 0x000fe200000000ff */
[----:B------:R-:W0:Y:S01]  /*4a60*/  MUFU.RCP R89, R89 ;  /* 0x0000005900597308 */ /* 0x000e220000001000 */
[----:B------:R-:W-:Y:S02]  /*4a70*/  F2FP.F16.F32.PACK_AB R58, R58, R59 ;  /* 0x0000003b3a3a723e */ /* 0x000fe400000000ff */
[----:B------:R-:W-:Y:S02]  /*4a80*/  F2FP.F16.F32.PACK_AB R17, R18, R17 ;  /* 0x000000111211723e */ /* 0x000fe400000000ff */
[----:B----4-:R-:W-:-:S02]  /*4a90*/  LEA.HI.X R51, R16, UR15, R51, 0x1, P1 ;  /* 0x0000000f10337c11 */ /* 0x010fc400088f0c33 */
        /* <DEDUP_REMOVED lines=9> */
[----:B------:R-:W-:Y:S01]  /*4b30*/  F2FP.F16.F32.PACK_AB R38, R38, R67 ;  /* 0x000000432626723e */ /* 0x000fe200000000ff */
[----:B-1----:R-:W-:Y:S01]  /*4b40*/  FMUL.FTZ R88, R54, R88 ;  /* 0x0000005836587220 */ /* 0x002fe20000410000 */
[----:B------:R-:W-:Y:S01]  /*4b50*/  PRMT R16, R0, 0x7632, R16 ;  /* 0x0000763200107816 */ /* 0x000fe20000000010 */
[----:B0-----:R-:W-:Y:S01]  /*4b60*/  FMUL.FTZ R89, R87, R89 ;  /* 0x0000005957597220 */ /* 0x001fe20000410000 */
[----:B------:R-:W-:Y:S01]  /*4b70*/  F2FP.F16.F32.PACK_AB R52, R52, R69 ;  /* 0x000000453434723e */ /* 0x000fe200000000ff */
[----:B------:R-:W-:Y:S01]  /*4b80*/  FMUL.FTZ R90, R53, R90 ;  /* 0x0000005a355a7220 */ /* 0x000fe20000410000 */
[----:B------:R-:W-:Y:S01]  /*4b90*/  F2FP.F16.F32.PACK_AB R39, R68, R39 ;  /* 0x000000274427723e */ /* 0x000fe200000000ff */
[----:B------:R0:W-:Y:S01]  /*4ba0*/  STG.E.U16 desc[UR10][R32.64+0x2], R16 ;  /* 0x0000021020007986 */ /* 0x0001e2000c10150a */
[----:B------:R-:W-:Y:S01]  /*4bb0*/  F2FP.F16.F32.PACK_AB R56, R72, R56 ;  /* 0x000000384838723e */ /* 0x000fe200000000ff */
[----:B------:R-:W-:Y:S01]  /*4bc0*/  UIADD3 UR8, UP0, UR8, 0x2, URZ ;  /* 0x0000000208087890 */ /* 0x000fe2000ff1e03f */
[----:B------:R-:W-:Y:S01]  /*4bd0*/  F2FP.F16.F32.PACK_AB R55, R57, R55 ;  /* 0x000000373937723e */ /* 0x000fe200000000ff */
[----:B------:R-:W-:Y:S01]  /*4be0*/  ULDC.64 UR14, c[0x0][0x238] ;  /* 0x00008e00000e7ab9 */ /* 0x000fe20000000a00 */
[----:B0-----:R-:W-:-:S02]  /*4bf0*/  PRMT R16, R83, 0x7632, R16 ;  /* 0x0000763253107816 */ /* 0x001fc40000000010 */
[----:B------:R-:W-:Y:S02]  /*4c00*/  PRMT R20, R17, 0x7632, R20 ;  /* 0x0000763211147816 */ /* 0x000fe40000000014 */
[----:B------:R-:W-:Y:S02]  /*4c10*/  PRMT R22, R31, 0x7632, R22 ;  /* 0x000076321f167816 */ /* 0x000fe40000000016 */
[----:B------:R-:W-:Y:S02]  /*4c20*/  F2FP.F16.F32.PACK_AB R86, R88, R86 ;  /* 0x000000565856723e */ /* 0x000fe400000000ff */
[----:B------:R-:W-:Y:S01]  /*4c30*/  F2FP.F16.F32.PACK_AB R89, R90, R89 ;  /* 0x000000595a59723e */ /* 0x000fe200000000ff */
[----:B------:R-:W-:Y:S02]  /*4c40*/  UIADD3.X UR5, URZ, UR5, URZ, UP0, !UPT ;  /* 0x000000053f057290 */ /* 0x000fe400087fe43f */
[----:B------:R-:W-:-:S04]  /*4c50*/  UISETP.GE.U32.AND UP0, UPT, UR8, UR14, UPT ;  /* 0x0000000e0800728c */ /* 0x000fc8000bf06070 */
[----:B------:R-:W-:-:S06]  /*4c60*/  UISETP.GE.AND.EX UP0, UPT, UR5, UR15, UPT, UP0 ;  /* 0x0000000f0500728c */ /* 0x000fcc000bf06300 */
[----:B------:R-:W-:Y:S01]  /*4c70*/  PLOP3.LUT P0, PT, PT, PT, UP0, 0x80, 0x0 ;  /* 0x000000000000781c */ /* 0x000fe20003f0f008 */
[----:B------:R-:W-:Y:S01]  /*4c80*/  ULOP3.LUT UR4, UR4, 0x1, URZ, 0x3c, !UPT ;  /* 0x0000000104047892 */ /* 0x000fe2000f8e3c3f */
[----:B---3--:R-:W-:Y:S02]  /*4c90*/  F2FP.F16.F32.PACK_AB R93, R93, R92 ;  /* 0x0000005c5d5d723e */ /* 0x008fe400000000ff */
[----:B--2---:R-:W-:Y:S02]  /*4ca0*/  F2FP.F16.F32.PACK_AB R85, R85, R91 ;  /* 0x0000005b5555723e */ /* 0x004fe400000000ff */
[----:B------:R-:W-:-:S05]  /*4cb0*/  PRMT R0, R93, 0x7632, R0 ;  /* 0x000076325d007816 */ /* 0x000fca0000000000 */
[----:B------:R0:W-:Y:S04]  /*4cc0*/  STG.E.U16 desc[UR10][R32.64+0x6], R0 ;  /* 0x0000060020007986 */ /* 0x0001e8000c10150a */
[----:B------:R1:W-:Y:S01]  /*4cd0*/  STG.E.U16 desc[UR10][R32.64+0x4], R93 ;  /* 0x0000045d20007986 */ /* 0x0003e2000c10150a */
[----:B0-----:R-:W-:-:S03]  /*4ce0*/  PRMT R0, R85, 0x7632, R0 ;  /* 0x0000763255007816 */ /* 0x001fc60000000000 */
[----:B------:R-:W-:Y:S01]  /*4cf0*/  STG.E.U16 desc[UR10][R2.64], R85 ;  /* 0x0000005502007986 */ /* 0x000fe2000c10150a */
[----:B-1----:R-:W-:-:S03]  /*4d00*/  PRMT R32, R79, 0x7632, R32 ;  /* 0x000076324f207816 */ /* 0x002fc60000000020 */
        /* <DEDUP_REMOVED lines=19> */
[----:B------:R0:W-:Y:S01]  /*4e40*/  STG.E.U16 desc[UR10][R36.64+0x2], R3 ;  /* 0x0000020324007986 */ /* 0x0001e2000c10150a */
[----:B------:R-:W-:-:S03]  /*4e50*/  PRMT R4, R19, 0x7632, R4 ;  /* 0x0000763213047816 */ /* 0x000fc60000000004 */
[----:B------:R-:W-:Y:S04]  /*4e60*/  STG.E.U16 desc[UR10][R36.64+0x4], R70 ;  /* 0x0000044624007986 */ /* 0x000fe8000c10150a */
[----:B------:R-:W-:Y:S04]  /*4e70*/  STG.E.U16 desc[UR10][R36.64+0x6], R5 ;  /* 0x0000060524007986 */ /* 0x000fe8000c10150a */
[----:B------:R1:W-:Y:S01]  /*4e80*/  STG.E.U16 desc[UR10][R6.64+0x2], R0 ;  /* 0x0000020006007986 */ /* 0x0003e2000c10150a */
[----:B0-----:R-:W-:-:S03]  /*4e90*/  PRMT R3, R58, 0x7632, R3 ;  /* 0x000076323a037816 */ /* 0x001fc60000000003 */
[----:B------:R0:W-:Y:S04]  /*4ea0*/  STG.E.U16 desc[UR10][R6.64+0x6], R2 ;  /* 0x0000060206007986 */ /* 0x0001e8000c10150a */
[----:B------:R-:W-:Y:S01]  /*4eb0*/  STG.E.U16 desc[UR10][R6.64], R48 ;  /* 0x0000003006007986 */ /* 0x000fe2000c10150a */
[----:B-1----:R-:W-:-:S03]  /*4ec0*/  PRMT R0, R21, 0x7632, R0 ;  /* 0x0000763215007816 */ /* 0x002fc60000000000 */
[----:B------:R-:W-:Y:S01]  /*4ed0*/  STG.E.U16 desc[UR10][R6.64+0x4], R60 ;  /* 0x0000043c06007986 */ /* 0x000fe2000c10150a */
[----:B0-----:R-:W-:-:S03]  /*4ee0*/  PRMT R2, R23, 0x7632, R2 ;  /* 0x0000763217027816 */ /* 0x001fc60000000002 */
[----:B------:R-:W-:Y:S01]  /*4ef0*/  STG.E.U16 desc[UR10][R40.64], R58 ;  /* 0x0000003a28007986 */ /* 0x000fe2000c10150a */
[----:B------:R-:W-:-:S03]  /*4f00*/  PRMT R5, R27, 0x7632, R5 ;  /* 0x000076321b057816 */ /* 0x000fc60000000005 */
[----:B------:R0:W-:Y:S04]  /*4f10*/  STG.E.U16 desc[UR10][R40.64+0x2], R3 ;  /* 0x0000020328007986 */ /* 0x0001e8000c10150a */
[----:B------:R-:W-:Y:S04]  /*4f20*/  STG.E.U16 desc[UR10][R40.64+0x4], R17 ;  /* 0x0000041128007986 */ /* 0x000fe8000c10150a */
[----:B------:R-:W-:Y:S04]  /*4f30*/  STG.E.U16 desc[UR10][R40.64+0x6], R20 ;  /* 0x0000061428007986 */ /* 0x000fe8000c10150a */
[----:B------:R-:W-:Y:S01]  /*4f40*/  STG.E.U16 desc[UR10][R8.64], R19 ;  /* 0x0000001308007986 */ /* 0x000fe2000c10150a */
[----:B0-----:R-:W-:-:S03]  /*4f50*/  PRMT R3, R25, 0x7632, R3 ;  /* 0x0000763219037816 */ /* 0x001fc60000000003 */
[----:B------:R-:W-:Y:S04]  /*4f60*/  STG.E.U16 desc[UR10][R8.64+0x2], R4 ;  /* 0x0000020408007986 */ /* 0x000fe8000c10150a */
[----:B------:R-:W-:Y:S04]  /*4f70*/  STG.E.U16 desc[UR10][R8.64+0x4], R21 ;  /* 0x0000041508007986 */ /* 0x000fe8000c10150a */
[----:B------:R0:W-:Y:S04]  /*4f80*/  STG.E.U16 desc[UR10][R8.64+0x6], R0 ;  /* 0x0000060008007986 */ /* 0x0001e8000c10150a */
[----:B------:R1:W-:Y:S01]  /*4f90*/  STG.E.U16 desc[UR10][R42.64+0x2], R2 ;  /* 0x000002022a007986 */ /* 0x0003e2000c10150a */
[----:B------:R-:W-:-:S03]  /*4fa0*/  PRMT R6, R65, 0x7632, R6 ;  /* 0x0000763241067816 */ /* 0x000fc60000000006 */
[----:B------:R2:W-:Y:S01]  /*4fb0*/  STG.E.U16 desc[UR10][R42.64], R23 ;  /* 0x000000172a007986 */ /* 0x0005e2000c10150a */
        /* <DEDUP_REMOVED lines=9> */
[----:B--2---:R-:W-:-:S03]  /*5050*/  PRMT R23, R39, 0x7632, R23 ;  /* 0x0000763227177816 */ /* 0x004fc60000000017 */
[----:B------:R-:W-:Y:S01]  /*5060*/  STG.E.U16 desc[UR10][R44.64], R31 ;  /* 0x0000001f2c007986 */ /* 0x000fe2000c10150a */
[----:B0-----:R-:W-:-:S03]  /*5070*/  PRMT R0, R38, 0x7632, R0 ;  /* 0x0000763226007816 */ /* 0x001fc60000000000 */
[----:B------:R-:W-:Y:S01]  /*5080*/  STG.E.U16 desc[UR10][R44.64+0x2], R22 ;  /* 0x000002162c007986 */ /* 0x000fe2000c10150a */
[----:B-1----:R-:W-:-:S03]  /*5090*/  PRMT R2, R52, 0x7632, R2 ;  /* 0x0000763234027816 */ /* 0x002fc60000000002 */
[----:B------:R-:W-:Y:S01]  /*50a0*/  STG.E.U16 desc[UR10][R44.64+0x4], R63 ;  /* 0x0000043f2c007986 */ /* 0x000fe2000c10150a */
[----:B------:R-:W-:-:S03]  /*50b0*/  PRMT R7, R56, 0x7632, R7 ;  /* 0x0000763238077816 */ /* 0x000fc60000000007 */
[----:B------:R-:W-:Y:S01]  /*50c0*/  STG.E.U16 desc[UR10][R12.64], R65 ;  /* 0x000000410c007986 */ /* 0x000fe2000c10150a */
[----:B------:R-:W-:-:S03]  /*50d0*/  PRMT R25, R86, 0x7632, R25 ;  /* 0x0000763256197816 */ /* 0x000fc60000000019 */
        /* <DEDUP_REMOVED lines=19> */
.L_x_1793:
        /* <DEDUP_REMOVED lines=15> */
.L_x_1849:


//--------------------- .text._ZN13group_norm_v214gn_cuda_kernelI6__halfLi320ELi3ELi16ELi40ELi4096ELb1ELi64ELi320ELi320ELi4ELb1ELi5ELb0ELb0ENS_16CompileConditionILi900EEEEEvPT_PKS4_S7_S7_flPfS8_Pj --------------------------
	.section	.text._ZN13group_norm_v214gn_cuda_kernelI6__halfLi320ELi3ELi16ELi40ELi4096ELb1ELi64ELi320ELi320ELi4ELb1ELi5ELb0ELb0ENS_16CompileConditionILi900EEEEEvPT_PKS4_S7_S7_flPfS8_Pj,"ax",@progbits
	.align	128
        .global         _ZN13group_norm_v214gn_cuda_kernelI6__halfLi320ELi3ELi16ELi40ELi4096ELb1ELi64ELi320ELi320ELi4ELb1ELi5ELb0ELb0ENS_16CompileConditionILi900EEEEEvPT_PKS4_S7_S7_flPfS8_Pj
        .type           _ZN13group_norm_v214gn_cuda_kernelI6__halfLi320ELi3ELi16ELi40ELi4096ELb1ELi64ELi320ELi320ELi4ELb1ELi5ELb0ELb0ENS_16CompileConditionILi900EEEEEvPT_PKS4_S7_S7_flPfS8_Pj,@function
        .size           _ZN13group_norm_v214gn_cuda_kernelI6__halfLi320ELi3ELi16ELi40ELi4096ELb1ELi64ELi320ELi320ELi4ELb1ELi5ELb0ELb0ENS_16CompileConditionILi900EEEEEvPT_PKS4_S7_S7_flPfS8_Pj,(.L_x_1850 - _ZN13group_norm_v214gn_cuda_kernelI6__halfLi320ELi3ELi16ELi40ELi4096ELb1ELi64ELi320ELi320ELi4ELb1ELi5ELb0ELb0ENS_16CompileConditionILi900EEEEEvPT_PKS4_S7_S7_flPfS8_Pj)
        .other          _ZN13group_norm_v214gn_cuda_kernelI6__halfLi320ELi3ELi16ELi40ELi4096ELb1ELi64ELi320ELi320ELi4ELb1ELi5ELb0ELb0ENS_16CompileConditionILi900EEEEEvPT_PKS4_S7_S7_flPfS8_Pj,@"STO_CUDA_ENTRY STV_DEFAULT"
_ZN13group_norm_v214gn_cuda_kernelI6__halfLi320ELi3ELi16ELi40ELi4096ELb1ELi64ELi320ELi320ELi4ELb1ELi5ELb0ELb0ENS_16CompileConditionILi900EEEEEvPT_PKS4_S7_S7_flPfS8_Pj:
.text._ZN13group_norm_v214gn_cuda_kernelI6__halfLi320ELi3ELi16ELi40ELi4096ELb1ELi64ELi320ELi320ELi4ELb1ELi5ELb0ELb0ENS_16CompileConditionILi900EEEEEvPT_PKS4_S7_S7_flPfS8_Pj:
        /* <DEDUP_REMOVED lines=15> */
[----:B------:R2:W-:Y:S01]  /*00f0*/  STL [R1+0x68], RZ ;  /* 0x000068ff01007387 */ /* 0x0005e20000100800 */
[----:B0-----:R-:W-:Y:S01]  /*0100*/  IMAD.WIDE.U32 R2, R6, -0x33333333, RZ ;  /* 0xcccccccd06027825 */ /* 0x001fe200078e00ff */
[----:B------:R-:W-:-:S04]  /*0110*/  MOV R2, R4 ;  /* 0x0000000400027202 */ /* 0x000fc80000000f00 */
[----:B------:R-:W-:Y:S02]  /*0120*/  SHF.R.U32.HI R7, RZ, 0x6, R3 ;  /* 0x00000006ff077819 */ /* 0x000fe40000011603 */
[----:B-1----:R-:W-:-:S03]  /*0130*/  LEA R3, R5, R0, 0x18 ;  /* 0x0000000005037211 */ /* 0x002fc600078ec0ff */
[----:B------:R-:W-:-:S04]  /*0140*/  IMAD R0, R7, -0x50, R6 ;  /* 0xffffffb007007824 */ /* 0x000fc800078e0206 */
[----:B------:R-:W-:-:S05]  /*0150*/  IMAD R0, R0, 0x28, R3 ;  /* 0x0000002800007824 */ /* 0x000fca00078e0203 */
[----:B------:R-:W-:-:S05]  /*0160*/  LEA R0, R7, R0, 0x3 ;  /* 0x0000000007007211 */ /* 0x000fca00078e18ff */
[----:B------:R2:W-:Y:S02]  /*0170*/  STL [R1+0x110], R0 ;  /* 0x0001100001007387 */ /* 0x0005e40000100800 */
.L_x_1802:
[----:B------:R-:W3:Y:S01]  /*0180*/  LDL R6, [R1+0x68] ;  /* 0x0000680001067983 */ /* 0x000ee20000100800 */
[----:B------:R-:W-:Y:S01]  /*0190*/  LOP3.LUT R61, R2, 0x1, RZ, 0xc0, !PT ;  /* 0x00000001023d7812 */ /* 0x000fe200078ec0ff */
[----:B------:R-:W-:Y:S01]  /*01a0*/  ULDC.64 UR6, c[0x0][0x218] ;  /* 0x0000860000067ab9 */ /* 0x000fe20000000a00 */
[----:B------:R-:W0:Y:S01]  /*01b0*/  LDC.64 R42, c[0x0][0x228] ;  /* 0x00008a00ff2a7b82 */ /* 0x000e220000000a00 */
[----:B------:R-:W1:Y:S02]  /*01c0*/  S2R R58, SR_TID.X ;  /* 0x00000000003a7919 */ /* 0x000e640000002100 */
[----:B------:R-:W-:Y:S01]  /*01d0*/  IMAD R32, R61, 0x140, RZ ;  /* 0x000001403d207824 */ /* 0x000fe200078e02ff */
[----:B--2---:R-:W2:Y:S01]  /*01e0*/  S2R R0, SR_CTAID.X ;  /* 0x0000000000007919 */ /* 0x004ea20000002500 */
[----:B-1----:R-:W-:Y:S01]  /*01f0*/  IMAD.WIDE.U32 R4, R58, -0x33333333, RZ ;  /* 0xcccccccd3a047825 */ /* 0x002fe200078e00ff */
[----:B--2---:R-:W-:-:S04]  /*0200*/  SHF.L.U32 R0, R0, 0x6, RZ ;  /* 0x0000000600007819 */ /* 0x004fc800000006ff */
[----:B------:R-:W-:Y:S02]  /*0210*/  SHF.R.U32.HI R5, RZ, 0x6, R5 ;  /* 0x00000006ff057819 */ /* 0x000fe40000011605 */
[----:B------:R-:W-:-:S03]  /*0220*/  LOP3.LUT R0, R0, 0xfc0, RZ, 0xc0, !PT ;  /* 0x00000fc000007812 */ /* 0x000fc600078ec0ff */
[----:B------:R-:W-:Y:S01]  /*0230*/  IMAD R3, R5, -0x50, R58 ;  /* 0xffffffb005037824 */ /* 0x000fe200078e023a */
[----:B------:R-:W-:-:S04]  /*0240*/  IADD3 R0, R0, R5, RZ ;  /* 0x0000000500007210 */ /* 0x000fc80007ffe0ff */
[----:B------:R-:W-:Y:S01]  /*0250*/  LEA R26, R3, R32, 0x2 ;  /* 0x00000020031a7211 */ /* 0x000fe200078e10ff */
[----:B------:R3:W-:Y:S03]  /*0260*/  STL [R1+0x8], R3 ;  /* 0x0000080301007387 */ /* 0x0007e60000100800 */
[----:B------:R-:W-:Y:S02]  /*0270*/  SHF.R.S32.HI R27, RZ, 0x1f, R26 ;  /* 0x0000001fff1b7819 */ /* 0x000fe4000001141a */
[--C-:B---3--:R-:W-:Y:S02]  /*0280*/  SHF.R.U32.HI R3, RZ, 0x1, R6.reuse ;  /* 0x00000001ff037819 */ /* 0x108fe40000011606 */
[----:B------:R-:W-:-:S03]  /*0290*/  SHF.R.U64 R57, R2, 0x1, R6 ;  /* 0x0000000102397819 */ /* 0x000fc60000001206 */
[----:B------:R-:W-:Y:S02]  /*02a0*/  IMAD R4, R3, 0x280000, RZ ;  /* 0x0028000003047824 */ /* 0x000fe400078e02ff */
[----:B------:R-:W-:-:S03]  /*02b0*/  IMAD.WIDE.U32 R28, R57, 0x280000, R26 ;  /* 0x00280000391c7825 */ /* 0x000fc600078e001a */
[----:B------:R1:W-:Y:S01]  /*02c0*/  STL [R1], R4 ;  /* 0x0000000401007387 */ /* 0x0003e20000100800 */
[----:B------:R-:W-:Y:S01]  /*02d0*/  IMAD R3, R0, 0x280, RZ ;  /* 0x0000028000037824 */ /* 0x000fe200078e02ff */
[----:B------:R-:W-:-:S04]  /*02e0*/  IADD3 R0, R29, R4, RZ ;  /* 0x000000041d007210 */ /* 0x000fc80007ffe0ff */
[C---:B------:R-:W-:Y:S02]  /*02f0*/  IADD3 R6, R3.reuse, 0xa00, RZ ;  /* 0x00000a0003067810 */ /* 0x040fe40007ffe0ff */
[----:B-1----:R-:W-:-:S04]  /*0300*/  IADD3 R4, P0, R3, R28, RZ ;  /* 0x0000001c03047210 */ /* 0x002fc80007f1e0ff */
[----:B------:R-:W-:Y:S02]  /*0310*/  IADD3.X R5, RZ, R0, RZ, P0, !PT ;  /* 0x00000000ff057210 */ /* 0x000fe400007fe4ff */
        /* <DEDUP_REMOVED lines=9> */
[----:B-1----:R-:W-:-:S04]  /*03b0*/  IADD3 R6, R3, 0x1400, RZ ;  /* 0x0000140003067810 */ /* 0x002fc80007ffe0ff */
[----:B------:R-:W-:-:S04]  /*03c0*/  IADD3 R4, P0, R6, R28, RZ ;  /* 0x0000001c06047210 */ /* 0x000fc80007f1e0ff */
[----:B------:R-:W-:Y:S02]  /*03d0*/  IADD3.X R5, RZ, R0, RZ, P0, !PT ;  /* 0x00000000ff057210 */ /* 0x000fe400007fe4ff */
[C---:B------:R-:W-:Y:S01]  /*03e0*/  LEA R36, P0, R4.reuse, UR6, 0x1 ;  /* 0x0000000604247c11 */ /* 0x040fe2000f8008ff */
[----:B------:R1:W-:Y:S03]  /*03f0*/  STL [R1+0x4c], R6 ;  /* 0x00004c0601007387 */ /* 0x0003e60000100800 */
[----:B------:R-:W-:-:S06]  /*0400*/  LEA.HI.X R37, R4, UR7, R5, 0x1, P0 ;  /* 0x0000000704257c11 */ /* 0x000fcc00080f0c05 */
[----:B------:R-:W4:Y:S01]  /*0410*/  LDG.E.64.CONSTANT R36, desc[UR8][R36.64] ;  /* 0x0000000824247981 */ /* 0x000f22000c1e9b00 */
        /* <DEDUP_REMOVED lines=22> */
[----:B------:R-:W-:Y:S01]  /*0580*/  IADD3 R4, P0, R6, R28, RZ ;  /* 0x0000001c06047210 */ /* 0x000fe20007f1e0ff */
[----:B------:R1:W-:Y:S03]  /*0590*/  STL [R1+0x64], R6 ;  /* 0x0000640601007387 */ /* 0x0003e60000100800 */
[----:B------:R-:W-:Y:S02]  /*05a0*/  IADD3.X R5, RZ, R0, RZ, P0, !PT ;  /* 0x00000000ff057210 */ /* 0x000fe400007fe4ff */
[C---:B------:R-:W-:Y:S02]  /*05b0*/  LEA R18, P0, R4.reuse, UR6, 0x1 ;  /* 0x0000000604127c11 */ /* 0x040fe4000f8008ff */
[----:B-1----:R-:W-:Y:S02]  /*05c0*/  IADD3 R6, R3, 0x4600, RZ ;  /* 0x0000460003067810 */ /* 0x002fe40007ffe0ff */
[----:B------:R-:W-:-:S02]  /*05d0*/  LEA.HI.X R19, R4, UR7, R5, 0x1, P0 ;  /* 0x0000000704137c11 */ /* 0x000fc400080f0c05 */
[----:B------:R-:W-:Y:S01]  /*05e0*/  IADD3 R4, P0, R6, R28, RZ ;  /* 0x0000001c06047210 */ /* 0x000fe20007f1e0ff */
[----:B------:R1:W-:Y:S03]  /*05f0*/  STL [R1+0x60], R6 ;  /* 0x0000600601007387 */ /* 0x0003e60000100800 */
[----:B------:R-:W-:Y:S01]  /*0600*/  IADD3.X R5, RZ, R0, RZ, P0, !PT ;  /* 0x00000000ff057210 */ /* 0x000fe200007fe4ff */
[----:B------:R-:W4:Y:S01]  /*0610*/  LDG.E.64.CONSTANT R18, desc[UR8][R18.64] ;  /* 0x0000000812127981 */ /* 0x000f22000c1e9b00 */
        /* <DEDUP_REMOVED lines=24> */
[----:B------:R-:W-:-:S04]  /*07a0*/  IADD3 R4, P0, R6, R28, RZ ;  /* 0x0000001c06047210 */ /* 0x000fc80007f1e0ff */
[----:B------:R-:W-:Y:S01]  /*07b0*/  IADD3.X R5, RZ, R0, RZ, P0, !PT ;  /* 0x00000000ff057210 */ /* 0x000fe200007fe4ff */
[----:B------:R1:W-:Y:S01]  /*07c0*/  STL [R1+0xc], R6 ;  /* 0x00000c0601007387 */ /* 0x0003e20000100800 */
[----:B------:R-:W-:-:S03]  /*07d0*/  LEA R10, P0, R4, UR6, 0x1 ;  /* 0x00000006040a7c11 */ /* 0x000fc6000f8008ff */
[----:B------:R-:W4:Y:S01]  /*07e0*/  LDG.E.64.CONSTANT R16, desc[UR8][R16.64] ;  /* 0x0000000810107981 */ /* 0x000f22000c1e9b00 */
[----:B------:R-:W-:Y:S02]  /*07f0*/  LEA.HI.X R11, R4, UR7, R5, 0x1, P0 ;  /* 0x00000007040b7c11 */ /* 0x000fe400080f0c05 */
[----:B------:R-:W-:-:S04]  /*0800*/  IADD3 R5, R3, 0x7800, RZ ;  /* 0x0000780003057810 */ /* 0x000fc80007ffe0ff */
[----:B-1----:R-:W-:Y:S01]  /*0810*/  IADD3 R6, P0, R5, R28, RZ ;  /* 0x0000001c05067210 */ /* 0x002fe20007f1e0ff */
[----:B------:R-:W4:Y:S03]  /*0820*/  LDG.E.64.CONSTANT R10, desc[UR8][R10.64] ;  /* 0x000000080a0a7981 */ /* 0x000f26000c1e9b00 */
[----:B------:R-:W-:Y:S02]  /*0830*/  IADD3.X R7, RZ, R0, RZ, P0, !PT ;  /* 0x00000000ff077210 */ /* 0x000fe400007fe4ff */
[----:B------:R-:W-:-:S04]  /*0840*/  LEA R8, P0, R6, UR6, 0x1 ;  /* 0x0000000606087c11 */ /* 0x000fc8000f8008ff */
[----:B------:R-:W-:-:S06]  /*0850*/  LEA.HI.X R9, R6, UR7, R7, 0x1, P0 ;  /* 0x0000000706097c11 */ /* 0x000fcc00080f0c07 */
[----:B------:R-:W4:Y:S01]  /*0860*/  LDG.E.64.CONSTANT R8, desc[UR8][R8.64] ;  /* 0x0000000808087981 */ /* 0x000f22000c1e9b00 */
[----:B------:R-:W-:-:S04]  /*0870*/  IADD3 R5, R3, 0x8200, RZ ;  /* 0x0000820003057810 */ /* 0x000fc80007ffe0ff */
[----:B------:R-:W-:Y:S01]  /*0880*/  IADD3 R4, P0, R5, R28, RZ ;  /* 0x0000001c05047210 */ /* 0x000fe20007f1e0ff */
[----:B------:R1:W-:Y:S03]  /*0890*/  STL [R1+0x74], R6 ;  /* 0x0000740601007387 */ /* 0x0003e60000100800 */
[----:B------:R-:W-:Y:S01]  /*08a0*/  IADD3.X R27, RZ, R0, RZ, P0, !PT ;  /* 0x00000000ff1b7210 */ /* 0x000fe200007fe4ff */
[----:B------:R0:W-:Y:S01]  /*08b0*/  STL [R1+0xf0], R7 ;  /* 0x0000f00701007387 */ /* 0x0001e20000100800 */
[----:B-1----:R-:W-:-:S03]  /*08c0*/  LEA R6, P0, R4, UR6, 0x1 ;  /* 0x0000000604067c11 */ /* 0x002fc6000f8008ff */
[----:B------:R1:W-:Y:S01]  /*08d0*/  STL [R1+0x84], R4 ;  /* 0x0000840401007387 */ /* 0x0003e20000100800 */
[----:B0-----:R-:W-:-:S03]  /*08e0*/  LEA.HI.X R7, R4, UR7, R27, 0x1, P0 ;  /* 0x0000000704077c11 */ /* 0x001fc600080f0c1b */
[----:B------:R0:W-:Y:S04]  /*08f0*/  STL [R1+0xf4], R27 ;  /* 0x0000f41b01007387 */ /* 0x0001e80000100800 */
[----:B------:R-:W4:Y:S01]  /*0900*/  LDG.E.64.CONSTANT R6, desc[UR8][R6.64] ;  /* 0x0000000806067981 */ /* 0x000f22000c1e9b00 */
[----:B-1----:R-:W-:-:S04]  /*0910*/  IADD3 R4, R3, 0x8c00, RZ ;  /* 0x00008c0003047810 */ /* 0x002fc80007ffe0ff */
[----:B0-----:R-:W-:-:S04]  /*0920*/  IADD3 R27, P0, R4, R28, RZ ;  /* 0x0000001c041b7210 */ /* 0x001fc80007f1e0ff */
[----:B------:R-:W-:Y:S02]  /*0930*/  IADD3.X R30, RZ, R0, RZ, P0, !PT ;  /* 0x00000000ff1e7210 */ /* 0x000fe400007fe4ff */
[C---:B------:R-:W-:Y:S01]  /*0940*/  LEA R4, P0, R27.reuse, UR6, 0x1 ;  /* 0x000000061b047c11 */ /* 0x040fe2000f8008ff */
[----:B------:R0:W-:Y:S03]  /*0950*/  STL [R1+0x8c], R27 ;  /* 0x00008c1b01007387 */ /* 0x0001e60000100800 */
[----:B------:R-:W-:Y:S01]  /*0960*/  LEA.HI.X R5, R27, UR7, R30, 0x1, P0 ;  /* 0x000000071b057c11 */ /* 0x000fe200080f0c1e */
[----:B------:R1:W-:Y:S05]  /*0970*/  STL [R1+0xfc], R30 ;  /* 0x0000fc1e01007387 */ /* 0x0003ea0000100800 */
[----:B------:R-:W4:Y:S01]  /*0980*/  LDG.E.64.CONSTANT R4, desc[UR8][R4.64] ;  /* 0x0000000804047981 */ /* 0x000f22000c1e9b00 */
[----:B0-----:R-:W-:-:S04]  /*0990*/  IADD3 R27, R3, 0x9600, RZ ;  /* 0x00009600031b7810 */ /* 0x001fc80007ffe0ff */
[----:B------:R-:W-:-:S04]  /*09a0*/  IADD3 R28, P0, R27, R28, RZ ;  /* 0x0000001c1b1c7210 */ /* 0x000fc80007f1e0ff */
[----:B------:R-:W-:Y:S02]  /*09b0*/  IADD3.X R0, RZ, R0, RZ, P0, !PT ;  /* 0x00000000ff007210 */ /* 0x000fe400007fe4ff */
[C---:B-1----:R-:W-:Y:S01]  /*09c0*/  LEA R30, P0, R28.reuse, UR6, 0x1 ;  /* 0x000000061c1e7c11 */ /* 0x042fe2000f8008ff */
[----:B------:R0:W-:Y:S03]  /*09d0*/  STL [R1+0x94], R28 ;  /* 0x0000941c01007387 */ /* 0x0001e60000100800 */
[----:B------:R-:W-:Y:S01]  /*09e0*/  LEA.HI.X R31, R28, UR7, R0, 0x1, P0 ;  /* 0x000000071c1f7c11 */ /* 0x000fe200080f0c00 */
[----:B------:R2:W-:Y:S05]  /*09f0*/  STL [R1+0xf8], R0 ;  /* 0x0000f80001007387 */ /* 0x0005ea0000100800 */
[----:B------:R-:W4:Y:S01]  /*0a00*/  LDG.E.64.CONSTANT R30, desc[UR8][R30.64] ;  /* 0x000000081e1e7981 */ /* 0x000f22000c1e9b00 */
[----:B0-----:R-:W0:Y:S01]  /*0a10*/  LDC.64 R28, c[0x0][0x220] ;  /* 0x00008800ff1c7b82 */ /* 0x001e220000000a00 */
[----:B--2---:R-:W-:-:S02]  /*0a20*/  HADD2.F32 R0, -RZ, R40.H0_H0 ;  /* 0x20000028ff007230 */ /* 0x004fc40000004100 */
[----:B------:R-:W-:-:S03]  /*0a30*/  HADD2.F32 R56, -RZ, R40.H1_H1 ;  /* 0x30000028ff387230 */ /* 0x000fc60000004100 */
[----:B------:R-:W-:Y:S01]  /*0a40*/  FFMA.FTZ R40, R0, R0, RZ ;  /* 0x0000000000287223 */ /* 0x000fe200000100ff */
[----:B------:R-:W-:-:S03]  /*0a50*/  HADD2.F32 R55, -RZ, R41.H0_H0 ;  /* 0x20000029ff377230 */ /* 0x000fc60000004100 */
[----:B------:R-:W-:Y:S01]  /*0a60*/  FFMA.FTZ R40, R56, R56, R40 ;  /* 0x0000003838287223 */ /* 0x000fe20000010028 */
[----:B------:R-:W-:Y:S02]  /*0a70*/  HADD2.F32 R54, -RZ, R41.H1_H1 ;  /* 0x30000029ff367230 */ /* 0x000fe40000004100 */
[----:B------:R-:W-:Y:S01]  /*0a80*/  FADD.FTZ R33, RZ, R0 ;  /* 0x00000000ff217221 */ /* 0x000fe20000010000 */
[----:B------:R-:W-:Y:S01]  /*0a90*/  FFMA.FTZ R40, R55, R55, R40 ;  /* 0x0000003737287223 */ /* 0x000fe20000010028 */
[--C-:B---3--:R-:W-:Y:S02]  /*0aa0*/  HADD2.F32 R53, -RZ, R38.reuse.H0_H0 ;  /* 0x20000026ff357230 */ /* 0x108fe40000004100 */
        /* <DEDUP_REMOVED lines=12> */
[----:B------:R-:W-:Y:S01]  /*0b70*/  FFMA.FTZ R38, R44, R44, R38 ;  /* 0x0000002c2c267223 */ /* 0x000fe20000010026 */
[--C-:B----4-:R-:W-:Y:S02]  /*0b80*/  HADD2.F32 R51, -RZ, R36.reuse.H0_H0 ;  /* 0x20000024ff337230 */ /* 0x110fe40000004100 */
        /* <DEDUP_REMOVED lines=8> */
[----:B------:R-:W-:-:S03]  /*0c10*/  FFMA.FTZ R36, R40, R40, R36 ;  /* 0x0000002828247223 */ /* 0x000fc60000010024 */
[----:B------:R-:W-:Y:S01]  /*0c20*/  FADD.FTZ R33, R33, R50 ;  /* 0x0000003221217221 */ /* 0x000fe20000010000 */
[----:B------:R-:W-:Y:S01]  /*0c30*/  FFMA.FTZ R36, R39, R39, R36 ;  /* 0x0000002727247223 */ /* 0x000fe20000010024 */
[--C-:B------:R-:W-:Y:S02]  /*0c40*/  HADD2.F32 R49, -RZ, R34.reuse.H0_H0 ;  /* 0x20000022ff317230 */ /* 0x100fe40000004100 */
        /* <DEDUP_REMOVED lines=18> */
[----:B------:R-:W-:Y:S01]  /*0d70*/  HADD2.F32 R35, -RZ, R25.H1_H1 ;  /* 0x30000019ff237230 */ /* 0x000fe20000004100 */
[----:B------:R1:W-:Y:S02]  /*0d80*/  STL [R1+0x2c], R45 ;  /* 0x00002c2d01007387 */ /* 0x0003e40000100800 */
[----:B------:R-:W-:Y:S01]  /*0d90*/  FFMA.FTZ R24, R36, R36, R24 ;  /* 0x0000002424187223 */ /* 0x000fe20000010018 */
[----:B------:R-:W-:Y:S01]  /*0da0*/  FADD.FTZ R33, R33, R47 ;  /* 0x0000002f21217221 */ /* 0x000fe20000010000 */
[----:B------:R2:W-:Y:S02]  /*0db0*/  STL [R1+0x28], R44 ;  /* 0x0000282c01007387 */ /* 0x0005e40000100800 */
[----:B------:R-:W-:Y:S01]  /*0dc0*/  FFMA.FTZ R24, R35, R35, R24 ;  /* 0x0000002323187223 */ /* 0x000fe20000010018 */
[----:B------:R-:W-:Y:S01]  /*0dd0*/  FADD.FTZ R33, R33, R46 ;  /* 0x0000002e21217221 */ /* 0x000fe20000010000 */
[----:B-1----:R-:W-:-:S03]  /*0de0*/  HADD2.F32 R45, -RZ, R22.H0_H0 ;  /* 0x20000016ff2d7230 */ /* 0x002fc60000004100 */
[----:B------:R-:W-:Y:S01]  /*0df0*/  FADD.FTZ R25, R33, R36 ;  /* 0x0000002421197221 */ /* 0x000fe20000010000 */
[----:B--2---:R-:W-:Y:S02]  /*0e00*/  HADD2.F32 R44, -RZ, R22.H1_H1 ;  /* 0x30000016ff2c7230 */ /* 0x004fe40000004100 */
[----:B------:R-:W-:Y:S01]  /*0e10*/  FFMA.FTZ R24, R45, R45, R24 ;  /* 0x0000002d2d187223 */ /* 0x000fe20000010018 */
[--C-:B------:R-:W-:Y:S02]  /*0e20*/  HADD2.F32 R34, -RZ, R23.reuse.H0_H0 ;  /* 0x20000017ff227230 */ /* 0x100fe40000004100 */
[----:B------:R-:W-:Y:S01]  /*0e30*/  FADD.FTZ R25, R25, R35 ;  /* 0x0000002319197221 */ /* 0x000fe20000010000 */
[----:B------:R-:W-:Y:S01]  /*0e40*/  FFMA.FTZ R24, R44, R44, R24 ;  /* 0x0000002c2c187223 */ /* 0x000fe20000010018 */
[----:B------:R-:W-:Y:S02]  /*0e50*/  HADD2.F32 R33, -RZ, R23.H1_H1 ;  /* 0x30000017ff217230 */ /* 0x000fe40000004100 */
[----:B------:R-:W-:Y:S01]  /*0e60*/  FADD.FTZ R22, R25, R45 ;  /* 0x0000002d19167221 */ /* 0x000fe20000010000 */
[----:B0-----:R-:W-:-:S04]  /*0e70*/  IMAD.WIDE R28, R26, 0x2, R28 ;  /* 0x000000021a1c7825 */ /* 0x001fc800078e021c */
[----:B------:R-:W-:Y:S01]  /*0e80*/  FFMA.FTZ R23, R34, R34, R24 ;  /* 0x0000002222177223 */ /* 0x000fe20000010018 */
[----:B------:R-:W-:-:S04]  /*0e90*/  IMAD.WIDE R26, R26, 0x2, R42 ;  /* 0x000000021a1a7825 */ /* 0x000fc800078e022a */
[----:B------:R-:W-:Y:S01]  /*0ea0*/  FFMA.FTZ R23, R33, R33, R23 ;  /* 0x0000002121177223 */ /* 0x000fe20000010017 */
[----:B------:R-:W-:Y:S01]  /*0eb0*/  FADD.FTZ R22, R22, R44 ;  /* 0x0000002c16167221 */ /* 0x000fe20000010000 */
[--C-:B------:R-:W-:Y:S01]  /*0ec0*/  HADD2.F32 R41, -RZ, R19.reuse.H0_H0 ;  /* 0x20000013ff297230 */ /* 0x100fe20000004100 */
[----:B------:R0:W-:Y:S01]  /*0ed0*/  STL [R1+0x24], R40 ;  /* 0x0000242801007387 */ /* 0x0001e20000100800 */
[--C-:B------:R-:W-:Y:S02]  /*0ee0*/  HADD2.F32 R43, -RZ, R18.reuse.H0_H0 ;  /* 0x20000012ff2b7230 */ /* 0x100fe40000004100 */
[----:B------:R-:W-:Y:S02]  /*0ef0*/  HADD2.F32 R42, -RZ, R18.H1_H1 ;  /* 0x30000012ff2a7230 */ /* 0x000fe40000004100 */
[----:B------:R-:W-:Y:S01]  /*0f00*/  FADD.FTZ R22, R22, R34 ;  /* 0x0000002216167221 */ /* 0x000fe20000010000 */
[----:B------:R-:W-:Y:S02]  /*0f10*/  HADD2.F32 R24, -RZ, R19.H1_H1 ;  /* 0x30000013ff187230 */ /* 0x000fe40000004100 */
[----:B------:R-:W-:Y:S01]  /*0f20*/  FFMA.FTZ R18, R43, R43, R23 ;  /* 0x0000002b2b127223 */ /* 0x000fe20000010017 */
[----:B------:R-:W5:Y:S01]  /*0f30*/  LDG.E.64.CONSTANT R28, desc[UR8][R28.64] ;  /* 0x000000081c1c7981 */ /* 0x000f62000c1e9b00 */
[----:B------:R-:W-:-:S02]  /*0f40*/  FADD.FTZ R22, R22, R33 ;  /* 0x0000002116167221 */ /* 0x000fc40000010000 */
[----:B------:R-:W-:Y:S01]  /*0f50*/  FFMA.FTZ R18, R42, R42, R18 ;  /* 0x0000002a2a127223 */ /* 0x000fe20000010012 */
[----:B------:R-:W5:Y:S01]  /*0f60*/  LDG.E.64.CONSTANT R26, desc[UR8][R26.64] ;  /* 0x000000081a1a7981 */ /* 0x000f62000c1e9b00 */
[----:B------:R-:W-:Y:S02]  /*0f70*/  FADD.FTZ R22, R22, R43 ;  /* 0x0000002b16167221 */ /* 0x000fe40000010000 */
[----:B------:R-:W-:Y:S01]  /*0f80*/  FFMA.FTZ R18, R41, R41, R18 ;  /* 0x0000002929127223 */ /* 0x000fe20000010012 */
[--C-:B0-----:R-:W-:Y:S01]  /*0f90*/  HADD2.F32 R40, -RZ, R14.reuse.H0_H0 ;  /* 0x2000000eff287230 */ /* 0x101fe20000004100 */
[----:B------:R0:W-:Y:S02]  /*0fa0*/  STL [R1+0x3c], R39 ;  /* 0x00003c2701007387 */ /* 0x0001e40000100800 */
[----:B------:R-:W-:Y:S01]  /*0fb0*/  FFMA.FTZ R18, R24, R24, R18 ;  /* 0x0000001818127223 */ /* 0x000fe20000010012 */
[----:B------:R-:W-:Y:S01]  /*0fc0*/  FADD.FTZ R22, R22, R42 ;  /* 0x0000002a16167221 */ /* 0x000fe20000010000 */
[----:B------:R1:W-:Y:S03]  /*0fd0*/  STL [R1+0x18], R38 ;  /* 0x0000182601007387 */ /* 0x0003e60000100800 */
[----:B------:R-:W-:Y:S01]  /*0fe0*/  FADD.FTZ R22, R22, R41 ;  /* 0x0000002916167221 */ /* 0x000fe20000010000 */
[----:B0-----:R-:W-:-:S02]  /*0ff0*/  HADD2.F32 R39, -RZ, R14.H1_H1 ;  /* 0x3000000eff277230 */ /* 0x001fc40000004100 */
[----:B------:R-:W-:Y:S01]  /*1000*/  FFMA.FTZ R14, R40, R40, R18 ;  /* 0x00000028280e7223 */ /* 0x000fe20000010012 */
[----:B-1----:R-:W-:-:S03]  /*1010*/  HADD2.F32 R38, -RZ, R15.H0_H0 ;  /* 0x2000000fff267230 */ /* 0x002fc60000004100 */
[----:B------:R-:W-:Y:S01]  /*1020*/  FFMA.FTZ R14, R39, R39, R14 ;  /* 0x00000027270e7223 */ /* 0x000fe2000001000e */
[----:B------:R-:W-:Y:S01]  /*1030*/  FADD.FTZ R22, R22, R24 ;  /* 0x0000001816167221 */ /* 0x000fe20000010000 */
[----:B------:R-:W-:Y:S02]  /*1040*/  HADD2.F32 R19, -RZ, R15.H1_H1 ;  /* 0x3000000fff137230 */ /* 0x000fe40000004100 */
[----:B------:R-:W-:Y:S01]  /*1050*/  FFMA.FTZ R14, R38, R38, R14 ;  /* 0x00000026260e7223 */ /* 0x000fe2000001000e */
[----:B------:R0:W-:Y:S01]  /*1060*/  STL [R1+0x38], R37 ;  /* 0x0000382501007387 */ /* 0x0001e20000100800 */
[----:B------:R-:W-:Y:S02]  /*1070*/  FADD.FTZ R22, R22, R40 ;  /* 0x0000002816167221 */ /* 0x000fe40000010000 */
[----:B------:R-:W-:Y:S01]  /*1080*/  FFMA.FTZ R14, R19, R19, R14 ;  /* 0x00000013130e7223 */ /* 0x000fe2000001000e */
[----:B------:R-:W-:Y:S01]  /*1090*/  STL [R1+0x14], R36 ;  /* 0x0000142401007387 */ /* 0x000fe20000100800 */
[----:B------:R-:W-:Y:S01]  /*10a0*/  FADD.FTZ R22, R22, R39 ;  /* 0x0000002716167221 */ /* 0x000fe20000010000 */
[----:B0-----:R-:W-:-:S02]  /*10b0*/  HADD2.F32 R37, -RZ, R20.H0_H0 ;  /* 0x20000014ff257230 */ /* 0x001fc40000004100 */
[----:B------:R-:W-:Y:S01]  /*10c0*/  STL [R1+0x30], R35 ;  /* 0x0000302301007387 */ /* 0x000fe20000100800 */
[----:B------:R-:W-:Y:S02]  /*10d0*/  HADD2.F32 R20, -RZ, R20.H1_H1 ;  /* 0x30000014ff147230 */ /* 0x000fe40000004100 */
[----:B------:R-:W-:Y:S01]  /*10e0*/  FADD.FTZ R22, R22, R38 ;  /* 0x0000002616167221 */ /* 0x000fe20000010000 */
[----:B------:R-:W-:Y:S01]  /*10f0*/  STL [R1+0x10], R34 ;  /* 0x0000102201007387 */ /* 0x000fe20000100800 */
[----:B------:R-:W-:-:S03]  /*1100*/  FFMA.FTZ R14, R37, R37, R14 ;  /* 0x00000025250e7223 */ /* 0x000fc6000001000e */
[----:B------:R-:W-:Y:S01]  /*1110*/  STL [R1+0x34], R33 ;  /* 0x0000342101007387 */ /* 0x000fe20000100800 */
[----:B------:R-:W-:-:S03]  /*1120*/  FFMA.FTZ R14, R20, R20, R14 ;  /* 0x00000014140e7223 */ /* 0x000fc6000001000e */
[----:B------:R0:W-:Y:S01]  /*1130*/  STL [R1+0x50], R24 ;  /* 0x0000501801007387 */ /* 0x0001e20000100800 */
[----:B------:R-:W-:Y:S01]  /*1140*/  FADD.FTZ R22, R22, R19 ;  /* 0x0000001316167221 */ /* 0x000fe20000010000 */
[--C-:B------:R-:W-:Y:S02]  /*1150*/  HADD2.F32 R15, -RZ, R21.reuse.H1_H1 ;  /* 0x30000015ff0f7230 */ /* 0x100fe40000004100 */
[----:B0-----:R-:W-:Y:S02]  /*1160*/  HADD2.F32 R24, -RZ, R21.H0_H0 ;  /* 0x20000015ff187230 */ /* 0x001fe40000004100 */
[----:B------:R-:W-:Y:S01]  /*1170*/  FADD.FTZ R22, R22, R37 ;  /* 0x0000002516167221 */ /* 0x000fe20000010000 */
[----:B------:R-:W-:Y:S02]  /*1180*/  HADD2.F32 R21, -RZ, R12.H0_H0 ;  /* 0x2000000cff157230 */ /* 0x000fe40000004100 */
[----:B------:R-:W-:Y:S01]  /*1190*/  FFMA.FTZ R14, R24, R24, R14 ;  /* 0x00000018180e7223 */ /* 0x000fe2000001000e */
[----:B------:R0:W-:Y:S01]  /*11a0*/  STL [R1+0x54], R19 ;  /* 0x0000541301007387 */ /* 0x0001e20000100800 */
[----:B------:R-:W-:-:S02]  /*11b0*/  FADD.FTZ R22, R22, R20 ;  /* 0x0000001416167221 */ /* 0x000fc40000010000 */
[----:B------:R-:W-:Y:S02]  /*11c0*/  FFMA.FTZ R14, R15, R15, R14 ;  /* 0x0000000f0f0e7223 */ /* 0x000fe4000001000e */
[----:B------:R-:W-:Y:S02]  /*11d0*/  FADD.FTZ R22, R22, R24 ;  /* 0x0000001816167221 */ /* 0x000fe40000010000 */
[----:B------:R-:W-:Y:S01]  /*11e0*/  FFMA.FTZ R14, R21, R21, R14 ;  /* 0x00000015150e7223 */ /* 0x000fe2000001000e */
[----:B0-----:R-:W-:Y:S02]  /*11f0*/  HADD2.F32 R19, -RZ, R12.H1_H1 ;  /* 0x3000000cff137230 */ /* 0x001fe40000004100 */
[----:B------:R-:W-:Y:S01]  /*1200*/  HADD2.F32 R12, -RZ, R13.H0_H0 ;  /* 0x2000000dff0c7230 */ /* 0x000fe20000004100 */
[----:B------:R0:W-:Y:S02]  /*1210*/  STL [R1+0x5c], R15 ;  /* 0x00005c0f01007387 */ /* 0x0001e40000100800 */
[----:B------:R-:W-:Y:S01]  /*1220*/  FFMA.FTZ R14, R19, R19, R14 ;  /* 0x00000013130e7223 */ /* 0x000fe2000001000e */
[----:B------:R-:W-:Y:S01]  /*1230*/  FADD.FTZ R22, R22, R15 ;  /* 0x0000000f16167221 */ /* 0x000fe20000010000 */
[----:B------:R-:W-:-:S02]  /*1240*/  HADD2.F32 R23, -RZ, R17.H0_H0 ;  /* 0x20000011ff177230 */ /* 0x000fc40000004100 */
[----:B------:R-:W-:Y:S02]  /*1250*/  HADD2.F32 R33, -RZ, R9.H1_H1 ;  /* 0x30000009ff217230 */ /* 0x000fe40000004100 */
[----:B0-----:R-:W-:Y:S02]  /*1260*/  HADD2.F32 R15, -RZ, R13.H1_H1 ;  /* 0x3000000dff0f7230 */ /* 0x001fe40000004100 */
[----:B------:R-:W-:Y:S01]  /*1270*/  FFMA.FTZ R13, R12, R12, R14 ;  /* 0x0000000c0c0d7223 */ /* 0x000fe2000001000e */
[----:B------:R-:W-:Y:S02]  /*1280*/  HADD2.F32 R14, -RZ, R17.H1_H1 ;  /* 0x30000011ff0e7230 */ /* 0x000fe40000004100 */
[----:B------:R-:W-:Y:S01]  /*1290*/  HADD2.F32 R17, -RZ, R11.H1_H1 ;  /* 0x3000000bff117230 */ /* 0x000fe20000004100 */
[----:B------:R-:W-:Y:S04]  /*12a0*/  STL [R1+0x78], R15 ;  /* 0x0000780f01007387 */ /* 0x000fe80000100800 */
[----:B------:R0:W-:Y:S04]  /*12b0*/  STL [R1+0x7c], R14 ;  /* 0x00007c0e01007387 */ /* 0x0001e80000100800 */
[----:B------:R1:W-:Y:S04]  /*12c0*/  STL [R1+0x80], R17 ;  /* 0x0000801101007387 */ /* 0x0003e80000100800 */
[----:B------:R2:W-:Y:S04]  /*12d0*/  STL [R1+0x88], R33 ;  /* 0x0000882101007387 */ /* 0x0005e80000100800 */
[----:B------:R-:W3:Y:S01]  /*12e0*/  LDL R34, [R1+0x110] ;  /* 0x0001100001227983 */ /* 0x000ee20000100800 */
[----:B------:R-:W-:-:S04]  /*12f0*/  FADD.FTZ R22, R22, R21 ;  /* 0x0000001516167221 */ /* 0x000fc80000010000 */
        /* <DEDUP_REMOVED lines=11> */
[----:B------:R-:W-:Y:S02]  /*13b0*/  HADD2.F32 R25, -RZ, R10.H0_H0 ;  /* 0x2000000aff197230 */ /* 0x000fe40000004100 */
[----:B------:R-:W-:Y:S01]  /*13c0*/  FFMA.FTZ R13, R14, R14, R13 ;  /* 0x0000000e0e0d7223 */ /* 0x000fe2000001000d */
[----:B------:R-:W-:-:S04]  /*13d0*/  FADD.FTZ R22, R22, R23 ;  /* 0x0000001716167221 */ /* 0x000fc80000010000 */
[----:B------:R-:W-:Y:S01]  /*13e0*/  FADD.FTZ R22, R22, R14 ;  /* 0x0000000e16167221 */ /* 0x000fe20000010000 */
[----:B0-----:R-:W-:Y:S02]  /*13f0*/  HADD2.F32 R14, -RZ, R10.H1_H1 ;  /* 0x3000000aff0e7230 */ /* 0x001fe40000004100 */
[----:B------:R-:W-:Y:S01]  /*1400*/  FFMA.FTZ R10, R25, R25, R13 ;  /* 0x00000019190a7223 */ /* 0x000fe2000001000d */
[----:B------:R-:W-:Y:S02]  /*1410*/  HADD2.F32 R15, -RZ, R11.H0_H0 ;  /* 0x2000000bff0f7230 */ /* 0x000fe40000004100 */
[----:B------:R-:W-:Y:S01]  /*1420*/  FADD.FTZ R22, R22, R25 ;  /* 0x0000001916167221 */ /* 0x000fe20000010000 */
[----:B------:R-:W-:-:S03]  /*1430*/  FFMA.FTZ R10, R14, R14, R10 ;  /* 0x0000000e0e0a7223 */ /* 0x000fc6000001000a */
        /* <DEDUP_REMOVED lines=8> */
[----:B-1----:R-:W-:-:S02]  /*14c0*/  HADD2.F32 R17, -RZ, R9.H0_H0 ;  /* 0x20000009ff117230 */ /* 0x002fc40000004100 */
        /* <DEDUP_REMOVED lines=13> */
[----:B--2---:R-:W-:Y:S02]  /*15a0*/  HADD2.F32 R33, -RZ, R7.H1_H1 ;  /* 0x30000007ff217230 */ /* 0x004fe40000004100 */
        /* <DEDUP_REMOVED lines=13> */
[----:B------:R0:W-:Y:S01]  /*1680*/  STL [R1+0x90], R33 ;  /* 0x0000902101007387 */ /* 0x0001e20000100800 */
[----:B------:R-:W-:Y:S01]  /*1690*/  FFMA.FTZ R4, R7, R7, R4 ;  /* 0x0000000707047223 */ /* 0x000fe20000010004 */
[----:B------:R-:W-:-:S02]  /*16a0*/  HADD2.F32 R5, -RZ, R30.H0_H0 ;  /* 0x2000001eff057230 */ /* 0x000fc40000004100 */
[----:B------:R1:W-:Y:S01]  /*16b0*/  STL [R1+0x9c], R35 ;  /* 0x00009c2301007387 */ /* 0x0003e20000100800 */
[----:B0-----:R-:W-:Y:S01]  /*16c0*/  FADD.FTZ R33, R22, R7 ;  /* 0x0000000716217221 */ /* 0x001fe20000010000 */
[----:B------:R-:W-:Y:S01]  /*16d0*/  FFMA.FTZ R22, R35, R35, R4 ;  /* 0x0000002323167223 */ /* 0x000fe20000010004 */
[----:B------:R-:W-:Y:S02]  /*16e0*/  HADD2.F32 R4, -RZ, R30.H1_H1 ;  /* 0x3000001eff047230 */ /* 0x000fe40000004100 */
[----:B------:R-:W-:Y:S01]  /*16f0*/  FADD.FTZ R33, R33, R35 ;  /* 0x0000002321217221 */ /* 0x000fe20000010000 */
[----:B-1----:R-:W-:Y:S02]  /*1700*/  HADD2.F32 R35, -RZ, R31.H1_H1 ;  /* 0x3000001fff237230 */ /* 0x002fe40000004100 */
[----:B------:R-:W-:Y:S01]  /*1710*/  FFMA.FTZ R22, R5, R5, R22 ;  /* 0x0000000505167223 */ /* 0x000fe20000010016 */
[----:B------:R-:W-:-:S03]  /*1720*/  FADD.FTZ R33, R33, R5 ;  /* 0x0000000521217221 */ /* 0x000fc60000010000 */
[----:B------:R-:W-:Y:S01]  /*1730*/  FFMA.FTZ R30, R4, R4, R22 ;  /* 0x00000004041e7223 */ /* 0x000fe20000010016 */
[----:B------:R-:W-:Y:S01]  /*1740*/  STL [R1+0xa0], R35 ;  /* 0x0000a02301007387 */ /* 0x000fe20000100800 */
[----:B------:R-:W-:Y:S02]  /*1750*/  HADD2.F32 R22, -RZ, R31.H0_H0 ;  /* 0x2000001fff167230 */ /* 0x000fe40000004100 */
[----:B------:R-:W-:Y:S01]  /*1760*/  FADD.FTZ R33, R33, R4 ;  /* 0x0000000421217221 */ /* 0x000fe20000010000 */
[----:B------:R-:W-:Y:S02]  /*1770*/  ISETP.GT.U32.AND P0, PT, R58, 0x1f, PT ;  /* 0x0000001f3a00780c */ /* 0x000fe40003f04070 */
[----:B------:R-:W-:Y:S01]  /*1780*/  FFMA.FTZ R30, R22, R22, R30 ;  /* 0x00000016161e7223 */ /* 0x000fe2000001001e */
[----:B------:R-:W-:-:S03]  /*1790*/  FADD.FTZ R33, R33, R22 ;  /* 0x0000001621217221 */ /* 0x000fc60000010000 */
        /* <DEDUP_REMOVED lines=8> */
[----:B------:R-:W-:Y:S02]  /*1820*/  SHF.L.U32 R30, R2, 0x3, RZ ;  /* 0x00000003021e7819 */ /* 0x000fe400000006ff */
[----:B------:R-:W-:Y:S02]  /*1830*/  MOV R35, 0x400 ;  /* 0x0000040000237802 */ /* 0x000fe40000000f00 */
[----:B------:R-:W-:-:S04]  /*1840*/  LOP3.LUT R30, R30, 0x8, RZ, 0xc0, !PT ;  /* 0x000000081e1e7812 */ /* 0x000fc800078ec0ff */
[----:B------:R-:W-:-:S05]  /*1850*/  LEA.HI R30, R58, R30, RZ, 0x1e ;  /* 0x0000001e3a1e7211 */ /* 0x000fca00078ff0ff */
[----:B------:R-:W-:-:S05]  /*1860*/  IMAD R34, R30, 0x28, -R32 ;  /* 0x000000281e227824 */ /* 0x000fca00078e0a20 */
[----:B------:R-:W-:Y:S02]  /*1870*/  SHF.R.S32.HI R30, RZ, 0x1f, R34 ;  /* 0x0000001fff1e7819 */ /* 0x000fe40000011422 */
[----:B------:R-:W-:Y:S02]  /*1880*/  IADD3 R59, R34, 0x18, RZ ;  /* 0x00000018223b7810 */ /* 0x000fe40007ffe0ff */
[----:B------:R-:W-:-:S04]  /*1890*/  LEA.HI R30, R30, R34, RZ, 0x2 ;  /* 0x000000221e1e7211 */ /* 0x000fc800078f10ff */
[----:B------:R-:W-:Y:S02]  /*18a0*/  SHF.R.S32.HI R30, RZ, 0x2, R30 ;  /* 0x00000002ff1e7819 */ /* 0x000fe4000001141e */
[----:B0-----:R-:W-:Y:S02]  /*18b0*/  LEA R35, R31, R35, 0x18 ;  /* 0x000000231f237211 */ /* 0x001fe400078ec0ff */
[----:B------:R-:W-:-:S03]  /*18c0*/  IADD3 R31, R34, 0x4, RZ ;  /* 0x00000004221f7810 */ /* 0x000fc60007ffe0ff */
[----:B------:R-:W-:Y:S01]  /*18d0*/  IMAD R30, R30, 0x28, R35 ;  /* 0x000000281e1e7824 */ /* 0x000fe200078e0223 */
[----:B------:R-:W-:-:S04]  /*18e0*/  SHF.R.S32.HI R32, RZ, 0x1f, R31 ;  /* 0x0000001fff207819 */ /* 0x000fc8000001141f */
[----:B------:R-:W-:Y:S02]  /*18f0*/  LEA.HI R32, R32, R31, RZ, 0x2 ;  /* 0x0000001f20207211 */ /* 0x000fe400078f10ff */
[----:B------:R-:W-:Y:S02]  /*1900*/  SHF.L.U32 R31, R58, 0x3, RZ ;  /* 0x000000033a1f7819 */ /* 0x000fe400000006ff */
[----:B------:R-:W-:Y:S02]  /*1910*/  SHF.R.S32.HI R32, RZ, 0x2, R32 ;  /* 0x00000002ff207819 */ /* 0x000fe40000011420 */
[----:B------:R-:W-:-:S03]  /*1920*/  LOP3.LUT R58, R31, 0x18, RZ, 0xc0, !PT ;  /* 0x000000181f3a7812 */ /* 0x000fc600078ec0ff */
        /* <DEDUP_REMOVED lines=32> */
[----:B------:R-:W-:Y:S02]  /*1b30*/  IADD3 R31, R58, R31, RZ ;  /* 0x0000001f3a1f7210 */ /* 0x000fe40007ffe0ff */
[----:B------:R-:W-:-:S04]  /*1b40*/  IADD3 R58, R34, 0x1c, RZ ;  /* 0x0000001c223a7810 */ /* 0x000fc80007ffe0ff */
[----:B------:R-:W0:Y:S02]  /*1b50*/  LDS.64 R30, [R31] ;  /* 0x000000001f1e7984 */ /* 0x000e240000000a00 */
[----:B0-----:R-:W-:Y:S01]  /*1b60*/  FADD.FTZ R32, R32, R30 ;  /* 0x0000001e20207221 */ /* 0x001fe20000010000 */
[----:B------:R-:W-:Y:S01]  /*1b70*/  IADD3 R30, R34, 0x14, RZ ;  /* 0x00000014221e7810 */ /* 0x000fe20007ffe0ff */
[----:B------:R-:W-:-:S03]  /*1b80*/  FADD.FTZ R33, R33, R31 ;  /* 0x0000001f21217221 */ /* 0x000fc60000010000 */
[----:B------:R-:W-:-:S04]  /*1b90*/  SHF.R.S32.HI R31, RZ, 0x1f, R30 ;  /* 0x0000001fff1f7819 */ /* 0x000fc8000001141e */
[----:B------:R-:W-:Y:S02]  /*1ba0*/  LEA.HI R30, R31, R30, RZ, 0x2 ;  /* 0x0000001e1f1e7211 */ /* 0x000fe400078f10ff */
[----:B------:R-:W-:Y:S02]  /*1bb0*/  SHF.R.S32.HI R31, RZ, 0x1f, R59 ;  /* 0x0000001fff1f7819 */ /* 0x000fe4000001143b */
[----:B------:R-:W-:Y:S02]  /*1bc0*/  SHF.R.S32.HI R30, RZ, 0x2, R30 ;  /* 0x00000002ff1e7819 */ /* 0x000fe4000001141e */
[----:B------:R-:W-:Y:S02]  /*1bd0*/  LEA.HI R59, R31, R59, RZ, 0x2 ;  /* 0x0000003b1f3b7211 */ /* 0x000fe400078f10ff */
[----:B------:R-:W-:Y:S01]  /*1be0*/  SHF.R.S32.HI R31, RZ, 0x1f, R58 ;  /* 0x0000001fff1f7819 */ /* 0x000fe2000001143a */
[----:B------:R-:W-:Y:S01]  /*1bf0*/  IMAD R30, R30, 0x28, R35 ;  /* 0x000000281e1e7824 */ /* 0x000fe200078e0223 */
[----:B------:R-:W-:-:S02]  /*1c00*/  SHF.R.S32.HI R59, RZ, 0x2, R59 ;  /* 0x00000002ff3b7819 */ /* 0x000fc4000001143b */
[----:B------:R-:W-:Y:S02]  /*1c10*/  LEA.HI R58, R31, R58, RZ, 0x2 ;  /* 0x0000003a1f3a7211 */ /* 0x000fe400078f10ff */
[C---:B------:R-:W-:Y:S01]  /*1c20*/  IADD3 R31, R34.reuse, 0x20, RZ ;  /* 0x00000020221f7810 */ /* 0x040fe20007ffe0ff */
[----:B------:R-:W-:Y:S01]  /*1c30*/  IMAD R59, R59, 0x28, R35 ;  /* 0x000000283b3b7824 */ /* 0x000fe200078e0223 */
[----:B------:R-:W-:Y:S02]  /*1c40*/  IADD3 R34, R34, 0x24, RZ ;  /* 0x0000002422227810 */ /* 0x000fe40007ffe0ff */
[----:B------:R-:W-:Y:S02]  /*1c50*/  SHF.R.S32.HI R60, RZ, 0x1f, R31 ;  /* 0x0000001fff3c7819 */ /* 0x000fe4000001141f */
[----:B------:R-:W-:Y:S02]  /*1c60*/  SHF.R.S32.HI R58, RZ, 0x2, R58 ;  /* 0x00000002ff3a7819 */ /* 0x000fe4000001143a */
[----:B------:R-:W-:-:S02]  /*1c70*/  LEA.HI R31, R60, R31, RZ, 0x2 ;  /* 0x0000001f3c1f7211 */ /* 0x000fc400078f10ff */
[----:B------:R-:W-:Y:S01]  /*1c80*/  SHF.R.S32.HI R60, RZ, 0x1f, R34 ;  /* 0x0000001fff3c7819 */ /* 0x000fe20000011422 */
[----:B------:R-:W-:Y:S01]  /*1c90*/  IMAD R58, R58, 0x28, R35 ;  /* 0x000000283a3a7824 */ /* 0x000fe200078e0223 */
[----:B------:R-:W-:Y:S02]  /*1ca0*/  SHF.R.S32.HI R31, RZ, 0x2, R31 ;  /* 0x00000002ff1f7819 */ /* 0x000fe4000001141f */
[----:B------:R-:W-:Y:S02]  /*1cb0*/  LEA.HI R34, R60, R34, RZ, 0x2 ;  /* 0x000000223c227211 */ /* 0x000fe400078f10ff */
[----:B------:R-:W0:Y:S01]  /*1cc0*/  S2R R60, SR_TID.X ;  /* 0x00000000003c7919 */ /* 0x000e220000002100 */
[----:B------:R-:W-:Y:S01]  /*1cd0*/  IMAD R31, R31, 0x28, R35 ;  /* 0x000000281f1f7824 */ /* 0x000fe200078e0223 */
[----:B------:R-:W-:-:S05]  /*1ce0*/  SHF.R.S32.HI R34, RZ, 0x2, R34 ;  /* 0x00000002ff227819 */ /* 0x000fca0000011422 */
[----:B------:R-:W-:Y:S01]  /*1cf0*/  IMAD R34, R34, 0x28, R35 ;  /* 0x0000002822227824 */ /* 0x000fe200078e0223 */
[----:B0-----:R-:W-:-:S04]  /*1d00*/  SHF.L.U32 R60, R60, 0x3, RZ ;  /* 0x000000033c3c7819 */ /* 0x001fc800000006ff */
[----:B------:R-:W-:-:S04]  /*1d10*/  LOP3.LUT R60, R60, 0x18, RZ, 0xc0, !PT ;  /* 0x000000183c3c7812 */ /* 0x000fc800078ec0ff */
[C---:B------:R-:W-:Y:S02]  /*1d20*/  IADD3 R30, R60.reuse, R30, RZ ;  /* 0x0000001e3c1e7210 */ /* 0x040fe40007ffe0ff */
[C---:B------:R-:W-:Y:S02]  /*1d30*/  IADD3 R35, R60.reuse, R31, RZ ;  /* 0x0000001f3c237210 */ /* 0x040fe40007ffe0ff */
[C---:B------:R-:W-:Y:S02]  /*1d40*/  IADD3 R59, R60.reuse, R59, RZ ;  /* 0x0000003b3c3b7210 */ /* 0x040fe40007ffe0ff */
[----:B------:R-:W0:Y:S01]  /*1d50*/  LDS.64 R30, [R30] ;  /* 0x000000001e1e7984 */ /* 0x000e220000000a00 */
[C---:B------:R-:W-:Y:S02]  /*1d60*/  IADD3 R58, R60.reuse, R58, RZ ;  /* 0x0000003a3c3a7210 */ /* 0x040fe40007ffe0ff */
[----:B------:R-:W-:Y:S01]  /*1d70*/  IADD3 R34, R60, R34, RZ ;  /* 0x000000223c227210 */ /* 0x000fe20007ffe0ff */
[----:B0-----:R-:W-:Y:S01]  /*1d80*/  FADD.FTZ R30, R32, R30 ;  /* 0x0000001e201e7221 */ /* 0x001fe20000010000 */
[----:B------:R-:W-:-:S02]  /*1d90*/  FADD.FTZ R60, R33, R31 ;  /* 0x0000001f213c7221 */ /* 0x000fc40000010000 */
[----:B------:R-:W0:Y:S02]  /*1da0*/  LDS.64 R32, [R59] ;  /* 0x000000003b207984 */ /* 0x000e240000000a00 */
[----:B0-----:R-:W-:Y:S01]  /*1db0*/  FADD.FTZ R32, R30, R32 ;  /* 0x000000201e207221 */ /* 0x001fe20000010000 */
[----:B------:R-:W-:Y:S01]  /*1dc0*/  FADD.FTZ R60, R60, R33 ;  /* 0x000000213c3c7221 */ /* 0x000fe20000010000 */
[----:B------:R-:W0:Y:S02]  /*1dd0*/  LDS.64 R30, [R58] ;  /* 0x000000003a1e7984 */ /* 0x000e240000000a00 */
[----:B0-----:R-:W-:Y:S01]  /*1de0*/  FADD.FTZ R30, R32, R30 ;  /* 0x0000001e201e7221 */ /* 0x001fe20000010000 */
[----:B------:R-:W-:Y:S01]  /*1df0*/  FADD.FTZ R31, R60, R31 ;  /* 0x0000001f3c1f7221 */ /* 0x000fe20000010000 */
[----:B------:R-:W0:Y:S04]  /*1e00*/  LDS.64 R32, [R35] ;  /* 0x0000000023207984 */ /* 0x000e280000000a00 */
[----:B------:R-:W1:Y:S01]  /*1e10*/  LDS.64 R34, [R34] ;  /* 0x0000000022227984 */ /* 0x000e620000000a00 */
[----:B0-----:R-:W-:Y:S01]  /*1e20*/  FADD.FTZ R30, R30, R32 ;  /* 0x000000201e1e7221 */ /* 0x001fe20000010000 */
[----:B------:R-:W-:-:S03]  /*1e30*/  FADD.FTZ R31, R31, R33 ;  /* 0x000000211f1f7221 */ /* 0x000fc60000010000 */
[----:B-1----:R-:W-:Y:S01]  /*1e40*/  FADD.FTZ R30, R30, R34 ;  /* 0x000000221e1e7221 */ /* 0x002fe20000010000 */
[----:B------:R-:W-:-:S07]  /*1e50*/  FADD.FTZ R31, R31, R35 ;  /* 0x000000231f1f7221 */ /* 0x000fce0000010000 */
.L_x_1795:
[----:B------:R-:W-:Y:S05]  /*1e60*/  BSYNC B0 ;  /* 0x0000000000007941 */ /* 0x000fea0003800000 */
.L_x_1794:
[----:B------:R-:W0:Y:S01]  /*1e70*/  SHFL.BFLY PT, R33, R30, 0x2, 0x1f ;  /* 0x0c401f001e217f89 */ /* 0x000e2200000e0000 */
[----:B------:R-:W-:Y:S03]  /*1e80*/  BSSY B0, `(.L_x_1796) ;  /* 0x0000017000007945 */ /* 0x000fe60003800000 */
[----:B------:R-:W1:Y:S01]  /*1e90*/  SHFL.BFLY PT, R32, R31, 0x2, 0x1f ;  /* 0x0c401f001f207f89 */ /* 0x000e6200000e0000 */
[----:B------:R-:W2:Y:S01]  /*1ea0*/  S2R R60, SR_TID.X ;  /* 0x00000000003c7919 */ /* 0x000ea20000002100 */
[----:B------:R-:W3:Y:S01]  /*1eb0*/  S2R R58, SR_CTAID.Y ;  /* 0x00000000003a7919 */ /* 0x000ee20000002600 */
[----:B------:R-:W4:Y:S01]  /*1ec0*/  S2R R59, SR_CTAID.X ;  /* 0x00000000003b7919 */ /* 0x000f220000002500 */
[----:B0-----:R-:W-:Y:S01]  /*1ed0*/  FADD.FTZ R30, R33, R30 ;  /* 0x0000001e211e7221 */ /* 0x001fe20000010000 */
[----:B-1----:R-:W-:-:S04]  /*1ee0*/  FADD.FTZ R31, R32, R31 ;  /* 0x0000001f201f7221 */ /* 0x002fc80000010000 */
[----:B------:R-:W0:Y:S04]  /*1ef0*/  SHFL.BFLY PT, R33, R30, 0x1, 0x1f ;  /* 0x0c201f001e217f89 */ /* 0x000e2800000e0000 */
[----:B------:R-:W1:Y:S01]  /*1f00*/  SHFL.BFLY PT, R32, R31, 0x1, 0x1f ;  /* 0x0c201f001f207f89 */ /* 0x000e6200000e0000 */
[----:B--2---:R-:W-:Y:S01]  /*1f10*/  LOP3.LUT P0, RZ, R60, 0xffffffe3, RZ, 0xc0, !PT ;  /* 0xffffffe33cff7812 */ /* 0x004fe2000780c0ff */
[----:B0-----:R-:W-:Y:S01]  /*1f20*/  FADD.FTZ R30, R30, R33 ;  /* 0x000000211e1e7221 */ /* 0x001fe20000010000 */
[----:B-1----:R-:W-:-:S11]  /*1f30*/  FADD.FTZ R31, R31, R32 ;  /* 0x000000201f1f7221 */ /* 0x002fd60000010000 */
[----:B---34-:R-:W-:Y:S05]  /*1f40*/  @P0 BRA `(.L_x_1797) ;  /* 0x0000000000280947 */ /* 0x018fea0003800000 */
        /* <DEDUP_REMOVED lines=10> */
.L_x_1797:
[----:B------:R-:W-:Y:S05]  /*1ff0*/  BSYNC B0 ;  /* 0x0000000000007941 */ /* 0x000fea0003800000 */
.L_x_1796:
[----:B------:R-:W-:Y:S01]  /*2000*/  BAR.SYNC.DEFER_BLOCKING 0x0 ;  /* 0x0000000000007b1d */ /* 0x000fe20000010000 */
[C---:B------:R-:W-:Y:S02]  /*2010*/  ISETP.NE.AND P0, PT, R60.reuse, RZ, PT ;  /* 0x000000ff3c00720c */ /* 0x040fe40003f05270 */
[----:B------:R-:W-:-:S11]  /*2020*/  ISETP.GT.U32.AND P1, PT, R60, 0xff, PT ;  /* 0x000000ff3c00780c */ /* 0x000fd60003f24070 */
        /* <DEDUP_REMOVED lines=10> */
.L_x_1799:
[----:B------:R-:W2:Y:S04]  /*20d0*/  LD.E.STRONG.GPU R33, desc[UR8][R30.64] ;  /* 0x000000081e217980 */ /* 0x000ea8000c10f900 */
[----:B--2---:R-:W-:Y:S01]  /*20e0*/  CCTL.IVALL ;  /* 0x00000000ff00798f */ /* 0x004fe20002000000 */
[----:B------:R-:W-:Y:S05]  /*20f0*/  YIELD ;  /* 0x0000000000007946 */ /* 0x000fea0003800000 */
[----:B-----5:R-:W-:-:S04]  /*2100*/  LOP3.LUT R33, R33, R32, RZ, 0x3c, !PT ;  /* 0x0000002021217212 */ /* 0x020fc800078e3cff */
[----:B------:R-:W-:-:S13]  /*2110*/  ISETP.GT.AND P0, PT, R33, -0x1, PT ;  /* 0xffffffff2100780c */ /* 0x000fda0003f04270 */
[----:B------:R-:W-:Y:S05]  /*2120*/  @P0 BRA `(.L_x_1799) ;  /* 0xfffffffc00e80947 */ /* 0x000fea000383ffff */
.L_x_1798:
[----:B------:R-:W-:Y:S05]  /*2130*/  WARPSYNC.ALL ;  /* 0x0000000000007948 */ /* 0x000fea0003800000 */
[----:B------:R-:W1:Y:S01]  /*2140*/  S2R R35, SR_TID.X ;  /* 0x0000000000237919 */ /* 0x000e620000002100 */
[----:B0-----:R-:W0:Y:S01]  /*2150*/  @!P1 LDC R33, c[0x0][0x10] ;  /* 0x00000400ff219b82 */ /* 0x001e220000000800 */
[----:B------:R-:W-:Y:S01]  /*2160*/  ULDC.64 UR12, c[0x0][0x240] ;  /* 0x00009000000c7ab9 */ /* 0x000fe20000000a00 */
[----:B------:R-:W0:Y:S06]  /*2170*/  S2R R34, SR_CTAID.Y ;  /* 0x0000000000227919 */ /* 0x000e2c0000002600 */
[----:B------:R-:W2:Y:S01]  /*2180*/  @!P1 LDC.64 R30, c[0x0][0x248] ;  /* 0x00009200ff1e9b82 */ /* 0x000ea20000000a00 */
        /* <DEDUP_REMOVED lines=60> */
[----:B------:R-:W2:Y:S01]  /*2550*/  LDL R58, [R1+0x68] ;  /* 0x00006800013a7983 */ /* 0x000ea20000100800 */
[----:B------:R-:W0:Y:S01]  /*2560*/  S2UR UR7, SR_CgaCtaId ;  /* 0x00000000000779c3 */ /* 0x000e220000008800 */
[----:B------:R-:W-:Y:S01]  /*2570*/  SHF.L.U32 R31, R2, 0x3, RZ ;  /* 0x00000003021f7819 */ /* 0x000fe200000006ff */
[----:B------:R-:W-:Y:S02]  /*2580*/  UMOV UR6, 0x400 ;  /* 0x0000040000067882 */ /* 0x000fe40000000000 */
[----:B------:R-:W-:Y:S01]  /*2590*/  UIADD3 UR6, UR6, 0xc80, URZ ;  /* 0x00000c8006067890 */ /* 0x000fe2000fffe03f */
[C---:B------:R-:W-:Y:S02]  /*25a0*/  LOP3.LUT R32, R31.reuse, 0x8, RZ, 0xc0, !PT ;  /* 0x000000081f207812 */ /* 0x040fe400078ec0ff */
[----:B------:R-:W-:Y:S02]  /*25b0*/  LOP3.LUT R31, R31, 0xfffffff0, RZ, 0xc0, !PT ;  /* 0xfffffff01f1f7812 */ /* 0x000fe400078ec0ff */
[----:B------:R-:W-:-:S04]  /*25c0*/  IADD3 R32, R32, R35, RZ ;  /* 0x0000002320207210 */ /* 0x000fc80007ffe0ff */
[----:B------:R-:W-:Y:S01]  /*25d0*/  IADD3 R31, P0, R32, R31, RZ ;  /* 0x0000001f201f7210 */ /* 0x000fe20007f1e0ff */
[----:B0-----:R-:W-:Y:S01]  /*25e0*/  ULEA UR6, UR7, UR6, 0x18 ;  /* 0x0000000607067291 */ /* 0x001fe2000f8ec03f */
[----:B--2---:R-:W-:-:S04]  /*25f0*/  SHF.L.U64.HI R30, R2, 0x3, R58 ;  /* 0x00000003021e7819 */ /* 0x004fc8000001023a */
[----:B------:R-:W-:-:S04]  /*2600*/  LOP3.LUT R30, R30, 0x1fffffff, RZ, 0xc0, !PT ;  /* 0x1fffffff1e1e7812 */ /* 0x000fc800078ec0ff */
[----:B------:R-:W-:Y:S02]  /*2610*/  LEA.HI.X.SX32 R32, R32, R30, 0x1, P0 ;  /* 0x0000001e20207211 */ /* 0x000fe400000f0eff */
[----:B------:R-:W-:-:S04]  /*2620*/  LEA R30, P0, R31, UR12, 0x3 ;  /* 0x0000000c1f1e7c11 */ /* 0x000fc8000f8018ff */
[----:B------:R-:W-:Y:S02]  /*2630*/  LEA.HI.X R31, R31, UR13, R32, 0x3, P0 ;  /* 0x0000000d1f1f7c11 */ /* 0x000fe400080f1c20 */
[----:B------:R-:W-:-:S06]  /*2640*/  LEA R32, R35, UR6, 0x3 ;  /* 0x0000000623207c11 */ /* 0x000fcc000f8e18ff */
[----:B------:R-:W0:Y:S04]  /*2650*/  LDS.64 R32, [R32] ;  /* 0x0000000020207984 */ /* 0x000e280000000a00 */
[----:B0-----:R0:W-:Y:S02]  /*2660*/  STG.E.64 desc[UR8][R30.64], R32 ;  /* 0x000000201e007986 */ /* 0x0011e4000c101b08 */
.L_x_1801:
[----:B------:R-:W-:Y:S05]  /*2670*/  BSYNC B0 ;  /* 0x0000000000007941 */ /* 0x000fea0003800000 */
.L_x_1800:
[----:B0-----:R-:W2:Y:S01]  /*2680*/  LDL.LU R30, [R1+0x8] ;  /* 0x00000800011e7983 */ /* 0x001ea20000300800 */
[----:B------:R-:W-:Y:S01]  /*2690*/  SHF.L.U32 R33, R2, 0x3, RZ ;  /* 0x0000000302217819 */ /* 0x000fe200000006ff */
[----:B------:R-:W-:Y:S02]  /*26a0*/  ULDC.64 UR12, c[0x0][0x210] ;  /* 0x00008400000c7ab9 */ /* 0x000fe40000000a00 */
[----:B------:R-:W3:Y:S01]  /*26b0*/  LDL.LU R34, [R1] ;  /* 0x0000000001227983 */ /* 0x000ee20000300800 */
[----:B------:R-:W0:Y:S03]  /*26c0*/  S2UR UR7, SR_CgaCtaId ;  /* 0x00000000000779c3 */ /* 0x000e260000008800 */
[----:B------:R-:W-:Y:S04]  /*26d0*/  STL [R1+0x160], R7 ;  /* 0x0001600701007387 */ /* 0x000fe80000100800 */
[----:B------:R-:W-:Y:S04]  /*26e0*/  STL [R1+0x15c], R22 ;  /* 0x00015c1601007387 */ /* 0x000fe80000100800 */
[----:B------:R1:W-:Y:S04]  /*26f0*/  STL [R1+0x114], R2 ;  /* 0x0001140201007387 */ /* 0x0003e80000100800 */
[----:B-1----:R-:W4:Y:S01]  /*2700*/  LDL.LU R2, [R1+0xc] ;  /* 0x00000c0001027983 */ /* 0x002f220000300800 */
[----:B------:R-:W-:-:S03]  /*2710*/  LOP3.LUT R33, R33, 0x8, RZ, 0xc0, !PT ;  /* 0x0000000821217812 */ /* 0x000fc600078ec0ff */
[----:B------:R-:W4:Y:S01]  /*2720*/  LDL.LU R7, [R1+0x1c] ;  /* 0x00001c0001077983 */ /* 0x000f220000300800 */
[----:B------:R-:W-:-:S03]  /*2730*/  IADD3 R33, RZ, -R33, RZ ;  /* 0x80000021ff217210 */ /* 0x000fc60007ffe0ff */
[----:B------:R-:W4:Y:S01]  /*2740*/  LDL.LU R22, [R1+0x40] ;  /* 0x0000400001167983 */ /* 0x000f220000300800 */
[----:B--2---:R-:W-:-:S03]  /*2750*/  IMAD R32, R61, 0x50, R30 ;  /* 0x000000503d207824 */ /* 0x004fc600078e021e */
[----:B------:R-:W2:Y:S02]  /*2760*/  LDL.LU R61, [R1+0x48] ;  /* 0x00004800013d7983 */ /* 0x000ea40000300800 */
[----:B------:R-:W-:Y:S02]  /*2770*/  SHF.L.U32 R32, R32, 0x2, RZ ;  /* 0x0000000220207819 */ /* 0x000fe400000006ff */
[----:B------:R-:W2:Y:S03]  /*2780*/  LDL.LU R60, [R1+0x4c] ;  /* 0x00004c00013c7983 */ /* 0x000ea60000300800 */
[----:B------:R-:W-:Y:S01]  /*2790*/  IMAD.WIDE.U32 R30, R32, -0x33333333, RZ ;  /* 0xcccccccd201e7825 */ /* 0x000fe200078e00ff */
[----:B------:R-:W2:Y:S04]  /*27a0*/  LDL.LU R59, [R1+0x58] ;  /* 0x00005800013b7983 */ /* 0x000ea80000300800 */
[----:B------:R-:W-:Y:S01]  /*27b0*/  LEA.HI R30, R31, R33, RZ, 0x1b ;  /* 0x000000211f1e7211 */ /* 0x000fe200078fd8ff */
[----:B------:R-:W2:Y:S01]  /*27c0*/  LDL.LU R58, [R1+0x60] ;  /* 0x00006000013a7983 */ /* 0x000ea20000300800 */
[----:B------:R-:W-:-:S03]  /*27d0*/  SHF.R.S32.HI R33, RZ, 0x1f, R32 ;  /* 0x0000001fff217819 */ /* 0x000fc60000011420 */
[----:B------:R-:W-:Y:S02]  /*27e0*/  IMAD.WIDE.U32 R32, R57, 0x280000, R32 ;  /* 0x0028000039207825 */ /* 0x000fe400078e0020 */
[----:B------:R-:W2:Y:S03]  /*27f0*/  LDL.LU R57, [R1+0x64] ;  /* 0x0000640001397983 */ /* 0x000ea60000300800 */
[----:B---3--:R-:W-:Y:S02]  /*2800*/  IADD3 R33, R34, R33, RZ ;  /* 0x0000002122217210 */ /* 0x008fe40007ffe0ff */
[----:B------:R-:W-:-:S04]  /*2810*/  IADD3 R3, P0, R3, R32, RZ ;  /* 0x0000002003037210 */ /* 0x000fc80007f1e0ff */
[----:B------:R-:W-:Y:S02]  /*2820*/  IADD3.X R35, RZ, R33, RZ, P0, !PT ;  /* 0x00000021ff237210 */ /* 0x000fe400007fe4ff */
[----:B----4-:R-:W-:Y:S02]  /*2830*/  IADD3 R2, P0, R2, R32, RZ ;  /* 0x0000002002027210 */ /* 0x010fe40007f1e0ff */
[----:B------:R-:W-:-:S03]  /*2840*/  LEA R34, P1, R3, UR12, 0x1 ;  /* 0x0000000c03227c11 */ /* 0x000fc6000f8208ff */
[----:B------:R1:W-:Y:S01]  /*2850*/  STL [R1+0xd0], R2 ;  /* 0x0000d00201007387 */ /* 0x0003e20000100800 */
[----:B------:R-:W-:-:S03]  /*2860*/  LEA.HI.X R35, R3, UR13, R35, 0x1, P1 ;  /* 0x0000000d03237c11 */ /* 0x000fc600088f0c23 */
[----:B-1----:R-:W3:Y:S04]  /*2870*/  LDL.LU R2, [R1+0xa8] ;  /* 0x0000a80001027983 */ /* 0x002ee80000300800 */
[----:B------:R-:W4:Y:S01]  /*2880*/  LDL.LU R3, [R1+0x20] ;  /* 0x0000200001037983 */ /* 0x000f220000300800 */
[----:B------:R-:W-:Y:S02]  /*2890*/  UMOV UR6, 0x400 ;  /* 0x0000040000067882 */ /* 0x000fe40000000000 */
[----:B------:R-:W-:-:S04]  /*28a0*/  UIADD3 UR6, UR6, 0xc80, URZ ;  /* 0x00000c8006067890 */ /* 0x000fc8000fffe03f */
[----:B0-----:R-:W-:-:S06]  /*28b0*/  ULEA UR6, UR7, UR6, 0x18 ;  /* 0x0000000607067291 */ /* 0x001fcc000f8ec03f */
[----:B------:R-:W-:Y:S01]  /*28c0*/  LEA R30, R30, UR6, 0x3 ;  /* 0x000000061e1e7c11 */ /* 0x000fe2000f8e18ff */
[----:B------:R-:W-:-:S05]  /*28d0*/  ULDC UR6, c[0x0][0x230] ;  /* 0x00008c0000067ab9 */ /* 0x000fca0000000800 */
[----:B------:R-:W0:Y:S01]  /*28e0*/  LDS.64 R30, [R30] ;  /* 0x000000001e1e7984 */ /* 0x000e220000000a00 */
[----:B------:R-:W-:-:S05]  /*28f0*/  IADD3 R7, P1, R7, R32, RZ ;  /* 0x0000002007077210 */ /* 0x000fca0007f3e0ff */
[----:B------:R1:W-:Y:S04]  /*2900*/  STL [R1+0xcc], R7 ;  /* 0x0000cc0701007387 */ /* 0x0003e80000100800 */
[----:B-1----:R-:W3:Y:S01]  /*2910*/  LDL.LU R7, [R1+0x160] ;  /* 0x0001600001077983 */ /* 0x002ee20000300800 */
[----:B0-----:R-:W-:Y:S01]  /*2920*/  FADD.FTZ R31, R31, UR6 ;  /* 0x000000061f1f7e21 */ /* 0x001fe20008010000 */
[----:B----4-:R-:W-:-:S05]  /*2930*/  IADD3 R3, P3, R3, R32, RZ ;  /* 0x0000002003037210 */ /* 0x010fca0007f7e0ff */
[----:B------:R0:W-:Y:S02]  /*2940*/  STL [R1+0xa4], R3 ;  /* 0x0000a40301007387 */ /* 0x0001e40000100800 */
[----:B0-----:R0:W1:Y:S02]  /*2950*/  MUFU.RSQ R3, R31 ;  /* 0x0000001f00037308 */ /* 0x0010640000001400 */
[----:B0-----:R-:W4:Y:S01]  /*2960*/  LDL.LU R31, [R1+0x44] ;  /* 0x00004400011f7983 */ /* 0x001f220000300800 */
[----:B------:R-:W-:-:S05]  /*2970*/  IADD3 R22, P2, R22, R32, RZ ;  /* 0x0000002016167210 */ /* 0x000fca0007f5e0ff */
[----:B------:R0:W-:Y:S04]  /*2980*/  STL [R1+0xc8], R22 ;  /* 0x0000c81601007387 */ /* 0x0001e80000100800 */
[----:B0-----:R-:W3:Y:S01]  /*2990*/  LDL.LU R22, [R1+0x15c] ;  /* 0x00015c0001167983 */ /* 0x001ee20000300800 */
[--C-:B------:R-:W-:Y:S01]  /*29a0*/  FADD.FTZ R56, R56, -R30.reuse ;  /* 0x8000001e38387221 */ /* 0x100fe20000010000 */
[--C-:B------:R-:W-:Y:S01]  /*29b0*/  FADD.FTZ R55, R55, -R30.reuse ;  /* 0x8000001e37377221 */ /* 0x100fe20000010000 */
[----:B------:R-:W-:-:S03]  /*29c0*/  FADD.FTZ R54, R54, -R30 ;  /* 0x8000001e36367221 */ /* 0x000fc60000010000 */
[----:B-1----:R-:W-:Y:S01]  /*29d0*/  FMUL.FTZ R55, R3, R55 ;  /* 0x0000003703377220 */ /* 0x002fe20000410000 */
        /* <DEDUP_REMOVED lines=22> */
[C---:B------:R-:W-:Y:S01]  /*2b40*/  FMUL.FTZ R6, R3.reuse, R6 ;  /* 0x0000000603067220 */ /* 0x040fe20000410000 */
[C---:B------:R-:W-:Y:S01]  /*2b50*/  FMUL.FTZ R48, R3.reuse, R48 ;  /* 0x0000003003307220 */ /* 0x040fe20000410000 */
[C---:B------:R-:W-:Y:S01]  /*2b60*/  FMUL.FTZ R19, R3.reuse, R19 ;  /* 0x0000001303137220 */ /* 0x040fe20000410000 */
[--C-:B------:R-:W-:Y:S01]  /*2b70*/  FADD.FTZ R16, R16, -R30.reuse ;  /* 0x8000001e10107221 */ /* 0x100fe20000010000 */
[----:B------:R-:W-:Y:S01]  /*2b80*/  FMUL.FTZ R52, R3, R52 ;  /* 0x0000003403347220 */ /* 0x000fe20000410000 */
[----:B------:R-:W-:-:S02]  /*2b90*/  FADD.FTZ R4, R4, -R30 ;  /* 0x8000001e04047221 */ /* 0x000fc40000010000 */
[----:B------:R-:W-:Y:S01]  /*2ba0*/  FMUL.FTZ R16, R3, R16 ;  /* 0x0000001003107220 */ /* 0x000fe20000410000 */
[----:B----4-:R-:W-:-:S05]  /*2bb0*/  IADD3 R31, P6, R31, R32, RZ ;  /* 0x000000201f1f7210 */ /* 0x010fca0007fde0ff */
[----:B------:R2:W-:Y:S02]  /*2bc0*/  STL [R1+0x98], R31 ;  /* 0x0000981f01007387 */ /* 0x0005e40000100800 */
[----:B--2---:R-:W-:Y:S02]  /*2bd0*/  IADD3 R31, P4, R61, R32, RZ ;  /* 0x000000203d1f7210 */ /* 0x004fe40007f9e0ff */
[----:B------:R-:W-:-:S03]  /*2be0*/  IADD3.X R61, RZ, R33, RZ, P3, !PT ;  /* 0x00000021ff3d7210 */ /* 0x000fc60001ffe4ff */
[----:B------:R0:W-:Y:S04]  /*2bf0*/  STL [R1+0x70], R31 ;  /* 0x0000701f01007387 */ /* 0x0001e80000100800 */
[----:B------:R1:W-:Y:S01]  /*2c00*/  STL [R1+0x10c], R61 ;  /* 0x00010c3d01007387 */ /* 0x0003e20000100800 */
[-C--:B0-----:R-:W-:Y:S02]  /*2c10*/  IADD3 R31, P5, R60, R32.reuse, RZ ;  /* 0x000000203c1f7210 */ /* 0x081fe40007fbe0ff */
[----:B------:R-:W-:Y:S02]  /*2c20*/  IADD3 R60, P3, R59, R32, RZ ;  /* 0x000000203b3c7210 */ /* 0x000fe40007f7e0ff */
[-C--:B-1----:R-:W-:Y:S01]  /*2c30*/  IADD3.X R61, RZ, R33.reuse, RZ, P6, !PT ;  /* 0x00000021ff3d7210 */ /* 0x082fe200037fe4ff */
[----:B------:R0:W-:Y:S04]  /*2c40*/  STL [R1+0x6c], R31 ;  /* 0x00006c1f01007387 */ /* 0x0001e80000100800 */
[----:B------:R-:W-:Y:S01]  /*2c50*/  STL [R1+0x108], R61 ;  /* 0x0001083d01007387 */ /* 0x000fe20000100800 */
[----:B0-----:R-:W-:-:S03]  /*2c60*/  IADD3.X R31, RZ, R33, RZ, P4, !PT ;  /* 0x00000021ff1f7210 */ /* 0x001fc600027fe4ff */
[----:B------:R-:W-:Y:S01]  /*2c70*/  STL [R1+0xc0], R60 ;  /* 0x0000c03c01007387 */ /* 0x000fe20000100800 */
[-C--:B------:R-:W-:Y:S02]  /*2c80*/  IADD3 R59, P4, R58, R32.reuse, RZ ;  /* 0x000000203a3b7210 */ /* 0x080fe40007f9e0ff */
[----:B------:R-:W-:Y:S01]  /*2c90*/  IADD3.X R58, RZ, R33, RZ, P5, !PT ;  /* 0x00000021ff3a7210 */ /* 0x000fe20002ffe4ff */
[----:B------:R0:W-:Y:S04]  /*2ca0*/  STL [R1+0x104], R31 ;  /* 0x0001041f01007387 */ /* 0x0001e80000100800 */
[----:B------:R-:W-:Y:S01]  /*2cb0*/  STL [R1+0xb4], R59 ;  /* 0x0000b43b01007387 */ /* 0x000fe20000100800 */
[-C--:B0-----:R-:W-:Y:S02]  /*2cc0*/  IADD3 R31, P5, R57, R32.reuse, RZ ;  /* 0x00000020391f7210 */ /* 0x081fe40007fbe0ff */
[----:B---3--:R-:W-:Y:S01]  /*2cd0*/  IADD3 R32, P6, R2, R32, RZ ;  /* 0x0000002002207210 */ /* 0x008fe20007fde0ff */
[----:B------:R0:W-:Y:S01]  /*2ce0*/  STL [R1+0x100], R58 ;  /* 0x0001003a01007387 */ /* 0x0001e20000100800 */
[----:B-----5:R-:W-:-:S03]  /*2cf0*/  HADD2.F32 R57, -RZ, R26.H1_H1 ;  /* 0x3000001aff397230 */ /* 0x020fc60000004100 */
[----:B------:R-:W-:Y:S04]  /*2d00*/  STL [R1+0x158], R32 ;  /* 0x0001582001007387 */ /* 0x000fe80000100800 */
[----:B------:R1:W-:Y:S01]  /*2d10*/  STL [R1+0xac], R31 ;  /* 0x0000ac1f01007387 */ /* 0x0003e20000100800 */
[----:B0-----:R-:W-:Y:S01]  /*2d20*/  FADD.FTZ R58, R0, -R30 ;  /* 0x8000001e003a7221 */ /* 0x001fe20000010000 */
[--C-:B------:R-:W-:Y:S02]  /*2d30*/  HADD2.F32 R0, -RZ, R28.reuse.H0_H0 ;  /* 0x2000001cff007230 */ /* 0x100fe40000004100 */
[----:B------:R-:W-:Y:S02]  /*2d40*/  HADD2.F32 R28, -RZ, R28.H1_H1 ;  /* 0x3000001cff1c7230 */ /* 0x000fe40000004100 */
[----:B------:R-:W-:Y:S01]  /*2d50*/  FMUL.FTZ R58, R58, R3 ;  /* 0x000000033a3a7220 */ /* 0x000fe20000410000 */
[----:B-1----:R-:W-:-:S02]  /*2d60*/  HADD2.F32 R31, -RZ, R26.H0_H0 ;  /* 0x2000001aff1f7230 */ /* 0x002fc40000004100 */
[----:B------:R-:W-:-:S03]  /*2d70*/  FMUL.FTZ R26, R3, R56 ;  /* 0x00000038031a7220 */ /* 0x000fc60000410000 */
[----:B------:R-:W-:Y:S01]  /*2d80*/  FFMA.FTZ R56, R58, R0, R31 ;  /* 0x000000003a387223 */ /* 0x000fe2000001001f */
[----:B------:R-:W-:-:S03]  /*2d90*/  FFMA.FTZ R26, R26, R28, R57 ;  /* 0x0000001c1a1a7223 */ /* 0x000fc60000010039 */
[----:B------:R-:W-:Y:S01]  /*2da0*/  FMUL.FTZ R59, R56, -1.4426950216293334961 ;  /* 0xbfb8aa3b383b7820 */ /* 0x000fe20000410000 */
[----:B------:R-:W-:-:S05]  /*2db0*/  FMUL.FTZ R58, R26, -1.4426950216293334961 ;  /* 0xbfb8aa3b1a3a7820 */ /* 0x000fca0000410000 */
[----:B------:R-:W0:Y:S08]  /*2dc0*/  MUFU.EX2 R59, R59 ;  /* 0x0000003b003b7308 */ /* 0x000e300000000800 */
[----:B------:R-:W1:Y:S01]  /*2dd0*/  MUFU.EX2 R58, R58 ;  /* 0x0000003a003a7308 */ /* 0x000e620000000800 */
[----:B0-----:R-:W-:Y:S01]  /*2de0*/  FADD.FTZ R59, R59, 1 ;  /* 0x3f8000003b3b7421 */ /* 0x001fe20000010000 */
[----:B-1----:R-:W-:-:S06]  /*2df0*/  FADD.FTZ R58, R58, 1 ;  /* 0x3f8000003a3a7421 */ /* 0x002fcc0000010000 */
[----:B------:R-:W0:Y:S08]  /*2e00*/  MUFU.RCP R59, R59 ;  /* 0x0000003b003b7308 */ /* 0x000e300000001000 */
[----:B------:R-:W1:Y:S01]  /*2e10*/  MUFU.RCP R58, R58 ;  /* 0x0000003a003a7308 */ /* 0x000e620000001000 */
[----:B0-----:R-:W-:Y:S01]  /*2e20*/  FMUL.FTZ R32, R56, R59 ;  /* 0x0000003b38207220 */ /* 0x001fe20000410000 */
[----:B------:R-:W-:-:S02]  /*2e30*/  HADD2.F32 R56, -RZ, R27.H0_H0 ;  /* 0x2000001bff387230 */ /* 0x000fc40000004100 */
[----:B-1----:R-:W-:Y:S01]  /*2e40*/  FMUL.FTZ R2, R26, R58 ;  /* 0x0000003a1a027220 */ /* 0x002fe20000410000 */
[----:B------:R-:W-:Y:S02]  /*2e50*/  HADD2.F32 R26, -RZ, R29.H0_H0 ;  /* 0x2000001dff1a7230 */ /* 0x000fe40000004100 */
[----:B------:R-:W-:-:S03]  /*2e60*/  FMUL.FTZ R58, R3, R54 ;  /* 0x00000036033a7220 */ /* 0x000fc60000410000 */
[----:B------:R-:W-:-:S04]  /*2e70*/  FFMA.FTZ R55, R55, R26, R56 ;  /* 0x0000001a37377223 */ /* 0x000fc80000010038 */
[----:B------:R-:W-:Y:S01]  /*2e80*/  FMUL.FTZ R54, R55, -1.4426950216293334961 ;  /* 0xbfb8aa3b37367820 */ /* 0x000fe20000410000 */
[----:B------:R-:W-:Y:S02]  /*2e90*/  HADD2.F32 R29, -RZ, R29.H1_H1 ;  /* 0x3000001dff1d7230 */ /* 0x000fe40000004100 */
[----:B------:R-:W-:-:S03]  /*2ea0*/  HADD2.F32 R27, -RZ, R27.H1_H1 ;  /* 0x3000001bff1b7230 */ /* 0x000fc60000004100 */
[----:B------:R-:W0:Y:S02]  /*2eb0*/  MUFU.EX2 R54, R54 ;  /* 0x0000003600367308 */ /* 0x000e240000000800 */
[----:B------:R-:W-:Y:S01]  /*2ec0*/  FFMA.FTZ R58, R58, R29, R27 ;  /* 0x0000001d3a3a7223 */ /* 0x000fe2000001001b */
[----:B------:R-:W-:-:S03]  /*2ed0*/  FADD.FTZ R59, R10, -R30 ;  /* 0x8000001e0a3b7221 */ /* 0x000fc60000010000 */
[----:B------:R-:W-:Y:S01]  /*2ee0*/  FMUL.FTZ R60, R58, -1.4426950216293334961 ;  /* 0xbfb8aa3b3a3c7820 */ /* 0x000fe20000410000 */
[----:B------:R1:W-:Y:S03]  /*2ef0*/  STL [R1+0x154], R33 ;  /* 0x0001542101007387 */ /* 0x0003e60000100800 */
[----:B------:R2:W3:Y:S01]  /*2f00*/  MUFU.EX2 R10, R60 ;  /* 0x0000003c000a7308 */ /* 0x0004e20000000800 */
[C---:B-1----:R-:W-:Y:S01]  /*2f10*/  FMUL.FTZ R33, R3.reuse, R47 ;  /* 0x0000002f03217220 */ /* 0x042fe20000410000 */
[----:B0-----:R-:W-:Y:S01]  /*2f20*/  FADD.FTZ R54, R54, 1 ;  /* 0x3f80000036367421 */ /* 0x001fe20000010000 */
[----:B------:R-:W-:-:S03]  /*2f30*/  FMUL.FTZ R47, R3, R40 ;  /* 0x00000028032f7220 */ /* 0x000fc60000410000 */
[----:B------:R-:W-:Y:S01]  /*2f40*/  MOV R40, R33 ;  /* 0x0000002100287202 */ /* 0x000fe20000000f00 */
[C---:B------:R-:W-:Y:S01]  /*2f50*/  FMUL.FTZ R33, R3.reuse, R37 ;  /* 0x0000002503217220 */ /* 0x040fe20000410000 */
[C---:B------:R-:W-:Y:S02]  /*2f60*/  FMUL.FTZ R37, R3.reuse, R21 ;  /* 0x0000001503257220 */ /* 0x040fe40000410000 */
[----:B------:R0:W1:Y:S01]  /*2f70*/  MUFU.RCP R21, R54 ;  /* 0x0000003600157308 */ /* 0x0000620000001000 */
[C---:B------:R-:W-:Y:S01]  /*2f80*/  FMUL.FTZ R61, R3.reuse, R53 ;  /* 0x00000035033d7220 */ /* 0x040fe20000410000 */
[C---:B--2---:R-:W-:Y:S01]  /*2f90*/  FMUL.FTZ R60, R3.reuse, R45 ;  /* 0x0000002d033c7220 */ /* 0x044fe20000410000 */
[----:B---3--:R-:W-:Y:S01]  /*2fa0*/  FADD.FTZ R10, R10, 1 ;  /* 0x3f8000000a0a7421 */ /* 0x008fe20000010000 */
[C---:B------:R-:W-:Y:S01]  /*2fb0*/  FMUL.FTZ R53, R3.reuse, R49 ;  /* 0x0000003103357220 */ /* 0x040fe20000410000 */
[C---:B------:R-:W-:Y:S01]  /*2fc0*/  FMUL.FTZ R45, R3.reuse, R43 ;  /* 0x0000002b032d7220 */ /* 0x040fe20000410000 */
[----:B------:R-:W-:Y:S01]  /*2fd0*/  MOV R49, R61 ;  /* 0x0000003d00317202 */ /* 0x000fe20000000f00 */
[C---:B------:R-:W-:Y:S01]  /*2fe0*/  FMUL.FTZ R59, R3.reuse, R59 ;  /* 0x0000003b033b7220 */ /* 0x040fe20000410000 */
[----:B------:R-:W-:Y:S01]  /*2ff0*/  MOV R43, R60 ;  /* 0x0000003c002b7202 */ /* 0x000fe20000000f00 */
[C---:B0-----:R-:W-:Y:S01]  /*3000*/  FMUL.FTZ R54, R3.reuse, R8 ;  /* 0x0000000803367220 */ /* 0x041fe20000410000 */
[----:B------:R-:W-:Y:S01]  /*3010*/  FMUL.FTZ R60, R3, R5 ;  /* 0x00000005033c7220 */ /* 0x000fe20000410000 */
[----:B------:R0:W2:Y:S01]  /*3020*/  MUFU.RCP R61, R10 ;  /* 0x0000000a003d7308 */ /* 0x0000a20000001000 */
[C-C-:B------:R-:W-:Y:S01]  /*3030*/  FFMA.FTZ R8, R0.reuse, R37, R31.reuse ;  /* 0x0000002500087223 */ /* 0x140fe2000001001f */
[----:B------:R-:W-:Y:S01]  /*3040*/  MOV R37, R32 ;  /* 0x0000002000257202 */ /* 0x000fe20000000f00 */
[C-C-:B------:R-:W-:Y:S01]  /*3050*/  FFMA.FTZ R49, R0.reuse, R49, R31.reuse ;  /* 0x0000003100317223 */ /* 0x140fe2000001001f */
[C-C-:B------:R-:W-:Y:S01]  /*3060*/  FFMA.FTZ R51, R0.reuse, R51, R31.reuse ;  /* 0x0000003300337223 */ /* 0x140fe2000001001f */
[C-C-:B------:R-:W-:Y:S01]  /*3070*/  FFMA.FTZ R53, R0.reuse, R53, R31.reuse ;  /* 0x0000003500357223 */ /* 0x140fe2000001001f */
[C-C-:B------:R-:W-:Y:S01]  /*3080*/  FFMA.FTZ R40, R0.reuse, R40, R31.reuse ;  /* 0x0000002800287223 */ /* 0x140fe2000001001f */
[C-C-:B------:R-:W-:Y:S01]  /*3090*/  FFMA.FTZ R43, R0.reuse, R43, R31.reuse ;  /* 0x0000002b002b7223 */ /* 0x140fe2000001001f */
[C-C-:B0-----:R-:W-:Y:S01]  /*30a0*/  FFMA.FTZ R10, R0.reuse, R33, R31.reuse ;  /* 0x00000021000a7223 */ /* 0x141fe2000001001f */
        /* <DEDUP_REMOVED lines=8> */
[----:B-1----:R-:W-:Y:S01]  /*3130*/  FMUL.FTZ R21, R55, R21 ;  /* 0x0000001537157220 */ /* 0x002fe20000410000 */
[----:B------:R-:W-:Y:S01]  /*3140*/  MOV R55, R2 ;  /* 0x0000000200377202 */ /* 0x000fe20000000f00 */
[C-C-:B------:R-:W-:Y:S01]  /*3150*/  FFMA.FTZ R2, R28.reuse, R6, R57.reuse ;  /* 0x000000061c027223 */ /* 0x140fe20000010039 */
[----:B------:R0:W-:Y:S01]  /*3160*/  STL [R1+0xe8], R13 ;  /* 0x0000e80d01007387 */ /* 0x0001e20000100800 */
[C-C-:B------:R-:W-:Y:S01]  /*3170*/  FFMA.FTZ R25, R28.reuse, R48, R57.reuse ;  /* 0x000000301c197223 */ /* 0x140fe20000010039 */
[----:B------:R-:W-:-:S02]  /*3180*/  FFMA.FTZ R48, R28, R19, R57 ;  /* 0x000000131c307223 */ /* 0x000fc40000010039 */
[----:B------:R-:W-:Y:S01]  /*3190*/  STL [R1+0xec], R0 ;  /* 0x0000ec0001007387 */ /* 0x000fe20000100800 */
[----:B------:R-:W-:-:S03]  /*31a0*/  MOV R60, R37 ;  /* 0x00000025003c7202 */ /* 0x000fc60000000f00 */
[----:B------:R-:W3:Y:S01]  /*31b0*/  LDL.LU R19, [R1+0x2c] ;  /* 0x00002c0001137983 */ /* 0x000ee20000300800 */
[----:B0-----:R-:W-:-:S03]  /*31c0*/  FFMA.FTZ R13, R28, R52, R57 ;  /* 0x000000341c0d7223 */ /* 0x001fc60000010039 */
[----:B------:R-:W4:Y:S01]  /*31d0*/  LDL.LU R52, [R1+0x28] ;  /* 0x0000280001347983 */ /* 0x000f220000300800 */
[----:B------:R-:W-:Y:S01]  /*31e0*/  FMUL.FTZ R18, R3, R4 ;  /* 0x0000000403127220 */ /* 0x000fe20000410000 */
[----:B------:R-:W-:Y:S02]  /*31f0*/  FFMA.FTZ R4, R28, R16, R57 ;  /* 0x000000101c047223 */ /* 0x000fe40000010039 */
[----:B------:R0:W-:Y:S04]  /*3200*/  STL [R1+0xe0], R2 ;  /* 0x0000e00201007387 */ /* 0x0001e80000100800 */
[----:B------:R-:W4:Y:S04]  /*3210*/  LDL.LU R37, [R1+0x24] ;  /* 0x0000240001257983 */ /* 0x000f280000300800 */
[----:B------:R-:W4:Y:S04]  /*3220*/  LDL.LU R31, [R1+0x18] ;  /* 0x00001800011f7983 */ /* 0x000f280000300800 */
[----:B------:R-:W3:Y:S04]  /*3230*/  LDL.LU R16, [R1+0x14] ;  /* 0x0000140001107983 */ /* 0x000ee80000300800 */
[----:B0-----:R-:W4:Y:S01]  /*3240*/  LDL.LU R2, [R1+0x10] ;  /* 0x0000100001027983 */ /* 0x001f220000300800 */
[----:B--2---:R-:W-:Y:S01]  /*3250*/  FMUL.FTZ R61, R58, R61 ;  /* 0x0000003d3a3d7220 */ /* 0x004fe20000410000 */
[--C-:B------:R-:W-:Y:S01]  /*3260*/  FADD.FTZ R14, R14, -R30.reuse ;  /* 0x8000001e0e0e7221 */ /* 0x100fe20000010000 */
[----:B------:R-:W-:-:S03]  /*3270*/  FADD.FTZ R11, R11, -R30 ;  /* 0x8000001e0b0b7221 */ /* 0x000fc60000010000 */
[----:B------:R-:W-:Y:S01]  /*3280*/  FMUL.FTZ R14, R3, R14 ;  /* 0x0000000e030e7220 */ /* 0x000fe20000410000 */
[----:B------:R-:W-:Y:S01]  /*3290*/  F2FP.F16.F32.PACK_AB R21, R61, R21 ;  /* 0x000000153d15723e */ /* 0x000fe200000000ff */
[----:B------:R-:W-:Y:S02]  /*32a0*/  FMUL.FTZ R0, R3, R11 ;  /* 0x0000000b03007220 */ /* 0x000fe40000410000 */
[C-C-:B------:R-:W-:Y:S01]  /*32b0*/  FFMA.FTZ R11, R28.reuse, R14, R57.reuse ;  /* 0x0000000e1c0b7223 */ /* 0x140fe20000010039 */
[----:B------:R-:W-:Y:S01]  /*32c0*/  PRMT R14, R21, 0x7632, R14 ;  /* 0x00007632150e7816 */ /* 0x000fe2000000000e */
[----:B------:R-:W-:-:S04]  /*32d0*/  FFMA.FTZ R18, R28, R18, R57 ;  /* 0x000000121c127223 */ /* 0x000fc80000010039 */
[----:B------:R-:W-:Y:S04]  /*32e0*/  STG.E.U16 desc[UR8][R34.64+0x6], R14 ;  /* 0x0000060e22007986 */ /* 0x000fe8000c101508 */
[----:B------:R-:W-:Y:S01]  /*32f0*/  STL [R1+0xe4], R18 ;  /* 0x0000e41201007387 */ /* 0x000fe20000100800 */
[----:B------:R-:W-:Y:S01]  /*3300*/  FADD.FTZ R9, R9, -R30 ;  /* 0x8000001e09097221 */ /* 0x000fe20000010000 */
[----:B------:R-:W-:-:S03]  /*3310*/  F2FP.F16.F32.PACK_AB R6, R55, R60 ;  /* 0x0000003c3706723e */ /* 0x000fc600000000ff */
[----:B------:R-:W-:Y:S01]  /*3320*/  FMUL.FTZ R9, R3, R9 ;  /* 0x0000000903097220 */ /* 0x000fe20000410000 */
[----:B------:R0:W-:Y:S03]  /*3330*/  STG.E.U16 desc[UR8][R34.64+0x4], R21 ;  /* 0x0000041522007986 */ /* 0x0001e6000c101508 */
[----:B------:R-:W-:Y:S01]  /*3340*/  FFMA.FTZ R54, R28, R9, R57 ;  /* 0x000000091c367223 */ /* 0x000fe20000010039 */
[----:B------:R-:W-:-:S05]  /*3350*/  PRMT R9, R6, 0x7610, R9 ;  /* 0x0000761006097816 */ /* 0x000fca0000000009 */
[----:B------:R3:W-:Y:S01]  /*3360*/  STG.E.U16 desc[UR8][R34.64], R9 ;  /* 0x0000000922007986 */ /* 0x0007e2000c101508 */
[----:B0-----:R-:W-:Y:S01]  /*3370*/  FMUL.FTZ R21, R49, -1.4426950216293334961 ;  /* 0xbfb8aa3b31157820 */ /* 0x001fe20000410000 */
[--C-:B----4-:R-:W-:Y:S02]  /*3380*/  FADD.FTZ R14, R2, -R30.reuse ;  /* 0x8000001e020e7221 */ /* 0x110fe40000010000 */
[----:B------:R-:W2:Y:S01]  /*3390*/  LDL.LU R2, [R1+0x3c] ;  /* 0x00003c0001027983 */ /* 0x000ea20000300800 */
[--C-:B---3--:R-:W-:Y:S01]  /*33a0*/  FADD.FTZ R9, R16, -R30.reuse ;  /* 0x8000001e10097221 */ /* 0x108fe20000010000 */
[--C-:B------:R-:W-:Y:S01]  /*33b0*/  FADD.FTZ R16, R12, -R30.reuse ;  /* 0x8000001e0c107221 */ /* 0x100fe20000010000 */
[----:B------:R-:W-:Y:S01]  /*33c0*/  FADD.FTZ R12, R23, -R30 ;  /* 0x8000001e170c7221 */ /* 0x000fe20000010000 */
[----:B------:R-:W0:Y:S01]  /*33d0*/  MUFU.EX2 R21, R21 ;  /* 0x0000001500157308 */ /* 0x000e220000000800 */
[----:B------:R-:W-:-:S07]  /*33e0*/  FMUL.FTZ R23, R13, -1.4426950216293334961 ;  /* 0xbfb8aa3b0d177820 */ /* 0x000fce0000410000 */
[----:B------:R-:W1:Y:S01]  /*33f0*/  MUFU.EX2 R23, R23 ;  /* 0x0000001700177308 */ /* 0x000e620000000800 */
[----:B------:R-:W-:Y:S01]  /*3400*/  PRMT R6, R6, 0x7632, R6 ;  /* 0x0000763206067816 */ /* 0x000fe20000000006 */
[----:B0-----:R-:W-:-:S06]  /*3410*/  FADD.FTZ R21, R21, 1 ;  /* 0x3f80000015157421 */ /* 0x001fcc0000010000 */
[----:B------:R-:W0:Y:S01]  /*3420*/  MUFU.RCP R21, R21 ;  /* 0x0000001500157308 */ /* 0x000e220000001000 */
[----:B-1----:R-:W-:Y:S01]  /*3430*/  FADD.FTZ R23, R23, 1 ;  /* 0x3f80000017177421 */ /* 0x002fe20000010000 */
[----:B------:R1:W-:Y:S06]  /*3440*/  STG.E.U16 desc[UR8][R34.64+0x2], R6 ;  /* 0x0000020622007986 */ /* 0x0003ec000c101508 */
[----:B------:R-:W3:Y:S01]  /*3450*/  MUFU.RCP R23, R23 ;  /* 0x0000001700177308 */ /* 0x000ee20000001000 */
[--C-:B------:R-:W-:Y:S01]  /*3460*/  FADD.FTZ R50, R50, -R30.reuse ;  /* 0x8000001e32327221 */ /* 0x100fe20000010000 */
[--C-:B------:R-:W-:Y:S01]  /*3470*/  FADD.FTZ R46, R46, -R30.reuse ;  /* 0x8000001e2e2e7221 */ /* 0x100fe20000010000 */
[--C-:B-1----:R-:W-:Y:S01]  /*3480*/  FADD.FTZ R34, R22, -R30.reuse ;  /* 0x8000001e16227221 */ /* 0x102fe20000010000 */
[--C-:B------:R-:W-:Y:S01]  /*3490*/  FADD.FTZ R44, R44, -R30.reuse ;  /* 0x8000001e2c2c7221 */ /* 0x100fe20000010000 */
[--C-:B------:R-:W-:Y:S01]  /*34a0*/  FADD.FTZ R42, R42, -R30.reuse ;  /* 0x8000001e2a2a7221 */ /* 0x100fe20000010000 */
[--C-:B------:R-:W-:Y:S01]  /*34b0*/  FADD.FTZ R39, R39, -R30.reuse ;  /* 0x8000001e27277221 */ /* 0x100fe20000010000 */
[C---:B------:R-:W-:Y:S01]  /*34c0*/  FMUL.FTZ R34, R3.reuse, R34 ;  /* 0x0000002203227220 */ /* 0x040fe20000410000 */
[----:B------:R-:W-:Y:S01]  /*34d0*/  FADD.FTZ R20, R20, -R30 ;  /* 0x8000001e14147221 */ /* 0x000fe20000010000 */
[C---:B------:R-:W-:Y:S01]  /*34e0*/  FMUL.FTZ R50, R3.reuse, R50 ;  /* 0x0000003203327220 */ /* 0x040fe20000410000 */
[C---:B------:R-:W-:Y:S01]  /*34f0*/  FMUL.FTZ R46, R3.reuse, R46 ;  /* 0x0000002e032e7220 */ /* 0x040fe20000410000 */
[----:B------:R-:W-:Y:S01]  /*3500*/  FFMA.FTZ R61, R26, R34, R56 ;  /* 0x000000221a3d7223 */ /* 0x000fe20000010038 */
        /* <DEDUP_REMOVED lines=10> */
[----:B------:R-:W-:-:S02]  /*35b0*/  FFMA.FTZ R0, R28, R0, R57 ;  /* 0x000000001c007223 */ /* 0x000fc40000010039 */
[----:B------:R-:W4:Y:S01]  /*35c0*/  LDL.LU R57, [R1+0x38] ;  /* 0x0000380001397983 */ /* 0x000f220000300800 */
[--C-:B------:R-:W-:Y:S01]  /*35d0*/  FADD.FTZ R19, R19, -R30.reuse ;  /* 0x8000001e13137221 */ /* 0x100fe20000010000 */
[----:B------:R-:W-:-:S03]  /*35e0*/  FADD.FTZ R28, R52, -R30 ;  /* 0x8000001e341c7221 */ /* 0x000fc60000010000 */
[----:B------:R-:W-:Y:S01]  /*35f0*/  FMUL.FTZ R22, R3, R19 ;  /* 0x0000001303167220 */ /* 0x000fe20000410000 */
[--C-:B------:R-:W-:Y:S01]  /*3600*/  FADD.FTZ R31, R31, -R30.reuse ;  /* 0x8000001e1f1f7221 */ /* 0x100fe20000010000 */
[----:B------:R-:W-:Y:S02]  /*3610*/  FADD.FTZ R24, R24, -R30 ;  /* 0x8000001e18187221 */ /* 0x000fe40000010000 */
[----:B------:R-:W-:Y:S01]  /*3620*/  FFMA.FTZ R22, R26, R22, R56 ;  /* 0x000000161a167223 */ /* 0x000fe20000010038 */
[C---:B------:R-:W-:Y:S01]  /*3630*/  FMUL.FTZ R28, R3.reuse, R28 ;  /* 0x0000001c031c7220 */ /* 0x040fe20000410000 */
[----:B------:R-:W-:Y:S01]  /*3640*/  FMUL.FTZ R19, R3, R31 ;  /* 0x0000001f03137220 */ /* 0x000fe20000410000 */
[--C-:B------:R-:W-:Y:S01]  /*3650*/  FADD.FTZ R52, R7, -R30.reuse ;  /* 0x8000001e07347221 */ /* 0x100fe20000010000 */
[----:B------:R-:W-:Y:S01]  /*3660*/  FMUL.FTZ R31, R22, -1.4426950216293334961 ;  /* 0xbfb8aa3b161f7820 */ /* 0x000fe20000410000 */
[----:B--2---:R-:W-:Y:S01]  /*3670*/  FADD.FTZ R34, R2, -R30 ;  /* 0x8000001e02227221 */ /* 0x004fe20000010000 */
[----:B0-----:R-:W-:-:S05]  /*3680*/  FMUL.FTZ R2, R49, R21 ;  /* 0x0000001531027220 */ /* 0x001fca0000410000 */
[----:B------:R3:W-:Y:S02]  /*3690*/  STL [R1+0xdc], R2 ;  /* 0x0000dc0201007387 */ /* 0x0007e40000100800 */
[----:B---3--:R-:W-:-:S05]  /*36a0*/  FMUL.FTZ R2, R13, R23 ;  /* 0x000000170d027220 */ /* 0x008fca0000410000 */
[----:B------:R0:W-:Y:S04]  /*36b0*/  STL [R1+0xd8], R2 ;  /* 0x0000d80201007387 */ /* 0x0001e80000100800 */
[----:B0-----:R-:W2:Y:S01]  /*36c0*/  LDL.LU R2, [R1+0x30] ;  /* 0x0000300001027983 */ /* 0x001ea20000300800 */
[----:B------:R-:W-:Y:S01]  /*36d0*/  FMUL.FTZ R7, R3, R24 ;  /* 0x0000001803077220 */ /* 0x000fe20000410000 */
[----:B------:R-:W-:Y:S02]  /*36e0*/  FFMA.FTZ R24, R29, R28, R27 ;  /* 0x0000001c1d187223 */ /* 0x000fe4000001001b */
[----:B------:R0:W1:Y:S01]  /*36f0*/  MUFU.EX2 R28, R31 ;  /* 0x0000001f001c7308 */ /* 0x0000620000000800 */
[--C-:B------:R-:W-:Y:S01]  /*3700*/  FADD.FTZ R35, R37, -R30.reuse ;  /* 0x8000001e25237221 */ /* 0x100fe20000010000 */
[--C-:B------:R-:W-:Y:S01]  /*3710*/  FADD.FTZ R38, R38, -R30.reuse ;  /* 0x8000001e26267221 */ /* 0x100fe20000010000 */
[--C-:B------:R-:W-:Y:S01]  /*3720*/  FADD.FTZ R55, R36, -R30.reuse ;  /* 0x8000001e24377221 */ /* 0x100fe20000010000 */
[--C-:B------:R-:W-:Y:S01]  /*3730*/  FADD.FTZ R41, R41, -R30.reuse ;  /* 0x8000001e29297221 */ /* 0x100fe20000010000 */
[----:B0-----:R-:W-:Y:S01]  /*3740*/  FMUL.FTZ R31, R24, -1.4426950216293334961 ;  /* 0xbfb8aa3b181f7820 */ /* 0x001fe20000410000 */
[--C-:B------:R-:W-:Y:S01]  /*3750*/  FADD.FTZ R6, R15, -R30.reuse ;  /* 0x8000001e0f067221 */ /* 0x100fe20000010000 */
[----:B------:R-:W-:Y:S01]  /*3760*/  FADD.FTZ R18, R17, -R30 ;  /* 0x8000001e11127221 */ /* 0x000fe20000010000 */
[----:B------:R-:W-:Y:S01]  /*3770*/  FMUL.FTZ R36, R51, -1.4426950216293334961 ;  /* 0xbfb8aa3b33247820 */ /* 0x000fe20000410000 */
[C---:B------:R-:W-:Y:S01]  /*3780*/  FMUL.FTZ R35, R3.reuse, R35 ;  /* 0x0000002303237220 */ /* 0x040fe20000410000 */
[----:B------:R-:W-:Y:S01]  /*3790*/  FMUL.FTZ R37, R50, -1.4426950216293334961 ;  /* 0xbfb8aa3b32257820 */ /* 0x000fe20000410000 */
[----:B------:R-:W0:Y:S01]  /*37a0*/  MUFU.EX2 R31, R31 ;  /* 0x0000001f001f7308 */ /* 0x000e220000000800 */
[----:B-1----:R-:W-:Y:S01]  /*37b0*/  FADD.FTZ R28, R28, 1 ;  /* 0x3f8000001c1c7421 */ /* 0x002fe20000010000 */
        /* <DEDUP_REMOVED lines=11> */
[C-C-:B------:R-:W-:Y:S01]  /*3870*/  FFMA.FTZ R35, R26.reuse, R35, R56.reuse ;  /* 0x000000231a237223 */ /* 0x140fe20000010038 */
[C-C-:B------:R-:W-:Y:S01]  /*3880*/  FFMA.FTZ R19, R26.reuse, R19, R56.reuse ;  /* 0x000000131a137223 */ /* 0x140fe20000010038 */
[C-C-:B------:R-:W-:Y:S01]  /*3890*/  FFMA.FTZ R17, R26.reuse, R17, R56.reuse ;  /* 0x000000111a117223 */ /* 0x140fe20000010038 */
[C-C-:B------:R-:W-:Y:S01]  /*38a0*/  FFMA.FTZ R15, R26.reuse, R15, R56.reuse ;  /* 0x0000000f1a0f7223 */ /* 0x140fe20000010038 */
[C-C-:B------:R-:W-:Y:S01]  /*38b0*/  FFMA.FTZ R14, R26.reuse, R14, R56.reuse ;  /* 0x0000000e1a0e7223 */ /* 0x140fe20000010038 */
[----:B------:R-:W-:-:S02]  /*38c0*/  FFMA.FTZ R9, R26, R9, R56 ;  /* 0x000000091a097223 */ /* 0x000fc40000010038 */
[----:B------:R-:W3:Y:S01]  /*38d0*/  MUFU.EX2 R36, R36 ;  /* 0x0000002400247308 */ /* 0x000ee20000000800 */
[C-C-:B------:R-:W-:Y:S01]  /*38e0*/  FFMA.FTZ R7, R26.reuse, R7, R56.reuse ;  /* 0x000000071a077223 */ /* 0x140fe20000010038 */
[C-C-:B------:R-:W-:Y:S01]  /*38f0*/  FFMA.FTZ R16, R26.reuse, R16, R56.reuse ;  /* 0x000000101a107223 */ /* 0x140fe20000010038 */
[C-C-:B------:R-:W-:Y:S01]  /*3900*/  FFMA.FTZ R12, R26.reuse, R12, R56.reuse ;  /* 0x0000000c1a0c7223 */ /* 0x140fe20000010038 */
[C-C-:B------:R-:W-:Y:S01]  /*3910*/  FFMA.FTZ R6, R26.reuse, R6, R56.reuse ;  /* 0x000000061a067223 */ /* 0x140fe20000010038 */
[C-C-:B------:R-:W-:Y:S01]  /*3920*/  FFMA.FTZ R18, R26.reuse, R18, R56.reuse ;  /* 0x000000121a127223 */ /* 0x140fe20000010038 */
[C-C-:B------:R-:W-:Y:S01]  /*3930*/  FFMA.FTZ R55, R26.reuse, R55, R56.reuse ;  /* 0x000000371a377223 */ /* 0x140fe20000010038 */
[----:B------:R-:W-:Y:S01]  /*3940*/  FFMA.FTZ R52, R26, R52, R56 ;  /* 0x000000341a347223 */ /* 0x000fe20000010038 */
[----:B------:R-:W4:Y:S01]  /*3950*/  MUFU.EX2 R37, R37 ;  /* 0x0000002500257308 */ /* 0x000f220000000800 */
[----:B------:R-:W-:Y:S01]  /*3960*/  FMUL.FTZ R26, R35, -1.4426950216293334961 ;  /* 0xbfb8aa3b231a7820 */ /* 0x000fe20000410000 */
[----:B------:R-:W-:Y:S01]  /*3970*/  FMUL.FTZ R34, R3, R34 ;  /* 0x0000002203227220 */ /* 0x000fe20000410000 */
[----:B0-----:R-:W-:-:S05]  /*3980*/  FADD.FTZ R31, R31, 1 ;  /* 0x3f8000001f1f7421 */ /* 0x001fca0000010000 */
[----:B------:R-:W0:Y:S01]  /*3990*/  MUFU.EX2 R26, R26 ;  /* 0x0000001a001a7308 */ /* 0x000e220000000800 */
[----:B-1----:R-:W-:Y:S01]  /*39a0*/  FMUL.FTZ R22, R22, R38 ;  /* 0x0000002616167220 */ /* 0x002fe20000410000 */
[----:B------:R-:W-:-:S06]  /*39b0*/  FFMA.FTZ R34, R29, R34, R27 ;  /* 0x000000221d227223 */ /* 0x000fcc000001001b */
[----:B------:R3:W1:Y:S01]  /*39c0*/  MUFU.RCP R38, R31 ;  /* 0x0000001f00267308 */ /* 0x0006620000001000 */
[----:B------:R-:W-:Y:S01]  /*39d0*/  FMUL.FTZ R28, R34, -1.4426950216293334961 ;  /* 0xbfb8aa3b221c7820 */ /* 0x000fe20000410000 */
[----:B---3--:R-:W-:Y:S01]  /*39e0*/  FADD.FTZ R31, R36, 1 ;  /* 0x3f800000241f7421 */ /* 0x008fe20000010000 */
[----:B----4-:R-:W-:-:S05]  /*39f0*/  FADD.FTZ R36, R37, 1 ;  /* 0x3f80000025247421 */ /* 0x010fca0000010000 */
[----:B------:R-:W-:Y:S01]  /*3a00*/  MUFU.EX2 R28, R28 ;  /* 0x0000001c001c7308 */ /* 0x000fe20000000800 */
[----:B------:R-:W-:Y:S01]  /*3a10*/  FMUL.FTZ R21, R53, -1.4426950216293334961 ;  /* 0xbfb8aa3b35157820 */ /* 0x000fe20000410000 */
[----:B0-----:R-:W-:-:S06]  /*3a20*/  FADD.FTZ R26, R26, 1 ;  /* 0x3f8000001a1a7421 */ /* 0x001fcc0000010000 */
[----:B------:R-:W0:Y:S08]  /*3a30*/  MUFU.RCP R31, R31 ;  /* 0x0000001f001f7308 */ /* 0x000e300000001000 */
[----:B------:R-:W3:Y:S01]  /*3a40*/  MUFU.RCP R36, R36 ;  /* 0x0000002400247308 */ /* 0x000ee20000001000 */
[----:B------:R-:W-:-:S07]  /*3a50*/  FMUL.FTZ R13, R25, -1.4426950216293334961 ;  /* 0xbfb8aa3b190d7820 */ /* 0x000fce0000410000 */
[----:B------:R1:W-:Y:S08]  /*3a60*/  MUFU.RCP R37, R26 ;  /* 0x0000001a00257308 */ /* 0x0003f00000001000 */
[----:B------:R-:W4:Y:S01]  /*3a70*/  MUFU.EX2 R21, R21 ;  /* 0x0000001500157308 */ /* 0x000f220000000800 */
[----:B-1----:R-:W-:Y:S01]  /*3a80*/  FMUL.FTZ R26, R24, R38 ;  /* 0x00000026181a7220 */ /* 0x002fe20000410000 */
[----:B0-----:R-:W-:Y:S01]  /*3a90*/  FMUL.FTZ R31, R51, R31 ;  /* 0x0000001f331f7220 */ /* 0x001fe20000410000 */
[----:B---3--:R-:W-:-:S05]  /*3aa0*/  FMUL.FTZ R36, R50, R36 ;  /* 0x0000002432247220 */ /* 0x008fca0000410000 */
[----:B------:R-:W0:Y:S01]  /*3ab0*/  MUFU.EX2 R13, R13 ;  /* 0x0000000d000d7308 */ /* 0x000e220000000800 */
[----:B------:R-:W-:Y:S01]  /*3ac0*/  STL [R1+0xd4], R22 ;  /* 0x0000d41601007387 */ /* 0x000fe20000100800 */
[----:B------:R-:W-:-:S03]  /*3ad0*/  FADD.FTZ R28, R28, 1 ;  /* 0x3f8000001c1c7421 */ /* 0x000fc60000010000 */
[----:B------:R-:W-:Y:S04]  /*3ae0*/  STL [R1+0xbc], R26 ;  /* 0x0000bc1a01007387 */ /* 0x000fe80000100800 */
[----:B------:R-:W-:Y:S01]  /*3af0*/  STL [R1+0xc4], R31 ;  /* 0x0000c41f01007387 */ /* 0x000fe20000100800 */
[----:B------:R-:W1:Y:S03]  /*3b00*/  MUFU.RCP R38, R28 ;  /* 0x0000001c00267308 */ /* 0x000e660000001000 */
[----:B------:R3:W-:Y:S01]  /*3b10*/  STL [R1+0xb8], R36 ;  /* 0x0000b82401007387 */ /* 0x0007e20000100800 */
[----:B----4-:R-:W-:-:S03]  /*3b20*/  FADD.FTZ R21, R21, 1 ;  /* 0x3f80000015157421 */ /* 0x010fc60000010000 */
[----:B------:R-:W4:Y:S01]  /*3b30*/  LDL.LU R41, [R1+0x34] ;  /* 0x0000340001297983 */ /* 0x000f220000300800 */
[----:B---3--:R-:W-:Y:S01]  /*3b40*/  FMUL.FTZ R36, R35, R37 ;  /* 0x0000002523247220 */ /* 0x008fe20000410000 */
[----:B0-----:R-:W-:-:S04]  /*3b50*/  FADD.FTZ R13, R13, 1 ;  /* 0x3f8000000d0d7421 */ /* 0x001fc80000010000 */
[----:B------:R0:W-:Y:S01]  /*3b60*/  STL [R1+0xb0], R36 ;  /* 0x0000b02401007387 */ /* 0x0001e20000100800 */
[----:B------:R-:W-:Y:S08]  /*3b70*/  MUFU.RCP R37, R13 ;  /* 0x0000000d00257308 */ /* 0x000ff00000001000 */
[----:B0-----:R2:W0:Y:S02]  /*3b80*/  MUFU.RCP R36, R21 ;  /* 0x0000001500247308 */ /* 0x0014240000001000 */
[----:B--2---:R-:W-:Y:S01]  /*3b90*/  FADD.FTZ R21, R2, -R30 ;  /* 0x8000001e02157221 */ /* 0x004fe20000010000 */
[----:B-1----:R-:W-:-:S05]  /*3ba0*/  FMUL.FTZ R2, R34, R38 ;  /* 0x0000002622027220 */ /* 0x002fca0000410000 */
[----:B------:R0:W-:Y:S02]  /*3bb0*/  STL [R1+0x4c], R2 ;  /* 0x00004c0201007387 */ /* 0x0001e40000100800 */
[----:B0-----:R-:W-:-:S05]  /*3bc0*/  FMUL.FTZ R2, R53, R36 ;  /* 0x0000002435027220 */ /* 0x001fca0000410000 */
[----:B------:R0:W-:Y:S02]  /*3bd0*/  STL [R1+0x48], R2 ;  /* 0x0000480201007387 */ /* 0x0001e40000100800 */
[----:B0-----:R-:W-:-:S05]  /*3be0*/  FMUL.FTZ R2, R25, R37 ;  /* 0x0000002519027220 */ /* 0x001fca0000410000 */
[----:B------:R0:W-:Y:S04]  /*3bf0*/  STL [R1+0xc], R2 ;  /* 0x00000c0201007387 */ /* 0x0001e80000100800 */
[----:B0-----:R-:W2:Y:S01]  /*3c00*/  LDL.LU R2, [R1+0x50] ;  /* 0x0000500001027983 */ /* 0x001ea20000300800 */
[----:B------:R-:W-:Y:S01]  /*3c10*/  FMUL.FTZ R23, R19, -1.4426950216293334961 ;  /* 0xbfb8aa3b13177820 */ /* 0x000fe20000410000 */
[----:B------:R-:W-:-:S05]  /*3c20*/  FADD.FTZ R22, R57, -R30 ;  /* 0x8000001e39167221 */ /* 0x000fca0000010000 */
[----:B------:R-:W0:Y:S01]  /*3c30*/  MUFU.EX2 R23, R23 ;  /* 0x0000001700177308 */ /* 0x000e220000000800 */
[----:B------:R-:W-:-:S04]  /*3c40*/  FMUL.FTZ R22, R3, R22 ;  /* 0x0000001603167220 */ /* 0x000fc80000410000 */
[----:B------:R-:W-:-:S04]  /*3c50*/  FFMA.FTZ R22, R29, R22, R27 ;  /* 0x000000161d167223 */ /* 0x000fc8000001001b */
[----:B------:R-:W-:Y:S01]  /*3c60*/  FMUL.FTZ R24, R22, -1.4426950216293334961 ;  /* 0xbfb8aa3b16187820 */ /* 0x000fe20000410000 */
[----:B------:R-:W-:Y:S01]  /*3c70*/  FMUL.FTZ R26, R40, -1.4426950216293334961 ;  /* 0xbfb8aa3b281a7820 */ /* 0x000fe20000410000 */
[----:B0-----:R-:W-:-:S04]  /*3c80*/  FADD.FTZ R23, R23, 1 ;  /* 0x3f80000017177421 */ /* 0x001fc80000010000 */
[----:B------:R-:W0:Y:S01]  /*3c90*/  MUFU.EX2 R24, R24 ;  /* 0x0000001800187308 */ /* 0x000e220000000800 */
[----:B------:R-:W-:-:S07]  /*3ca0*/  FMUL.FTZ R31, R46, -1.4426950216293334961 ;  /* 0xbfb8aa3b2e1f7820 */ /* 0x000fce0000410000 */
[----:B------:R-:W1:Y:S01]  /*3cb0*/  MUFU.RCP R28, R23 ;  /* 0x00000017001c7308 */ /* 0x000e620000001000 */
[----:B------:R-:W-:-:S07]  /*3cc0*/  FMUL.FTZ R35, R17, -1.4426950216293334961 ;  /* 0xbfb8aa3b11237820 */ /* 0x000fce0000410000 */
[----:B------:R-:W3:Y:S01]  /*3cd0*/  MUFU.EX2 R26, R26 ;  /* 0x0000001a001a7308 */ /* 0x000ee20000000800 */
[----:B0-----:R-:W-:-:S07]  /*3ce0*/  FADD.FTZ R24, R24, 1 ;  /* 0x3f80000018187421 */ /* 0x001fce0000010000 */
[----:B------:R-:W0:Y:S01]  /*3cf0*/  MUFU.EX2 R31, R31 ;  /* 0x0000001f001f7308 */ /* 0x000e220000000800 */
[----:B-1----:R-:W-:-:S07]  /*3d00*/  FMUL.FTZ R25, R19, R28 ;  /* 0x0000001c13197220 */ /* 0x002fce0000410000 */
[----:B------:R-:W1:Y:S01]  /*3d10*/  MUFU.EX2 R35, R35 ;  /* 0x0000002300237308 */ /* 0x000e620000000800 */
[----:B------:R0:W-:Y:S01]  /*3d20*/  STL [R1+0x44], R25 ;  /* 0x0000441901007387 */ /* 0x0001e20000100800 */
[----:B---3--:R-:W-:Y:S01]  /*3d30*/  FADD.FTZ R26, R26, 1 ;  /* 0x3f8000001a1a7421 */ /* 0x008fe20000010000 */
[----:B------:R-:W-:-:S05]  /*3d40*/  FMUL.FTZ R21, R3, R21 ;  /* 0x0000001503157220 */ /* 0x000fca0000410000 */
[----:B0-----:R-:W0:Y:S01]  /*3d50*/  MUFU.RCP R25, R24 ;  /* 0x0000001800197308 */ /* 0x001e220000001000 */
[----:B------:R-:W-:Y:S01]  /*3d60*/  FADD.FTZ R28, R31, 1 ;  /* 0x3f8000001f1c7421 */ /* 0x000fe20000010000 */
[----:B------:R-:W-:-:S06]  /*3d70*/  FFMA.FTZ R21, R29, R21, R27 ;  /* 0x000000151d157223 */ /* 0x000fcc000001001b */
[----:B------:R-:W3:Y:S01]  /*3d80*/  MUFU.RCP R26, R26 ;  /* 0x0000001a001a7308 */ /* 0x000ee20000001000 */
[----:B-1----:R-:W-:Y:S01]  /*3d90*/  FADD.FTZ R31, R35, 1 ;  /* 0x3f800000231f7421 */ /* 0x002fe20000010000 */
[----:B------:R-:W-:-:S06]  /*3da0*/  FMUL.FTZ R13, R21, -1.4426950216293334961 ;  /* 0xbfb8aa3b150d7820 */ /* 0x000fcc0000410000 */
[----:B------:R-:W1:Y:S01]  /*3db0*/  MUFU.RCP R28, R28 ;  /* 0x0000001c001c7308 */ /* 0x000e620000001000 */
[----:B0-----:R-:W-:Y:S01]  /*3dc0*/  FMUL.FTZ R22, R22, R25 ;  /* 0x0000001916167220 */ /* 0x001fe20000410000 */
[----:B------:R-:W-:-:S06]  /*3dd0*/  FMUL.FTZ R23, R43, -1.4426950216293334961 ;  /* 0xbfb8aa3b2b177820 */ /* 0x000fcc0000410000 */
[----:B------:R-:W-:Y:S01]  /*3de0*/  MUFU.RCP R31, R31 ;  /* 0x0000001f001f7308 */ /* 0x000fe20000001000 */
[----:B------:R3:W-:Y:S01]  /*3df0*/  STL [R1+0x40], R22 ;  /* 0x0000401601007387 */ /* 0x0007e20000100800 */
[----:B------:R-:W-:-:S06]  /*3e00*/  FMUL.FTZ R34, R44, -1.4426950216293334961 ;  /* 0xbfb8aa3b2c227820 */ /* 0x000fcc0000410000 */
[----:B------:R-:W0:Y:S01]  /*3e10*/  MUFU.EX2 R13, R13 ;  /* 0x0000000d000d7308 */ /* 0x000e220000000800 */
[----:B---3--:R-:W-:-:S07]  /*3e20*/  FMUL.FTZ R22, R40, R26 ;  /* 0x0000001a28167220 */ /* 0x008fce0000410000 */
[----:B------:R-:W-:Y:S01]  /*3e30*/  MUFU.EX2 R23, R23 ;  /* 0x0000001700177308 */ /* 0x000fe20000000800 */
[----:B------:R1:W-:Y:S07]  /*3e40*/  STL [R1+0x3c], R22 ;  /* 0x00003c1601007387 */ /* 0x0003ee0000100800 */
[----:B------:R-:W3:Y:S01]  /*3e50*/  MUFU.EX2 R34, R34 ;  /* 0x0000002200227308 */ /* 0x000ee20000000800 */
[----:B-1----:R-:W-:Y:S01]  /*3e60*/  FMUL.FTZ R22, R46, R28 ;  /* 0x0000001c2e167220 */ /* 0x002fe20000410000 */
[----:B0-----:R-:W-:-:S04]  /*3e70*/  FADD.FTZ R13, R13, 1 ;  /* 0x3f8000000d0d7421 */ /* 0x001fc80000010000 */
[----:B------:R0:W-:Y:S02]  /*3e80*/  STL [R1+0x20], R22 ;  /* 0x0000201601007387 */ /* 0x0001e40000100800 */
[----:B------:R2:W1:Y:S02]  /*3e90*/  MUFU.RCP R35, R13 ;  /* 0x0000000d00237308 */ /* 0x0004640000001000 */
[----:B------:R-:W4:Y:S01]  /*3ea0*/  LDL.LU R36, [R1+0x54] ;  /* 0x0000540001247983 */ /* 0x000f220000300800 */
[----:B0-----:R-:W-:-:S05]  /*3eb0*/  FMUL.FTZ R22, R17, R31 ;  /* 0x0000001f11167220 */ /* 0x001fca0000410000 */
[----:B------:R0:W-:Y:S01]  /*3ec0*/  STL [R1+0x38], R22 ;  /* 0x0000381601007387 */ /* 0x0001e20000100800 */
[----:B---3--:R-:W-:Y:S01]  /*3ed0*/  FADD.FTZ R31, R34, 1 ;  /* 0x3f800000221f7421 */ /* 0x008fe20000010000 */
[----:B0-----:R-:W-:-:S06]  /*3ee0*/  FADD.FTZ R22, R23, 1 ;  /* 0x3f80000017167421 */ /* 0x001fcc0000010000 */
[----:B------:R-:W0:Y:S08]  /*3ef0*/  MUFU.RCP R22, R22 ;  /* 0x0000001600167308 */ /* 0x000e300000001000 */
[----:B------:R-:W3:Y:S01]  /*3f00*/  MUFU.RCP R31, R31 ;  /* 0x0000001f001f7308 */ /* 0x000ee20000001000 */
[----:B--2---:R-:W-:Y:S01]  /*3f10*/  FADD.FTZ R13, R2, -R30 ;  /* 0x8000001e020d7221 */ /* 0x004fe20000010000 */
[----:B-1----:R-:W-:-:S05]  /*3f20*/  FMUL.FTZ R2, R21, R35 ;  /* 0x0000002315027220 */ /* 0x002fca0000410000 */
[----:B------:R0:W-:Y:S02]  /*3f30*/  STL [R1+0x34], R2 ;  /* 0x0000340201007387 */ /* 0x0001e40000100800 */
[----:B0-----:R-:W-:-:S05]  /*3f40*/  FMUL.FTZ R2, R43, R22 ;  /* 0x000000162b027220 */ /* 0x001fca0000410000 */
[----:B------:R3:W-:Y:S02]  /*3f50*/  STL [R1+0x30], R2 ;  /* 0x0000300201007387 */ /* 0x0007e40000100800 */
[----:B---3--:R-:W-:-:S05]  /*3f60*/  FMUL.FTZ R2, R44, R31 ;  /* 0x0000001f2c027220 */ /* 0x008fca0000410000 */
[----:B------:R0:W-:Y:S04]  /*3f70*/  STL [R1+0x24], R2 ;  /* 0x0000240201007387 */ /* 0x0001e80000100800 */
[----:B0-----:R-:W2:Y:S01]  /*3f80*/  LDL.LU R2, [R1+0x5c] ;  /* 0x00005c0001027983 */ /* 0x001ea20000300800 */
[----:B----4-:R-:W-:-:S04]  /*3f90*/  FADD.FTZ R24, R41, -R30 ;  /* 0x8000001e29187221 */ /* 0x010fc80000010000 */
[----:B------:R-:W-:-:S04]  /*3fa0*/  FMUL.FTZ R24, R3, R24 ;  /* 0x0000001803187220 */ /* 0x000fc80000410000 */
[----:B------:R-:W-:-:S04]  /*3fb0*/  FFMA.FTZ R24, R29, R24, R27 ;  /* 0x000000181d187223 */ /* 0x000fc8000001001b */
[----:B------:R-:W-:Y:S01]  /*3fc0*/  FMUL.FTZ R25, R24, -1.4426950216293334961 ;  /* 0xbfb8aa3b18197820 */ /* 0x000fe20000410000 */
[----:B------:R-:W-:Y:S01]  /*3fd0*/  FMUL.FTZ R19, R15, -1.4426950216293334961 ;  /* 0xbfb8aa3b0f137820 */ /* 0x000fe20000410000 */
[----:B------:R-:W-:Y:S01]  /*3fe0*/  FMUL.FTZ R26, R45, -1.4426950216293334961 ;  /* 0xbfb8aa3b2d1a7820 */ /* 0x000fe20000410000 */
[----:B------:R-:W-:-:S03]  /*3ff0*/  FMUL.FTZ R28, R42, -1.4426950216293334961 ;  /* 0xbfb8aa3b2a1c7820 */ /* 0x000fc60000410000 */
[----:B------:R-:W0:Y:S08]  /*4000*/  MUFU.EX2 R25, R25 ;  /* 0x0000001900197308 */ /* 0x000e300000000800 */
[----:B------:R-:W1:Y:S08]  /*4010*/  MUFU.EX2 R19, R19 ;  /* 0x0000001300137308 */ /* 0x000e700000000800 */
[----:B------:R-:W-:Y:S01]  /*4020*/  MUFU.EX2 R26, R26 ;  /* 0x0000001a001a7308 */ /* 0x000fe20000000800 */
[----:B------:R-:W-:-:S07]  /*4030*/  FMUL.FTZ R17, R14, -1.4426950216293334961 ;  /* 0xbfb8aa3b0e117820 */ /* 0x000fce0000410000 */
[----:B------:R-:W3:Y:S01]  /*4040*/  MUFU.EX2 R28, R28 ;  /* 0x0000001c001c7308 */ /* 0x000ee20000000800 */
[----:B0-----:R-:W-:Y:S01]  /*4050*/  FADD.FTZ R25, R25, 1 ;  /* 0x3f80000019197421 */ /* 0x001fe20000010000 */
[----:B-1----:R-:W-:-:S06]  /*4060*/  FADD.FTZ R19, R19, 1 ;  /* 0x3f80000013137421 */ /* 0x002fcc0000010000 */
[----:B------:R-:W0:Y:S01]  /*4070*/  MUFU.EX2 R17, R17 ;  /* 0x0000001100117308 */ /* 0x000e220000000800 */
[----:B------:R-:W-:-:S07]  /*4080*/  FMUL.FTZ R13, R3, R13 ;  /* 0x0000000d030d7220 */ /* 0x000fce0000410000 */
[----:B------:R1:W-:Y:S01]  /*4090*/  MUFU.RCP R31, R25 ;  /* 0x00000019001f7308 */ /* 0x0003e20000001000 */
[----:B---3--:R-:W-:Y:S01]  /*40a0*/  FADD.FTZ R28, R28, 1 ;  /* 0x3f8000001c1c7421 */ /* 0x008fe20000010000 */
[----:B-1----:R-:W-:-:S06]  /*40b0*/  FADD.FTZ R25, R26, 1 ;  /* 0x3f8000001a197421 */ /* 0x002fcc0000010000 */
[----:B------:R1:W3:Y:S01]  /*40c0*/  MUFU.RCP R23, R19 ;  /* 0x0000001300177308 */ /* 0x0002e20000001000 */
[----:B------:R-:W-:-:S07]  /*40d0*/  FFMA.FTZ R13, R29, R13, R27 ;  /* 0x0000000d1d0d7223 */ /* 0x000fce000001001b */
[----:B------:R-:W4:Y:S01]  /*40e0*/  MUFU.RCP R25, R25 ;  /* 0x0000001900197308 */ /* 0x000f220000001000 */
[----:B-1----:R-:W-:-:S07]  /*40f0*/  FMUL.FTZ R19, R13, -1.4426950216293334961 ;  /* 0xbfb8aa3b0d137820 */ /* 0x002fce0000410000 */
[----:B------:R-:W1:Y:S01]  /*4100*/  MUFU.RCP R28, R28 ;  /* 0x0000001c001c7308 */ /* 0x000e620000001000 */
[----:B0-----:R-:W-:Y:S01]  /*4110*/  FADD.FTZ R17, R17, 1 ;  /* 0x3f80000011117421 */ /* 0x001fe20000010000 */
[----:B------:R-:W-:Y:S01]  /*4120*/  FMUL.FTZ R21, R47, -1.4426950216293334961 ;  /* 0xbfb8aa3b2f157820 */ /* 0x000fe20000410000 */
[----:B---3--:R-:W-:Y:S01]  /*4130*/  FMUL.FTZ R15, R15, R23 ;  /* 0x000000170f0f7220 */ /* 0x008fe20000410000 */
[----:B------:R-:W-:-:S04]  /*4140*/  FMUL.FTZ R24, R24, R31 ;  /* 0x0000001f18187220 */ /* 0x000fc80000410000 */
[----:B------:R-:W0:Y:S01]  /*4150*/  MUFU.RCP R26, R17 ;  /* 0x00000011001a7308 */ /* 0x000e220000001000 */
[----:B----4-:R-:W-:Y:S01]  /*4160*/  FMUL.FTZ R25, R45, R25 ;  /* 0x000000192d197220 */ /* 0x010fe20000410000 */
[----:B------:R-:W-:-:S06]  /*4170*/  FMUL.FTZ R22, R39, -1.4426950216293334961 ;  /* 0xbfb8aa3b27167820 */ /* 0x000fcc0000410000 */
[----:B------:R-:W3:Y:S01]  /*4180*/  MUFU.EX2 R19, R19 ;  /* 0x0000001300137308 */ /* 0x000ee20000000800 */
[----:B-1----:R-:W-:Y:S01]  /*4190*/  FMUL.FTZ R28, R42, R28 ;  /* 0x0000001c2a1c7220 */ /* 0x002fe20000410000 */
[----:B------:R-:W-:Y:S06]  /*41a0*/  STL [R1+0x2c], R15 ;  /* 0x00002c0f01007387 */ /* 0x000fec0000100800 */
[----:B------:R-:W1:Y:S01]  /*41b0*/  MUFU.EX2 R21, R21 ;  /* 0x0000001500157308 */ /* 0x000e620000000800 */
[----:B------:R-:W-:Y:S04]  /*41c0*/  STL [R1+0x28], R24 ;  /* 0x0000281801007387 */ /* 0x000fe80000100800 */
[----:B------:R-:W-:Y:S03]  /*41d0*/  STL [R1+0x58], R25 ;  /* 0x0000581901007387 */ /* 0x000fe60000100800 */
[----:B------:R-:W4:Y:S01]  /*41e0*/  MUFU.EX2 R22, R22 ;  /* 0x0000001600167308 */ /* 0x000f220000000800 */
[----:B------:R1:W-:Y:S01]  /*41f0*/  STL [R1+0x54], R28 ;  /* 0x0000541c01007387 */ /* 0x0003e20000100800 */
[----:B0-----:R-:W-:Y:S01]  /*4200*/  FMUL.FTZ R26, R14, R26 ;  /* 0x0000001a0e1a7220 */ /* 0x001fe20000410000 */
[----:B---3--:R-:W-:-:S02]  /*4210*/  FADD.FTZ R19, R19, 1 ;  /* 0x3f80000013137421 */ /* 0x008fc40000010000 */
[----:B-1----:R-:W3:Y:S01]  /*4220*/  LDL.LU R28, [R1+0x78] ;  /* 0x00007800011c7983 */ /* 0x002ee20000300800 */
[----:B------:R-:W-:-:S03]  /*4230*/  FADD.FTZ R21, R21, 1 ;  /* 0x3f80000015157421 */ /* 0x000fc60000010000 */
[----:B------:R0:W-:Y:S01]  /*4240*/  STL [R1+0x60], R26 ;  /* 0x0000601a01007387 */ /* 0x0001e20000100800 */
[----:B----4-:R-:W-:Y:S02]  /*4250*/  FADD.FTZ R22, R22, 1 ;  /* 0x3f80000016167421 */ /* 0x010fe40000010000 */
[----:B------:R-:W-:Y:S08]  /*4260*/  MUFU.RCP R21, R21 ;  /* 0x0000001500157308 */ /* 0x000ff00000001000 */
[----:B0-----:R2:W0:Y:S08]  /*4270*/  MUFU.RCP R26, R19 ;  /* 0x00000013001a7308 */ /* 0x0014300000001000 */
[----:B------:R-:W1:Y:S01]  /*4280*/  MUFU.RCP R22, R22 ;  /* 0x0000001600167308 */ /* 0x000e620000001000 */
[----:B--2---:R-:W-:Y:S01]  /*4290*/  FADD.FTZ R19, R2, -R30 ;  /* 0x8000001e02137221 */ /* 0x004fe20000010000 */
[----:B0-----:R-:W-:-:S05]  /*42a0*/  FMUL.FTZ R2, R13, R26 ;  /* 0x0000001a0d027220 */ /* 0x001fca0000410000 */
[----:B------:R0:W-:Y:S02]  /*42b0*/  STL [R1+0x5c], R2 ;  /* 0x00005c0201007387 */ /* 0x0001e40000100800 */
[----:B0-----:R-:W-:-:S05]  /*42c0*/  FMUL.FTZ R2, R47, R21 ;  /* 0x000000152f027220 */ /* 0x001fca0000410000 */
[----:B------:R1:W-:Y:S02]  /*42d0*/  STL [R1+0x64], R2 ;  /* 0x0000640201007387 */ /* 0x0003e40000100800 */
[----:B-1----:R-:W-:-:S05]  /*42e0*/  FMUL.FTZ R2, R39, R22 ;  /* 0x0000001627027220 */ /* 0x002fca0000410000 */
[----:B------:R0:W-:Y:S04]  /*42f0*/  STL [R1+0x50], R2 ;  /* 0x0000500201007387 */ /* 0x0001e80000100800 */
[----:B0-----:R-:W2:Y:S01]  /*4300*/  LDL.LU R2, [R1+0x7c] ;  /* 0x00007c0001027983 */ /* 0x001ea20000300800 */
[----:B------:R-:W-:-:S06]  /*4310*/  FMUL.FTZ R23, R9, -1.4426950216293334961 ;  /* 0xbfb8aa3b09177820 */ /* 0x000fcc0000410000 */
[----:B------:R-:W0:Y:S01]  /*4320*/  MUFU.EX2 R23, R23 ;  /* 0x0000001700177308 */ /* 0x000e220000000800 */
[----:B------:R-:W-:-:S04]  /*4330*/  FADD.FTZ R15, R36, -R30 ;  /* 0x8000001e240f7221 */ /* 0x000fc80000010000 */
[----:B------:R-:W-:-:S04]  /*4340*/  FMUL.FTZ R15, R3, R15 ;  /* 0x0000000f030f7220 */ /* 0x000fc80000410000 */
[----:B------:R-:W-:Y:S01]  /*4350*/  FFMA.FTZ R15, R29, R15, R27 ;  /* 0x0000000f1d0f7223 */ /* 0x000fe2000001001b */
[----:B0-----:R-:W-:-:S03]  /*4360*/  FADD.FTZ R23, R23, 1 ;  /* 0x3f80000017177421 */ /* 0x001fc60000010000 */
[----:B------:R-:W-:Y:S01]  /*4370*/  FMUL.FTZ R17, R15, -1.4426950216293334961 ;  /* 0xbfb8aa3b0f117820 */ /* 0x000fe20000410000 */
[----:B------:R-:W-:Y:S02]  /*4380*/  FMUL.FTZ R24, R10, -1.4426950216293334961 ;  /* 0xbfb8aa3b0a187820 */ /* 0x000fe40000410000 */
[----:B------:R-:W0:Y:S01]  /*4390*/  MUFU.RCP R23, R23 ;  /* 0x0000001700177308 */ /* 0x000e220000001000 */
[----:B------:R-:W-:-:S07]  /*43a0*/  FMUL.FTZ R25, R20, -1.4426950216293334961 ;  /* 0xbfb8aa3b14197820 */ /* 0x000fce0000410000 */
[----:B------:R-:W1:Y:S08]  /*43b0*/  MUFU.EX2 R17, R17 ;  /* 0x0000001100117308 */ /* 0x000e700000000800 */
[----:B------:R-:W4:Y:S01]  /*43c0*/  MUFU.EX2 R24, R24 ;  /* 0x0000001800187308 */ /* 0x000f220000000800 */
[----:B0-----:R-:W-:Y:S01]  /*43d0*/  FMUL.FTZ R9, R9, R23 ;  /* 0x0000001709097220 */ /* 0x001fe20000410000 */
[----:B------:R-:W-:-:S06]  /*43e0*/  FMUL.FTZ R14, R7, -1.4426950216293334961 ;  /* 0xbfb8aa3b070e7820 */ /* 0x000fcc0000410000 */
[----:B------:R-:W0:Y:S01]  /*43f0*/  MUFU.EX2 R25, R25 ;  /* 0x0000001900197308 */ /* 0x000e220000000800 */
[----:B------:R1:W-:Y:S07]  /*4400*/  STL [R1+0x1c], R9 ;  /* 0x00001c0901007387 */ /* 0x0003ee0000100800 */
[----:B------:R-:W0:Y:S01]  /*4410*/  MUFU.EX2 R14, R14 ;  /* 0x0000000e000e7308 */ /* 0x000e220000000800 */
[----:B-1----:R-:W-:Y:S01]  /*4420*/  FADD.FTZ R9, R17, 1 ;  /* 0x3f80000011097421 */ /* 0x002fe20000010000 */
[----:B----4-:R-:W-:-:S06]  /*4430*/  FADD.FTZ R24, R24, 1 ;  /* 0x3f80000018187421 */ /* 0x010fcc0000010000 */
[----:B------:R-:W1:Y:S01]  /*4440*/  MUFU.RCP R26, R24 ;  /* 0x00000018001a7308 */ /* 0x000e620000001000 */
[----:B0-----:R-:W-:-:S07]  /*4450*/  FADD.FTZ R25, R25, 1 ;  /* 0x3f80000019197421 */ /* 0x001fce0000010000 */
[----:B------:R-:W0:Y:S01]  /*4460*/  MUFU.RCP R9, R9 ;  /* 0x0000000900097308 */ /* 0x000e220000001000 */
[----:B------:R-:W-:Y:S01]  /*4470*/  FADD.FTZ R14, R14, 1 ;  /* 0x3f8000000e0e7421 */ /* 0x000fe20000010000 */
[----:B------:R-:W-:-:S06]  /*4480*/  FMUL.FTZ R21, R8, -1.4426950216293334961 ;  /* 0xbfb8aa3b08157820 */ /* 0x000fcc0000410000 */
[----:B------:R-:W4:Y:S01]  /*4490*/  MUFU.RCP R25, R25 ;  /* 0x0000001900197308 */ /* 0x000f220000001000 */
[----:B------:R-:W-:Y:S01]  /*44a0*/  FMUL.FTZ R19, R3, R19 ;  /* 0x0000001303137220 */ /* 0x000fe20000410000 */
[----:B------:R-:W-:Y:S01]  /*44b0*/  FMUL.FTZ R22, R48, -1.4426950216293334961 ;  /* 0xbfb8aa3b30167820 */ /* 0x000fe20000410000 */
[----:B-1----:R-:W-:-:S05]  /*44c0*/  FMUL.FTZ R10, R10, R26 ;  /* 0x0000001a0a0a7220 */ /* 0x002fca0000410000 */
[----:B------:R0:W-:Y:S01]  /*44d0*/  MUFU.RCP R24, R14 ;  /* 0x0000000e00187308 */ /* 0x0001e20000001000 */
[----:B------:R-:W-:Y:S01]  /*44e0*/  FFMA.FTZ R19, R29, R19, R27 ;  /* 0x000000131d137223 */ /* 0x000fe2000001001b */
[----:B---3--:R-:W-:Y:S01]  /*44f0*/  FADD.FTZ R17, R28, -R30 ;  /* 0x8000001e1c117221 */ /* 0x008fe20000010000 */
[----:B0-----:R-:W-:-:S05]  /*4500*/  FMUL.FTZ R14, R15, R9 ;  /* 0x000000090f0e7220 */ /* 0x001fca0000410000 */
[----:B------:R-:W0:Y:S01]  /*4510*/  MUFU.EX2 R21, R21 ;  /* 0x0000001500157308 */ /* 0x000e220000000800 */
[----:B------:R-:W-:Y:S01]  /*4520*/  FMUL.FTZ R13, R19, -1.4426950216293334961 ;  /* 0xbfb8aa3b130d7820 */ /* 0x000fe20000410000 */
[----:B------:R-:W-:Y:S04]  /*4530*/  STL [R1+0x18], R14 ;  /* 0x0000180e01007387 */ /* 0x000fe80000100800 */
[----:B------:R4:W-:Y:S02]  /*4540*/  STL [R1+0x14], R10 ;  /* 0x0000140a01007387 */ /* 0x0009e40000100800 */
[----:B------:R-:W1:Y:S01]  /*4550*/  MUFU.EX2 R22, R22 ;  /* 0x0000001600167308 */ /* 0x000e620000000800 */
[----:B------:R-:W-:Y:S01]  /*4560*/  FMUL.FTZ R17, R3, R17 ;  /* 0x0000001103117220 */ /* 0x000fe20000410000 */
[----:B----4-:R-:W-:-:S06]  /*4570*/  FMUL.FTZ R10, R20, R25 ;  /* 0x00000019140a7220 */ /* 0x010fcc0000410000 */
[----:B------:R-:W3:Y:S01]  /*4580*/  MUFU.EX2 R13, R13 ;  /* 0x0000000d000d7308 */ /* 0x000ee20000000800 */
[----:B------:R-:W-:Y:S01]  /*4590*/  FFMA.FTZ R17, R29, R17, R27 ;  /* 0x000000111d117223 */ /* 0x000fe2000001001b */
[----:B------:R4:W-:Y:S01]  /*45a0*/  STL [R1+0x10], R10 ;  /* 0x0000100a01007387 */ /* 0x0009e20000100800 */
[----:B------:R-:W-:-:S03]  /*45b0*/  FMUL.FTZ R23, R16, -1.4426950216293334961 ;  /* 0xbfb8aa3b10177820 */ /* 0x000fc60000410000 */
[----:B------:R-:W2:Y:S01]  /*45c0*/  LDL.LU R26, [R1+0x80] ;  /* 0x00008000011a7983 */ /* 0x000ea20000300800 */
[----:B------:R-:W-:Y:S01]  /*45d0*/  FMUL.FTZ R14, R5, -1.4426950216293334961 ;  /* 0xbfb8aa3b050e7820 */ /* 0x000fe20000410000 */
[----:B------:R-:W-:Y:S01]  /*45e0*/  FMUL.FTZ R9, R17, -1.4426950216293334961 ;  /* 0xbfb8aa3b11097820 */ /* 0x000fe20000410000 */
[----:B------:R-:W-:Y:S01]  /*45f0*/  FMUL.FTZ R15, R4, -1.4426950216293334961 ;  /* 0xbfb8aa3b040f7820 */ /* 0x000fe20000410000 */
[----:B0-----:R-:W-:Y:S01]  /*4600*/  FADD.FTZ R21, R21, 1 ;  /* 0x3f80000015157421 */ /* 0x001fe20000010000 */
[----:B------:R-:W0:Y:S01]  /*4610*/  MUFU.EX2 R23, R23 ;  /* 0x0000001700177308 */ /* 0x000e220000000800 */
[----:B----4-:R-:W-:Y:S01]  /*4620*/  FMUL.FTZ R10, R7, R24 ;  /* 0x00000018070a7220 */ /* 0x010fe20000410000 */
[----:B------:R-:W-:-:S06]  /*4630*/  FMUL.FTZ R7, R12, -1.4426950216293334961 ;  /* 0xbfb8aa3b0c077820 */ /* 0x000fcc0000410000 */
[----:B------:R-:W4:Y:S01]  /*4640*/  MUFU.EX2 R14, R14 ;  /* 0x0000000e000e7308 */ /* 0x000f220000000800 */
[----:B------:R3:W-:Y:S04]  /*4650*/  STL [R1+0x8], R10 ;  /* 0x0000080a01007387 */ /* 0x0007e80000100800 */
[----:B------:R-:W2:Y:S03]  /*4660*/  LDL.LU R25, [R1+0x88] ;  /* 0x0000880001197983 */ /* 0x000ea60000300800 */
[----:B------:R1:W-:Y:S08]  /*4670*/  MUFU.RCP R24, R21 ;  /* 0x0000001500187308 */ /* 0x0003f00000001000 */
[----:B------:R-:W4:Y:S01]  /*4680*/  MUFU.EX2 R9, R9 ;  /* 0x0000000900097308 */ /* 0x000f220000000800 */
[----:B-1----:R-:W-:Y:S01]  /*4690*/  FADD.FTZ R21, R22, 1 ;  /* 0x3f80000016157421 */ /* 0x002fe20000010000 */
[----:B---3--:R-:W-:-:S06]  /*46a0*/  FADD.FTZ R10, R13, 1 ;  /* 0x3f8000000d0a7421 */ /* 0x008fcc0000010000 */
[----:B------:R-:W1:Y:S08]  /*46b0*/  MUFU.EX2 R15, R15 ;  /* 0x0000000f000f7308 */ /* 0x000e700000000800 */
[----:B------:R-:W3:Y:S08]  /*46c0*/  MUFU.EX2 R7, R7 ;  /* 0x0000000700077308 */ /* 0x000ef00000000800 */
[----:B------:R-:W3:Y:S01]  /*46d0*/  MUFU.RCP R21, R21 ;  /* 0x0000001500157308 */ /* 0x000ee20000001000 */
[----:B0-----:R-:W-:Y:S01]  /*46e0*/  FADD.FTZ R20, R23, 1 ;  /* 0x3f80000017147421 */ /* 0x001fe20000010000 */
[----:B----4-:R-:W-:Y:S01]  /*46f0*/  FADD.FTZ R14, R14, 1 ;  /* 0x3f8000000e0e7421 */ /* 0x010fe20000010000 */
[----:B------:R-:W-:-:S05]  /*4700*/  FADD.FTZ R9, R9, 1 ;  /* 0x3f80000009097421 */ /* 0x000fca0000010000 */
[----:B------:R-:W-:Y:S01]  /*4710*/  MUFU.RCP R10, R10 ;  /* 0x0000000a000a7308 */ /* 0x000fe20000001000 */
[----:B-1----:R-:W-:Y:S01]  /*4720*/  FADD.FTZ R15, R15, 1 ;  /* 0x3f8000000f0f7421 */ /* 0x002fe20000010000 */
[----:B---3--:R-:W-:-:S06]  /*4730*/  FADD.FTZ R7, R7, 1 ;  /* 0x3f80000007077421 */ /* 0x008fcc0000010000 */
[----:B------:R-:W0:Y:S01]  /*4740*/  MUFU.RCP R20, R20 ;  /* 0x0000001400147308 */ /* 0x000e220000001000 */
[----:B------:R-:W-:-:S07]  /*4750*/  FMUL.FTZ R48, R48, R21 ;  /* 0x0000001530307220 */ /* 0x000fce0000410000 */
[----:B------:R-:W1:Y:S08]  /*4760*/  MUFU.RCP R22, R9 ;  /* 0x0000000900167308 */ /* 0x000e700000001000 */
[----:B------:R-:W3:Y:S08]  /*4770*/  MUFU.RCP R14, R14 ;  /* 0x0000000e000e7308 */ /* 0x000ef00000001000 */
[----:B------:R-:W4:Y:S08]  /*4780*/  MUFU.RCP R15, R15 ;  /* 0x0000000f000f7308 */ /* 0x000f300000001000 */
[----:B------:R-:W4:Y:S01]  /*4790*/  MUFU.RCP R21, R7 ;  /* 0x0000000700157308 */ /* 0x000f220000001000 */
[----:B0-----:R-:W-:Y:S01]  /*47a0*/  FMUL.FTZ R16, R16, R20 ;  /* 0x0000001410107220 */ /* 0x001fe20000410000 */
[----:B-1----:R-:W-:Y:S01]  /*47b0*/  FMUL.FTZ R17, R17, R22 ;  /* 0x0000001611117220 */ /* 0x002fe20000410000 */
[----:B---3--:R-:W-:Y:S01]  /*47c0*/  FMUL.FTZ R14, R5, R14 ;  /* 0x0000000e050e7220 */ /* 0x008fe20000410000 */
[----:B----4-:R-:W-:Y:S01]  /*47d0*/  FMUL.FTZ R15, R4, R15 ;  /* 0x0000000f040f7220 */ /* 0x010fe20000410000 */
[----:B------:R-:W-:Y:S01]  /*47e0*/  FMUL.FTZ R12, R12, R21 ;  /* 0x000000150c0c7220 */ /* 0x000fe20000410000 */
[----:B--2---:R-:W-:Y:S01]  /*47f0*/  FADD.FTZ R13, R2, -R30 ;  /* 0x8000001e020d7221 */ /* 0x004fe20000010000 */
[----:B------:R-:W-:-:S05]  /*4800*/  FMUL.FTZ R2, R19, R10 ;  /* 0x0000000a13027220 */ /* 0x000fca0000410000 */
[----:B------:R0:W-:Y:S02]  /*4810*/  STL [R1+0x4], R2 ;  /* 0x0000040201007387 */ /* 0x0001e40000100800 */
[----:B0-----:R-:W-:-:S05]  /*4820*/  FMUL.FTZ R2, R8, R24 ;  /* 0x0000001808027220 */ /* 0x001fca0000410000 */
[----:B------:R0:W-:Y:S04]  /*4830*/  STL [R1+0x118], R2 ;  /* 0x0001180201007387 */ /* 0x0001e80000100800 */
[----:B------:R-:W-:Y:S04]  /*4840*/  STL [R1+0x11c], R48 ;  /* 0x00011c3001007387 */ /* 0x000fe80000100800 */
[----:B------:R-:W-:Y:S04]  /*4850*/  STL [R1+0x120], R16 ;  /* 0x0001201001007387 */ /* 0x000fe80000100800 */
[----:B------:R-:W-:Y:S04]  /*4860*/  STL [R1+0x124], R17 ;  /* 0x0001241101007387 */ /* 0x000fe80000100800 */
[----:B------:R-:W-:Y:S04]  /*4870*/  STL [R1+0x128], R14 ;  /* 0x0001280e01007387 */ /* 0x000fe80000100800 */
[----:B------:R-:W-:Y:S04]  /*4880*/  STL [R1+0x12c], R15 ;  /* 0x00012c0f01007387 */ /* 0x000fe80000100800 */
[----:B------:R1:W-:Y:S04]  /*4890*/  STL [R1+0x130], R12 ;  /* 0x0001300c01007387 */ /* 0x0003e80000100800 */
[----:B0-----:R-:W2:Y:S01]  /*48a0*/  LDL.LU R2, [R1+0x90] ;  /* 0x0000900001027983 */ /* 0x001ea20000300800 */
[----:B------:R-:W-:-:S04]  /*48b0*/  FMUL.FTZ R13, R3, R13 ;  /* 0x0000000d030d7220 */ /* 0x000fc80000410000 */
[----:B------:R-:W-:Y:S01]  /*48c0*/  FFMA.FTZ R13, R29, R13, R27 ;  /* 0x0000000d1d0d7223 */ /* 0x000fe2000001001b */
[----:B------:R-:W-:-:S03]  /*48d0*/  FMUL.FTZ R8, R32, -1.4426950216293334961 ;  /* 0xbfb8aa3b20087820 */ /* 0x000fc60000410000 */
[----:B------:R-:W-:Y:S01]  /*48e0*/  FMUL.FTZ R10, R13, -1.4426950216293334961 ;  /* 0xbfb8aa3b0d0a7820 */ /* 0x000fe20000410000 */
[----:B------:R-:W-:Y:S02]  /*48f0*/  FMUL.FTZ R20, R6, -1.4426950216293334961 ;  /* 0xbfb8aa3b06147820 */ /* 0x000fe40000410000 */
[----:B------:R-:W-:Y:S01]  /*4900*/  MUFU.EX2 R8, R8 ;  /* 0x0000000800087308 */ /* 0x000fe20000000800 */
[----:B------:R-:W-:-:S07]  /*4910*/  FMUL.FTZ R19, R11, -1.4426950216293334961 ;  /* 0xbfb8aa3b0b137820 */ /* 0x000fce0000410000 */
[----:B------:R-:W0:Y:S08]  /*4920*/  MUFU.EX2 R10, R10 ;  /* 0x0000000a000a7308 */ /* 0x000e300000000800 */
[----:B------:R-:W-:Y:S08]  /*4930*/  MUFU.EX2 R20, R20 ;  /* 0x0000001400147308 */ /* 0x000ff00000000800 */
[----:B------:R-:W3:Y:S01]  /*4940*/  MUFU.EX2 R19, R19 ;  /* 0x0000001300137308 */ /* 0x000ee20000000800 */
[----:B0-----:R-:W-:Y:S01]  /*4950*/  FADD.FTZ R10, R10, 1 ;  /* 0x3f8000000a0a7421 */ /* 0x001fe20000010000 */
[----:B------:R-:W-:Y:S01]  /*4960*/  FADD.FTZ R8, R8, 1 ;  /* 0x3f80000008087421 */ /* 0x000fe20000010000 */
[----:B------:R-:W-:-:S05]  /*4970*/  FMUL.FTZ R22, R33, -1.4426950216293334961 ;  /* 0xbfb8aa3b21167820 */ /* 0x000fca0000410000 */
[----:B------:R-:W-:Y:S08]  /*4980*/  MUFU.RCP R24, R10 ;  /* 0x0000000a00187308 */ /* 0x000ff00000001000 */
[----:B------:R0:W-:Y:S01]  /*4990*/  MUFU.RCP R10, R8 ;  /* 0x00000008000a7308 */ /* 0x0001e20000001000 */
[----:B---3--:R-:W-:Y:S01]  /*49a0*/  FADD.FTZ R19, R19, 1 ;  /* 0x3f80000013137421 */ /* 0x008fe20000010000 */
[----:B0-----:R-:W-:-:S06]  /*49b0*/  FADD.FTZ R8, R20, 1 ;  /* 0x3f80000014087421 */ /* 0x001fcc0000010000 */
[----:B------:R-:W-:Y:S01]  /*49c0*/  MUFU.EX2 R22, R22 ;  /* 0x0000001600167308 */ /* 0x000fe20000000800 */
[----:B------:R-:W-:-:S04]  /*49d0*/  FADD.FTZ R9, R26, -R30 ;  /* 0x8000001e1a097221 */ /* 0x000fc80000010000 */
[----:B------:R-:W-:-:S04]  /*49e0*/  FMUL.FTZ R9, R3, R9 ;  /* 0x0000000903097220 */ /* 0x000fc80000410000 */
[----:B------:R-:W-:-:S04]  /*49f0*/  FFMA.FTZ R9, R29, R9, R27 ;  /* 0x000000091d097223 */ /* 0x000fc8000001001b */
[----:B------:R-:W-:Y:S01]  /*4a00*/  FMUL.FTZ R7, R9, -1.4426950216293334961 ;  /* 0xbfb8aa3b09077820 */ /* 0x000fe20000410000 */
[----:B------:R-:W0:Y:S08]  /*4a10*/  MUFU.RCP R8, R8 ;  /* 0x0000000800087308 */ /* 0x000e300000001000 */
[----:B------:R-:W3:Y:S08]  /*4a20*/  MUFU.EX2 R7, R7 ;  /* 0x0000000700077308 */ /* 0x000ef00000000800 */
[----:B------:R-:W4:Y:S01]  /*4a30*/  MUFU.RCP R21, R19 ;  /* 0x0000001300157308 */ /* 0x000f220000001000 */
[----:B0-----:R-:W-:Y:S01]  /*4a40*/  FMUL.FTZ R8, R6, R8 ;  /* 0x0000000806087220 */ /* 0x001fe20000410000 */
[----:B------:R-:W-:Y:S01]  /*4a50*/  FADD.FTZ R6, R22, 1 ;  /* 0x3f80000016067421 */ /* 0x000fe20000010000 */
[----:B---3--:R-:W-:-:S05]  /*4a60*/  FADD.FTZ R7, R7, 1 ;  /* 0x3f80000007077421 */ /* 0x008fca0000010000 */
[----:B------:R-:W-:Y:S01]  /*4a70*/  MUFU.RCP R6, R6 ;  /* 0x0000000600067308 */ /* 0x000fe20000001000 */
[----:B------:R-:W-:Y:S01]  /*4a80*/  FMUL.FTZ R13, R13, R24 ;  /* 0x000000180d0d7220 */ /* 0x000fe20000410000 */
[----:B----4-:R-:W-:-:S06]  /*4a90*/  FMUL.FTZ R11, R11, R21 ;  /* 0x000000150b0b7220 */ /* 0x010fcc0000410000 */
[----:B------:R-:W0:Y:S01]  /*4aa0*/  MUFU.RCP R21, R7 ;  /* 0x0000000700157308 */ /* 0x000e220000001000 */
[----:B------:R-:W-:Y:S01]  /*4ab0*/  STL [R1+0x134], R13 ;  /* 0x0001340d01007387 */ /* 0x000fe20000100800 */
[----:B------:R-:W-:-:S03]  /*4ac0*/  FMUL.FTZ R10, R32, R10 ;  /* 0x0000000a200a7220 */ /* 0x000fc60000410000 */
[----:B------:R-:W3:Y:S04]  /*4ad0*/  LDL.LU R32, [R1+0x158] ;  /* 0x0001580001207983 */ /* 0x000ee80000300800 */
[----:B-1----:R-:W4:Y:S04]  /*4ae0*/  LDL.LU R12, [R1+0x9c] ;  /* 0x00009c00010c7983 */ /* 0x002f280000300800 */
[----:B------:R-:W3:Y:S04]  /*4af0*/  LDL.LU R51, [R1+0xe8] ;  /* 0x0000e80001337983 */ /* 0x000ee80000300800 */
[----:B------:R-:W4:Y:S01]  /*4b00*/  LDL.LU R47, [R1+0xe0] ;  /* 0x0000e000012f7983 */ /* 0x000f220000300800 */
[----:B0-----:R-:W-:-:S03]  /*4b10*/  FMUL.FTZ R9, R9, R21 ;  /* 0x0000001509097220 */ /* 0x001fc60000410000 */
[----:B------:R-:W-:Y:S04]  /*4b20*/  STL [R1+0x138], R10 ;  /* 0x0001380a01007387 */ /* 0x000fe80000100800 */
[----:B------:R-:W-:Y:S04]  /*4b30*/  STL [R1+0x140], R10 ;  /* 0x0001400a01007387 */ /* 0x000fe80000100800 */
[----:B------:R0:W-:Y:S01]  /*4b40*/  STL [R1+0x144], R10 ;  /* 0x0001440a01007387 */ /* 0x0001e20000100800 */
[----:B------:R-:W-:-:S03]  /*4b50*/  FMUL.FTZ R6, R33, R6 ;  /* 0x0000000621067220 */ /* 0x000fc60000410000 */
[----:B------:R-:W-:Y:S04]  /*4b60*/  STL [R1+0x13c], R11 ;  /* 0x00013c0b01007387 */ /* 0x000fe80000100800 */
[----:B------:R-:W-:Y:S01]  /*4b70*/  STL [R1+0x148], R8 ;  /* 0x0001480801007387 */ /* 0x000fe20000100800 */
[----:B--2---:R-:W-:-:S03]  /*4b80*/  FADD.FTZ R56, R2, -R30 ;  /* 0x8000001e02387221 */ /* 0x004fc60000010000 */
[----:B------:R-:W2:Y:S04]  /*4b90*/  LDL.LU R2, [R1+0xa0] ;  /* 0x0000a00001027983 */ /* 0x000ea80000300800 */
[----:B0-----:R-:W2:Y:S04]  /*4ba0*/  LDL.LU R10, [R1+0xe4] ;  /* 0x0000e400010a7983 */ /* 0x001ea80000300800 */
[----:B------:R-:W-:Y:S04]  /*4bb0*/  STL [R1+0x14c], R9 ;  /* 0x00014c0901007387 */ /* 0x000fe80000100800 */
[----:B------:R-:W3:Y:S04]  /*4bc0*/  LDL.LU R33, [R1+0x154] ;  /* 0x0001540001217983 */ /* 0x000ee80000300800 */
[----:B------:R0:W-:Y:S04]  /*4bd0*/  STL [R1+0x150], R6 ;  /* 0x0001500601007387 */ /* 0x0001e80000100800 */
[----:B0-----:R-:W2:Y:S04]  /*4be0*/  LDL.LU R6, [R1+0xec] ;  /* 0x0000ec0001067983 */ /* 0x001ea80000300800 */
        /* <DEDUP_REMOVED lines=8> */
[----:B------:R-:W-:-:S04]  /*4c70*/  FADD.FTZ R5, R25, -R30 ;  /* 0x8000001e19057221 */ /* 0x000fc80000010000 */
[----:B------:R-:W-:Y:S01]  /*4c80*/  FMUL.FTZ R5, R3, R5 ;  /* 0x0000000503057220 */ /* 0x000fe20000410000 */
[----:B------:R-:W-:-:S03]  /*4c90*/  FMUL.FTZ R4, R0, -1.4426950216293334961 ;  /* 0xbfb8aa3b00047820 */ /* 0x000fc60000410000 */
[----:B------:R-:W-:Y:S01]  /*4ca0*/  FFMA.FTZ R5, R29, R5, R27 ;  /* 0x000000051d057223 */ /* 0x000fe2000001001b */
[----:B------:R-:W-:-:S03]  /*4cb0*/  FMUL.FTZ R19, R59, -1.4426950216293334961 ;  /* 0xbfb8aa3b3b137820 */ /* 0x000fc60000410000 */
[----:B------:R-:W-:Y:S01]  /*4cc0*/  FMUL.FTZ R20, R5, -1.4426950216293334961 ;  /* 0xbfb8aa3b05147820 */ /* 0x000fe20000410000 */
[----:B------:R-:W-:Y:S01]  /*4cd0*/  FMUL.FTZ R23, R18, -1.4426950216293334961 ;  /* 0xbfb8aa3b12177820 */ /* 0x000fe20000410000 */
[----:B------:R-:W0:Y:S08]  /*4ce0*/  MUFU.EX2 R4, R4 ;  /* 0x0000000400047308 */ /* 0x000e300000000800 */
[----:B------:R-:W1:Y:S08]  /*4cf0*/  MUFU.EX2 R20, R20 ;  /* 0x0000001400147308 */ /* 0x000e700000000800 */
[----:B------:R-:W1:Y:S08]  /*4d00*/  MUFU.EX2 R19, R19 ;  /* 0x0000001300137308 */ /* 0x000e700000000800 */
[----:B------:R-:W1:Y:S01]  /*4d10*/  MUFU.EX2 R23, R23 ;  /* 0x0000001700177308 */ /* 0x000e620000000800 */
[----:B0-----:R-:W-:Y:S01]  /*4d20*/  FADD.FTZ R4, R4, 1 ;  /* 0x3f80000004047421 */ /* 0x001fe20000010000 */
[----:B-1----:R-:W-:-:S06]  /*4d30*/  FADD.FTZ R20, R20, 1 ;  /* 0x3f80000014147421 */ /* 0x002fcc0000010000 */
[----:B------:R0:W1:Y:S01]  /*4d40*/  MUFU.RCP R7, R4 ;  /* 0x0000000400077308 */ /* 0x0000620000001000 */
[----:B------:R-:W-:Y:S01]  /*4d50*/  FADD.FTZ R19, R19, 1 ;  /* 0x3f80000013137421 */ /* 0x000fe20000010000 */
[----:B0-----:R-:W-:-:S06]  /*4d60*/  FADD.FTZ R4, R23, 1 ;  /* 0x3f80000017047421 */ /* 0x001fcc0000010000 */
[----:B------:R-:W0:Y:S08]  /*4d70*/  MUFU.RCP R20, R20 ;  /* 0x0000001400147308 */ /* 0x000e300000001000 */
[----:B------:R-:W-:Y:S08]  /*4d80*/  MUFU.RCP R19, R19 ;  /* 0x0000001300137308 */ /* 0x000ff00000001000 */
[----:B------:R-:W4:Y:S01]  /*4d90*/  MUFU.RCP R4, R4 ;  /* 0x0000000400047308 */ /* 0x000f220000001000 */
[----:B-1----:R-:W-:Y:S01]  /*4da0*/  FMUL.FTZ R7, R0, R7 ;  /* 0x0000000700077220 */ /* 0x002fe20000410000 */
[----:B0-----:R-:W-:Y:S01]  /*4db0*/  FMUL.FTZ R5, R5, R20 ;  /* 0x0000001405057220 */ /* 0x001fe20000410000 */
[----:B----4-:R-:W-:-:S05]  /*4dc0*/  FMUL.FTZ R0, R47, -1.4426950216293334961 ;  /* 0xbfb8aa3b2f007820 */ /* 0x010fca0000410000 */
[----:B------:R0:W1:Y:S01]  /*4dd0*/  MUFU.EX2 R20, R0 ;  /* 0x0000000000147308 */ /* 0x0000620000000800 */
[----:B------:R-:W-:Y:S01]  /*4de0*/  FMUL.FTZ R4, R18, R4 ;  /* 0x0000000412047220 */ /* 0x000fe20000410000 */
[----:B0-----:R-:W-:Y:S01]  /*4df0*/  FMUL.FTZ R0, R59, R19 ;  /* 0x000000133b007220 */ /* 0x001fe20000410000 */
[----:B------:R-:W-:Y:S02]  /*4e00*/  FADD.FTZ R49, R12, -R30 ;  /* 0x8000001e0c317221 */ /* 0x000fe40000010000 */
[----:B------:R-:W4:Y:S04]  /*4e10*/  LDL.LU R12, [R1+0xf0] ;  /* 0x0000f000010c7983 */ /* 0x000f280000300800 */
[----:B------:R-:W4:Y:S04]  /*4e20*/  LDL.LU R11, [R1+0x74] ;  /* 0x00007400010b7983 */ /* 0x000f280000300800 */
[----:B------:R-:W4:Y:S04]  /*4e30*/  LDL.LU R58, [R1+0xac] ;  /* 0x0000ac00013a7983 */ /* 0x000f280000300800 */
[----:B------:R-:W4:Y:S04]  /*4e40*/  LDL.LU R8, [R1+0x84] ;  /* 0x0000840001087983 */ /* 0x000f280000300800 */
[----:B------:R-:W4:Y:S04]  /*4e50*/  LDL.LU R48, [R1+0xb4] ;  /* 0x0000b40001307983 */ /* 0x000f280000300800 */
[----:B------:R-:W4:Y:S01]  /*4e60*/  LDL.LU R9, [R1+0xf4] ;  /* 0x0000f40001097983 */ /* 0x000f220000300800 */
[----:B---3--:R-:W-:-:S02]  /*4e70*/  IADD3.X R19, RZ, R33, RZ, P6, !PT ;  /* 0x00000021ff137210 */ /* 0x008fc400037fe4ff */
[----:B------:R-:W-:-:S04]  /*4e80*/  LEA R18, P6, R32, UR12, 0x1 ;  /* 0x0000000c20127c11 */ /* 0x000fc8000f8c08ff */
[----:B------:R-:W-:Y:S01]  /*4e90*/  LEA.HI.X R19, R32, UR13, R19, 0x1, P6 ;  /* 0x0000000d20137c11 */ /* 0x000fe2000b0f0c13 */
[----:B--2---:R-:W-:Y:S02]  /*4ea0*/  FADD.FTZ R30, R2, -R30 ;  /* 0x8000001e021e7221 */ /* 0x004fe40000010000 */
[----:B------:R-:W2:Y:S01]  /*4eb0*/  LDL.LU R2, [R1+0xc0] ;  /* 0x0000c00001027983 */ /* 0x000ea20000300800 */
        /* <DEDUP_REMOVED lines=8> */
[----:B------:R-:W3:Y:S01]  /*4f40*/  LDL.LU R46, [R1+0xc8] ;  /* 0x0000c800012e7983 */ /* 0x000ee20000300800 */
[----:B------:R-:W-:Y:S01]  /*4f50*/  FMUL.FTZ R56, R3, R56 ;  /* 0x0000003803387220 */ /* 0x000fe20000410000 */
[----:B------:R-:W-:Y:S01]  /*4f60*/  FMUL.FTZ R25, R54, -1.4426950216293334961 ;  /* 0xbfb8aa3b36197820 */ /* 0x000fe20000410000 */
[----:B------:R-:W-:Y:S01]  /*4f70*/  FMUL.FTZ R24, R55, -1.4426950216293334961 ;  /* 0xbfb8aa3b37187820 */ /* 0x000fe20000410000 */
[----:B------:R-:W-:Y:S01]  /*4f80*/  FMUL.FTZ R22, R51, -1.4426950216293334961 ;  /* 0xbfb8aa3b33167820 */ /* 0x000fe20000410000 */
[--C-:B------:R-:W-:Y:S01]  /*4f90*/  FFMA.FTZ R56, R29, R56, R27.reuse ;  /* 0x000000381d387223 */ /* 0x100fe2000001001b */
[----:B------:R-:W-:Y:S01]  /*4fa0*/  FMUL.FTZ R49, R3, R49 ;  /* 0x0000003103317220 */ /* 0x000fe20000410000 */
[----:B------:R-:W-:Y:S01]  /*4fb0*/  FMUL.FTZ R26, R6, -1.4426950216293334961 ;  /* 0xbfb8aa3b061a7820 */ /* 0x000fe20000410000 */
[----:B------:R-:W0:Y:S01]  /*4fc0*/  MUFU.EX2 R25, R25 ;  /* 0x0000001900197308 */ /* 0x000e220000000800 */
[----:B------:R-:W-:Y:S01]  /*4fd0*/  FMUL.FTZ R23, R56, -1.4426950216293334961 ;  /* 0xbfb8aa3b38177820 */ /* 0x000fe20000410000 */
[--C-:B------:R-:W-:Y:S01]  /*4fe0*/  FFMA.FTZ R49, R29, R49, R27.reuse ;  /* 0x000000311d317223 */ /* 0x100fe2000001001b */
[----:B------:R-:W-:Y:S01]  /*4ff0*/  FMUL.FTZ R21, R52, -1.4426950216293334961 ;  /* 0xbfb8aa3b34157820 */ /* 0x000fe20000410000 */
[----:B-1----:R-:W-:Y:S01]  /*5000*/  FADD.FTZ R20, R20, 1 ;  /* 0x3f80000014147421 */ /* 0x002fe20000010000 */
[----:B------:R-:W3:Y:S03]  /*5010*/  LDL.LU R45, [R1+0xcc] ;  /* 0x0000cc00012d7983 */ /* 0x000ee60000300800 */
[----:B------:R-:W1:Y:S08]  /*5020*/  MUFU.EX2 R24, R24 ;  /* 0x0000001800187308 */ /* 0x000e700000000800 */
[----:B------:R-:W1:Y:S08]  /*5030*/  MUFU.EX2 R23, R23 ;  /* 0x0000001700177308 */ /* 0x000e700000000800 */
[----:B------:R-:W1:Y:S01]  /*5040*/  MUFU.EX2 R22, R22 ;  /* 0x0000001600167308 */ /* 0x000e620000000800 */
[----:B------:R-:W-:Y:S01]  /*5050*/  FMUL.FTZ R28, R49, -1.4426950216293334961 ;  /* 0xbfb8aa3b311c7820 */ /* 0x000fe20000410000 */
[----:B0-----:R-:W-:Y:S01]  /*5060*/  FADD.FTZ R25, R25, 1 ;  /* 0x3f80000019197421 */ /* 0x001fe20000010000 */
[----:B-1----:R-:W-:Y:S01]  /*5070*/  FADD.FTZ R24, R24, 1 ;  /* 0x3f80000018187421 */ /* 0x002fe20000010000 */
[----:B------:R-:W-:Y:S01]  /*5080*/  FMUL.FTZ R3, R3, R30 ;  /* 0x0000001e03037220 */ /* 0x000fe20000410000 */
[----:B------:R-:W3:Y:S03]  /*5090*/  LDL.LU R44, [R1+0xd0] ;  /* 0x0000d000012c7983 */ /* 0x000ee60000300800 */
[----:B------:R-:W0:Y:S01]  /*50a0*/  MUFU.EX2 R28, R28 ;  /* 0x0000001c001c7308 */ /* 0x000e220000000800 */
[----:B------:R-:W-:Y:S01]  /*50b0*/  FADD.FTZ R23, R23, 1 ;  /* 0x3f80000017177421 */ /* 0x000fe20000010000 */
[----:B------:R-:W-:-:S06]  /*50c0*/  FFMA.FTZ R3, R29, R3, R27 ;  /* 0x000000031d037223 */ /* 0x000fcc000001001b */
[----:B------:R1:W0:Y:S01]  /*50d0*/  MUFU.RCP R57, R25 ;  /* 0x0000001900397308 */ /* 0x0002220000001000 */
[----:B------:R-:W-:-:S07]  /*50e0*/  FADD.FTZ R22, R22, 1 ;  /* 0x3f80000016167421 */ /* 0x000fce0000010000 */
[----:B------:R-:W-:Y:S01]  /*50f0*/  MUFU.EX2 R26, R26 ;  /* 0x0000001a001a7308 */ /* 0x000fe20000000800 */
[----:B-1----:R-:W-:-:S07]  /*5100*/  FMUL.FTZ R25, R10, -1.4426950216293334961 ;  /* 0xbfb8aa3b0a197820 */ /* 0x002fce0000410000 */
[----:B------:R-:W1:Y:S01]  /*5110*/  MUFU.EX2 R21, R21 ;  /* 0x0000001500157308 */ /* 0x000e620000000800 */
[----:B------:R-:W-:-:S07]  /*5120*/  IADD3.X R29, RZ, R33, RZ, P5, !PT ;  /* 0x00000021ff1d7210 */ /* 0x000fce0002ffe4ff */
[----:B------:R-:W4:Y:S08]  /*5130*/  MUFU.RCP R24, R24 ;  /* 0x0000001800187308 */ /* 0x000f300000001000 */
[----:B------:R-:W4:Y:S08]  /*5140*/  MUFU.RCP R27, R23 ;  /* 0x00000017001b7308 */ /* 0x000f300000001000 */
[----:B------:R4:W4:Y:S08]  /*5150*/  MUFU.RCP R53, R22 ;  /* 0x0000001600357308 */ /* 0x0009300000001000 */
[----:B------:R-:W4:Y:S01]  /*5160*/  MUFU.EX2 R25, R25 ;  /* 0x0000001900197308 */ /* 0x000f220000000800 */
[----:B0-----:R-:W-:Y:S01]  /*5170*/  FADD.FTZ R28, R28, 1 ;  /* 0x3f8000001c1c7421 */ /* 0x001fe20000010000 */
[----:B------:R-:W-:Y:S01]  /*5180*/  FMUL.FTZ R57, R54, R57 ;  /* 0x0000003936397220 */ /* 0x000fe20000410000 */
[----:B-1----:R-:W-:Y:S01]  /*5190*/  FADD.FTZ R30, R21, 1 ;  /* 0x3f800000151e7421 */ /* 0x002fe20000010000 */
[----:B----4-:R-:W-:-:S02]  /*51a0*/  LEA R22, P6, R11, UR12, 0x1 ;  /* 0x0000000c0b167c11 */ /* 0x010fc4000f8c08ff */
[C---:B------:R-:W-:Y:S02]  /*51b0*/  LEA R34, P5, R58.reuse, UR12, 0x1 ;  /* 0x0000000c3a227c11 */ /* 0x040fe4000f8a08ff */
[----:B------:R-:W-:Y:S02]  /*51c0*/  MUFU.RCP R59, R28 ;  /* 0x0000001c003b7308 */ /* 0x000fe40000001000 */
[----:B------:R-:W-:Y:S01]  /*51d0*/  LEA.HI.X R35, R58, UR13, R29, 0x1, P5 ;  /* 0x0000000d3a237c11 */ /* 0x000fe2000a8f0c1d */
[----:B------:R-:W-:Y:S01]  /*51e0*/  FADD.FTZ R58, R26, 1 ;  /* 0x3f8000001a3a7421 */ /* 0x000fe20000010000 */
[----:B------:R-:W-:Y:S02]  /*51f0*/  IADD3.X R26, RZ, R33, RZ, P3, !PT ;  /* 0x00000021ff1a7210 */ /* 0x000fe40001ffe4ff */
[----:B------:R-:W-:Y:S02]  /*5200*/  LEA.HI.X R23, R11, UR13, R12, 0x1, P6 ;  /* 0x0000000d0b177c11 */ /* 0x000fe4000b0f0c0c */
[----:B------:R0:W1:Y:S01]  /*5210*/  MUFU.RCP R54, R20 ;  /* 0x0000001400367308 */ /* 0x0000620000001000 */
[----:B------:R-:W-:Y:S01]  /*5220*/  FMUL.FTZ R55, R55, R24 ;  /* 0x0000001837377220 */ /* 0x000fe20000410000 */
[----:B------:R-:W-:Y:S01]  /*5230*/  FMUL.FTZ R56, R56, R27 ;  /* 0x0000001b38387220 */ /* 0x000fe20000410000 */
[----:B------:R-:W-:Y:S01]  /*5240*/  FMUL.FTZ R53, R51, R53 ;  /* 0x0000003533357220 */ /* 0x000fe20000410000 */
[-C--:B------:R-:W-:Y:S01]  /*5250*/  IADD3.X R27, RZ, R33.reuse, RZ, P4, !PT ;  /* 0x00000021ff1b7210 */ /* 0x080fe200027fe4ff */
[----:B------:R-:W-:Y:S01]  /*5260*/  FADD.FTZ R51, R25, 1 ;  /* 0x3f80000019337421 */ /* 0x000fe20000010000 */
[----:B------:R-:W-:-:S02]  /*5270*/  IADD3.X R25, RZ, R33, RZ, P2, !PT ;  /* 0x00000021ff197210 */ /* 0x000fc400017fe4ff */
[C---:B0-----:R-:W-:Y:S01]  /*5280*/  LEA R20, P6, R8.reuse, UR12, 0x1 ;  /* 0x0000000c08147c11 */ /* 0x041fe2000f8c08ff */
[----:B------:R0:W4:Y:S03]  /*5290*/  MUFU.RCP R24, R30 ;  /* 0x0000001e00187308 */ /* 0x0001260000001000 */
[----:B------:R-:W-:Y:S02]  /*52a0*/  LEA.HI.X R21, R8, UR13, R9, 0x1, P6 ;  /* 0x0000000d08157c11 */ /* 0x000fe4000b0f0c09 */
[----:B------:R-:W4:Y:S01]  /*52b0*/  LDL.LU R9, [R1+0xd8] ;  /* 0x0000d80001097983 */ /* 0x000f220000300800 */
[----:B0-----:R-:W-:-:S03]  /*52c0*/  LEA R30, P4, R48, UR12, 0x1 ;  /* 0x0000000c301e7c11 */ /* 0x001fc6000f8808ff */
[----:B------:R-:W4:Y:S01]  /*52d0*/  LDL.LU R8, [R1+0xdc] ;  /* 0x0000dc0001087983 */ /* 0x000f220000300800 */
[----:B------:R-:W-:-:S03]  /*52e0*/  LEA.HI.X R31, R48, UR13, R27, 0x1, P4 ;  /* 0x0000000d301f7c11 */ /* 0x000fc6000a0f0c1b */
[----:B------:R-:W4:Y:S04]  /*52f0*/  LDL.LU R17, [R1+0xbc] ;  /* 0x0000bc0001117983 */ /* 0x000f280000300800 */
[----:B------:R-:W4:Y:S01]  /*5300*/  LDL.LU R16, [R1+0xd4] ;  /* 0x0000d40001107983 */ /* 0x000f220000300800 */
[----:B-1----:R-:W-:Y:S01]  /*5310*/  FMUL.FTZ R54, R47, R54 ;  /* 0x000000362f367220 */ /* 0x002fe20000410000 */
[----:B--2---:R-:W-:-:S04]  /*5320*/  LEA R28, P3, R2, UR12, 0x1 ;  /* 0x0000000c021c7c11 */ /* 0x004fc8000f8608ff */
[----:B------:R-:W-:Y:S02]  /*5330*/  LEA.HI.X R29, R2, UR13, R26, 0x1, P3 ;  /* 0x0000000d021d7c11 */ /* 0x000fe400098f0c1a */
[----:B---3--:R-:W-:-:S04]  /*5340*/  LEA R26, P2, R46, UR12, 0x1 ;  /* 0x0000000c2e1a7c11 */ /* 0x008fc8000f8408ff */
[----:B------:R-:W-:Y:S02]  /*5350*/  LEA.HI.X R27, R46, UR13, R25, 0x1, P2 ;  /* 0x0000000d2e1b7c11 */ /* 0x000fe400090f0c19 */
[----:B------:R-:W2:Y:S04]  /*5360*/  LDL.LU R46, [R1+0x8c] ;  /* 0x00008c00012e7983 */ /* 0x000ea80000300800 */
        /* <DEDUP_REMOVED lines=8> */
[----:B------:R-:W0:Y:S01]  /*53f0*/  MUFU.RCP R58, R58 ;  /* 0x0000003a003a7308 */ /* 0x000e220000001000 */
[-C--:B------:R-:W-:Y:S01]  /*5400*/  IADD3.X R25, RZ, R33.reuse, RZ, P1, !PT ;  /* 0x00000021ff197210 */ /* 0x080fe20000ffe4ff */
[----:B----4-:R-:W-:Y:S01]  /*5410*/  FMUL.FTZ R52, R52, R24 ;  /* 0x0000001834347220 */ /* 0x010fe20000410000 */
[----:B------:R-:W-:-:S02]  /*5420*/  IADD3.X R33, RZ, R33, RZ, P0, !PT ;  /* 0x00000021ff217210 */ /* 0x000fc400007fe4ff */
[----:B------:R-:W-:-:S03]  /*5430*/  LEA R24, P1, R45, UR12, 0x1 ;  /* 0x0000000c2d187c11 */ /* 0x000fc6000f8208ff */
[----:B------:R-:W1:Y:S01]  /*5440*/  MUFU.RCP R51, R51 ;  /* 0x0000003300337308 */ /* 0x000e620000001000 */
[C---:B------:R-:W-:Y:S02]  /*5450*/  LEA R32, P0, R44.reuse, UR12, 0x1 ;  /* 0x0000000c2c207c11 */ /* 0x040fe4000f8008ff */
[----:B------:R-:W-:Y:S02]  /*5460*/  LEA.HI.X R25, R45, UR13, R25, 0x1, P1 ;  /* 0x0000000d2d197c11 */ /* 0x000fe400088f0c19 */
[----:B------:R-:W-:Y:S01]  /*5470*/  LEA.HI.X R33, R44, UR13, R33, 0x1, P0 ;  /* 0x0000000d2c217c11 */ /* 0x000fe200080f0c21 */
[----:B------:R-:W-:Y:S01]  /*5480*/  FMUL.FTZ R59, R49, R59 ;  /* 0x0000003b313b7220 */ /* 0x000fe20000410000 */
[----:B0-----:R-:W-:Y:S01]  /*5490*/  FMUL.FTZ R58, R6, R58 ;  /* 0x0000003a063a7220 */ /* 0x001fe20000410000 */
[----:B-1----:R-:W-:Y:S01]  /*54a0*/  FMUL.FTZ R51, R10, R51 ;  /* 0x000000330a337220 */ /* 0x002fe20000410000 */
[----:B------:R-:W-:Y:S02]  /*54b0*/  F2FP.F16.F32.PACK_AB R49, R9, R8 ;  /* 0x000000080931723e */ /* 0x000fe400000000ff */
[----:B--2---:R-:W-:-:S02]  /*54c0*/  LEA R44, P0, R46, UR12, 0x1 ;  /* 0x0000000c2e2c7c11 */ /* 0x004fc4000f8008ff */
[----:B------:R-:W-:Y:S02]  /*54d0*/  MOV R45, R46 ;  /* 0x0000002e002d7202 */ /* 0x000fe40000000f00 */
[C---:B---3--:R-:W-:Y:S02]  /*54e0*/  LEA R46, P1, R14.reuse, UR12, 0x1 ;  /* 0x0000000c0e2e7c11 */ /* 0x048fe4000f8208ff */
[----:B------:R-:W-:Y:S02]  /*54f0*/  LEA.HI.X R45, R45, UR13, R47, 0x1, P0 ;  /* 0x0000000d2d2d7c11 */ /* 0x000fe400080f0c2f */
[----:B------:R-:W-:Y:S02]  /*5500*/  LEA.HI.X R47, R14, UR13, R15, 0x1, P1 ;  /* 0x0000000d0e2f7c11 */ /* 0x000fe400088f0c0f */
[----:B------:R-:W2:Y:S04]  /*5510*/  LDL.LU R15, [R1+0x40] ;  /* 0x00004000010f7983 */ /* 0x000ea80000300800 */
[----:B------:R-:W2:Y:S04]  /*5520*/  LDL.LU R14, [R1+0x44] ;  /* 0x00004400010e7983 */ /* 0x000ea80000300800 */
[----:B------:R-:W3:Y:S04]  /*5530*/  LDL.LU R6, [R1+0x150] ;  /* 0x0001500001067983 */ /* 0x000ee80000300800 */
[----:B------:R-:W4:Y:S04]  /*5540*/  LDL.LU R9, [R1+0x14c] ;  /* 0x00014c0001097983 */ /* 0x000f280000300800 */
[----:B------:R-:W4:Y:S04]  /*5550*/  LDL.LU R8, [R1+0x148] ;  /* 0x0001480001087983 */ /* 0x000f280000300800 */
[----:B------:R-:W2:Y:S01]  /*5560*/  LDL.LU R10, [R1+0x144] ;  /* 0x00014400010a7983 */ /* 0x000ea20000300800 */
[----:B------:R-:W-:-:S06]  /*5570*/  FMUL.FTZ R50, R61, -1.4426950216293334961 ;  /* 0xbfb8aa3b3d327820 */ /* 0x000fcc0000410000 */
[----:B------:R-:W0:Y:S02]  /*5580*/  MUFU.EX2 R50, R50 ;  /* 0x0000003200327308 */ /* 0x000e240000000800 */
[----:B0-----:R-:W-:-:S06]  /*5590*/  FADD.FTZ R50, R50, 1 ;  /* 0x3f80000032327421 */ /* 0x001fcc0000010000 */
[----:B------:R-:W0:Y:S02]  /*55a0*/  MUFU.RCP R50, R50 ;  /* 0x0000003200327308 */ /* 0x000e240000001000 */
[----:B0-----:R-:W-:Y:S01]  /*55b0*/  FMUL.FTZ R50, R61, R50 ;  /* 0x000000323d327220 */ /* 0x001fe20000410000 */
[----:B------:R-:W-:Y:S02]  /*55c0*/  F2FP.F16.F32.PACK_AB R61, R17, R16 ;  /* 0x00000010113d723e */ /* 0x000fe400000000ff */
[----:B------:R-:W3:Y:S04]  /*55d0*/  LDL.LU R17, [R1+0x20] ;  /* 0x0000200001117983 */ /* 0x000ee80000300800 */
[----:B------:R-:W3:Y:S01]  /*55e0*/  LDL.LU R16, [R1+0x3c] ;  /* 0x00003c0001107983 */ /* 0x000ee20000300800 */
[----:B--2---:R-:W-:-:S05]  /*55f0*/  PRMT R10, R49, 0x7610, R10 ;  /* 0x00007610310a7816 */ /* 0x004fca000000000a */
[----:B------:R0:W-:Y:S04]  /*5600*/  STG.E.U16 desc[UR8][R18.64], R10 ;  /* 0x0000000a12007986 */ /* 0x0001e8000c101508 */
[----:B0-----:R-:W2:Y:S01]  /*5610*/  LDL.LU R10, [R1+0x140] ;  /* 0x00014000010a7983 */ /* 0x001ea20000300800 */
[----:B------:R-:W-:-:S06]  /*5620*/  FMUL.FTZ R60, R3, -1.4426950216293334961 ;  /* 0xbfb8aa3b033c7820 */ /* 0x000fcc0000410000 */
[----:B------:R-:W0:Y:S02]  /*5630*/  MUFU.EX2 R60, R60 ;  /* 0x0000003c003c7308 */ /* 0x000e240000000800 */
[----:B0-----:R-:W-:-:S06]  /*5640*/  FADD.FTZ R60, R60, 1 ;  /* 0x3f8000003c3c7421 */ /* 0x001fcc0000010000 */
[----:B------:R-:W0:Y:S01]  /*5650*/  MUFU.RCP R60, R60 ;  /* 0x0000003c003c7308 */ /* 0x000e220000001000 */
[----:B------:R1:W-:Y:S01]  /*5660*/  STG.E.U16 desc[UR8][R18.64+0x4], R61 ;  /* 0x0000043d12007986 */ /* 0x0003e2000c101508 */
[----:B0-----:R-:W-:Y:S01]  /*5670*/  FMUL.FTZ R60, R3, R60 ;  /* 0x0000003c033c7220 */ /* 0x001fe20000410000 */
[----:B------:R-:W-:Y:S02]  /*5680*/  F2FP.F16.F32.PACK_AB R3, R48, R2 ;  /* 0x000000023003723e */ /* 0x000fe400000000ff */
[----:B------:R-:W4:Y:S04]  /*5690*/  LDL.LU R48, [R1+0x34] ;  /* 0x0000340001307983 */ /* 0x000f280000300800 */
[----:B------:R-:W4:Y:S01]  /*56a0*/  LDL.LU R2, [R1+0x38] ;  /* 0x0000380001027983 */ /* 0x000f220000300800 */
[----:B--2---:R-:W-:-:S03]  /*56b0*/  PRMT R10, R61, 0x7632, R10 ;  /* 0x000076323d0a7816 */ /* 0x004fc6000000000a */
[----:B-1----:R-:W2:Y:S01]  /*56c0*/  LDL.LU R61, [R1+0xb0] ;  /* 0x0000b000013d7983 */ /* 0x002ea20000300800 */
[----:B------:R-:W-:-:S05]  /*56d0*/  PRMT R49, R49, 0x7632, R49 ;  /* 0x0000763231317816 */ /* 0x000fca0000000031 */
[----:B------:R-:W-:Y:S04]  /*56e0*/  STG.E.U16 desc[UR8][R18.64+0x2], R49 ;  /* 0x0000023112007986 */ /* 0x000fe8000c101508 */
[----:B------:R0:W-:Y:S04]  /*56f0*/  STG.E.U16 desc[UR8][R18.64+0x6], R10 ;  /* 0x0000060a12007986 */ /* 0x0001e8000c101508 */
[----:B------:R1:W-:Y:S01]  /*5700*/  STG.E.U16 desc[UR8][R42.64], R3 ;  /* 0x000000032a007986 */ /* 0x0003e2000c101508 */
[----:B0-----:R-:W-:Y:S02]  /*5710*/  PRMT R18, R3, 0x7632, R18 ;  /* 0x0000763203127816 */ /* 0x001fe40000000012 */
[----:B-1----:R-:W-:-:S03]  /*5720*/  F2FP.F16.F32.PACK_AB R3, R13, R12 ;  /* 0x0000000c0d03723e */ /* 0x002fc600000000ff */
[----:B------:R0:W-:Y:S02]  /*5730*/  STG.E.U16 desc[UR8][R42.64+0x2], R18 ;  /* 0x000002122a007986 */ /* 0x0001e4000c101508 */
[----:B0-----:R-:W-:Y:S02]  /*5740*/  F2FP.F16.F32.PACK_AB R18, R15, R14 ;  /* 0x0000000e0f12723e */ /* 0x001fe400000000ff */
[----:B--2---:R-:W-:Y:S02]  /*5750*/  F2FP.F16.F32.PACK_AB R49, R11, R61 ;  /* 0x0000003d0b31723e */ /* 0x004fe400000000ff */
[----:B------:R-:W2:Y:S02]  /*5760*/  LDL.LU R11, [R1+0x13c] ;  /* 0x00013c00010b7983 */ /* 0x000ea40000300800 */
[----:B------:R-:W-:Y:S02]  /*5770*/  PRMT R19, R49, 0x7632, R19 ;  /* 0x0000763231137816 */ /* 0x000fe40000000013 */
[----:B------:R-:W2:Y:S04]  /*5780*/  LDL.LU R10, [R1+0x138] ;  /* 0x00013800010a7983 */ /* 0x000ea80000300800 */
[----:B------:R-:W2:Y:S04]  /*5790*/  LDL.LU R61, [R1+0x30] ;  /* 0x00003000013d7983 */ /* 0x000ea80000300800 */
[----:B------:R0:W-:Y:S04]  /*57a0*/  STG.E.U16 desc[UR8][R42.64+0x4], R49 ;  /* 0x000004312a007986 */ /* 0x0001e8000c101508 */
[----:B------:R1:W-:Y:S04]  /*57b0*/  STG.E.U16 desc[UR8][R42.64+0x6], R19 ;  /* 0x000006132a007986 */ /* 0x0003e8000c101508 */
[----:B0-----:R-:W2:Y:S04]  /*57c0*/  LDL.LU R49, [R1+0x24] ;  /* 0x0000240001317983 */ /* 0x001ea80000300800 */
[----:B------:R-:W2:Y:S04]  /*57d0*/  LDL.LU R13, [R1+0x28] ;  /* 0x00002800010d7983 */ /* 0x000ea80000300800 */
[----:B------:R-:W2:Y:S01]  /*57e0*/  LDL.LU R12, [R1+0x2c] ;  /* 0x00002c00010c7983 */ /* 0x000ea20000300800 */
[----:B-1----:R-:W-:-:S03]  /*57f0*/  PRMT R42, R3, 0x7632, R42 ;  /* 0x00007632032a7816 */ /* 0x002fc6000000002a */
[----:B------:R-:W2:Y:S01]  /*5800*/  LDL.LU R15, [R1+0x54] ;  /* 0x00005400010f7983 */ /* 0x000ea20000300800 */
[----:B------:R-:W-:-:S03]  /*5810*/  PRMT R19, R18, 0x7632, R19 ;  /* 0x0000763212137816 */ /* 0x000fc60000000013 */
[----:B------:R-:W2:Y:S04]  /*5820*/  LDL.LU R14, [R1+0x58] ;  /* 0x00005800010e7983 */ /* 0x000ea80000300800 */
[----:B------:R3:W-:Y:S04]  /*5830*/  STG.E.U16 desc[UR8][R40.64], R3 ;  /* 0x0000000328007986 */ /* 0x0007e8000c101508 */
[----:B------:R4:W-:Y:S01]  /*5840*/  STG.E.U16 desc[UR8][R40.64+0x4], R18 ;  /* 0x0000041228007986 */ /* 0x0009e2000c101508 */
[----:B---3--:R-:W-:-:S03]  /*5850*/  F2FP.F16.F32.PACK_AB R3, R17, R16 ;  /* 0x000000101103723e */ /* 0x008fc600000000ff */
[----:B------:R-:W3:Y:S01]  /*5860*/  LDL.LU R17, [R1+0x5c] ;  /* 0x00005c0001117983 */ /* 0x000ee20000300800 */
[----:B----4-:R-:W-:-:S03]  /*5870*/  F2FP.F16.F32.PACK_AB R18, R48, R2 ;  /* 0x000000023012723e */ /* 0x010fc600000000ff */
[----:B------:R-:W3:Y:S04]  /*5880*/  LDL.LU R16, [R1+0x60] ;  /* 0x0000600001107983 */ /* 0x000ee80000300800 */
        /* <DEDUP_REMOVED lines=9> */
[----:B------:R-:W4:Y:S04]  /*5920*/  LDL.LU R42, [R1+0x10] ;  /* 0x00001000012a7983 */ /* 0x000f280000300800 */
[----:B------:R-:W4:Y:S04]  /*5930*/  LDL.LU R43, [R1+0x14] ;  /* 0x00001400012b7983 */ /* 0x000f280000300800 */
[----:B------:R-:W-:Y:S04]  /*5940*/  STG.E.U16 desc[UR8][R38.64+0x2], R40 ;  /* 0x0000022826007986 */ /* 0x000fe8000c101508 */
[----:B------:R0:W-:Y:S01]  /*5950*/  STG.E.U16 desc[UR8][R38.64+0x6], R19 ;  /* 0x0000061326007986 */ /* 0x0001e2000c101508 */
[----:B--2---:R-:W-:-:S03]  /*5960*/  F2FP.F16.F32.PACK_AB R3, R49, R61 ;  /* 0x0000003d3103723e */ /* 0x004fc600000000ff */
[----:B------:R-:W2:Y:S01]  /*5970*/  LDL.LU R49, [R1+0x4] ;  /* 0x0000040001317983 */ /* 0x000ea20000300800 */
[----:B0-----:R-:W-:-:S03]  /*5980*/  PRMT R19, R3, 0x7632, R19 ;  /* 0x0000763203137816 */ /* 0x001fc60000000013 */
[----:B------:R-:W2:Y:S01]  /*5990*/  LDL.LU R61, [R1+0x8] ;  /* 0x00000800013d7983 */ /* 0x000ea20000300800 */
[----:B------:R-:W-:-:S03]  /*59a0*/  F2FP.F16.F32.PACK_AB R18, R13, R12 ;  /* 0x0000000c0d12723e */ /* 0x000fc600000000ff */
[----:B------:R0:W-:Y:S01]  /*59b0*/  STG.E.U16 desc[UR8][R36.64], R3 ;  /* 0x0000000324007986 */ /* 0x0001e2000c101508 */
[----:B------:R-:W-:-:S03]  /*59c0*/  PRMT R38, R18, 0x7632, R38 ;  /* 0x0000763212267816 */ /* 0x000fc60000000026 */
[----:B------:R-:W2:Y:S04]  /*59d0*/  LDL.LU R40, [R1+0x18] ;  /* 0x0000180001287983 */ /* 0x000ea80000300800 */
[----:B------:R-:W2:Y:S01]  /*59e0*/  LDL.LU R13, [R1+0x134] ;  /* 0x00013400010d7983 */ /* 0x000ea20000300800 */
[----:B0-----:R-:W-:-:S03]  /*59f0*/  F2FP.F16.F32.PACK_AB R3, R15, R14 ;  /* 0x0000000e0f03723e */ /* 0x001fc600000000ff */
[----:B------:R-:W2:Y:S04]  /*5a00*/  LDL.LU R12, [R1+0x130] ;  /* 0x00013000010c7983 */ /* 0x000ea80000300800 */
[----:B------:R-:W2:Y:S04]  /*5a10*/  LDL.LU R15, [R1+0x12c] ;  /* 0x00012c00010f7983 */ /* 0x000ea80000300800 */
[----:B------:R3:W-:Y:S04]  /*5a20*/  STG.E.U16 desc[UR8][R36.64+0x4], R18 ;  /* 0x0000041224007986 */ /* 0x0007e8000c101508 */
[----:B------:R-:W2:Y:S04]  /*5a30*/  LDL.LU R14, [R1+0x128] ;  /* 0x00012800010e7983 */ /* 0x000ea80000300800 */
[----:B------:R0:W-:Y:S01]  /*5a40*/  STG.E.U16 desc[UR8][R36.64+0x2], R19 ;  /* 0x0000021324007986 */ /* 0x0001e2000c101508 */
[----:B---3--:R-:W-:-:S03]  /*5a50*/  F2FP.F16.F32.PACK_AB R18, R17, R16 ;  /* 0x000000101112723e */ /* 0x008fc600000000ff */
[----:B------:R-:W-:Y:S04]  /*5a60*/  STG.E.U16 desc[UR8][R36.64+0x6], R38 ;  /* 0x0000062624007986 */ /* 0x000fe8000c101508 */
[----:B------:R-:W3:Y:S01]  /*5a70*/  LDL.LU R17, [R1+0x124] ;  /* 0x0001240001117983 */ /* 0x000ee20000300800 */
[----:B0-----:R-:W-:-:S03]  /*5a80*/  PRMT R19, R3, 0x7632, R19 ;  /* 0x0000763203137816 */ /* 0x001fc60000000013 */
[----:B------:R4:W-:Y:S04]  /*5a90*/  STG.E.U16 desc[UR8][R34.64], R3 ;  /* 0x0000000322007986 */ /* 0x0009e8000c101508 */
[----:B------:R-:W3:Y:S01]  /*5aa0*/  LDL.LU R16, [R1+0x120] ;  /* 0x0001200001107983 */ /* 0x000ee20000300800 */
[----:B----4-:R-:W-:-:S03]  /*5ab0*/  F2FP.F16.F32.PACK_AB R3, R48, R2 ;  /* 0x000000023003723e */ /* 0x010fc600000000ff */
[----:B------:R-:W4:Y:S04]  /*5ac0*/  LDL.LU R48, [R1+0x11c] ;  /* 0x00011c0001307983 */ /* 0x000f280000300800 */
[----:B------:R-:W4:Y:S01]  /*5ad0*/  LDL.LU R2, [R1+0x118] ;  /* 0x0001180001027983 */ /* 0x000f220000300800 */
[----:B------:R-:W-:-:S03]  /*5ae0*/  PRMT R36, R18, 0x7632, R36 ;  /* 0x0000763212247816 */ /* 0x000fc60000000024 */
[----:B------:R2:W-:Y:S02]  /*5af0*/  STG.E.U16 desc[UR8][R34.64+0x4], R18 ;  /* 0x0000041222007986 */ /* 0x0005e4000c101508 */
[----:B--2---:R-:W-:Y:S02]  /*5b00*/  F2FP.F16.F32.PACK_AB R18, R49, R61 ;  /* 0x0000003d3112723e */ /* 0x004fe400000000ff */
[----:B----4-:R-:W-:Y:S02]  /*5b10*/  F2FP.F16.F32.PACK_AB R48, R48, R2 ;  /* 0x000000023030723e */ /* 0x010fe400000000ff */
[----:B------:R-:W2:Y:S04]  /*5b20*/  LDL.LU R2, [R1+0x114] ;  /* 0x0001140001027983 */ /* 0x000ea80000300800 */
[----:B------:R-:W4:Y:S01]  /*5b30*/  LDL.LU R61, [R1+0x68] ;  /* 0x00006800013d7983 */ /* 0x000f220000300800 */
[----:B------:R-:W-:-:S02]  /*5b40*/  F2FP.F16.F32.PACK_AB R37, R40, R41 ;  /* 0x000000292825723e */ /* 0x000fc400000000ff */
[----:B------:R-:W-:Y:S01]  /*5b50*/  PRMT R39, R3, 0x7610, R39 ;  /* 0x0000761003277816 */ /* 0x000fe20000000027 */
[----:B------:R-:W-:Y:S01]  /*5b60*/  STG.E.U16 desc[UR8][R34.64+0x2], R19 ;  /* 0x0000021322007986 */ /* 0x000fe2000c101508 */
[----:B------:R-:W-:-:S03]  /*5b70*/  PRMT R38, R37, 0x7632, R38 ;  /* 0x0000763225267816 */ /* 0x000fc60000000026 */
[----:B------:R0:W-:Y:S01]  /*5b80*/  STG.E.U16 desc[UR8][R34.64+0x6], R36 ;  /* 0x0000062422007986 */ /* 0x0001e2000c101508 */
[----:B---3--:R-:W-:-:S03]  /*5b90*/  F2FP.F16.F32.PACK_AB R16, R17, R16 ;  /* 0x000000101110723e */ /* 0x008fc600000000ff */
[----:B------:R-:W-:Y:S01]  /*5ba0*/  STG.E.U16 desc[UR8][R30.64], R39 ;  /* 0x000000271e007986 */ /* 0x000fe2000c101508 */
[----:B------:R-:W-:Y:S02]  /*5bb0*/  F2FP.F16.F32.PACK_AB R12, R13, R12 ;  /* 0x0000000c0d0c723e */ /* 0x000fe400000000ff */
[----:B0-----:R-:W-:Y:S02]  /*5bc0*/  PRMT R35, R3, 0x7632, R35 ;  /* 0x0000763203237816 */ /* 0x001fe40000000023 */
[----:B------:R-:W-:Y:S01]  /*5bd0*/  F2FP.F16.F32.PACK_AB R3, R42, R43 ;  /* 0x0000002b2a03723e */ /* 0x000fe200000000ff */
[----:B------:R-:W-:Y:S01]  /*5be0*/  STG.E.U16 desc[UR8][R30.64+0x4], R37 ;  /* 0x000004251e007986 */ /* 0x000fe2000c101508 */
[----:B------:R-:W-:Y:S02]  /*5bf0*/  F2FP.F16.F32.PACK_AB R14, R15, R14 ;  /* 0x0000000e0f0e723e */ /* 0x000fe400000000ff */
[----:B------:R-:W-:Y:S01]  /*5c00*/  PRMT R19, R3, 0x7632, R19 ;  /* 0x0000763203137816 */ /* 0x000fe20000000013 */
[----:B------:R-:W-:Y:S04]  /*5c10*/  STG.E.U16 desc[UR8][R30.64+0x2], R35 ;  /* 0x000002231e007986 */ /* 0x000fe8000c101508 */
[----:B------:R0:W-:Y:S01]  /*5c20*/  STG.E.U16 desc[UR8][R30.64+0x6], R38 ;  /* 0x000006261e007986 */ /* 0x0001e2000c101508 */
[----:B------:R-:W-:-:S03]  /*5c30*/  F2FP.F16.F32.PACK_AB R8, R9, R8 ;  /* 0x000000080908723e */ /* 0x000fc600000000ff */
[----:B------:R1:W-:Y:S01]  /*5c40*/  STG.E.U16 desc[UR8][R28.64], R3 ;  /* 0x000000031c007986 */ /* 0x0003e2000c101508 */
[----:B------:R-:W-:Y:S02]  /*5c50*/  PRMT R17, R48, 0x7632, R17 ;  /* 0x0000763230117816 */ /* 0x000fe40000000011 */
[----:B------:R-:W-:Y:S02]  /*5c60*/  F2FP.F16.F32.PACK_AB R10, R11, R10 ;  /* 0x0000000a0b0a723e */ /* 0x000fe400000000ff */
[----:B0-----:R-:W-:Y:S02]  /*5c70*/  PRMT R31, R18, 0x7632, R31 ;  /* 0x00007632121f7816 */ /* 0x001fe4000000001f */
[----:B-1----:R-:W-:Y:S01]  /*5c80*/  PRMT R3, R16, 0x7632, R3 ;  /* 0x0000763210037816 */ /* 0x002fe20000000003 */
[----:B------:R-:W-:Y:S01]  /*5c90*/  STG.E.U16 desc[UR8][R28.64+0x2], R19 ;  /* 0x000002131c007986 */ /* 0x000fe2000c101508 */
[----:B------:R-:W-:Y:S02]  /*5ca0*/  PRMT R11, R12, 0x7632, R11 ;  /* 0x000076320c0b7816 */ /* 0x000fe4000000000b */
[----:B------:R-:W-:Y:S01]  /*5cb0*/  PRMT R13, R14, 0x7632, R13 ;  /* 0x000076320e0d7816 */ /* 0x000fe2000000000d */
[----:B------:R-:W-:Y:S01]  /*5cc0*/  STG.E.U16 desc[UR8][R28.64+0x4], R18 ;  /* 0x000004121c007986 */ /* 0x000fe2000c101508 */
[----:B------:R-:W-:-:S03]  /*5cd0*/  F2FP.F16.F32.PACK_AB R6, R7, R6 ;  /* 0x000000060706723e */ /* 0x000fc600000000ff */
[----:B------:R-:W-:Y:S01]  /*5ce0*/  STG.E.U16 desc[UR8][R28.64+0x6], R31 ;  /* 0x0000061f1c007986 */ /* 0x000fe2000c101508 */
[----:B------:R-:W-:-:S03]  /*5cf0*/  F2FP.F16.F32.PACK_AB R4, R5, R4 ;  /* 0x000000040504723e */ /* 0x000fc600000000ff */
[----:B------:R0:W-:Y:S01]  /*5d00*/  STG.E.U16 desc[UR8][R26.64+0x6], R3 ;  /* 0x000006031a007986 */ /* 0x0001e2000c101508 */
[----:B------:R-:W-:-:S03]  /*5d10*/  F2FP.F16.F32.PACK_AB R55, R56, R55 ;  /* 0x000000373837723e */ /* 0x000fc600000000ff */
[----:B------:R-:W-:Y:S01]  /*5d20*/  STG.E.U16 desc[UR8][R26.64], R48 ;  /* 0x000000301a007986 */ /* 0x000fe2000c101508 */
[----:B------:R-:W-:-:S03]  /*5d30*/  PRMT R5, R4, 0x7632, R5 ;  /* 0x0000763204057816 */ /* 0x000fc60000000005 */
[----:B------:R-:W-:Y:S01]  /*5d40*/  STG.E.U16 desc[UR8][R26.64+0x2], R17 ;  /* 0x000002111a007986 */ /* 0x000fe2000c101508 */
[----:B0-----:R-:W-:-:S03]  /*5d50*/  PRMT R3, R8, 0x7632, R3 ;  /* 0x0000763208037816 */ /* 0x001fc60000000003 */
[----:B------:R0:W-:Y:S01]  /*5d60*/  STG.E.U16 desc[UR8][R26.64+0x4], R16 ;  /* 0x000004101a007986 */ /* 0x0001e2000c101508 */
[----:B------:R-:W-:-:S03]  /*5d70*/  F2FP.F16.F32.PACK_AB R0, R57, R0 ;  /* 0x000000003900723e */ /* 0x000fc600000000ff */
[----:B------:R1:W-:Y:S01]  /*5d80*/  STG.E.U16 desc[UR8][R24.64+0x6], R11 ;  /* 0x0000060b18007986 */ /* 0x0003e2000c101508 */
[----:B------:R-:W-:-:S03]  /*5d90*/  F2FP.F16.F32.PACK_AB R53, R54, R53 ;  /* 0x000000353635723e */ /* 0x000fc600000000ff */
[----:B------:R-:W-:Y:S01]  /*5da0*/  STG.E.U16 desc[UR8][R24.64], R14 ;  /* 0x0000000e18007986 */ /* 0x000fe2000c101508 */
[----:B0-----:R-:W-:-:S03]  /*5db0*/  PRMT R16, R10, 0x7632, R16 ;  /* 0x000076320a107816 */ /* 0x001fc60000000010 */
[----:B------:R-:W-:Y:S01]  /*5dc0*/  STG.E.U16 desc[UR8][R24.64+0x2], R13 ;  /* 0x0000020d18007986 */ /* 0x000fe2000c101508 */
[----:B-1----:R-:W-:-:S03]  /*5dd0*/  PRMT R11, R6, 0x7632, R11 ;  /* 0x00007632060b7816 */ /* 0x002fc6000000000b */
[----:B------:R-:W-:Y:S01]  /*5de0*/  STG.E.U16 desc[UR8][R24.64+0x4], R12 ;  /* 0x0000040c18007986 */ /* 0x000fe2000c101508 */
[----:B------:R-:W-:-:S03]  /*5df0*/  F2FP.F16.F32.PACK_AB R52, R59, R52 ;  /* 0x000000343b34723e */ /* 0x000fc600000000ff */
[----:B------:R0:W-:Y:S01]  /*5e00*/  STG.E.U16 desc[UR8][R32.64+0x6], R3 ;  /* 0x0000060320007986 */ /* 0x0001e2000c101508 */
[----:B------:R-:W-:Y:S02]  /*5e10*/  F2FP.F16.F32.PACK_AB R51, R51, R58 ;  /* 0x0000003a3333723e */ /* 0x000fe400000000ff */
[----:B------:R-:W-:Y:S01]  /*5e20*/  F2FP.F16.F32.PACK_AB R50, R60, R50 ;  /* 0x000000323c32723e */ /* 0x000fe200000000ff */
[----:B------:R1:W-:Y:S04]  /*5e30*/  STG.E.U16 desc[UR8][R32.64], R10 ;  /* 0x0000000a20007986 */ /* 0x0003e8000c101508 */
[----:B------:R-:W-:Y:S01]  /*5e40*/  STG.E.U16 desc[UR8][R32.64+0x2], R16 ;  /* 0x0000021020007986 */ /* 0x000fe2000c101508 */
[----:B0-----:R-:W-:-:S03]  /*5e50*/  PRMT R3, R55, 0x7632, R3 ;  /* 0x0000763237037816 */ /* 0x001fc60000000003 */
[----:B------:R-:W-:Y:S01]  /*5e60*/  STG.E.U16 desc[UR8][R32.64+0x4], R8 ;  /* 0x0000040820007986 */ /* 0x000fe2000c101508 */
[----:B-1----:R-:W-:-:S03]  /*5e70*/  PRMT R10, R0, 0x7632, R10 ;  /* 0x00007632000a7816 */ /* 0x002fc6000000000a */
[----:B------:R-:W-:Y:S04]  /*5e80*/  STG.E.U16 desc[UR8][R22.64], R6 ;  /* 0x0000000616007986 */ /* 0x000fe8000c101508 */
[----:B------:R-:W-:Y:S04]  /*5e90*/  STG.E.U16 desc[UR8][R22.64+0x2], R11 ;  /* 0x0000020b16007986 */ /* 0x000fe8000c101508 */
[----:B------:R-:W-:Y:S04]  /*5ea0*/  STG.E.U16 desc[UR8][R22.64+0x4], R4 ;  /* 0x0000040416007986 */ /* 0x000fe8000c101508 */
[----:B------:R0:W-:Y:S04]  /*5eb0*/  STG.E.U16 desc[UR8][R22.64+0x6], R5 ;  /* 0x0000060516007986 */ /* 0x0001e8000c101508 */
[----:B------:R1:W-:Y:S04]  /*5ec0*/  STG.E.U16 desc[UR8][R20.64], R0 ;  /* 0x0000000014007986 */ /* 0x0003e8000c101508 */
[----:B------:R3:W-:Y:S01]  /*5ed0*/  STG.E.U16 desc[UR8][R20.64+0x6], R3 ;  /* 0x0000060314007986 */ /* 0x0007e2000c101508 */
[----:B0-----:R-:W-:-:S02]  /*5ee0*/  PRMT R22, R53, 0x7632, R22 ;  /* 0x0000763235167816 */ /* 0x001fc40000000016 */
[----:B------:R-:W-:Y:S02]  /*5ef0*/  PRMT R23, R51, 0x7632, R23 ;  /* 0x0000763233177816 */ /* 0x000fe40000000017 */
[----:B-1----:R-:W-:Y:S01]  /*5f00*/  PRMT R0, R52, 0x7632, R0 ;  /* 0x0000763234007816 */ /* 0x002fe20000000000 */
        /* <DEDUP_REMOVED lines=13> */
[----:B----4-:R-:W-:Y:S02]  /*5fe0*/  IADD3.X R61, RZ, R61, RZ, P0, !PT ;  /* 0x0000003dff3d7210 */ /* 0x010fe400007fe4ff */
[----:B------:R-:W-:-:S03]  /*5ff0*/  ISETP.GE.U32.AND P0, PT, R2, UR10, PT ;  /* 0x0000000a02007c0c */ /* 0x000fc6000bf06070 */
[----:B------:R0:W-:Y:S01]  /*6000*/  STL [R1+0x68], R61 ;  /* 0x0000683d01007387 */ /* 0x0001e20000100800 */
[----:B------:R-:W-:-:S13]  /*6010*/  ISETP.GE.AND.EX P0, PT, R61, UR5, PT, P0 ;  /* 0x000000053d007c0c */ /* 0x000fda000bf06300 */
[----:B0-----:R-:W-:Y:S05]  /*6020*/  @!P0 BRA `(.L_x_1802) ;  /* 0xffffffa000548947 */ /* 0x001fea000383ffff */
[----:B------:R-:W-:Y:S05]  /*6030*/  EXIT ;  /* 0x000000000000794d */ /* 0x000fea0003800000 */
.L_x_1803:
        /* <DEDUP_REMOVED lines=12> */
.L_x_1850:


//--------------------- .text._ZN13group_norm_v214gn_cuda_kernelI6__halfLi320ELi3ELi16ELi40ELi4096ELb1ELi64ELi320ELi320ELi4ELb1ELi6ELb0ELb0ENS_16CompileConditionILi900EEEEEvPT_PKS4_S7_S7_flPfS8_Pj --------------------------
	.section	.text._ZN13group_norm_v214gn_cuda_kernelI6__halfLi320ELi3ELi16ELi40ELi4096ELb1ELi64ELi320ELi320ELi4ELb1ELi6ELb0ELb0ENS_16CompileConditionILi900EEEEEvPT_PKS4_S7_S7_flPfS8_Pj,"ax",@progbits
	.align	128
        .global         _ZN13group_norm_v214gn_cuda_kernelI6__halfLi320ELi3ELi16ELi40ELi4096ELb1ELi64ELi320ELi320ELi4ELb1ELi6ELb0ELb0ENS_16CompileConditionILi900EEEEEvPT_PKS4_S7_S7_flPfS8_Pj
        .type           _ZN13group_norm_v214gn_cuda_kernelI6__halfLi320ELi3ELi16ELi40ELi4096ELb1ELi64ELi320ELi320ELi4ELb1ELi6ELb0ELb0ENS_16CompileConditionILi900EEEEEvPT_PKS4_S7_S7_flPfS8_Pj,@function
        .size           _ZN13group_norm_v214gn_cuda_kernelI6__halfLi320ELi3ELi16ELi40ELi4096ELb1ELi64ELi320ELi320ELi4ELb1ELi6ELb0ELb0ENS_16CompileConditionILi900EEEEEvPT_PKS4_S7_S7_flPfS8_Pj,(.L_x_1851 - _ZN13group_norm_v214gn_cuda_kernelI6__halfLi320ELi3ELi16ELi40ELi4096ELb1ELi64ELi320ELi320ELi4ELb1ELi6ELb0ELb0ENS_16CompileConditionILi900EEEEEvPT_PKS4_S7_S7_flPfS8_Pj)
        .other          _ZN13group_norm_v214gn_cuda_kernelI6__halfLi320ELi3ELi16ELi40ELi4096ELb1ELi64ELi320ELi320ELi4ELb1ELi6ELb0ELb0ENS_16CompileConditionILi900EEEEEvPT_PKS4_S7_S7_flPfS8_Pj,@"STO_CUDA_ENTRY STV_DEFAULT"
_ZN13group_norm_v214gn_cuda_kernelI6__halfLi320ELi3ELi16ELi40ELi4096ELb1ELi64ELi320ELi320ELi4ELb1ELi6ELb0ELb0ENS_16CompileConditionILi900EEEEEvPT_PKS4_S7_S7_flPfS8_Pj:
.text._ZN13group_norm_v214gn_cuda_kernelI6__halfLi320ELi3ELi16ELi40ELi4096ELb1ELi64ELi320ELi320ELi4ELb1ELi6ELb0ELb0ENS_16CompileConditionILi900EEEEEvPT_PKS4_S7_S7_flPfS8_Pj:
        /* <DEDUP_REMOVED lines=89> */
.L_x_1810:
[----:B------:R-:W2:Y:S01]  /*0590*/  LDL R4, [R1+0x78] ;  /* 0x0000780001047983 */ /* 0x000ea20000100800 */
[----:B------:R-:W-:Y:S01]  /*05a0*/  HFMA2.MMA R29, -RZ, RZ, 0, 0 ;  /* 0x00000000ff1d7435 */ /* 0x000fe200000001ff */
[----:B------:R-:W-:Y:S01]  /*05b0*/  ULDC.64 UR8, c[0x0][0x218] ;  /* 0x0000860000087ab9 */ /* 0x000fe20000000a00 */
[----:B------:R-:W-:Y:S01]  /*05c0*/  ULDC.64 UR10, c[0x0][0x228] ;  /* 0x00008a00000a7ab9 */ /* 0x000fe20000000a00 */
[----:B------:R-:W1:Y:S01]  /*05d0*/  S2R R60, SR_TID.X ;  /* 0x00000000003c7919 */ /* 0x000e620000002100 */
[----:B0-----:R-:W0:Y:S01]  /*05e0*/  S2R R5, SR_CTAID.Y ;  /* 0x0000000000057919 */ /* 0x001e220000002600 */
[----:B------:R-:W3:Y:S01]  /*05f0*/  S2R R6, SR_CTAID.X ;  /* 0x0000000000067919 */ /* 0x000ee20000002500 */
[----:B------:R-:W-:Y:S01]  /*0600*/  STL [R1+0x130], R0 ;  /* 0x0001300001007387 */ /* 0x000fe20000100800 */
[----:B-1----:R-:W-:Y:S01]  /*0610*/  IMAD.WIDE.U32 R2, R60, -0x33333333, RZ ;  /* 0xcccccccd3c027825 */ /* 0x002fe200078e00ff */
[----:B0-----:R-:W-:-:S04]  /*0620*/  LOP3.LUT R28, R5, 0x1, RZ, 0xc0, !PT ;  /* 0x00000001051c7812 */ /* 0x001fc800078ec0ff */
[----:B------:R-:W-:Y:S02]  /*0630*/  SHF.R.U32.HI R3, RZ, 0x6, R3 ;  /* 0x00000006ff037819 */ /* 0x000fe40000011603 */
[----:B---3--:R-:W-:-:S03]  /*0640*/  SHF.L.U32 R2, R6, 0x6, RZ ;  /* 0x0000000606027819 */ /* 0x008fc600000006ff */
[----:B------:R-:W-:Y:S01]  /*0650*/  IMAD R5, R3, -0x50, R60 ;  /* 0xffffffb003057824 */ /* 0x000fe200078e023c */
[----:B------:R-:W-:-:S03]  /*0660*/  LOP3.LUT R2, R2, 0xfc0, RZ, 0xc0, !PT ;  /* 0x00000fc002027812 */ /* 0x000fc600078ec0ff */
[----:B------:R-:W-:Y:S01]  /*0670*/  IMAD R28, R28, 0x50, R5 ;  /* 0x000000501c1c7824 */ /* 0x000fe200078e0205 */
[----:B------:R-:W-:-:S04]  /*0680*/  IADD3 R2, R2, R3, RZ ;  /* 0x0000000302027210 */ /* 0x000fc80007ffe0ff */
[----:B------:R-:W-:-:S05]  /*0690*/  SHF.L.U32 R28, R28, 0x2, RZ ;  /* 0x000000021c1c7819 */ /* 0x000fca00000006ff */
[----:B------:R-:W-:-:S04]  /*06a0*/  IMAD.WIDE.U32 R30, R0, 0x280000, R28 ;  /* 0x00280000001e7825 */ /* 0x000fc800078e001c */
[----:B------:R-:W-:-:S05]  /*06b0*/  IMAD R29, R2, 0x280, RZ ;  /* 0x00000280021d7824 */ /* 0x000fca00078e02ff */
[C---:B------:R-:W-:Y:S02]  /*06c0*/  IADD3 R2, P0, R29.reuse, R30, RZ ;  /* 0x0000001e1d027210 */ /* 0x040fe40007f1e0ff */
[C---:B------:R-:W-:Y:S02]  /*06d0*/  IADD3 R3, R29.reuse, 0xa00, RZ ;  /* 0x00000a001d037810 */ /* 0x040fe40007ffe0ff */
[C---:B------:R-:W-:Y:S02]  /*06e0*/  IADD3 R5, R29.reuse, 0x1400, RZ ;  /* 0x000014001d057810 */ /* 0x040fe40007ffe0ff */
[C---:B------:R-:W-:Y:S02]  /*06f0*/  IADD3 R7, R29.reuse, 0x2800, RZ ;  /* 0x000028001d077810 */ /* 0x040fe40007ffe0ff */
[C---:B------:R-:W-:Y:S02]  /*0700*/  IADD3 R9, R29.reuse, 0x3c00, RZ ;  /* 0x00003c001d097810 */ /* 0x040fe40007ffe0ff */
[----:B------:R-:W-:-:S02]  /*0710*/  IADD3 R11, R29, 0x5000, RZ ;  /* 0x000050001d0b7810 */ /* 0x000fc40007ffe0ff */
[C---:B------:R-:W-:Y:S02]  /*0720*/  IADD3 R12, R29.reuse, 0x6400, RZ ;  /* 0x000064001d0c7810 */ /* 0x040fe40007ffe0ff */
[----:B------:R-:W-:Y:S01]  /*0730*/  IADD3 R14, R29, 0x6e00, RZ ;  /* 0x00006e001d0e7810 */ /* 0x000fe20007ffe0ff */
[----:B--2---:R-:W-:-:S05]  /*0740*/  IMAD R13, R4, 0x280000, RZ ;  /* 0x00280000040d7824 */ /* 0x004fca00078e02ff */
[----:B------:R-:W-:-:S04]  /*0750*/  IADD3 R13, R31, R13, RZ ;  /* 0x0000000d1f0d7210 */ /* 0x000fc80007ffe0ff */
[----:B------:R-:W-:Y:S02]  /*0760*/  IADD3.X R61, RZ, R13, RZ, P0, !PT ;  /* 0x0000000dff3d7210 */ /* 0x000fe400007fe4ff */
[----:B------:R-:W-:-:S04]  /*0770*/  LEA R38, P0, R2, UR8, 0x1 ;  /* 0x0000000802267c11 */ /* 0x000fc8000f8008ff */
[----:B------:R-:W-:Y:S02]  /*0780*/  LEA.HI.X R39, R2, UR9, R61, 0x1, P0 ;  /* 0x0000000902277c11 */ /* 0x000fe400080f0c3d */
[----:B------:R-:W-:-:S04]  /*0790*/  IADD3 R3, P0, R3, R30, RZ ;  /* 0x0000001e03037210 */ /* 0x000fc80007f1e0ff */
[----:B------:R-:W2:Y:S01]  /*07a0*/  LDG.E.64.CONSTANT R38, desc[UR6][R38.64] ;  /* 0x0000000626267981 */ /* 0x000ea2000c1e9b00 */
[----:B------:R-:W-:Y:S02]  /*07b0*/  IADD3.X R4, RZ, R13, RZ, P0, !PT ;  /* 0x0000000dff047210 */ /* 0x000fe400007fe4ff */
[----:B------:R-:W-:-:S03]  /*07c0*/  LEA R42, P0, R3, UR8, 0x1 ;  /* 0x00000008032a7c11 */ /* 0x000fc6000f8008ff */
[----:B------:R0:W-:Y:S01]  /*07d0*/  STL [R1+0xc4], R4 ;  /* 0x0000c40401007387 */ /* 0x0001e20000100800 */
[----:B------:R-:W-:-:S06]  /*07e0*/  LEA.HI.X R43, R3, UR9, R4, 0x1, P0 ;  /* 0x00000009032b7c11 */ /* 0x000fcc00080f0c04 */
[----:B------:R-:W3:Y:S01]  /*07f0*/  LDG.E.64.CONSTANT R42, desc[UR6][R42.64] ;  /* 0x000000062a2a7981 */ /* 0x000ee2000c1e9b00 */
        /* <DEDUP_REMOVED lines=56> */
[----:B------:R-:W-:-:S06]  /*0b80*/  LEA.HI.X R37, R12, UR9, R0, 0x1, P0 ;  /* 0x000000090c257c11 */ /* 0x000fcc00080f0c00 */
[----:B------:R-:W4:Y:S01]  /*0b90*/  LDG.E.64.CONSTANT R36, desc[UR6][R36.64] ;  /* 0x0000000624247981 */ /* 0x000f22000c1e9b00 */
[----:B0-----:R-:W-:-:S04]  /*0ba0*/  IADD3 R0, P0, R14, R30, RZ ;  /* 0x0000001e0e007210 */ /* 0x001fc80007f1e0ff */
[----:B------:R-:W-:Y:S01]  /*0bb0*/  IADD3.X R18, RZ, R13, RZ, P0, !PT ;  /* 0x0000000dff127210 */ /* 0x000fe200007fe4ff */
[----:B------:R-:W-:Y:S01]  /*0bc0*/  STL [R1+0x10], R0 ;  /* 0x0000100001007387 */ /* 0x000fe20000100800 */
[----:B------:R-:W-:-:S03]  /*0bd0*/  LEA R14, P0, R0, UR8, 0x1 ;  /* 0x00000008000e7c11 */ /* 0x000fc6000f8008ff */
[----:B------:R0:W-:Y:S01]  /*0be0*/  STL [R1+0xf0], R18 ;  /* 0x0000f01201007387 */ /* 0x0001e20000100800 */
[----:B------:R-:W-:-:S06]  /*0bf0*/  LEA.HI.X R15, R0, UR9, R18, 0x1, P0 ;  /* 0x00000009000f7c11 */ /* 0x000fcc00080f0c12 */
        /* <DEDUP_REMOVED lines=25> */
[----:B0-----:R-:W-:-:S03]  /*0d90*/  IADD3 R0, P0, R29, R30, RZ ;  /* 0x0000001e1d007210 */ /* 0x001fc60007f1e0ff */
[----:B------:R0:W-:Y:S01]  /*0da0*/  STL [R1+0xfc], R32 ;  /* 0x0000fc2001007387 */ /* 0x0001e20000100800 */
[----:B------:R-:W-:Y:S02]  /*0db0*/  IADD3.X R13, RZ, R13, RZ, P0, !PT ;  /* 0x0000000dff0d7210 */ /* 0x000fe400007fe4ff */
[----:B0-----:R-:W-:-:S04]  /*0dc0*/  LEA R32, P0, R0, UR8, 0x1 ;  /* 0x0000000800207c11 */ /* 0x001fc8000f8008ff */
[----:B------:R-:W-:Y:S01]  /*0dd0*/  LEA.HI.X R33, R0, UR9, R13, 0x1, P0 ;  /* 0x0000000900217c11 */ /* 0x000fe200080f0c0d */
[----:B------:R-:W-:Y:S01]  /*0de0*/  STL [R1+0x6c], R0 ;  /* 0x00006c0001007387 */ /* 0x000fe20000100800 */
[----:B------:R-:W-:Y:S01]  /*0df0*/  SHF.L.U32 R30, R28, 0x1, RZ ;  /* 0x000000011c1e7819 */ /* 0x000fe200000006ff */
[----:B------:R-:W-:-:S03]  /*0e00*/  ULDC.64 UR8, c[0x0][0x220] ;  /* 0x0000880000087ab9 */ /* 0x000fc60000000a00 */
[----:B------:R-:W4:Y:S04]  /*0e10*/  LDG.E.64.CONSTANT R32, desc[UR6][R32.64] ;  /* 0x0000000620207981 */ /* 0x000f28000c1e9b00 */
[----:B------:R0:W-:Y:S02]  /*0e20*/  STL [R1+0xe8], R13 ;  /* 0x0000e80d01007387 */ /* 0x0001e40000100800 */
[----:B0-----:R-:W-:Y:S02]  /*0e30*/  SHF.R.U32.HI R13, RZ, 0x1f, R28 ;  /* 0x0000001fff0d7819 */ /* 0x001fe4000001161c */
[C---:B------:R-:W-:Y:S02]  /*0e40*/  IADD3 R28, P0, R30.reuse, UR8, RZ ;  /* 0x000000081e1c7c10 */ /* 0x040fe4000ff1e0ff */
[----:B------:R-:W-:-:S02]  /*0e50*/  IADD3 R30, P1, R30, UR10, RZ ;  /* 0x0000000a1e1e7c10 */ /* 0x000fc4000ff3e0ff */
[C---:B------:R-:W-:Y:S02]  /*0e60*/  IADD3.X R29, R13.reuse, UR9, RZ, P0, !PT ;  /* 0x000000090d1d7c10 */ /* 0x040fe400087fe4ff */
[----:B------:R-:W-:-:S04]  /*0e70*/  IADD3.X R31, R13, UR11, RZ, P1, !PT ;  /* 0x0000000b0d1f7c10 */ /* 0x000fc80008ffe4ff */
[----:B------:R-:W5:Y:S01]  /*0e80*/  LDG.E.64.CONSTANT R28, desc[UR6][R28.64] ;  /* 0x000000061c1c7981 */ /* 0x000f62000c1e9b00 */
[--C-:B--2---:R-:W-:Y:S02]  /*0e90*/  HADD2.F32 R52, -RZ, R38.reuse.H0_H0 ;  /* 0x20000026ff347230 */ /* 0x104fe40000004100 */
[----:B------:R-:W-:Y:S01]  /*0ea0*/  HADD2.F32 R59, -RZ, R38.H1_H1 ;  /* 0x30000026ff3b7230 */ /* 0x000fe20000004100 */
[----:B------:R-:W5:Y:S02]  /*0eb0*/  LDG.E.64.CONSTANT R30, desc[UR6][R30.64] ;  /* 0x000000061e1e7981 */ /* 0x000f64000c1e9b00 */
[----:B------:R-:W-:Y:S01]  /*0ec0*/  FFMA.FTZ R13, R52, R52, RZ ;  /* 0x00000034340d7223 */ /* 0x000fe200000100ff */
[----:B------:R-:W-:Y:S01]  /*0ed0*/  FADD.FTZ R38, RZ, R52 ;  /* 0x00000034ff267221 */ /* 0x000fe20000010000 */
[--C-:B------:R-:W-:Y:S02]  /*0ee0*/  HADD2.F32 R58, -RZ, R39.reuse.H0_H0 ;  /* 0x20000027ff3a7230 */ /* 0x100fe40000004100 */
[----:B------:R-:W-:Y:S01]  /*0ef0*/  FFMA.FTZ R13, R59, R59, R13 ;  /* 0x0000003b3b0d7223 */ /* 0x000fe2000001000d */
[----:B------:R-:W-:Y:S01]  /*0f00*/  FADD.FTZ R38, R38, R59 ;  /* 0x0000003b26267221 */ /* 0x000fe20000010000 */
[----:B------:R-:W-:-:S02]  /*0f10*/  HADD2.F32 R57, -RZ, R39.H1_H1 ;  /* 0x30000027ff397230 */ /* 0x000fc40000004100 */
        /* <DEDUP_REMOVED lines=12> */
[----:B------:R-:W-:Y:S01]  /*0fe0*/  STL [R1+0x4], R50 ;  /* 0x0000043201007387 */ /* 0x000fe20000100800 */
[----:B------:R-:W-:Y:S01]  /*0ff0*/  FFMA.FTZ R13, R56, R56, R13 ;  /* 0x00000038380d7223 */ /* 0x000fe2000001000d */
[----:B------:R-:W-:Y:S02]  /*1000*/  FADD.FTZ R38, R38, R56 ;  /* 0x0000003826267221 */ /* 0x000fe40000010000 */
[----:B------:R0:W-:Y:S01]  /*1010*/  STL [R1], R0 ;  /* 0x0000000001007387 */ /* 0x0001e20000100800 */
[----:B------:R-:W-:Y:S01]  /*1020*/  FFMA.FTZ R13, R55, R55, R13 ;  /* 0x00000037370d7223 */ /* 0x000fe2000001000d */
[----:B------:R-:W-:Y:S01]  /*1030*/  FADD.FTZ R38, R38, R55 ;  /* 0x0000003726267221 */ /* 0x000fe20000010000 */
[----:B----4-:R-:W-:-:S02]  /*1040*/  HADD2.F32 R54, -RZ, R46.H1_H1 ;  /* 0x3000002eff367230 */ /* 0x010fc40000004100 */
[----:B0-----:R-:W-:-:S05]  /*1050*/  HADD2.F32 R0, -RZ, R46.H0_H0 ;  /* 0x2000002eff007230 */ /* 0x001fca0000004100 */
[----:B------:R-:W-:Y:S01]  /*1060*/  FFMA.FTZ R13, R0, R0, R13 ;  /* 0x00000000000d7223 */ /* 0x000fe2000001000d */
[----:B------:R0:W-:Y:S01]  /*1070*/  STL [R1+0x8], R0 ;  /* 0x0000080001007387 */ /* 0x0001e20000100800 */
[----:B------:R-:W-:Y:S02]  /*1080*/  FADD.FTZ R38, R38, R0 ;  /* 0x0000000026267221 */ /* 0x000fe40000010000 */
[----:B------:R-:W-:Y:S01]  /*1090*/  FFMA.FTZ R13, R54, R54, R13 ;  /* 0x00000036360d7223 */ /* 0x000fe2000001000d */
[--C-:B------:R-:W-:Y:S02]  /*10a0*/  HADD2.F32 R53, -RZ, R47.reuse.H1_H1 ;  /* 0x3000002fff357230 */ /* 0x100fe40000004100 */
[----:B------:R-:W-:Y:S01]  /*10b0*/  FADD.FTZ R38, R38, R54 ;  /* 0x0000003626267221 */ /* 0x000fe20000010000 */
        /* <DEDUP_REMOVED lines=8> */
[----:B0-----:R-:W-:Y:S02]  /*1140*/  HADD2.F32 R0, -RZ, R16.H1_H1 ;  /* 0x30000010ff007230 */ /* 0x001fe40000004100 */
[----:B------:R-:W-:Y:S01]  /*1150*/  FADD.FTZ R16, R38, R51 ;  /* 0x0000003326107221 */ /* 0x000fe20000010000 */
[----:B------:R-:W-:Y:S02]  /*1160*/  HADD2.F32 R39, -RZ, R17.H0_H0 ;  /* 0x20000011ff277230 */ /* 0x000fe40000004100 */
[----:B------:R-:W-:Y:S01]  /*1170*/  FFMA.FTZ R13, R0, R0, R13 ;  /* 0x00000000000d7223 */ /* 0x000fe2000001000d */
[----:B------:R0:W-:Y:S01]  /*1180*/  STL [R1+0x14], R0 ;  /* 0x0000140001007387 */ /* 0x0001e20000100800 */
[----:B------:R-:W-:Y:S02]  /*1190*/  FADD.FTZ R16, R16, R0 ;  /* 0x0000000010107221 */ /* 0x000fe40000010000 */
[----:B------:R-:W-:-:S02]  /*11a0*/  FFMA.FTZ R13, R39, R39, R13 ;  /* 0x00000027270d7223 */ /* 0x000fc4000001000d */
[----:B------:R-:W-:Y:S01]  /*11b0*/  FADD.FTZ R16, R16, R39 ;  /* 0x0000002710107221 */ /* 0x000fe20000010000 */
[----:B0-----:R-:W-:Y:S02]  /*11c0*/  HADD2.F32 R0, -RZ, R17.H1_H1 ;  /* 0x30000011ff007230 */ /* 0x001fe40000004100 */
[--C-:B------:R-:W-:Y:S01]  /*11d0*/  HADD2.F32 R17, -RZ, R20.reuse.H0_H0 ;  /* 0x20000014ff117230 */ /* 0x100fe20000004100 */
[----:B------:R-:W-:Y:S02]  /*11e0*/  STL [R1+0x18], R39 ;  /* 0x0000182701007387 */ /* 0x000fe40000100800 */
[----:B------:R-:W-:Y:S01]  /*11f0*/  FFMA.FTZ R13, R0, R0, R13 ;  /* 0x00000000000d7223 */ /* 0x000fe2000001000d */
[----:B------:R-:W-:Y:S01]  /*1200*/  FADD.FTZ R16, R16, R0 ;  /* 0x0000000010107221 */ /* 0x000fe20000010000 */
[----:B------:R0:W-:Y:S02]  /*1210*/  STL [R1+0x1c], R0 ;  /* 0x00001c0001007387 */ /* 0x0001e40000100800 */
[----:B------:R-:W-:Y:S01]  /*1220*/  FFMA.FTZ R13, R17, R17, R13 ;  /* 0x00000011110d7223 */ /* 0x000fe2000001000d */
[----:B------:R-:W-:Y:S01]  /*1230*/  FADD.FTZ R16, R16, R17 ;  /* 0x0000001110107221 */ /* 0x000fe20000010000 */
[----:B------:R1:W-:Y:S01]  /*1240*/  STL [R1+0x30], R17 ;  /* 0x0000301101007387 */ /* 0x0003e20000100800 */
[----:B0-----:R-:W-:-:S02]  /*1250*/  HADD2.F32 R0, -RZ, R20.H1_H1 ;  /* 0x30000014ff007230 */ /* 0x001fc40000004100 */
        /* <DEDUP_REMOVED lines=100> */
[----:B------:R-:W-:Y:S02]  /*18a0*/  HADD2.F32 R16, -RZ, R18.H0_H0 ;  /* 0x20000012ff107230 */ /* 0x000fe40000004100 */
[----:B------:R-:W-:Y:S01]  /*18b0*/  FADD.FTZ R25, R25, R14 ;  /* 0x0000000e19197221 */ /* 0x000fe20000010000 */
[----:B------:R-:W-:Y:S01]  /*18c0*/  FFMA.FTZ R24, R15, R15, R24 ;  /* 0x0000000f0f187223 */ /* 0x000fe20000010018 */
[----:B------:R0:W-:Y:S02]  /*18d0*/  STL [R1+0x60], R17 ;  /* 0x0000601101007387 */ /* 0x0001e40000100800 */
[----:B------:R-:W-:Y:S01]  /*18e0*/  FADD.FTZ R25, R25, R15 ;  /* 0x0000000f19197221 */ /* 0x000fe20000010000 */
[----:B------:R-:W-:-:S03]  /*18f0*/  FFMA.FTZ R24, R16, R16, R24 ;  /* 0x0000001010187223 */ /* 0x000fc60000010018 */
[----:B------:R-:W-:Y:S01]  /*1900*/  FADD.FTZ R25, R25, R16 ;  /* 0x0000001019197221 */ /* 0x000fe20000010000 */
[----:B0-----:R-:W-:Y:S02]  /*1910*/  HADD2.F32 R17, -RZ, R18.H1_H1 ;  /* 0x30000012ff117230 */ /* 0x001fe40000004100 */
        /* <DEDUP_REMOVED lines=19> */
[--C-:B------:R-:W-:Y:S02]  /*1a50*/  HADD2.F32 R24, -RZ, R26.reuse.H0_H0 ;  /* 0x2000001aff187230 */ /* 0x100fe40000004100 */
[----:B------:R-:W-:Y:S01]  /*1a60*/  FADD.FTZ R34, R34, R23 ;  /* 0x0000001722227221 */ /* 0x000fe20000010000 */
[----:B------:R-:W-:Y:S02]  /*1a70*/  HADD2.F32 R25, -RZ, R26.H1_H1 ;  /* 0x3000001aff197230 */ /* 0x000fe40000004100 */
[----:B------:R-:W-:Y:S01]  /*1a80*/  FFMA.FTZ R35, R24, R24, R35 ;  /* 0x0000001818237223 */ /* 0x000fe20000010023 */
[----:B------:R-:W-:Y:S01]  /*1a90*/  FADD.FTZ R34, R34, R24 ;  /* 0x0000001822227221 */ /* 0x000fe20000010000 */
[----:B------:R-:W-:Y:S02]  /*1aa0*/  HADD2.F32 R26, -RZ, R27.H0_H0 ;  /* 0x2000001bff1a7230 */ /* 0x000fe40000004100 */
[----:B------:R-:W-:Y:S01]  /*1ab0*/  FFMA.FTZ R35, R25, R25, R35 ;  /* 0x0000001919237223 */ /* 0x000fe20000010023 */
[----:B------:R0:W-:Y:S01]  /*1ac0*/  STL [R1+0x64], R0 ;  /* 0x0000640001007387 */ /* 0x0001e20000100800 */
[----:B------:R-:W-:-:S02]  /*1ad0*/  FADD.FTZ R34, R34, R25 ;  /* 0x0000001922227221 */ /* 0x000fc40000010000 */
[----:B------:R-:W-:Y:S01]  /*1ae0*/  FFMA.FTZ R35, R26, R26, R35 ;  /* 0x0000001a1a237223 */ /* 0x000fe20000010023 */
[----:B------:R1:W-:Y:S01]  /*1af0*/  STL [R1+0x28], R26 ;  /* 0x0000281a01007387 */ /* 0x0003e20000100800 */
[----:B------:R-:W-:Y:S01]  /*1b00*/  FADD.FTZ R34, R34, R26 ;  /* 0x0000001a22227221 */ /* 0x000fe20000010000 */
[----:B0-----:R-:W-:Y:S02]  /*1b10*/  HADD2.F32 R0, -RZ, R27.H1_H1 ;  /* 0x3000001bff007230 */ /* 0x001fe40000004100 */
[----:B-1----:R-:W-:-:S03]  /*1b20*/  HADD2.F32 R26, -RZ, R32.H0_H0 ;  /* 0x20000020ff1a7230 */ /* 0x002fc60000004100 */
[----:B------:R-:W-:Y:S01]  /*1b30*/  FFMA.FTZ R35, R0, R0, R35 ;  /* 0x0000000000237223 */ /* 0x000fe20000010023 */
[----:B------:R-:W-:Y:S02]  /*1b40*/  HADD2.F32 R27, -RZ, R32.H1_H1 ;  /* 0x30000020ff1b7230 */ /* 0x000fe40000004100 */
[----:B------:R-:W-:Y:S01]  /*1b50*/  FADD.FTZ R34, R34, R0 ;  /* 0x0000000022227221 */ /* 0x000fe20000010000 */
[----:B------:R-:W-:Y:S01]  /*1b60*/  FFMA.FTZ R35, R26, R26, R35 ;  /* 0x0000001a1a237223 */ /* 0x000fe20000010023 */
[----:B------:R-:W-:Y:S02]  /*1b70*/  HADD2.F32 R32, -RZ, R33.H0_H0 ;  /* 0x20000021ff207230 */ /* 0x000fe40000004100 */
[----:B------:R-:W-:Y:S01]  /*1b80*/  FADD.FTZ R34, R34, R26 ;  /* 0x0000001a22227221 */ /* 0x000fe20000010000 */
[----:B------:R-:W-:Y:S01]  /*1b90*/  FFMA.FTZ R35, R27, R27, R35 ;  /* 0x0000001b1b237223 */ /* 0x000fe20000010023 */
[----:B------:R0:W-:Y:S02]  /*1ba0*/  STL [R1+0x2c], R0 ;  /* 0x00002c0001007387 */ /* 0x0001e40000100800 */
[----:B------:R-:W-:-:S02]  /*1bb0*/  FADD.FTZ R34, R34, R27 ;  /* 0x0000001b22227221 */ /* 0x000fc40000010000 */
[----:B------:R1:W-:Y:S01]  /*1bc0*/  STL [R1+0x24], R32 ;  /* 0x0000242001007387 */ /* 0x0003e20000100800 */
[----:B0-----:R-:W-:Y:S02]  /*1bd0*/  HADD2.F32 R0, -RZ, R33.H1_H1 ;  /* 0x30000021ff007230 */ /* 0x001fe40000004100 */
[----:B------:R-:W-:Y:S02]  /*1be0*/  FFMA.FTZ R33, R32, R32, R35 ;  /* 0x0000002020217223 */ /* 0x000fe40000010023 */
[----:B------:R-:W2:Y:S01]  /*1bf0*/  LDL R35, [R1+0x12c] ;  /* 0x00012c0001237983 */ /* 0x000ea20000100800 */
[----:B-1----:R-:W-:Y:S01]  /*1c00*/  FADD.FTZ R32, R34, R32 ;  /* 0x0000002022207221 */ /* 0x002fe20000010000 */
[----:B------:R-:W-:Y:S02]  /*1c10*/  FFMA.FTZ R33, R0, R0, R33 ;  /* 0x0000000000217223 */ /* 0x000fe40000010021 */
[----:B------:R0:W-:Y:S01]  /*1c20*/  STL [R1+0x20], R0 ;  /* 0x0000200001007387 */ /* 0x0001e20000100800 */
[----:B------:R-:W-:-:S03]  /*1c30*/  FADD.FTZ R32, R32, R0 ;  /* 0x0000000020207221 */ /* 0x000fc60000010000 */
[----:B0-----:R0:W5:Y:S01]  /*1c40*/  LDL.LU R0, [R1+0x130] ;  /* 0x0001300001007983 */ /* 0x0011620000300800 */
[----:B------:R-:W-:Y:S01]  /*1c50*/  ISETP.GT.U32.AND P0, PT, R60, 0x1f, PT ;  /* 0x0000001f3c00780c */ /* 0x000fe20003f04070 */
[----:B------:R-:W-:Y:S02]  /*1c60*/  BSSY B0, `(.L_x_1804) ;  /* 0x000002d000007945 */ /* 0x000fe40003800000 */
[----:B--2---:R1:W-:Y:S02]  /*1c70*/  STS.64 [R35], R32 ;  /* 0x0000002023007388 */ /* 0x0043e40000000a00 */
[----:B-1----:R-:W-:Y:S01]  /*1c80*/  CS2R R34, SRZ ;  /* 0x0000000000227805 */ /* 0x002fe2000001ff00 */
[----:B------:R-:W-:Y:S07]  /*1c90*/  BAR.SYNC.DEFER_BLOCKING 0x0 ;  /* 0x0000000000007b1d */ /* 0x000fee0000010000 */
        /* <DEDUP_REMOVED lines=41> */
.L_x_1805:
[----:B------:R-:W-:Y:S05]  /*1f30*/  BSYNC B0 ;  /* 0x0000000000007941 */ /* 0x000fea0003800000 */
.L_x_1804:
[----:B------:R-:W-:Y:S01]  /*1f40*/  LOP3.LUT P0, RZ, R60, 0xffffffe3, RZ, 0xc0, !PT ;  /* 0xffffffe33cff7812 */ /* 0x000fe2000780c0ff */
[----:B------:R-:W0:Y:S04]  /*1f50*/  SHFL.BFLY PT, R32, R34, 0x2, 0x1f ;  /* 0x0c401f0022207f89 */ /* 0x000e2800000e0000 */
[----:B------:R-:W1:Y:S04]  /*1f60*/  SHFL.BFLY PT, R60, R35, 0x2, 0x1f ;  /* 0x0c401f00233c7f89 */ /* 0x000e6800000e0000 */
[----:B------:R2:W-:Y:S02]  /*1f70*/  STL.64 [R1+0x130], R2 ;  /* 0x0001300201007387 */ /* 0x0005e40000100a00 */
[----:B--2---:R-:W2:Y:S01]  /*1f80*/  S2R R2, SR_CTAID.Y ;  /* 0x0000000000027919 */ /* 0x004ea20000002600 */
[----:B------:R-:W3:Y:S01]  /*1f90*/  S2R R3, SR_CTAID.X ;  /* 0x0000000000037919 */ /* 0x000ee20000002500 */
[----:B0-----:R-:W-:-:S02]  /*1fa0*/  FADD.FTZ R34, R32, R34 ;  /* 0x0000002220227221 */ /* 0x001fc40000010000 */
[----:B------:R-:W2:Y:S01]  /*1fb0*/  @!P0 LDC R32, c[0x0][0x10] ;  /* 0x00000400ff208b82 */ /* 0x000ea20000000800 */
[----:B-1----:R-:W-:Y:S02]  /*1fc0*/  FADD.FTZ R35, R60, R35 ;  /* 0x000000233c237221 */ /* 0x002fe40000010000 */
[----:B------:R-:W0:Y:S01]  /*1fd0*/  S2R R60, SR_TID.X ;  /* 0x00000000003c7919 */ /* 0x000e220000002100 */
[----:B------:R-:W1:Y:S01]  /*1fe0*/  SHFL.BFLY PT, R33, R34, 0x1, 0x1f ;  /* 0x0c201f0022217f89 */ /* 0x000e6200000e0000 */
[----:B--2---:R-:W-:Y:S02]  /*1ff0*/  @!P0 IMAD R32, R32, UR4, R2 ;  /* 0x0000000420208c24 */ /* 0x004fe4000f8e0202 */
[----:B-1----:R-:W-:Y:S01]  /*2000*/  FADD.FTZ R34, R34, R33 ;  /* 0x0000002122227221 */ /* 0x002fe20000010000 */
[----:B0-----:R-:W-:-:S04]  /*2010*/  SHF.R.U32.HI R60, RZ, 0x2, R60 ;  /* 0x00000002ff3c7819 */ /* 0x001fc8000001163c */
[----:B------:R-:W-:-:S04]  /*2020*/  @!P0 SHF.L.U32 R60, R60, 0x6, RZ ;  /* 0x000000063c3c8819 */ /* 0x000fc800000006ff */
[----:B---3--:R-:W-:Y:S02]  /*2030*/  @!P0 LOP3.LUT R60, R60, 0xffffffc0, R3, 0xe2, !PT ;  /* 0xffffffc03c3c8812 */ /* 0x008fe400078ee203 */
[----:B------:R-:W0:Y:S02]  /*2040*/  @!P0 LDC.64 R2, c[0x0][0x248] ;  /* 0x00009200ff028b82 */ /* 0x000e240000000a00 */
[----:B------:R-:W-:Y:S02]  /*2050*/  @!P0 LEA R32, R32, R60, 0x9 ;  /* 0x0000003c20208211 */ /* 0x000fe400078e48ff */
[----:B------:R-:W1:Y:S02]  /*2060*/  SHFL.BFLY PT, R60, R35, 0x1, 0x1f ;  /* 0x0c201f00233c7f89 */ /* 0x000e6400000e0000 */
[----:B------:R-:W-:-:S05]  /*2070*/  @!P0 SHF.L.U32 R32, R32, 0x1, RZ ;  /* 0x0000000120208819 */ /* 0x000fca00000006ff */
[----:B0-----:R-:W-:Y:S02]  /*2080*/  @!P0 IMAD.WIDE.U32 R32, R32, 0x4, R2 ;  /* 0x0000000420208825 */ /* 0x001fe400078e0002 */
[----:B------:R0:W5:Y:S02]  /*2090*/  LDL.LU.64 R2, [R1+0x130] ;  /* 0x0001300001027983 */ /* 0x0001640000300a00 */
[----:B-1----:R-:W-:Y:S02]  /*20a0*/  FADD.FTZ R35, R35, R60 ;  /* 0x0000003c23237221 */ /* 0x002fe40000010000 */
[----:B------:R-:W1:Y:S03]  /*20b0*/  S2R R60, SR_TID.X ;  /* 0x00000000003c7919 */ /* 0x000e660000002100 */
[----:B------:R0:W-:Y:S01]  /*20c0*/  @!P0 STG.E.64 desc[UR6][R32.64], R34 ;  /* 0x0000002220008986 */ /* 0x0001e2000c101b06 */
[----:B------:R-:W-:Y:S01]  /*20d0*/  BAR.SYNC.DEFER_BLOCKING 0x0 ;  /* 0x0000000000007b1d */ /* 0x000fe20000010000 */
[----:B-1----:R-:W-:-:S02]  /*20e0*/  ISETP.NE.AND P1, PT, R60, RZ, PT ;  /* 0x000000ff3c00720c */ /* 0x002fc40003f25270 */
[----:B------:R-:W-:-:S11]  /*20f0*/  ISETP.GT.U32.AND P0, PT, R60, 0xff, PT ;  /* 0x000000ff3c00780c */ /* 0x000fd60003f04070 */
[----:B0-----:R-:W-:Y:S05]  /*2100*/  @P1 BRA `(.L_x_1806) ;  /* 0x0000000000441947 */ /* 0x001fea0003800000 */
        /* <DEDUP_REMOVED lines=11> */
.L_x_1807:
[----:B------:R-:W2:Y:S04]  /*21c0*/  LD.E.STRONG.GPU R35, desc[UR6][R32.64] ;  /* 0x0000000620237980 */ /* 0x000ea8000c10f900 */
[----:B--2---:R-:W-:Y:S01]  /*21d0*/  CCTL.IVALL ;  /* 0x00000000ff00798f */ /* 0x004fe20002000000 */
[----:B------:R-:W-:Y:S05]  /*21e0*/  YIELD ;  /* 0x0000000000007946 */ /* 0x000fea0003800000 */
[----:B-----5:R-:W-:-:S04]  /*21f0*/  LOP3.LUT R35, R35, R34, RZ, 0x3c, !PT ;  /* 0x0000002223237212 */ /* 0x020fc800078e3cff */
[----:B------:R-:W-:-:S13]  /*2200*/  ISETP.GT.AND P1, PT, R35, -0x1, PT ;  /* 0xffffffff2300780c */ /* 0x000fda0003f24270 */
[----:B------:R-:W-:Y:S05]  /*2210*/  @P1 BRA `(.L_x_1807) ;  /* 0xfffffffc00e81947 */ /* 0x000fea000383ffff */
.L_x_1806:
[----:B------:R-:W-:Y:S05]  /*2220*/  WARPSYNC.ALL ;  /* 0x0000000000007948 */ /* 0x000fea0003800000 */
[----:B------:R-:W1:Y:S01]  /*2230*/  S2R R35, SR_TID.X ;  /* 0x0000000000237919 */ /* 0x000e620000002100 */
[----:B0-----:R-:W0:Y:S01]  /*2240*/  @!P0 LDC R33, c[0x0][0x10] ;  /* 0x00000400ff218b82 */ /* 0x001e220000000800 */
[----:B------:R-:W-:Y:S01]  /*2250*/  ULDC.64 UR8, c[0x0][0x240] ;  /* 0x0000900000087ab9 */ /* 0x000fe20000000a00 */
[----:B------:R-:W0:Y:S01]  /*2260*/  S2R R60, SR_CTAID.Y ;  /* 0x00000000003c7919 */ /* 0x000e220000002600 */
[----:B-----5:R2:W-:Y:S05]  /*2270*/  STL.64 [R1+0x130], R2 ;  /* 0x0001300201007387 */ /* 0x0205ea0000100a00 */
        /* <DEDUP_REMOVED lines=12> */
[----:B------:R0:W5:Y:S04]  /*2340*/  LDL.LU.64 R2, [R1+0x130] ;  /* 0x0001300001027983 */ /* 0x0001680000300a00 */
[----:B------:R-:W2:Y:S04]  /*2350*/  @!P0 LDG.E.64 R34, desc[UR6][R34.64] ;  /* 0x0000000622228981 */ /* 0x000ea8000c1e1b00 */
[----:B------:R-:W3:Y:S01]  /*2360*/  @!P0 LDG.E.64 R32, desc[UR6][R32.64] ;  /* 0x0000000620208981 */ /* 0x000ee2000c1e1b00 */
[----:B------:R-:W-:Y:S01]  /*2370*/  HFMA2.MMA R60, -RZ, RZ, 0, 0 ;  /* 0x00000000ff3c7435 */ /* 0x000fe200000001ff */
[----:B------:R-:W-:Y:S01]  /*2380*/  ISETP.EQ.U32.AND P1, PT, RZ, UR8, PT ;  /* 0x00000008ff007c0c */ /* 0x000fe2000bf22070 */
[----:B------:R-:W-:Y:S01]  /*2390*/  BSSY B0, `(.L_x_1808) ;  /* 0x0000037000007945 */ /* 0x000fe20003800000 */
[----:B--2---:R-:W-:Y:S01]  /*23a0*/  @!P0 FADD.FTZ R34, RZ, R34 ;  /* 0x00000022ff228221 */ /* 0x004fe20000010000 */
[----:B------:R-:W-:-:S03]  /*23b0*/  @!P0 FADD.FTZ R35, RZ, R35 ;  /* 0x00000023ff238221 */ /* 0x000fc60000010000 */
[----:B---3--:R-:W-:Y:S01]  /*23c0*/  @!P0 FADD.FTZ R60, R32, R34 ;  /* 0x00000022203c8221 */ /* 0x008fe20000010000 */
[----:B------:R-:W-:Y:S01]  /*23d0*/  MOV R32, RZ ;  /* 0x000000ff00207202 */ /* 0x000fe20000000f00 */
[----:B------:R-:W-:Y:S02]  /*23e0*/  @!P0 FADD.FTZ R32, R33, R35 ;  /* 0x0000002321208221 */ /* 0x000fe40000010000 */
[----:B------:R-:W1:Y:S01]  /*23f0*/  S2R R35, SR_TID.X ;  /* 0x0000000000237919 */ /* 0x000e620000002100 */
[----:B------:R-:W2:Y:S04]  /*2400*/  SHFL.BFLY PT, R34, R60, 0x10, 0x1f ;  /* 0x0e001f003c227f89 */ /* 0x000ea800000e0000 */
[----:B------:R-:W3:Y:S01]  /*2410*/  SHFL.BFLY PT, R33, R32, 0x10, 0x1f ;  /* 0x0e001f0020217f89 */ /* 0x000ee200000e0000 */
[----:B--2---:R-:W-:Y:S01]  /*2420*/  FADD.FTZ R60, R34, R60 ;  /* 0x0000003c223c7221 */ /* 0x004fe20000010000 */
[----:B---3--:R-:W-:-:S04]  /*2430*/  FADD.FTZ R33, R33, R32 ;  /* 0x0000002021217221 */ /* 0x008fc80000010000 */
[----:B------:R-:W2:Y:S01]  /*2440*/  SHFL.BFLY PT, R34, R60, 0x8, 0x1f ;  /* 0x0d001f003c227f89 */ /* 0x000ea200000e0000 */
[----:B-1----:R-:W-:-:S03]  /*2450*/  LOP3.LUT P0, RZ, R35, 0xffffff1f, RZ, 0xc0, !PT ;  /* 0xffffff1f23ff7812 */ /* 0x002fc6000780c0ff */
[----:B------:R-:W1:Y:S01]  /*2460*/  SHFL.BFLY PT, R32, R33, 0x8, 0x1f ;  /* 0x0d001f0021207f89 */ /* 0x000e6200000e0000 */
[----:B--2---:R-:W-:Y:S01]  /*2470*/  FADD.FTZ R60, R60, R34 ;  /* 0x000000223c3c7221 */ /* 0x004fe20000010000 */
[----:B-1----:R-:W-:-:S04]  /*2480*/  FADD.FTZ R32, R33, R32 ;  /* 0x0000002021207221 */ /* 0x002fc80000010000 */
        /* <DEDUP_REMOVED lines=10> */
[----:B-1----:R-:W-:Y:S02]  /*2530*/  FADD.FTZ R32, R60, R32 ;  /* 0x000000203c207221 */ /* 0x002fe40000010000 */
[----:B------:R-:W1:Y:S02]  /*2540*/  S2R R60, SR_TID.X ;  /* 0x00000000003c7919 */ /* 0x000e640000002100 */
[----:B------:R-:W-:Y:S01]  /*2550*/  @!P0 FMUL.FTZ R32, R32, 6.1035157159494701773e-06 ;  /* 0x36cccccd20208820 */ /* 0x000fe20000410000 */
[----:B--2---:R-:W-:-:S03]  /*2560*/  FADD.FTZ R34, R33, R34 ;  /* 0x0000002221227221 */ /* 0x004fc60000010000 */
[----:B------:R-:W-:-:S04]  /*2570*/  @!P0 FMUL.FTZ R33, R32, R32 ;  /* 0x0000002020218220 */ /* 0x000fc80000410000 */
[----:B------:R-:W-:-:S05]  /*2580*/  @!P0 FFMA.FTZ R33, R34, 6.1035157159494701773e-06, -R33 ;  /* 0x36cccccd22218823 */ /* 0x000fca0000010821 */
[----:B------:R-:W-:Y:S02]  /*2590*/  @!P0 FMNMX.FTZ R33, RZ, R33, !PT ;  /* 0x00000021ff218209 */ /* 0x000fe40007810000 */
[----:B-1----:R-:W-:Y:S02]  /*25a0*/  SHF.R.U32.HI R34, RZ, 0x2, R60 ;  /* 0x00000002ff227819 */ /* 0x002fe4000001163c */
[----:B------:R-:W1:Y:S02]  /*25b0*/  S2R R60, SR_CTAID.X ;  /* 0x00000000003c7919 */ /* 0x000e640000002500 */
[----:B------:R-:W-:-:S05]  /*25c0*/  @!P0 LOP3.LUT R34, R34, 0x3ffffff8, RZ, 0xc0, !PT ;  /* 0x3ffffff822228812 */ /* 0x000fca00078ec0ff */
[----:B------:R0:W-:Y:S01]  /*25d0*/  @!P0 STS.64 [R34+UR5], R32 ;  /* 0x0000002022008988 */ /* 0x0001e20008000a05 */
[----:B------:R-:W-:Y:S01]  /*25e0*/  BAR.SYNC.DEFER_BLOCKING 0x0 ;  /* 0x0000000000007b1d */ /* 0x000fe20000010000 */
[----:B-1----:R-:W-:-:S04]  /*25f0*/  LOP3.LUT P0, RZ, R60, 0x3f, RZ, 0xc0, !PT ;  /* 0x0000003f3cff7812 */ /* 0x002fc8000780c0ff */
        /* <DEDUP_REMOVED lines=16> */
.L_x_1809:
[----:B------:R-:W-:Y:S05]  /*2700*/  BSYNC B0 ;  /* 0x0000000000007941 */ /* 0x000fea0003800000 */
.L_x_1808:
[----:B0-----:R-:W2:Y:S01]  /*2710*/  LDL R34, [R1+0x128] ;  /* 0x0001280001227983 */ /* 0x001ea20000100800 */
[----:B------:R-:W-:Y:S01]  /*2720*/  ULDC.64 UR10, c[0x0][0x210] ;  /* 0x00008400000a7ab9 */ /* 0x000fe20000000a00 */
[----:B------:R-:W-:Y:S01]  /*2730*/  ULDC UR8, c[0x0][0x230] ;  /* 0x00008c0000087ab9 */ /* 0x000fe20000000800 */
[C---:B-----5:R-:W-:Y:S01]  /*2740*/  LEA R32, P0, R2.reuse, UR10, 0x1 ;  /* 0x0000000a02207c11 */ /* 0x060fe2000f8008ff */
[----:B------:R0:W-:Y:S03]  /*2750*/  STL [R1+0x130], R0 ;  /* 0x0001300001007387 */ /* 0x0001e60000100800 */
[----:B------:R-:W-:Y:S01]  /*2760*/  LEA.HI.X R33, R2, UR11, R61, 0x1, P0 ;  /* 0x0000000b02217c11 */ /* 0x000fe200080f0c3d */
[----:B0-----:R-:W3:Y:S04]  /*2770*/  LDL.LU R0, [R1] ;  /* 0x0000000001007983 */ /* 0x001ee80000300800 */
[----:B--2---:R-:W0:Y:S02]  /*2780*/  LDS.64 R34, [R34] ;  /* 0x0000000022227984 */ /* 0x004e240000000a00 */
[----:B0-----:R-:W-:Y:S01]  /*2790*/  FADD.FTZ R2, R35, UR8 ;  /* 0x0000000823027e21 */ /* 0x001fe20008010000 */
[----:B------:R-:W-:Y:S01]  /*27a0*/  FADD.FTZ R61, R52, -R34 ;  /* 0x80000022343d7221 */ /* 0x000fe20000010000 */
[----:B------:R-:W-:-:S02]  /*27b0*/  HADD2.F32 R35, -RZ, R30.H0_H0 ;  /* 0x2000001eff237230 */ /* 0x000fc40000004100 */
        /* <DEDUP_REMOVED lines=21> */
[----:B------:R-:W-:Y:S01]  /*2910*/  FADD.FTZ R27, R27, -R34 ;  /* 0x800000221b1b7221 */ /* 0x000fe20000010000 */
[----:B------:R-:W-:-:S02]  /*2920*/  ULDC.64 UR8, c[0x0][0x238] ;  /* 0x00008e0000087ab9 */ /* 0x000fc40000000a00 */
        /* <DEDUP_REMOVED lines=15> */
[----:B------:R-:W-:Y:S01]  /*2a20*/  F2FP.F16.F32.PACK_AB R60, R61, R60 ;  /* 0x0000003c3d3c723e */ /* 0x000fe200000000ff */
[----:B------:R-:W-:-:S03]  /*2a30*/  FADD.FTZ R61, R58, -R34 ;  /* 0x800000223a3d7221 */ /* 0x000fc60000010000 */
[----:B------:R-:W-:Y:S01]  /*2a40*/  PRMT R59, R60, 0x7632, R59 ;  /* 0x000076323c3b7816 */ /* 0x000fe2000000003b */
[----:B------:R-:W-:Y:S02]  /*2a50*/  HADD2.F32 R58, -RZ, R31.H0_H0 ;  /* 0x2000001fff3a7230 */ /* 0x000fe40000004100 */
[----:B------:R-:W-:Y:S02]  /*2a60*/  FMUL.FTZ R61, R2, R61 ;  /* 0x0000003d023d7220 */ /* 0x000fe40000410000 */
[----:B------:R0:W-:Y:S04]  /*2a70*/  STG.E.U16 desc[UR6][R32.64+0x2], R59 ;  /* 0x0000023b20007986 */ /* 0x0001e8000c101506 */
[----:B------:R1:W-:Y:S01]  /*2a80*/  STG.E.U16 desc[UR6][R32.64], R60 ;  /* 0x0000003c20007986 */ /* 0x0003e2000c101506 */
[----:B0-----:R-:W-:-:S05]  /*2a90*/  HADD2.F32 R59, -RZ, R29.H0_H0 ;  /* 0x2000001dff3b7230 */ /* 0x001fca0000004100 */
[----:B------:R-:W-:-:S04]  /*2aa0*/  FFMA.FTZ R61, R61, R59, R58 ;  /* 0x0000003b3d3d7223 */ /* 0x000fc8000001003a */
[----:B-1----:R-:W-:-:S06]  /*2ab0*/  FMUL.FTZ R60, R61, -1.4426950216293334961 ;  /* 0xbfb8aa3b3d3c7820 */ /* 0x002fcc0000410000 */
        /* <DEDUP_REMOVED lines=13> */
[----:B------:R-:W-:Y:S02]  /*2b90*/  F2FP.F16.F32.PACK_AB R60, R61, R60 ;  /* 0x0000003c3d3c723e */ /* 0x000fe400000000ff */
[----:B------:R-:W2:Y:S02]  /*2ba0*/  LDL.LU R61, [R1+0x4] ;  /* 0x00000400013d7983 */ /* 0x000ea40000300800 */
[----:B------:R-:W-:Y:S02]  /*2bb0*/  PRMT R57, R60, 0x7632, R57 ;  /* 0x000076323c397816 */ /* 0x000fe40000000039 */
[----:B------:R-:W-:Y:S04]  /*2bc0*/  STG.E.U16 desc[UR6][R32.64+0x4], R60 ;  /* 0x0000043c20007986 */ /* 0x000fe8000c101506 */
[----:B------:R3:W-:Y:S02]  /*2bd0*/  STG.E.U16 desc[UR6][R32.64+0x6], R57 ;  /* 0x0000063920007986 */ /* 0x0007e4000c101506 */
[--C-:B---3--:R-:W-:Y:S01]  /*2be0*/  FADD.FTZ R57, R0, -R34.reuse ;  /* 0x8000002200397221 */ /* 0x108fe20000010000 */
[----:B--2---:R-:W-:-:S02]  /*2bf0*/  FADD.FTZ R32, R61, -R34 ;  /* 0x800000223d207221 */ /* 0x004fc40000010000 */
[----:B------:R-:W2:Y:S02]  /*2c00*/  LDL.LU R61, [R1+0x8] ;  /* 0x00000800013d7983 */ /* 0x000ea40000300800 */
[----:B------:R-:W-:-:S04]  /*2c10*/  FMUL.FTZ R32, R2, R32 ;  /* 0x0000002002207220 */ /* 0x000fc80000410000 */
[----:B------:R-:W-:-:S04]  /*2c20*/  FFMA.FTZ R32, R52, R32, R35 ;  /* 0x0000002034207223 */ /* 0x000fc80000010023 */
[----:B------:R-:W-:-:S06]  /*2c30*/  FMUL.FTZ R33, R32, -1.4426950216293334961 ;  /* 0xbfb8aa3b20217820 */ /* 0x000fcc0000410000 */
[----:B------:R-:W0:Y:S02]  /*2c40*/  MUFU.EX2 R33, R33 ;  /* 0x0000002100217308 */ /* 0x000e240000000800 */
[----:B0-----:R-:W-:-:S06]  /*2c50*/  FADD.FTZ R33, R33, 1 ;  /* 0x3f80000021217421 */ /* 0x001fcc0000010000 */
[----:B------:R-:W0:Y:S02]  /*2c60*/  MUFU.RCP R33, R33 ;  /* 0x0000002100217308 */ /* 0x000e240000001000 */
[----:B0-----:R-:W-:-:S05]  /*2c70*/  FMUL.FTZ R0, R32, R33 ;  /* 0x0000002120007220 */ /* 0x001fca0000410000 */
[----:B------:R0:W-:Y:S04]  /*2c80*/  STL [R1+0xc0], R0 ;  /* 0x0000c00001007387 */ /* 0x0001e80000100800 */
[----:B0-----:R-:W3:Y:S01]  /*2c90*/  LDL.LU R0, [R1+0xc] ;  /* 0x00000c0001007983 */ /* 0x001ee20000300800 */
[C---:B------:R-:W-:Y:S01]  /*2ca0*/  FMUL.FTZ R57, R2.reuse, R57 ;  /* 0x0000003902397220 */ /* 0x040fe20000410000 */
[C---:B------:R-:W-:Y:S01]  /*2cb0*/  FMUL.FTZ R56, R2.reuse, R56 ;  /* 0x0000003802387220 */ /* 0x040fe20000410000 */
[----:B------:R-:W-:Y:S02]  /*2cc0*/  FMUL.FTZ R55, R2, R55 ;  /* 0x0000003702377220 */ /* 0x000fe40000410000 */
[----:B------:R-:W-:Y:S01]  /*2cd0*/  FFMA.FTZ R57, R28, R57, R30 ;  /* 0x000000391c397223 */ /* 0x000fe2000001001e */
[----:B------:R-:W-:Y:S01]  /*2ce0*/  FFMA.FTZ R56, R59, R56, R58 ;  /* 0x000000383b387223 */ /* 0x000fe2000001003a */
[----:B------:R-:W-:-:S02]  /*2cf0*/  FFMA.FTZ R55, R29, R55, R31 ;  /* 0x000000371d377223 */ /* 0x000fc4000001001f */
[----:B------:R-:W-:Y:S01]  /*2d00*/  FMUL.FTZ R60, R57, -1.4426950216293334961 ;  /* 0xbfb8aa3b393c7820 */ /* 0x000fe20000410000 */
[----:B------:R-:W-:Y:S01]  /*2d10*/  FMUL.FTZ R32, R56, -1.4426950216293334961 ;  /* 0xbfb8aa3b38207820 */ /* 0x000fe20000410000 */
[----:B------:R-:W-:-:S04]  /*2d20*/  FMUL.FTZ R33, R55, -1.4426950216293334961 ;  /* 0xbfb8aa3b37217820 */ /* 0x000fc80000410000 */
[----:B------:R-:W0:Y:S08]  /*2d30*/  MUFU.EX2 R60, R60 ;  /* 0x0000003c003c7308 */ /* 0x000e300000000800 */
[----:B------:R-:W1:Y:S08]  /*2d40*/  MUFU.EX2 R32, R32 ;  /* 0x0000002000207308 */ /* 0x000e700000000800 */
[----:B------:R-:W4:Y:S01]  /*2d50*/  MUFU.EX2 R33, R33 ;  /* 0x0000002100217308 */ /* 0x000f220000000800 */
[----:B0-----:R-:W-:Y:S01]  /*2d60*/  FADD.FTZ R60, R60, 1 ;  /* 0x3f8000003c3c7421 */ /* 0x001fe20000010000 */
[----:B-1----:R-:W-:-:S06]  /*2d70*/  FADD.FTZ R32, R32, 1 ;  /* 0x3f80000020207421 */ /* 0x002fcc0000010000 */
[----:B------:R-:W0:Y:S01]  /*2d80*/  MUFU.RCP R60, R60 ;  /* 0x0000003c003c7308 */ /* 0x000e220000001000 */
[----:B----4-:R-:W-:-:S07]  /*2d90*/  FADD.FTZ R33, R33, 1 ;  /* 0x3f80000021217421 */ /* 0x010fce0000010000 */
[----:B------:R-:W1:Y:S08]  /*2da0*/  MUFU.RCP R32, R32 ;  /* 0x0000002000207308 */ /* 0x000e700000001000 */
[----:B------:R-:W4:Y:S01]  /*2db0*/  MUFU.RCP R33, R33 ;  /* 0x0000002100217308 */ /* 0x000f220000001000 */
[----:B0-----:R-:W-:Y:S01]  /*2dc0*/  FMUL.FTZ R57, R57, R60 ;  /* 0x0000003c39397220 */ /* 0x001fe20000410000 */
[----:B-1----:R-:W-:-:S04]  /*2dd0*/  FMUL.FTZ R56, R56, R32 ;  /* 0x0000002038387220 */ /* 0x002fc80000410000 */
[----:B------:R-:W-:Y:S01]  /*2de0*/  STL [R1+0xbc], R57 ;  /* 0x0000bc3901007387 */ /* 0x000fe20000100800 */
[----:B----4-:R-:W-:-:S03]  /*2df0*/  FMUL.FTZ R55, R55, R33 ;  /* 0x0000002137377220 */ /* 0x010fc60000410000 */
[----:B------:R-:W-:Y:S04]  /*2e00*/  STL [R1+0xb8], R56 ;  /* 0x0000b83801007387 */ /* 0x000fe80000100800 */
[----:B------:R3:W-:Y:S02]  /*2e10*/  STL [R1+0xb4], R55 ;  /* 0x0000b43701007387 */ /* 0x0007e40000100800 */
[--C-:B---3--:R-:W-:Y:S02]  /*2e20*/  FADD.FTZ R55, R0, -R34.reuse ;  /* 0x8000002200377221 */ /* 0x108fe40000010000 */
[----:B------:R-:W3:Y:S01]  /*2e30*/  LDL.LU R0, [R1+0x14] ;  /* 0x0000140001007983 */ /* 0x000ee20000300800 */
[----:B--2---:R-:W-:-:S04]  /*2e40*/  FADD.FTZ R57, R61, -R34 ;  /* 0x800000223d397221 */ /* 0x004fc80000010000 */
[----:B------:R-:W-:-:S04]  /*2e50*/  FMUL.FTZ R57, R2, R57 ;  /* 0x0000003902397220 */ /* 0x000fc80000410000 */
[----:B------:R-:W-:-:S04]  /*2e60*/  FFMA.FTZ R57, R52, R57, R35 ;  /* 0x0000003934397223 */ /* 0x000fc80000010023 */
[----:B------:R-:W-:-:S06]  /*2e70*/  FMUL.FTZ R32, R57, -1.4426950216293334961 ;  /* 0xbfb8aa3b39207820 */ /* 0x000fcc0000410000 */
[----:B------:R-:W0:Y:S01]  /*2e80*/  MUFU.EX2 R32, R32 ;  /* 0x0000002000207308 */ /* 0x000e220000000800 */
[----:B------:R-:W-:Y:S01]  /*2e90*/  FMUL.FTZ R54, R2, R54 ;  /* 0x0000003602367220 */ /* 0x000fe20000410000 */
[----:B0-----:R-:W-:-:S06]  /*2ea0*/  FADD.FTZ R32, R32, 1 ;  /* 0x3f80000020207421 */ /* 0x001fcc0000010000 */
[----:B------:R-:W0:Y:S01]  /*2eb0*/  MUFU.RCP R32, R32 ;  /* 0x0000002000207308 */ /* 0x000e220000001000 */
[----:B------:R-:W-:Y:S01]  /*2ec0*/  FMUL.FTZ R55, R2, R55 ;  /* 0x0000003702377220 */ /* 0x000fe20000410000 */
[----:B------:R-:W-:-:S03]  /*2ed0*/  FFMA.FTZ R54, R28, R54, R30 ;  /* 0x000000361c367223 */ /* 0x000fc6000001001e */
[----:B------:R-:W-:Y:S01]  /*2ee0*/  FFMA.FTZ R55, R59, R55, R58 ;  /* 0x000000373b377223 */ /* 0x000fe2000001003a */
[----:B------:R-:W-:Y:S01]  /*2ef0*/  FMUL.FTZ R33, R54, -1.4426950216293334961 ;  /* 0xbfb8aa3b36217820 */ /* 0x000fe20000410000 */
[----:B0-----:R-:W-:Y:S02]  /*2f00*/  FMUL.FTZ R56, R57, R32 ;  /* 0x0000002039387220 */ /* 0x001fe40000410000 */
[----:B------:R-:W-:-:S03]  /*2f10*/  FMUL.FTZ R32, R55, -1.4426950216293334961 ;  /* 0xbfb8aa3b37207820 */ /* 0x000fc60000410000 */
[----:B------:R-:W0:Y:S08]  /*2f20*/  MUFU.EX2 R33, R33 ;  /* 0x0000002100217308 */ /* 0x000e300000000800 */
[----:B------:R-:W1:Y:S01]  /*2f30*/  MUFU.EX2 R32, R32 ;  /* 0x0000002000207308 */ /* 0x000e620000000800 */
[----:B0-----:R-:W-:Y:S01]  /*2f40*/  FADD.FTZ R33, R33, 1 ;  /* 0x3f80000021217421 */ /* 0x001fe20000010000 */
[----:B-1----:R-:W-:-:S06]  /*2f50*/  FADD.FTZ R32, R32, 1 ;  /* 0x3f80000020207421 */ /* 0x002fcc0000010000 */
[----:B------:R-:W0:Y:S08]  /*2f60*/  MUFU.RCP R33, R33 ;  /* 0x0000002100217308 */ /* 0x000e300000001000 */
[----:B------:R-:W1:Y:S01]  /*2f70*/  MUFU.RCP R32, R32 ;  /* 0x0000002000207308 */ /* 0x000e620000001000 */
[----:B------:R2:W-:Y:S04]  /*2f80*/  STL [R1+0xb0], R56 ;  /* 0x0000b03801007387 */ /* 0x0005e80000100800 */
[----:B------:R-:W4:Y:S01]  /*2f90*/  LDL.LU R57, [R1+0x18] ;  /* 0x0000180001397983 */ /* 0x000f220000300800 */
[----:B0-----:R-:W-:Y:S01]  /*2fa0*/  FMUL.FTZ R54, R54, R33 ;  /* 0x0000002136367220 */ /* 0x001fe20000410000 */
[----:B-1----:R-:W-:-:S04]  /*2fb0*/  FMUL.FTZ R55, R55, R32 ;  /* 0x0000002037377220 */ /* 0x002fc80000410000 */
[----:B------:R3:W-:Y:S04]  /*2fc0*/  STL [R1+0xac], R54 ;  /* 0x0000ac3601007387 */ /* 0x0007e80000100800 */
[----:B------:R0:W-:Y:S04]  /*2fd0*/  STL [R1+0xa8], R55 ;  /* 0x0000a83701007387 */ /* 0x0001e80000100800 */
[----:B--2---:R-:W2:Y:S01]  /*2fe0*/  LDL.LU R56, [R1+0x1c] ;  /* 0x00001c0001387983 */ /* 0x004ea20000300800 */
[----:B---3--:R-:W-:-:S03]  /*2ff0*/  FADD.FTZ R54, R0, -R34 ;  /* 0x8000002200367221 */ /* 0x008fc60000010000 */
[----:B------:R-:W3:Y:S01]  /*3000*/  LDL.LU R0, [R1+0x30] ;  /* 0x0000300001007983 */ /* 0x000ee20000300800 */
[----:B------:R-:W-:-:S04]  /*3010*/  FMUL.FTZ R53, R2, R53 ;  /* 0x0000003502357220 */ /* 0x000fc80000410000 */
[----:B------:R-:W-:-:S04]  /*3020*/  FFMA.FTZ R53, R29, R53, R31 ;  /* 0x000000351d357223 */ /* 0x000fc8000001001f */
[----:B------:R-:W-:-:S06]  /*3030*/  FMUL.FTZ R33, R53, -1.4426950216293334961 ;  /* 0xbfb8aa3b35217820 */ /* 0x000fcc0000410000 */
[----:B------:R-:W1:Y:S01]  /*3040*/  MUFU.EX2 R33, R33 ;  /* 0x0000002100217308 */ /* 0x000e620000000800 */
[----:B------:R-:W-:Y:S01]  /*3050*/  FMUL.FTZ R51, R2, R51 ;  /* 0x0000003302337220 */ /* 0x000fe20000410000 */
[----:B-1----:R-:W-:-:S06]  /*3060*/  FADD.FTZ R33, R33, 1 ;  /* 0x3f80000021217421 */ /* 0x002fcc0000010000 */
[----:B------:R-:W1:Y:S01]  /*3070*/  MUFU.RCP R33, R33 ;  /* 0x0000002100217308 */ /* 0x000e620000001000 */
[----:B------:R-:W-:Y:S01]  /*3080*/  FMUL.FTZ R54, R2, R54 ;  /* 0x0000003602367220 */ /* 0x000fe20000410000 */
[----:B------:R-:W-:-:S03]  /*3090*/  FFMA.FTZ R51, R52, R51, R35 ;  /* 0x0000003334337223 */ /* 0x000fc60000010023 */
[----:B------:R-:W-:Y:S01]  /*30a0*/  FFMA.FTZ R54, R28, R54, R30 ;  /* 0x000000361c367223 */ /* 0x000fe2000001001e */
[----:B------:R-:W-:Y:S01]  /*30b0*/  FMUL.FTZ R32, R51, -1.4426950216293334961 ;  /* 0xbfb8aa3b33207820 */ /* 0x000fe20000410000 */
[----:B-1----:R-:W-:Y:S02]  /*30c0*/  FMUL.FTZ R53, R53, R33 ;  /* 0x0000002135357220 */ /* 0x002fe40000410000 */
[----:B------:R-:W-:-:S03]  /*30d0*/  FMUL.FTZ R33, R54, -1.4426950216293334961 ;  /* 0xbfb8aa3b36217820 */ /* 0x000fc60000410000 */
[----:B------:R-:W1:Y:S08]  /*30e0*/  MUFU.EX2 R32, R32 ;  /* 0x0000002000207308 */ /* 0x000e700000000800 */
[----:B------:R-:W0:Y:S01]  /*30f0*/  MUFU.EX2 R33, R33 ;  /* 0x0000002100217308 */ /* 0x000e220000000800 */
[----:B-1----:R-:W-:Y:S01]  /*3100*/  FADD.FTZ R32, R32, 1 ;  /* 0x3f80000020207421 */ /* 0x002fe20000010000 */
[----:B0-----:R-:W-:-:S06]  /*3110*/  FADD.FTZ R33, R33, 1 ;  /* 0x3f80000021217421 */ /* 0x001fcc0000010000 */
[----:B------:R-:W0:Y:S01]  /*3120*/  MUFU.RCP R32, R32 ;  /* 0x0000002000207308 */ /* 0x000e220000001000 */
[----:B------:R-:W-:Y:S04]  /*3130*/  STL [R1+0xa4], R53 ;  /* 0x0000a43501007387 */ /* 0x000fe80000100800 */
[----:B------:R-:W2:Y:S03]  /*3140*/  LDL.LU R55, [R1+0x34] ;  /* 0x0000340001377983 */ /* 0x000ea60000300800 */
[----:B------:R-:W1:Y:S01]  /*3150*/  MUFU.RCP R33, R33 ;  /* 0x0000002100217308 */ /* 0x000e620000001000 */
[----:B0-----:R-:W-:Y:S01]  /*3160*/  FMUL.FTZ R51, R51, R32 ;  /* 0x0000002033337220 */ /* 0x001fe20000410000 */
[----:B-1----:R-:W-:-:S04]  /*3170*/  FMUL.FTZ R54, R54, R33 ;  /* 0x0000002136367220 */ /* 0x002fc80000410000 */
[----:B------:R-:W-:Y:S04]  /*3180*/  STL [R1+0xa0], R51 ;  /* 0x0000a03301007387 */ /* 0x000fe80000100800 */
[----:B------:R3:W-:Y:S02]  /*3190*/  STL [R1+0x9c], R54 ;  /* 0x00009c3601007387 */ /* 0x0007e40000100800 */
[--C-:B---3--:R-:W-:Y:S02]  /*31a0*/  FADD.FTZ R54, R0, -R34.reuse ;  /* 0x8000002200367221 */ /* 0x108fe40000010000 */
[----:B------:R-:W3:Y:S01]  /*31b0*/  LDL.LU R0, [R1+0x38] ;  /* 0x0000380001007983 */ /* 0x000ee20000300800 */
[----:B----4-:R-:W-:-:S04]  /*31c0*/  FADD.FTZ R53, R57, -R34 ;  /* 0x8000002239357221 */ /* 0x010fc80000010000 */
[----:B------:R-:W-:-:S04]  /*31d0*/  FMUL.FTZ R53, R2, R53 ;  /* 0x0000003502357220 */ /* 0x000fc80000410000 */
[----:B------:R-:W-:-:S04]  /*31e0*/  FFMA.FTZ R53, R59, R53, R58 ;  /* 0x000000353b357223 */ /* 0x000fc8000001003a */
[----:B------:R-:W-:Y:S01]  /*31f0*/  FMUL.FTZ R32, R53, -1.4426950216293334961 ;  /* 0xbfb8aa3b35207820 */ /* 0x000fe20000410000 */
[----:B--2---:R-:W-:-:S05]  /*3200*/  FADD.FTZ R51, R56, -R34 ;  /* 0x8000002238337221 */ /* 0x004fca0000010000 */
[----:B------:R-:W0:Y:S01]  /*3210*/  MUFU.EX2 R32, R32 ;  /* 0x0000002000207308 */ /* 0x000e220000000800 */
[----:B------:R-:W-:-:S04]  /*3220*/  FMUL.FTZ R51, R2, R51 ;  /* 0x0000003302337220 */ /* 0x000fc80000410000 */
[----:B------:R-:W-:-:S04]  /*3230*/  FFMA.FTZ R51, R29, R51, R31 ;  /* 0x000000331d337223 */ /* 0x000fc8000001001f */
[----:B------:R-:W-:-:S06]  /*3240*/  FMUL.FTZ R33, R51, -1.4426950216293334961 ;  /* 0xbfb8aa3b33217820 */ /* 0x000fcc0000410000 */
[----:B------:R-:W1:Y:S01]  /*3250*/  MUFU.EX2 R33, R33 ;  /* 0x0000002100217308 */ /* 0x000e620000000800 */
[----:B0-----:R-:W-:-:S07]  /*3260*/  FADD.FTZ R32, R32, 1 ;  /* 0x3f80000020207421 */ /* 0x001fce0000010000 */
[----:B------:R-:W0:Y:S01]  /*3270*/  MUFU.RCP R32, R32 ;  /* 0x0000002000207308 */ /* 0x000e220000001000 */
[----:B-1----:R-:W-:-:S07]  /*3280*/  FADD.FTZ R33, R33, 1 ;  /* 0x3f80000021217421 */ /* 0x002fce0000010000 */
[----:B------:R-:W1:Y:S01]  /*3290*/  MUFU.RCP R33, R33 ;  /* 0x0000002100217308 */ /* 0x000e620000001000 */
[----:B0-----:R-:W-:-:S05]  /*32a0*/  FMUL.FTZ R56, R53, R32 ;  /* 0x0000002035387220 */ /* 0x001fca0000410000 */
[----:B------:R0:W-:Y:S04]  /*32b0*/  STL [R1+0x98], R56 ;  /* 0x0000983801007387 */ /* 0x0001e80000100800 */
[----:B0-----:R-:W2:Y:S01]  /*32c0*/  LDL.LU R56, [R1+0x3c] ;  /* 0x00003c0001387983 */ /* 0x001ea20000300800 */
[----:B-1----:R-:W-:Y:S01]  /*32d0*/  FMUL.FTZ R51, R51, R33 ;  /* 0x0000002133337220 */ /* 0x002fe20000410000 */
[----:B------:R-:W-:Y:S02]  /*32e0*/  FADD.FTZ R53, R55, -R34 ;  /* 0x8000002237357221 */ /* 0x000fe40000010000 */
[----:B------:R-:W4:Y:S04]  /*32f0*/  LDL.LU R55, [R1+0x40] ;  /* 0x0000400001377983 */ /* 0x000f280000300800 */
[----:B------:R3:W-:Y:S01]  /*3300*/  STL [R1+0x94], R51 ;  /* 0x0000943301007387 */ /* 0x0007e20000100800 */
[----:B------:R-:W-:-:S04]  /*3310*/  FMUL.FTZ R54, R2, R54 ;  /* 0x0000003602367220 */ /* 0x000fc80000410000 */
[----:B------:R-:W-:Y:S01]  /*3320*/  FFMA.FTZ R54, R52, R54, R35 ;  /* 0x0000003634367223 */ /* 0x000fe20000010023 */
[----:B---3--:R-:W-:Y:S02]  /*3330*/  FADD.FTZ R51, R0, -R34 ;  /* 0x8000002200337221 */ /* 0x008fe40000010000 */
[----:B------:R-:W3:Y:S01]  /*3340*/  LDL.LU R0, [R1+0x44] ;  /* 0x0000440001007983 */ /* 0x000ee20000300800 */
[----:B------:R-:W-:-:S06]  /*3350*/  FMUL.FTZ R32, R54, -1.4426950216293334961 ;  /* 0xbfb8aa3b36207820 */ /* 0x000fcc0000410000 */
[----:B------:R-:W0:Y:S01]  /*3360*/  MUFU.EX2 R32, R32 ;  /* 0x0000002000207308 */ /* 0x000e220000000800 */
[----:B------:R-:W-:-:S04]  /*3370*/  FMUL.FTZ R53, R2, R53 ;  /* 0x0000003502357220 */ /* 0x000fc80000410000 */
[----:B------:R-:W-:-:S04]  /*3380*/  FFMA.FTZ R53, R28, R53, R30 ;  /* 0x000000351c357223 */ /* 0x000fc8000001001e */
[----:B------:R-:W-:Y:S01]  /*3390*/  FMUL.FTZ R33, R53, -1.4426950216293334961 ;  /* 0xbfb8aa3b35217820 */ /* 0x000fe20000410000 */
[----:B0-----:R-:W-:-:S06]  /*33a0*/  FADD.FTZ R32, R32, 1 ;  /* 0x3f80000020207421 */ /* 0x001fcc0000010000 */
[----:B------:R-:W0:Y:S01]  /*33b0*/  MUFU.RCP R32, R32 ;  /* 0x0000002000207308 */ /* 0x000e220000001000 */
[----:B------:R-:W-:-:S07]  /*33c0*/  FMUL.FTZ R51, R2, R51 ;  /* 0x0000003302337220 */ /* 0x000fce0000410000 */
[----:B------:R-:W1:Y:S01]  /*33d0*/  MUFU.EX2 R33, R33 ;  /* 0x0000002100217308 */ /* 0x000e620000000800 */
[----:B------:R-:W-:Y:S01]  /*33e0*/  FFMA.FTZ R51, R59, R51, R58 ;  /* 0x000000333b337223 */ /* 0x000fe2000001003a */
[----:B0-----:R-:W-:-:S03]  /*33f0*/  FMUL.FTZ R54, R54, R32 ;  /* 0x0000002036367220 */ /* 0x001fc60000410000 */
[----:B------:R-:W-:-:S06]  /*3400*/  FMUL.FTZ R32, R51, -1.4426950216293334961 ;  /* 0xbfb8aa3b33207820 */ /* 0x000fcc0000410000 */
[----:B------:R-:W0:Y:S01]  /*3410*/  MUFU.EX2 R32, R32 ;  /* 0x0000002000207308 */ /* 0x000e220000000800 */
[----:B-1----:R-:W-:-:S07]  /*3420*/  FADD.FTZ R33, R33, 1 ;  /* 0x3f80000021217421 */ /* 0x002fce0000010000 */
[----:B------:R-:W1:Y:S01]  /*3430*/  MUFU.RCP R33, R33 ;  /* 0x0000002100217308 */ /* 0x000e620000001000 */
[----:B0-----:R-:W-:Y:S01]  /*3440*/  FADD.FTZ R32, R32, 1 ;  /* 0x3f80000020207421 */ /* 0x001fe20000010000 */
[----:B------:R-:W-:Y:S06]  /*3450*/  STL [R1+0x90], R54 ;  /* 0x0000903601007387 */ /* 0x000fec0000100800 */
[----:B------:R-:W0:Y:S01]  /*3460*/  MUFU.RCP R32, R32 ;  /* 0x0000002000207308 */ /* 0x000e220000001000 */
[----:B-1----:R-:W-:-:S05]  /*3470*/  FMUL.FTZ R53, R53, R33 ;  /* 0x0000002135357220 */ /* 0x002fca0000410000 */
[----:B------:R4:W-:Y:S02]  /*3480*/  STL [R1+0x8c], R53 ;  /* 0x00008c3501007387 */ /* 0x0009e40000100800 */
[--C-:B----4-:R-:W-:Y:S02]  /*3490*/  FADD.FTZ R53, R55, -R34.reuse ;  /* 0x8000002237357221 */ /* 0x110fe40000010000 */
[----:B------:R-:W4:Y:S01]  /*34a0*/  LDL.LU R55, [R1+0x48] ;  /* 0x0000480001377983 */ /* 0x000f220000300800 */
[----:B--2---:R-:W-:Y:S01]  /*34b0*/  FADD.FTZ R54, R56, -R34 ;  /* 0x8000002238367221 */ /* 0x004fe20000010000 */
[----:B0-----:R-:W-:-:S05]  /*34c0*/  FMUL.FTZ R56, R51, R32 ;  /* 0x0000002033387220 */ /* 0x001fca0000410000 */
[----:B------:R0:W-:Y:S04]  /*34d0*/  STL [R1+0x88], R56 ;  /* 0x0000883801007387 */ /* 0x0001e80000100800 */
[----:B0-----:R-:W2:Y:S01]  /*34e0*/  LDL.LU R56, [R1+0x4c] ;  /* 0x00004c0001387983 */ /* 0x001ea20000300800 */
[----:B---3--:R-:W-:-:S03]  /*34f0*/  FADD.FTZ R51, R0, -R34 ;  /* 0x8000002200337221 */ /* 0x008fc60000010000 */
[----:B------:R-:W3:Y:S01]  /*3500*/  LDL.LU R0, [R1+0x50] ;  /* 0x0000500001007983 */ /* 0x000ee20000300800 */
        /* <DEDUP_REMOVED lines=17> */
[----:B------:R-:W0:Y:S01]  /*3620*/  MUFU.RCP R32, R32 ;  /* 0x0000002000207308 */ /* 0x000e220000001000 */
[----:B------:R4:W-:Y:S07]  /*3630*/  STL [R1+0x84], R54 ;  /* 0x0000843601007387 */ /* 0x0009ee0000100800 */
[----:B------:R-:W1:Y:S01]  /*3640*/  MUFU.RCP R33, R33 ;  /* 0x0000002100217308 */ /* 0x000e620000001000 */
[----:B----4-:R-:W-:Y:S02]  /*3650*/  FADD.FTZ R54, R55, -R34 ;  /* 0x8000002237367221 */ /* 0x010fe40000010000 */
[----:B------:R-:W4:Y:S01]  /*3660*/  LDL.LU R55, [R1+0x54] ;  /* 0x0000540001377983 */ /* 0x000f220000300800 */
[----:B0-----:R-:W-:Y:S01]  /*3670*/  FMUL.FTZ R53, R53, R32 ;  /* 0x0000002035357220 */ /* 0x001fe20000410000 */
[----:B-1----:R-:W-:-:S04]  /*3680*/  FMUL.FTZ R51, R51, R33 ;  /* 0x0000002133337220 */ /* 0x002fc80000410000 */
[----:B------:R-:W-:Y:S04]  /*3690*/  STL [R1+0x80], R53 ;  /* 0x0000803501007387 */ /* 0x000fe80000100800 */
[----:B------:R3:W-:Y:S02]  /*36a0*/  STL [R1+0x7c], R51 ;  /* 0x00007c3301007387 */ /* 0x0007e40000100800 */
[----:B---3--:R-:W-:Y:S02]  /*36b0*/  FADD.FTZ R51, R0, -R34 ;  /* 0x8000002200337221 */ /* 0x008fe40000010000 */
[----:B------:R-:W3:Y:S01]  /*36c0*/  LDL.LU R0, [R1+0x58] ;  /* 0x0000580001007983 */ /* 0x000ee20000300800 */
[----:B------:R-:W-:-:S04]  /*36d0*/  FMUL.FTZ R54, R2, R54 ;  /* 0x0000003602367220 */ /* 0x000fc80000410000 */
[----:B------:R-:W-:-:S04]  /*36e0*/  FFMA.FTZ R54, R59, R54, R58 ;  /* 0x000000363b367223 */ /* 0x000fc8000001003a */
[----:B------:R-:W-:-:S06]  /*36f0*/  FMUL.FTZ R32, R54, -1.4426950216293334961 ;  /* 0xbfb8aa3b36207820 */ /* 0x000fcc0000410000 */
[----:B------:R-:W0:Y:S01]  /*3700*/  MUFU.EX2 R32, R32 ;  /* 0x0000002000207308 */ /* 0x000e220000000800 */
[----:B--2---:R-:W-:Y:S01]  /*3710*/  FADD.FTZ R53, R56, -R34 ;  /* 0x8000002238357221 */ /* 0x004fe20000010000 */
[----:B0-----:R-:W-:-:S06]  /*3720*/  FADD.FTZ R32, R32, 1 ;  /* 0x3f80000020207421 */ /* 0x001fcc0000010000 */
[----:B------:R-:W0:Y:S01]  /*3730*/  MUFU.RCP R32, R32 ;  /* 0x0000002000207308 */ /* 0x000e220000001000 */
[----:B------:R-:W-:-:S04]  /*3740*/  FMUL.FTZ R53, R2, R53 ;  /* 0x0000003502357220 */ /* 0x000fc80000410000 */
[----:B------:R-:W-:-:S04]  /*3750*/  FFMA.FTZ R53, R29, R53, R31 ;  /* 0x000000351d357223 */ /* 0x000fc8000001001f */
[----:B------:R-:W-:Y:S01]  /*3760*/  FMUL.FTZ R33, R53, -1.4426950216293334961 ;  /* 0xbfb8aa3b35217820 */ /* 0x000fe20000410000 */
[----:B0-----:R-:W-:-:S05]  /*3770*/  FMUL.FTZ R56, R54, R32 ;  /* 0x0000002036387220 */ /* 0x001fca0000410000 */
[----:B------:R-:W0:Y:S01]  /*3780*/  MUFU.EX2 R33, R33 ;  /* 0x0000002100217308 */ /* 0x000e220000000800 */
[----:B------:R1:W-:Y:S04]  /*3790*/  STL [R1+0x50], R56 ;  /* 0x0000503801007387 */ /* 0x0003e80000100800 */
[----:B-1----:R-:W2:Y:S01]  /*37a0*/  LDL.LU R56, [R1+0x5c] ;  /* 0x00005c0001387983 */ /* 0x002ea20000300800 */
[----:B0-----:R-:W-:-:S06]  /*37b0*/  FADD.FTZ R33, R33, 1 ;  /* 0x3f80000021217421 */ /* 0x001fcc0000010000 */
[----:B------:R-:W0:Y:S01]  /*37c0*/  MUFU.RCP R33, R33 ;  /* 0x0000002100217308 */ /* 0x000e220000001000 */
[----:B----4-:R-:W-:Y:S02]  /*37d0*/  FADD.FTZ R54, R55, -R34 ;  /* 0x8000002237367221 */ /* 0x010fe40000010000 */
[----:B------:R-:W4:Y:S01]  /*37e0*/  LDL.LU R55, [R1+0x60] ;  /* 0x0000600001377983 */ /* 0x000f220000300800 */
[----:B0-----:R-:W-:-:S05]  /*37f0*/  FMUL.FTZ R53, R53, R33 ;  /* 0x0000002135357220 */ /* 0x001fca0000410000 */
[----:B------:R3:W-:Y:S01]  /*3800*/  STL [R1+0x4c], R53 ;  /* 0x00004c3501007387 */ /* 0x0007e20000100800 */
[----:B------:R-:W-:Y:S01]  /*3810*/  FMUL.FTZ R51, R2, R51 ;  /* 0x0000003302337220 */ /* 0x000fe20000410000 */
[----:B---3--:R-:W-:Y:S02]  /*3820*/  FADD.FTZ R53, R0, -R34 ;  /* 0x8000002200357221 */ /* 0x008fe40000010000 */
[----:B------:R-:W3:Y:S01]  /*3830*/  LDL.LU R0, [R1+0x64] ;  /* 0x0000640001007983 */ /* 0x000ee20000300800 */
        /* <DEDUP_REMOVED lines=12> */
[----:B------:R-:W1:Y:S01]  /*3900*/  MUFU.RCP R33, R33 ;  /* 0x0000002100217308 */ /* 0x000e620000001000 */
[----:B0-----:R-:W-:Y:S01]  /*3910*/  FMUL.FTZ R57, R51, R32 ;  /* 0x0000002033397220 */ /* 0x001fe20000410000 */
[----:B------:R-:W-:-:S06]  /*3920*/  FMUL.FTZ R32, R53, -1.4426950216293334961 ;  /* 0xbfb8aa3b35207820 */ /* 0x000fcc0000410000 */
[----:B------:R-:W0:Y:S01]  /*3930*/  MUFU.EX2 R32, R32 ;  /* 0x0000002000207308 */ /* 0x000e220000000800 */
[----:B--2---:R-:W-:-:S04]  /*3940*/  FADD.FTZ R51, R56, -R34 ;  /* 0x8000002238337221 */ /* 0x004fc80000010000 */
[----:B------:R-:W-:Y:S01]  /*3950*/  FMUL.FTZ R51, R2, R51 ;  /* 0x0000003302337220 */ /* 0x000fe20000410000 */
[----:B-1----:R-:W-:-:S03]  /*3960*/  FMUL.FTZ R54, R54, R33 ;  /* 0x0000002136367220 */ /* 0x002fc60000410000 */
[----:B------:R-:W-:-:S04]  /*3970*/  FFMA.FTZ R51, R29, R51, R31 ;  /* 0x000000331d337223 */ /* 0x000fc8000001001f */
[----:B------:R-:W-:Y:S01]  /*3980*/  FMUL.FTZ R33, R51, -1.4426950216293334961 ;  /* 0xbfb8aa3b33217820 */ /* 0x000fe20000410000 */
[----:B0-----:R-:W-:-:S05]  /*3990*/  FADD.FTZ R32, R32, 1 ;  /* 0x3f80000020207421 */ /* 0x001fca0000010000 */
[----:B------:R-:W0:Y:S01]  /*39a0*/  MUFU.EX2 R33, R33 ;  /* 0x0000002100217308 */ /* 0x000e220000000800 */
[----:B------:R-:W-:Y:S07]  /*39b0*/  STL [R1+0x48], R57 ;  /* 0x0000483901007387 */ /* 0x000fee0000100800 */
[----:B------:R-:W1:Y:S01]  /*39c0*/  MUFU.RCP R32, R32 ;  /* 0x0000002000207308 */ /* 0x000e620000001000 */
[----:B------:R4:W-:Y:S02]  /*39d0*/  STL [R1+0x44], R54 ;  /* 0x0000443601007387 */ /* 0x0009e40000100800 */
[----:B----4-:R-:W-:Y:S01]  /*39e0*/  FADD.FTZ R54, R55, -R34 ;  /* 0x8000002237367221 */ /* 0x010fe20000010000 */
[----:B0-----:R-:W-:-:S03]  /*39f0*/  FADD.FTZ R33, R33, 1 ;  /* 0x3f80000021217421 */ /* 0x001fc60000010000 */
[----:B------:R-:W-:-:S04]  /*3a00*/  FMUL.FTZ R54, R2, R54 ;  /* 0x0000003602367220 */ /* 0x000fc80000410000 */
[----:B------:R-:W-:Y:S01]  /*3a10*/  FFMA.FTZ R54, R52, R54, R35 ;  /* 0x0000003634367223 */ /* 0x000fe20000010023 */
[----:B------:R-:W-:Y:S01]  /*3a20*/  MUFU.RCP R33, R33 ;  /* 0x0000002100217308 */ /* 0x000fe20000001000 */
[----:B-1----:R-:W-:Y:S02]  /*3a30*/  FMUL.FTZ R55, R53, R32 ;  /* 0x0000002035377220 */ /* 0x002fe40000410000 */
[----:B------:R-:W-:-:S06]  /*3a40*/  FMUL.FTZ R32, R54, -1.4426950216293334961 ;  /* 0xbfb8aa3b36207820 */ /* 0x000fcc0000410000 */
[----:B------:R-:W0:Y:S01]  /*3a50*/  MUFU.EX2 R32, R32 ;  /* 0x0000002000207308 */ /* 0x000e220000000800 */
[----:B------:R-:W-:Y:S01]  /*3a60*/  FMUL.FTZ R50, R2, R50 ;  /* 0x0000003202327220 */ /* 0x000fe20000410000 */
[----:B0-----:R-:W-:-:S06]  /*3a70*/  FADD.FTZ R32, R32, 1 ;  /* 0x3f80000020207421 */ /* 0x001fcc0000010000 */
[----:B------:R-:W0:Y:S01]  /*3a80*/  MUFU.RCP R32, R32 ;  /* 0x0000002000207308 */ /* 0x000e220000001000 */
[----:B------:R-:W-:Y:S01]  /*3a90*/  FFMA.FTZ R50, R59, R50, R58 ;  /* 0x000000323b327223 */ /* 0x000fe2000001003a */
[----:B------:R-:W-:Y:S01]  /*3aa0*/  STL [R1+0x40], R55 ;  /* 0x0000403701007387 */ /* 0x000fe20000100800 */
[----:B------:R-:W-:-:S04]  /*3ab0*/  FMUL.FTZ R49, R2, R49 ;  /* 0x0000003102317220 */ /* 0x000fc80000410000 */
[----:B------:R-:W-:Y:S01]  /*3ac0*/  FFMA.FTZ R49, R29, R49, R31 ;  /* 0x000000311d317223 */ /* 0x000fe2000001001f */
[----:B------:R-:W-:-:S04]  /*3ad0*/  FMUL.FTZ R48, R2, R48 ;  /* 0x0000003002307220 */ /* 0x000fc80000410000 */
[----:B------:R-:W-:Y:S01]  /*3ae0*/  FFMA.FTZ R48, R52, R48, R35 ;  /* 0x0000003034307223 */ /* 0x000fe20000010023 */
[----:B------:R-:W-:Y:S01]  /*3af0*/  FMUL.FTZ R46, R2, R46 ;  /* 0x0000002e022e7220 */ /* 0x000fe20000410000 */
[----:B---3--:R-:W-:-:S04]  /*3b00*/  FADD.FTZ R53, R0, -R34 ;  /* 0x8000002200357221 */ /* 0x008fc80000010000 */
[----:B------:R-:W-:Y:S01]  /*3b10*/  FMUL.FTZ R53, R2, R53 ;  /* 0x0000003502357220 */ /* 0x000fe20000410000 */
[----:B------:R-:W-:-:S03]  /*3b20*/  FMUL.FTZ R0, R51, R33 ;  /* 0x0000002133007220 */ /* 0x000fc60000410000 */
[----:B------:R-:W-:-:S04]  /*3b30*/  FFMA.FTZ R53, R28, R53, R30 ;  /* 0x000000351c357223 */ /* 0x000fc8000001001e */
[----:B------:R-:W-:-:S06]  /*3b40*/  FMUL.FTZ R33, R53, -1.4426950216293334961 ;  /* 0xbfb8aa3b35217820 */ /* 0x000fcc0000410000 */
[----:B------:R-:W1:Y:S01]  /*3b50*/  MUFU.EX2 R33, R33 ;  /* 0x0000002100217308 */ /* 0x000e620000000800 */
[----:B------:R0:W-:Y:S02]  /*3b60*/  STL [R1+0x3c], R0 ;  /* 0x00003c0001007387 */ /* 0x0001e40000100800 */
[----:B0-----:R-:W-:Y:S01]  /*3b70*/  FMUL.FTZ R0, R54, R32 ;  /* 0x0000002036007220 */ /* 0x001fe20000410000 */
[----:B-1----:R-:W-:Y:S01]  /*3b80*/  FADD.FTZ R33, R33, 1 ;  /* 0x3f80000021217421 */ /* 0x002fe20000010000 */
[----:B------:R-:W-:-:S05]  /*3b90*/  FMUL.FTZ R32, R50, -1.4426950216293334961 ;  /* 0xbfb8aa3b32207820 */ /* 0x000fca0000410000 */
[----:B------:R-:W0:Y:S08]  /*3ba0*/  MUFU.RCP R33, R33 ;  /* 0x0000002100217308 */ /* 0x000e300000001000 */
[----:B------:R-:W1:Y:S01]  /*3bb0*/  MUFU.EX2 R32, R32 ;  /* 0x0000002000207308 */ /* 0x000e620000000800 */
[----:B------:R0:W-:Y:S02]  /*3bc0*/  STL [R1+0x38], R0 ;  /* 0x0000380001007387 */ /* 0x0001e40000100800 */
[----:B0-----:R-:W-:Y:S01]  /*3bd0*/  FMUL.FTZ R0, R53, R33 ;  /* 0x0000002135007220 */ /* 0x001fe20000410000 */
[----:B------:R-:W-:Y:S01]  /*3be0*/  FMUL.FTZ R33, R49, -1.4426950216293334961 ;  /* 0xbfb8aa3b31217820 */ /* 0x000fe20000410000 */
[----:B-1----:R-:W-:-:S05]  /*3bf0*/  FADD.FTZ R32, R32, 1 ;  /* 0x3f80000020207421 */ /* 0x002fca0000010000 */
[----:B------:R-:W0:Y:S08]  /*3c00*/  MUFU.EX2 R33, R33 ;  /* 0x0000002100217308 */ /* 0x000e300000000800 */
[----:B------:R-:W1:Y:S01]  /*3c10*/  MUFU.RCP R32, R32 ;  /* 0x0000002000207308 */ /* 0x000e620000001000 */
[----:B------:R1:W-:Y:S01]  /*3c20*/  STL [R1+0x34], R0 ;  /* 0x0000340001007387 */ /* 0x0003e20000100800 */
[----:B0-----:R-:W-:-:S06]  /*3c30*/  FADD.FTZ R33, R33, 1 ;  /* 0x3f80000021217421 */ /* 0x001fcc0000010000 */
[----:B------:R-:W0:Y:S01]  /*3c40*/  MUFU.RCP R33, R33 ;  /* 0x0000002100217308 */ /* 0x000e220000001000 */
[----:B-1----:R-:W-:Y:S01]  /*3c50*/  FMUL.FTZ R0, R50, R32 ;  /* 0x0000002032007220 */ /* 0x002fe20000410000 */
[----:B------:R-:W-:Y:S01]  /*3c60*/  FMUL.FTZ R32, R48, -1.4426950216293334961 ;  /* 0xbfb8aa3b30207820 */ /* 0x000fe20000410000 */
[----:B------:R-:W-:-:S05]  /*3c70*/  FADD.FTZ R50, R47, -R34 ;  /* 0x800000222f327221 */ /* 0x000fca0000010000 */
[----:B------:R1:W2:Y:S01]  /*3c80*/  MUFU.EX2 R47, R32 ;  /* 0x00000020002f7308 */ /* 0x0002a20000000800 */
[----:B------:R0:W-:Y:S01]  /*3c90*/  STL [R1+0x30], R0 ;  /* 0x0000300001007387 */ /* 0x0001e20000100800 */
[----:B-1----:R-:W-:-:S04]  /*3ca0*/  FMUL.FTZ R32, R2, R50 ;  /* 0x0000003202207220 */ /* 0x002fc80000410000 */
[----:B------:R-:W-:Y:S01]  /*3cb0*/  FFMA.FTZ R32, R28, R32, R30 ;  /* 0x000000201c207223 */ /* 0x000fe2000001001e */
[----:B0-----:R-:W-:-:S03]  /*3cc0*/  FMUL.FTZ R0, R49, R33 ;  /* 0x0000002131007220 */ /* 0x001fc60000410000 */
[----:B------:R-:W-:Y:S01]  /*3cd0*/  FMUL.FTZ R33, R32, -1.4426950216293334961 ;  /* 0xbfb8aa3b20217820 */ /* 0x000fe20000410000 */
[----:B--2---:R-:W-:-:S05]  /*3ce0*/  FADD.FTZ R47, R47, 1 ;  /* 0x3f8000002f2f7421 */ /* 0x004fca0000010000 */
[----:B------:R-:W0:Y:S08]  /*3cf0*/  MUFU.EX2 R33, R33 ;  /* 0x0000002100217308 */ /* 0x000e300000000800 */
[----:B------:R-:W1:Y:S01]  /*3d00*/  MUFU.RCP R47, R47 ;  /* 0x0000002f002f7308 */ /* 0x000e620000001000 */
[----:B------:R1:W-:Y:S01]  /*3d10*/  STL [R1+0x1c], R0 ;  /* 0x00001c0001007387 */ /* 0x0003e20000100800 */
[----:B0-----:R-:W-:Y:S01]  /*3d20*/  FADD.FTZ R49, R33, 1 ;  /* 0x3f80000021317421 */ /* 0x001fe20000010000 */
[----:B------:R-:W-:-:S05]  /*3d30*/  FFMA.FTZ R33, R59, R46, R58 ;  /* 0x0000002e3b217223 */ /* 0x000fca000001003a */
[----:B------:R-:W0:Y:S01]  /*3d40*/  MUFU.RCP R46, R49 ;  /* 0x00000031002e7308 */ /* 0x000e220000001000 */
[----:B-1----:R-:W-:Y:S01]  /*3d50*/  FMUL.FTZ R0, R48, R47 ;  /* 0x0000002f30007220 */ /* 0x002fe20000410000 */
[----:B------:R-:W-:Y:S01]  /*3d60*/  FMUL.FTZ R47, R33, -1.4426950216293334961 ;  /* 0xbfb8aa3b212f7820 */ /* 0x000fe20000410000 */
[----:B------:R-:W-:-:S05]  /*3d70*/  FMUL.FTZ R45, R2, R45 ;  /* 0x0000002d022d7220 */ /* 0x000fca0000410000 */
[----:B------:R-:W1:Y:S01]  /*3d80*/  MUFU.EX2 R47, R47 ;  /* 0x0000002f002f7308 */ /* 0x000e620000000800 */
[----:B------:R-:W-:Y:S01]  /*3d90*/  FFMA.FTZ R45, R29, R45, R31 ;  /* 0x0000002d1d2d7223 */ /* 0x000fe2000001001f */
[----:B------:R0:W-:Y:S02]  /*3da0*/  STL [R1+0x18], R0 ;  /* 0x0000180001007387 */ /* 0x0001e40000100800 */
[----:B0-----:R-:W-:Y:S01]  /*3db0*/  FMUL.FTZ R0, R32, R46 ;  /* 0x0000002e20007220 */ /* 0x001fe20000410000 */
[----:B------:R-:W-:Y:S01]  /*3dc0*/  FMUL.FTZ R32, R45, -1.4426950216293334961 ;  /* 0xbfb8aa3b2d207820 */ /* 0x000fe20000410000 */
[----:B-1----:R-:W-:-:S05]  /*3dd0*/  FADD.FTZ R46, R47, 1 ;  /* 0x3f8000002f2e7421 */ /* 0x002fca0000010000 */
[----:B------:R-:W0:Y:S08]  /*3de0*/  MUFU.EX2 R32, R32 ;  /* 0x0000002000207308 */ /* 0x000e300000000800 */
[----:B------:R-:W1:Y:S01]  /*3df0*/  MUFU.RCP R46, R46 ;  /* 0x0000002e002e7308 */ /* 0x000e620000001000 */
[----:B------:R-:W-:Y:S01]  /*3e00*/  FMUL.FTZ R44, R2, R44 ;  /* 0x0000002c022c7220 */ /* 0x000fe20000410000 */
[----:B------:R1:W-:Y:S01]  /*3e10*/  STL [R1+0x14], R0 ;  /* 0x0000140001007387 */ /* 0x0003e20000100800 */
[----:B0-----:R-:W-:-:S02]  /*3e20*/  FADD.FTZ R47, R32, 1 ;  /* 0x3f800000202f7421 */ /* 0x001fc40000010000 */
[----:B------:R-:W-:Y:S01]  /*3e30*/  FFMA.FTZ R32, R52, R44, R35 ;  /* 0x0000002c34207223 */ /* 0x000fe20000010023 */
[----:B-1----:R-:W-:-:S03]  /*3e40*/  FMUL.FTZ R0, R33, R46 ;  /* 0x0000002e21007220 */ /* 0x002fc60000410000 */
[----:B------:R-:W-:Y:S01]  /*3e50*/  FMUL.FTZ R33, R32, -1.4426950216293334961 ;  /* 0xbfb8aa3b20217820 */ /* 0x000fe20000410000 */
[----:B------:R-:W-:-:S03]  /*3e60*/  FADD.FTZ R46, R43, -R34 ;  /* 0x800000222b2e7221 */ /* 0x000fc60000010000 */
[----:B------:R0:W1:Y:S08]  /*3e70*/  MUFU.EX2 R43, R33 ;  /* 0x00000021002b7308 */ /* 0x0000700000000800 */
[----:B------:R-:W2:Y:S01]  /*3e80*/  MUFU.RCP R44, R47 ;  /* 0x0000002f002c7308 */ /* 0x000ea20000001000 */
[----:B0-----:R-:W-:Y:S01]  /*3e90*/  FMUL.FTZ R33, R2, R46 ;  /* 0x0000002e02217220 */ /* 0x001fe20000410000 */
[----:B------:R2:W-:Y:S03]  /*3ea0*/  STL [R1+0xc], R0 ;  /* 0x00000c0001007387 */ /* 0x0005e60000100800 */
[----:B------:R-:W-:Y:S01]  /*3eb0*/  FFMA.FTZ R33, R28, R33, R30 ;  /* 0x000000211c217223 */ /* 0x000fe2000001001e */
[----:B-1----:R-:W-:Y:S01]  /*3ec0*/  FADD.FTZ R43, R43, 1 ;  /* 0x3f8000002b2b7421 */ /* 0x002fe20000010000 */
[----:B--2---:R-:W-:-:S02]  /*3ed0*/  FMUL.FTZ R0, R45, R44 ;  /* 0x0000002c2d007220 */ /* 0x004fc40000410000 */
[----:B------:R-:W-:-:S03]  /*3ee0*/  FMUL.FTZ R44, R33, -1.4426950216293334961 ;  /* 0xbfb8aa3b212c7820 */ /* 0x000fc60000410000 */
[----:B------:R-:W0:Y:S01]  /*3ef0*/  MUFU.RCP R43, R43 ;  /* 0x0000002b002b7308 */ /* 0x000e220000001000 */
[----:B------:R-:W-:-:S07]  /*3f00*/  FADD.FTZ R60, R42, -R34 ;  /* 0x800000222a3c7221 */ /* 0x000fce0000010000 */
[----:B------:R-:W1:Y:S01]  /*3f10*/  MUFU.EX2 R44, R44 ;  /* 0x0000002c002c7308 */ /* 0x000e620000000800 */
[C---:B------:R-:W-:Y:S01]  /*3f20*/  FMUL.FTZ R60, R2.reuse, R60 ;  /* 0x0000003c023c7220 */ /* 0x040fe20000410000 */
[----:B------:R0:W-:Y:S01]  /*3f30*/  STL [R1+0x8], R0 ;  /* 0x0000080001007387 */ /* 0x0001e20000100800 */
[----:B------:R-:W-:Y:S02]  /*3f40*/  FMUL.FTZ R41, R2, R41 ;  /* 0x0000002902297220 */ /* 0x000fe40000410000 */
[----:B------:R-:W-:Y:S02]  /*3f50*/  FFMA.FTZ R60, R59, R60, R58 ;  /* 0x0000003c3b3c7223 */ /* 0x000fe4000001003a */
[----:B------:R-:W-:Y:S01]  /*3f60*/  FFMA.FTZ R57, R29, R41, R31 ;  /* 0x000000291d397223 */ /* 0x000fe2000001001f */
[----:B0-----:R-:W-:Y:S01]  /*3f70*/  FMUL.FTZ R0, R32, R43 ;  /* 0x0000002b20007220 */ /* 0x001fe20000410000 */
[----:B------:R-:W-:Y:S02]  /*3f80*/  FMUL.FTZ R32, R60, -1.4426950216293334961 ;  /* 0xbfb8aa3b3c207820 */ /* 0x000fe40000410000 */
[----:B------:R-:W-:Y:S01]  /*3f90*/  FMUL.FTZ R41, R57, -1.4426950216293334961 ;  /* 0xbfb8aa3b39297820 */ /* 0x000fe20000410000 */
[----:B-1----:R-:W-:-:S03]  /*3fa0*/  FADD.FTZ R42, R44, 1 ;  /* 0x3f8000002c2a7421 */ /* 0x002fc60000010000 */
[----:B------:R-:W0:Y:S08]  /*3fb0*/  MUFU.EX2 R32, R32 ;  /* 0x0000002000207308 */ /* 0x000e300000000800 */
[----:B------:R-:W1:Y:S08]  /*3fc0*/  MUFU.RCP R42, R42 ;  /* 0x0000002a002a7308 */ /* 0x000e700000001000 */
[----:B------:R-:W2:Y:S01]  /*3fd0*/  MUFU.EX2 R41, R41 ;  /* 0x0000002900297308 */ /* 0x000ea20000000800 */
[----:B0-----:R-:W-:Y:S01]  /*3fe0*/  FADD.FTZ R32, R32, 1 ;  /* 0x3f80000020207421 */ /* 0x001fe20000010000 */
[----:B------:R1:W-:Y:S01]  /*3ff0*/  STL [R1+0x134], R0 ;  /* 0x0001340001007387 */ /* 0x0003e20000100800 */
[----:B------:R-:W-:Y:S01]  /*4000*/  FADD.FTZ R56, R40, -R34 ;  /* 0x8000002228387221 */ /* 0x000fe20000010000 */
[----:B-1----:R-:W-:-:S04]  /*4010*/  FMUL.FTZ R0, R33, R42 ;  /* 0x0000002a21007220 */ /* 0x002fc80000410000 */
[----:B------:R2:W0:Y:S01]  /*4020*/  MUFU.RCP R33, R32 ;  /* 0x0000002000217308 */ /* 0x0004220000001000 */
[C---:B------:R-:W-:Y:S01]  /*4030*/  FMUL.FTZ R56, R2.reuse, R56 ;  /* 0x0000003802387220 */ /* 0x040fe20000410000 */
[----:B------:R-:W-:Y:S01]  /*4040*/  FMUL.FTZ R39, R2, R39 ;  /* 0x0000002702277220 */ /* 0x000fe20000410000 */
[--C-:B------:R-:W-:Y:S01]  /*4050*/  FADD.FTZ R54, R38, -R34.reuse ;  /* 0x8000002226367221 */ /* 0x100fe20000010000 */
[----:B------:R-:W-:Y:S01]  /*4060*/  FMUL.FTZ R37, R2, R37 ;  /* 0x0000002502257220 */ /* 0x000fe20000410000 */
[----:B------:R-:W-:Y:S01]  /*4070*/  FADD.FTZ R51, R36, -R34 ;  /* 0x8000002224337221 */ /* 0x000fe20000010000 */
[----:B------:R-:W3:Y:S01]  /*4080*/  LDL.LU R42, [R1+0xc4] ;  /* 0x0000c400012a7983 */ /* 0x000ee20000300800 */
[----:B--2---:R-:W-:Y:S01]  /*4090*/  FADD.FTZ R32, R41, 1 ;  /* 0x3f80000029207421 */ /* 0x004fe20000010000 */
[----:B------:R-:W-:Y:S01]  /*40a0*/  FFMA.FTZ R56, R52, R56, R35 ;  /* 0x0000003834387223 */ /* 0x000fe20000010023 */
[----:B------:R-:W-:Y:S01]  /*40b0*/  FFMA.FTZ R55, R28, R39, R30 ;  /* 0x000000271c377223 */ /* 0x000fe2000001001e */
[----:B0-----:R-:W-:-:S03]  /*40c0*/  FMUL.FTZ R60, R60, R33 ;  /* 0x000000213c3c7220 */ /* 0x001fc60000410000 */
[----:B------:R-:W0:Y:S01]  /*40d0*/  MUFU.RCP R32, R32 ;  /* 0x0000002000207308 */ /* 0x000e220000001000 */
[----:B------:R-:W-:Y:S01]  /*40e0*/  FMUL.FTZ R33, R56, -1.4426950216293334961 ;  /* 0xbfb8aa3b38217820 */ /* 0x000fe20000410000 */
[C---:B------:R-:W-:Y:S01]  /*40f0*/  FMUL.FTZ R54, R2.reuse, R54 ;  /* 0x0000003602367220 */ /* 0x040fe20000410000 */
[----:B------:R-:W-:Y:S01]  /*4100*/  FFMA.FTZ R53, R29, R37, R31 ;  /* 0x000000251d357223 */ /* 0x000fe2000001001f */
[----:B------:R-:W-:Y:S01]  /*4110*/  FMUL.FTZ R51, R2, R51 ;  /* 0x0000003302337220 */ /* 0x000fe20000410000 */
[----:B------:R-:W-:Y:S01]  /*4120*/  FADD.FTZ R36, R13, -R34 ;  /* 0x800000220d247221 */ /* 0x000fe20000010000 */
[----:B------:R-:W2:Y:S02]  /*4130*/  LDL.LU R61, [R1+0xc8] ;  /* 0x0000c800013d7983 */ /* 0x000ea40000300800 */
[----:B------:R-:W1:Y:S01]  /*4140*/  MUFU.EX2 R33, R33 ;  /* 0x0000002100217308 */ /* 0x000e620000000800 */
[----:B0-----:R-:W-:Y:S01]  /*4150*/  FMUL.FTZ R57, R57, R32 ;  /* 0x0000002039397220 */ /* 0x001fe20000410000 */
[----:B------:R-:W-:-:S06]  /*4160*/  FMUL.FTZ R32, R55, -1.4426950216293334961 ;  /* 0xbfb8aa3b37207820 */ /* 0x000fcc0000410000 */
[----:B------:R-:W0:Y:S01]  /*4170*/  MUFU.EX2 R32, R32 ;  /* 0x0000002000207308 */ /* 0x000e220000000800 */
[----:B-1----:R-:W-:-:S07]  /*4180*/  FADD.FTZ R33, R33, 1 ;  /* 0x3f80000021217421 */ /* 0x002fce0000010000 */
[----:B------:R-:W1:Y:S01]  /*4190*/  MUFU.RCP R33, R33 ;  /* 0x0000002100217308 */ /* 0x000e620000001000 */
[----:B0-----:R-:W-:-:S07]  /*41a0*/  FADD.FTZ R32, R32, 1 ;  /* 0x3f80000020207421 */ /* 0x001fce0000010000 */
[----:B------:R-:W0:Y:S01]  /*41b0*/  MUFU.RCP R32, R32 ;  /* 0x0000002000207308 */ /* 0x000e220000001000 */
[----:B------:R-:W-:Y:S01]  /*41c0*/  FFMA.FTZ R54, R59, R54, R58 ;  /* 0x000000363b367223 */ /* 0x000fe2000001003a */
[----:B-1----:R-:W-:-:S03]  /*41d0*/  FMUL.FTZ R56, R56, R33 ;  /* 0x0000002138387220 */ /* 0x002fc60000410000 */
[----:B------:R-:W-:-:S06]  /*41e0*/  FMUL.FTZ R33, R54, -1.4426950216293334961 ;  /* 0xbfb8aa3b36217820 */ /* 0x000fcc0000410000 */
        /* <DEDUP_REMOVED lines=9> */
[----:B------:R-:W-:Y:S01]  /*4280*/  FMUL.FTZ R36, R2, R36 ;  /* 0x0000002402247220 */ /* 0x000fe20000410000 */
[----:B-1----:R-:W-:Y:S02]  /*4290*/  FMUL.FTZ R54, R54, R33 ;  /* 0x0000002136367220 */ /* 0x002fe40000410000 */
[----:B------:R-:W-:Y:S01]  /*42a0*/  FMUL.FTZ R33, R51, -1.4426950216293334961 ;  /* 0xbfb8aa3b33217820 */ /* 0x000fe20000410000 */
[----:B------:R-:W-:-:S03]  /*42b0*/  FFMA.FTZ R50, R28, R36, R30 ;  /* 0x000000241c327223 */ /* 0x000fc6000001001e */
[----:B------:R-:W1:Y:S01]  /*42c0*/  MUFU.EX2 R13, R33 ;  /* 0x00000021000d7308 */ /* 0x000e620000000800 */
[----:B0-----:R-:W-:Y:S01]  /*42d0*/  FMUL.FTZ R53, R53, R32 ;  /* 0x0000002035357220 */ /* 0x001fe20000410000 */
[----:B------:R-:W-:-:S06]  /*42e0*/  FMUL.FTZ R32, R50, -1.4426950216293334961 ;  /* 0xbfb8aa3b32207820 */ /* 0x000fcc0000410000 */
[----:B------:R-:W0:Y:S01]  /*42f0*/  MUFU.EX2 R32, R32 ;  /* 0x0000002000207308 */ /* 0x000e220000000800 */
[----:B-1----:R-:W-:-:S07]  /*4300*/  FADD.FTZ R13, R13, 1 ;  /* 0x3f8000000d0d7421 */ /* 0x002fce0000010000 */
[----:B------:R1:W4:Y:S02]  /*4310*/  MUFU.RCP R33, R13 ;  /* 0x0000000d00217308 */ /* 0x0003240000001000 */
[----:B-1----:R-:W-:Y:S01]  /*4320*/  FADD.FTZ R13, R14, -R34 ;  /* 0x800000220e0d7221 */ /* 0x002fe20000010000 */
[----:B0-----:R-:W-:-:S03]  /*4330*/  FADD.FTZ R32, R32, 1 ;  /* 0x3f80000020207421 */ /* 0x001fc60000010000 */
[----:B------:R-:W-:-:S03]  /*4340*/  FMUL.FTZ R13, R2, R13 ;  /* 0x0000000d020d7220 */ /* 0x000fc60000410000 */
[----:B------:R-:W0:Y:S01]  /*4350*/  MUFU.RCP R32, R32 ;  /* 0x0000002000207308 */ /* 0x000e220000001000 */
[----:B------:R-:W-:Y:S01]  /*4360*/  FFMA.FTZ R13, R59, R13, R58 ;  /* 0x0000000d3b0d7223 */ /* 0x000fe2000001003a */
[----:B----4-:R-:W-:Y:S01]  /*4370*/  FMUL.FTZ R51, R51, R33 ;  /* 0x0000002133337220 */ /* 0x010fe20000410000 */
[----:B------:R-:W-:Y:S02]  /*4380*/  FADD.FTZ R33, R15, -R34 ;  /* 0x800000220f217221 */ /* 0x000fe40000010000 */
[----:B------:R-:W-:Y:S01]  /*4390*/  FMUL.FTZ R14, R13, -1.4426950216293334961 ;  /* 0xbfb8aa3b0d0e7820 */ /* 0x000fe20000410000 */
[----:B------:R1:W-:Y:S03]  /*43a0*/  STL [R1], R0 ;  /* 0x0000000001007387 */ /* 0x0003e60000100800 */
[----:B------:R4:W1:Y:S01]  /*43b0*/  MUFU.EX2 R15, R14 ;  /* 0x0000000e000f7308 */ /* 0x0008620000000800 */
[----:B------:R-:W2:Y:S04]  /*43c0*/  LDL.LU R49, [R1+0xcc] ;  /* 0x0000cc0001317983 */ /* 0x000ea80000300800 */
[----:B------:R-:W2:Y:S01]  /*43d0*/  LDL.LU R48, [R1+0x28] ;  /* 0x0000280001307983 */ /* 0x000ea20000300800 */
[----:B----4-:R-:W-:-:S03]  /*43e0*/  FMUL.FTZ R14, R2, R33 ;  /* 0x00000021020e7220 */ /* 0x010fc60000410000 */
[----:B------:R-:W4:Y:S01]  /*43f0*/  LDL.LU R47, [R1+0xd0] ;  /* 0x0000d000012f7983 */ /* 0x000f220000300800 */
[----:B------:R-:W-:Y:S01]  /*4400*/  FFMA.FTZ R14, R29, R14, R31 ;  /* 0x0000000e1d0e7223 */ /* 0x000fe2000001001f */
[----:B0-----:R-:W-:Y:S02]  /*4410*/  FMUL.FTZ R50, R50, R32 ;  /* 0x0000002032327220 */ /* 0x001fe40000410000 */
[----:B------:R-:W4:Y:S01]  /*4420*/  LDL.LU R46, [R1+0x2c] ;  /* 0x00002c00012e7983 */ /* 0x000f220000300800 */
[----:B------:R-:W-:-:S03]  /*4430*/  FMUL.FTZ R32, R14, -1.4426950216293334961 ;  /* 0xbfb8aa3b0e207820 */ /* 0x000fc60000410000 */
[----:B-1----:R-:W4:Y:S03]  /*4440*/  LDL.LU R0, [R1+0xd4] ;  /* 0x0000d40001007983 */ /* 0x002f260000300800 */
[----:B------:R-:W0:Y:S01]  /*4450*/  MUFU.EX2 R32, R32 ;  /* 0x0000002000207308 */ /* 0x000e220000000800 */
[----:B------:R-:W4:Y:S04]  /*4460*/  LDL.LU R45, [R1+0xd8] ;  /* 0x0000d800012d7983 */ /* 0x000f280000300800 */
[----:B------:R-:W4:Y:S01]  /*4470*/  LDL.LU R44, [R1+0x24] ;  /* 0x00002400012c7983 */ /* 0x000f220000300800 */
[----:B------:R-:W-:Y:S01]  /*4480*/  FADD.FTZ R15, R15, 1 ;  /* 0x3f8000000f0f7421 */ /* 0x000fe20000010000 */
[----:B------:R-:W-:-:S02]  /*4490*/  FMUL.FTZ R27, R2, R27 ;  /* 0x0000001b021b7220 */ /* 0x000fc40000410000 */
[----:B------:R-:W4:Y:S01]  /*44a0*/  LDL.LU R43, [R1+0x20] ;  /* 0x00002000012b7983 */ /* 0x000f220000300800 */
[----:B------:R1:W1:Y:S01]  /*44b0*/  MUFU.RCP R33, R15 ;  /* 0x0000000f00217308 */ /* 0x0002620000001000 */
[----:B0-----:R-:W-:Y:S01]  /*44c0*/  FADD.FTZ R32, R32, 1 ;  /* 0x3f80000020207421 */ /* 0x001fe20000010000 */
[----:B-1----:R-:W-:-:S04]  /*44d0*/  FADD.FTZ R15, R16, -R34 ;  /* 0x80000022100f7221 */ /* 0x002fc80000010000 */
[----:B------:R-:W-:Y:S02]  /*44e0*/  FMUL.FTZ R15, R2, R15 ;  /* 0x0000000f020f7220 */ /* 0x000fe40000410000 */
[----:B------:R-:W0:Y:S02]  /*44f0*/  MUFU.RCP R32, R32 ;  /* 0x0000002000207308 */ /* 0x000e240000001000 */
[----:B------:R-:W-:Y:S01]  /*4500*/  FFMA.FTZ R15, R52, R15, R35 ;  /* 0x0000000f340f7223 */ /* 0x000fe20000010023 */
[----:B------:R-:W-:Y:S01]  /*4510*/  FMUL.FTZ R13, R13, R33 ;  /* 0x000000210d0d7220 */ /* 0x000fe20000410000 */
[----:B------:R-:W-:Y:S02]  /*4520*/  FADD.FTZ R33, R17, -R34 ;  /* 0x8000002211217221 */ /* 0x000fe40000010000 */
[----:B------:R-:W-:-:S04]  /*4530*/  FMUL.FTZ R16, R15, -1.4426950216293334961 ;  /* 0xbfb8aa3b0f107820 */ /* 0x000fc80000410000 */
[----:B------:R1:W0:Y:S02]  /*4540*/  MUFU.EX2 R17, R16 ;  /* 0x0000001000117308 */ /* 0x0002240000000800 */
[----:B-1----:R-:W-:Y:S01]  /*4550*/  FMUL.FTZ R16, R2, R33 ;  /* 0x0000002102107220 */ /* 0x002fe20000410000 */
[----:B0-----:R-:W-:-:S03]  /*4560*/  FMUL.FTZ R14, R14, R32 ;  /* 0x000000200e0e7220 */ /* 0x001fc60000410000 */
[----:B------:R-:W-:-:S04]  /*4570*/  FFMA.FTZ R16, R28, R16, R30 ;  /* 0x000000101c107223 */ /* 0x000fc8000001001e */
[----:B------:R-:W-:-:S06]  /*4580*/  FMUL.FTZ R32, R16, -1.4426950216293334961 ;  /* 0xbfb8aa3b10207820 */ /* 0x000fcc0000410000 */
[----:B------:R-:W0:Y:S01]  /*4590*/  MUFU.EX2 R32, R32 ;  /* 0x0000002000207308 */ /* 0x000e220000000800 */
[----:B------:R-:W-:-:S07]  /*45a0*/  FADD.FTZ R17, R17, 1 ;  /* 0x3f80000011117421 */ /* 0x000fce0000010000 */
[----:B------:R1:W0:Y:S02]  /*45b0*/  MUFU.RCP R33, R17 ;  /* 0x0000001100217308 */ /* 0x0002240000001000 */
[----:B-1----:R-:W-:Y:S01]  /*45c0*/  FADD.FTZ R17, R18, -R34 ;  /* 0x8000002212117221 */ /* 0x002fe20000010000 */
[----:B0-----:R-:W-:-:S03]  /*45d0*/  FADD.FTZ R32, R32, 1 ;  /* 0x3f80000020207421 */ /* 0x001fc60000010000 */
[----:B------:R-:W-:-:S03]  /*45e0*/  FMUL.FTZ R17, R2, R17 ;  /* 0x0000001102117220 */ /* 0x000fc60000410000 */
[----:B------:R-:W0:Y:S01]  /*45f0*/  MUFU.RCP R32, R32 ;  /* 0x0000002000207308 */ /* 0x000e220000001000 */
[----:B------:R-:W-:Y:S01]  /*4600*/  FFMA.FTZ R17, R59, R17, R58 ;  /* 0x000000113b117223 */ /* 0x000fe2000001003a */
[----:B------:R-:W-:Y:S01]  /*4610*/  FMUL.FTZ R15, R15, R33 ;  /* 0x000000210f0f7220 */ /* 0x000fe20000410000 */
[----:B------:R-:W-:Y:S02]  /*4620*/  FADD.FTZ R33, R19, -R34 ;  /* 0x8000002213217221 */ /* 0x000fe40000010000 */
[----:B------:R-:W-:-:S04]  /*4630*/  FMUL.FTZ R18, R17, -1.4426950216293334961 ;  /* 0xbfb8aa3b11127820 */ /* 0x000fc80000410000 */
[----:B------:R1:W3:Y:S02]  /*4640*/  MUFU.EX2 R19, R18 ;  /* 0x0000001200137308 */ /* 0x0002e40000000800 */
[----:B-1----:R-:W-:Y:S01]  /*4650*/  FMUL.FTZ R18, R2, R33 ;  /* 0x0000002102127220 */ /* 0x002fe20000410000 */
[----:B0-----:R-:W-:-:S03]  /*4660*/  FMUL.FTZ R16, R16, R32 ;  /* 0x0000002010107220 */ /* 0x001fc60000410000 */
[----:B------:R-:W-:-:S04]  /*4670*/  FFMA.FTZ R18, R29, R18, R31 ;  /* 0x000000121d127223 */ /* 0x000fc8000001001f */
[----:B------:R-:W-:-:S06]  /*4680*/  FMUL.FTZ R32, R18, -1.4426950216293334961 ;  /* 0xbfb8aa3b12207820 */ /* 0x000fcc0000410000 */
[----:B------:R-:W0:Y:S01]  /*4690*/  MUFU.EX2 R32, R32 ;  /* 0x0000002000207308 */ /* 0x000e220000000800 */
[----:B---3--:R-:W-:-:S07]  /*46a0*/  FADD.FTZ R19, R19, 1 ;  /* 0x3f80000013137421 */ /* 0x008fce0000010000 */
[----:B------:R1:W3:Y:S02]  /*46b0*/  MUFU.RCP R33, R19 ;  /* 0x0000001300217308 */ /* 0x0002e40000001000 */
[----:B-1----:R-:W-:Y:S01]  /*46c0*/  FADD.FTZ R19, R20, -R34 ;  /* 0x8000002214137221 */ /* 0x002fe20000010000 */
[----:B0-----:R-:W-:-:S03]  /*46d0*/  FADD.FTZ R32, R32, 1 ;  /* 0x3f80000020207421 */ /* 0x001fc60000010000 */
[----:B------:R-:W-:-:S03]  /*46e0*/  FMUL.FTZ R19, R2, R19 ;  /* 0x0000001302137220 */ /* 0x000fc60000410000 */
[----:B------:R-:W0:Y:S01]  /*46f0*/  MUFU.RCP R32, R32 ;  /* 0x0000002000207308 */ /* 0x000e220000001000 */
[----:B------:R-:W-:Y:S01]  /*4700*/  FFMA.FTZ R19, R52, R19, R35 ;  /* 0x0000001334137223 */ /* 0x000fe20000010023 */
[----:B---3--:R-:W-:Y:S01]  /*4710*/  FMUL.FTZ R17, R17, R33 ;  /* 0x0000002111117220 */ /* 0x008fe20000410000 */
        /* <DEDUP_REMOVED lines=25> */
[----:B------:R-:W1:Y:S01]  /*48b0*/  MUFU.RCP R23, R23 ;  /* 0x0000001700177308 */ /* 0x000e620000001000 */
[----:B0-----:R-:W-:-:S07]  /*48c0*/  FADD.FTZ R32, R32, 1 ;  /* 0x3f80000020207421 */ /* 0x001fce0000010000 */
[----:B------:R-:W0:Y:S01]  /*48d0*/  MUFU.RCP R32, R32 ;  /* 0x0000002000207308 */ /* 0x000e220000001000 */
[----:B-1----:R-:W-:Y:S01]  /*48e0*/  FMUL.FTZ R21, R21, R23 ;  /* 0x0000001715157220 */ /* 0x002fe20000410000 */
[C---:B------:R-:W-:Y:S01]  /*48f0*/  FMUL.FTZ R23, R2.reuse, R24 ;  /* 0x0000001802177220 */ /* 0x040fe20000410000 */
[----:B------:R-:W-:-:S04]  /*4900*/  FMUL.FTZ R24, R2, R25 ;  /* 0x0000001902187220 */ /* 0x000fc80000410000 */
[----:B------:R-:W-:Y:S01]  /*4910*/  FFMA.FTZ R24, R28, R24, R30 ;  /* 0x000000181c187223 */ /* 0x000fe2000001001e */
[----:B------:R-:W-:-:S04]  /*4920*/  FFMA.FTZ R23, R52, R23, R35 ;  /* 0x0000001734177223 */ /* 0x000fc80000010023 */
[----:B------:R-:W-:Y:S01]  /*4930*/  FMUL.FTZ R25, R23, -1.4426950216293334961 ;  /* 0xbfb8aa3b17197820 */ /* 0x000fe20000410000 */
[----:B0-----:R-:W-:Y:S01]  /*4940*/  FMUL.FTZ R22, R22, R32 ;  /* 0x0000002016167220 */ /* 0x001fe20000410000 */
        /* <DEDUP_REMOVED lines=8> */
[----:B------:R-:W-:Y:S01]  /*49d0*/  FFMA.FTZ R28, R28, R27, R30 ;  /* 0x0000001b1c1c7223 */ /* 0x000fe2000001001e */
[----:B0-----:R-:W-:Y:S01]  /*49e0*/  FMUL.FTZ R30, R24, R26 ;  /* 0x0000001a181e7220 */ /* 0x001fe20000410000 */
[----:B------:R-:W-:Y:S01]  /*49f0*/  LEA R24, P0, R3, UR10, 0x1 ;  /* 0x0000000a03187c11 */ /* 0x000fe2000f8008ff */
[----:B-1----:R-:W-:-:S03]  /*4a00*/  FMUL.FTZ R23, R23, R25 ;  /* 0x0000001917177220 */ /* 0x002fc60000410000 */
[----:B------:R-:W-:Y:S02]  /*4a10*/  LEA.HI.X R25, R3, UR11, R42, 0x1, P0 ;  /* 0x0000000b03197c11 */ /* 0x000fe400080f0c2a */
[C---:B------:R-:W-:Y:S01]  /*4a20*/  LEA R26, P0, R4.reuse, UR10, 0x1 ;  /* 0x0000000a041a7c11 */ /* 0x040fe2000f8008ff */
[----:B------:R-:W-:Y:S03]  /*4a30*/  STL [R1+0x138], R60 ;  /* 0x0001383c01007387 */ /* 0x000fe60000100800 */
[----:B--2---:R-:W-:Y:S02]  /*4a40*/  LEA.HI.X R27, R4, UR11, R61, 0x1, P0 ;  /* 0x0000000b041b7c11 */ /* 0x004fe400080f0c3d */
[----:B------:R-:W-:Y:S01]  /*4a50*/  LEA R4, P0, R5, UR10, 0x1 ;  /* 0x0000000a05047c11 */ /* 0x000fe2000f8008ff */
[----:B------:R-:W-:Y:S01]  /*4a60*/  STL [R1+0x13c], R57 ;  /* 0x00013c3901007387 */ /* 0x000fe20000100800 */
[----:B------:R-:W-:-:S02]  /*4a70*/  FMUL.FTZ R33, R2, R33 ;  /* 0x0000002102217220 */ /* 0x000fc40000410000 */
[----:B------:R-:W-:Y:S01]  /*4a80*/  LEA.HI.X R5, R5, UR11, R49, 0x1, P0 ;  /* 0x0000000b05057c11 */ /* 0x000fe200080f0c31 */
[----:B------:R-:W-:Y:S01]  /*4a90*/  STL [R1+0x140], R56 ;  /* 0x0001403801007387 */ /* 0x000fe20000100800 */
[----:B------:R-:W-:-:S03]  /*4aa0*/  LEA R32, P0, R6, UR10, 0x1 ;  /* 0x0000000a06207c11 */ /* 0x000fc6000f8008ff */
[----:B------:R-:W-:Y:S01]  /*4ab0*/  STL [R1+0x144], R55 ;  /* 0x0001443701007387 */ /* 0x000fe20000100800 */
[----:B------:R-:W-:-:S03]  /*4ac0*/  FFMA.FTZ R35, R52, R33, R35 ;  /* 0x0000002134237223 */ /* 0x000fc60000010023 */
[----:B------:R-:W-:Y:S01]  /*4ad0*/  STL [R1+0x148], R54 ;  /* 0x0001483601007387 */ /* 0x000fe20000100800 */
[----:B----4-:R-:W-:-:S03]  /*4ae0*/  LEA.HI.X R33, R6, UR11, R47, 0x1, P0 ;  /* 0x0000000b06217c11 */ /* 0x010fc600080f0c2f */
[----:B------:R-:W-:Y:S01]  /*4af0*/  STL [R1+0x14c], R53 ;  /* 0x00014c3501007387 */ /* 0x000fe20000100800 */
[----:B------:R-:W-:-:S03]  /*4b00*/  LEA R6, P0, R7, UR10, 0x1 ;  /* 0x0000000a07067c11 */ /* 0x000fc6000f8008ff */
[----:B------:R-:W-:Y:S04]  /*4b10*/  STL [R1+0x150], R51 ;  /* 0x0001503301007387 */ /* 0x000fe80000100800 */
[----:B------:R-:W-:Y:S04]  /*4b20*/  STL [R1+0x154], R50 ;  /* 0x0001543201007387 */ /* 0x000fe80000100800 */
[----:B------:R0:W-:Y:S01]  /*4b30*/  STL [R1+0x158], R13 ;  /* 0x0001580d01007387 */ /* 0x0001e20000100800 */
[----:B------:R-:W-:-:S03]  /*4b40*/  LEA.HI.X R7, R7, UR11, R0, 0x1, P0 ;  /* 0x0000000b07077c11 */ /* 0x000fc600080f0c00 */
[----:B0-----:R-:W2:Y:S04]  /*4b50*/  LDL.LU R13, [R1+0xdc] ;  /* 0x0000dc00010d7983 */ /* 0x001ea80000300800 */
[----:B------:R-:W3:Y:S01]  /*4b60*/  LDL.LU R0, [R1+0xe0] ;  /* 0x0000e00001007983 */ /* 0x000ee20000300800 */
[----:B------:R-:W-:-:S03]  /*4b70*/  FADD.FTZ R40, R44, -R34 ;  /* 0x800000222c287221 */ /* 0x000fc60000010000 */
[----:B------:R-:W4:Y:S01]  /*4b80*/  LDL.LU R44, [R1+0xe4] ;  /* 0x0000e400012c7983 */ /* 0x000f220000300800 */
[----:B------:R-:W-:-:S03]  /*4b90*/  FADD.FTZ R36, R46, -R34 ;  /* 0x800000222e247221 */ /* 0x000fc60000010000 */
[----:B------:R-:W4:Y:S04]  /*4ba0*/  LDL.LU R46, [R1+0xec] ;  /* 0x0000ec00012e7983 */ /* 0x000f280000300800 */
[----:B------:R-:W4:Y:S04]  /*4bb0*/  LDL.LU R42, [R1+0x10] ;  /* 0x00001000012a7983 */ /* 0x000f280000300800 */
[----:B------:R-:W4:Y:S01]  /*4bc0*/  LDL.LU R49, [R1+0xf0] ;  /* 0x0000f00001317983 */ /* 0x000f220000300800 */
[----:B------:R-:W-:-:S04]  /*4bd0*/  FADD.FTZ R3, R48, -R34 ;  /* 0x8000002230037221 */ /* 0x000fc80000010000 */
[----:B------:R-:W-:-:S04]  /*4be0*/  FMUL.FTZ R3, R2, R3 ;  /* 0x0000000302037220 */ /* 0x000fc80000410000 */
[----:B------:R-:W-:-:S04]  /*4bf0*/  FFMA.FTZ R3, R59, R3, R58 ;  /* 0x000000033b037223 */ /* 0x000fc8000001003a */
[----:B------:R-:W-:Y:S01]  /*4c00*/  FMUL.FTZ R39, R3, -1.4426950216293334961 ;  /* 0xbfb8aa3b03277820 */ /* 0x000fe20000410000 */
[----:B------:R-:W-:-:S05]  /*4c10*/  FMUL.FTZ R36, R2, R36 ;  /* 0x0000002402247220 */ /* 0x000fca0000410000 */
[----:B------:R-:W0:Y:S01]  /*4c20*/  MUFU.EX2 R39, R39 ;  /* 0x0000002700277308 */ /* 0x000e220000000800 */
[----:B------:R-:W-:Y:S01]  /*4c30*/  FFMA.FTZ R38, R29, R36, R31 ;  /* 0x000000241d267223 */ /* 0x000fe2000001001f */
[----:B------:R-:W-:-:S04]  /*4c40*/  LEA R36, P0, R8, UR10, 0x1 ;  /* 0x0000000a08247c11 */ /* 0x000fc8000f8008ff */
[----:B------:R-:W-:Y:S01]  /*4c50*/  LEA.HI.X R37, R8, UR11, R45, 0x1, P0 ;  /* 0x0000000b08257c11 */ /* 0x000fe200080f0c2d */
[----:B------:R-:W-:Y:S01]  /*4c60*/  FMUL.FTZ R8, R38, -1.4426950216293334961 ;  /* 0xbfb8aa3b26087820 */ /* 0x000fe20000410000 */
[----:B------:R-:W-:-:S05]  /*4c70*/  FMUL.FTZ R40, R2, R40 ;  /* 0x0000002802287220 */ /* 0x000fca0000410000 */
[----:B------:R-:W1:Y:S01]  /*4c80*/  MUFU.EX2 R8, R8 ;  /* 0x0000000800087308 */ /* 0x000e620000000800 */
[----:B------:R-:W-:Y:S01]  /*4c90*/  FFMA.FTZ R58, R59, R40, R58 ;  /* 0x000000283b3a7223 */ /* 0x000fe2000001003a */
[----:B0-----:R-:W-:-:S06]  /*4ca0*/  FADD.FTZ R39, R39, 1 ;  /* 0x3f80000027277421 */ /* 0x001fcc0000010000 */
[----:B------:R0:W1:Y:S02]  /*4cb0*/  MUFU.RCP R40, R39 ;  /* 0x0000002700287308 */ /* 0x0000640000001000 */
[----:B0-----:R-:W-:-:S04]  /*4cc0*/  FADD.FTZ R39, R43, -R34 ;  /* 0x800000222b277221 */ /* 0x001fc80000010000 */
[----:B------:R-:W-:Y:S01]  /*4cd0*/  FMUL.FTZ R39, R2, R39 ;  /* 0x0000002702277220 */ /* 0x000fe20000410000 */
[----:B-1----:R-:W-:-:S03]  /*4ce0*/  FADD.FTZ R8, R8, 1 ;  /* 0x3f80000008087421 */ /* 0x002fc60000010000 */
[----:B------:R-:W-:Y:S01]  /*4cf0*/  FFMA.FTZ R29, R29, R39, R31 ;  /* 0x000000271d1d7223 */ /* 0x000fe2000001001f */
[----:B------:R-:W-:Y:S01]  /*4d00*/  FMUL.FTZ R39, R28, -1.4426950216293334961 ;  /* 0xbfb8aa3b1c277820 */ /* 0x000fe20000410000 */
[----:B------:R-:W0:Y:S01]  /*4d10*/  MUFU.RCP R34, R8 ;  /* 0x0000000800227308 */ /* 0x000e220000001000 */
[----:B------:R-:W-:Y:S01]  /*4d20*/  FMUL.FTZ R31, R3, R40 ;  /* 0x00000028031f7220 */ /* 0x000fe20000410000 */
[----:B------:R-:W-:Y:S01]  /*4d30*/  FMUL.FTZ R41, R35, -1.4426950216293334961 ;  /* 0xbfb8aa3b23297820 */ /* 0x000fe20000410000 */
[----:B------:R-:W-:Y:S01]  /*4d40*/  FMUL.FTZ R40, R58, -1.4426950216293334961 ;  /* 0xbfb8aa3b3a287820 */ /* 0x000fe20000410000 */
[----:B------:R-:W-:-:S04]  /*4d50*/  LEA R2, P0, R9, UR10, 0x1 ;  /* 0x0000000a09027c11 */ /* 0x000fc8000f8008ff */
[----:B------:R-:W1:Y:S08]  /*4d60*/  MUFU.EX2 R39, R39 ;  /* 0x0000002700277308 */ /* 0x000e700000000800 */
[----:B------:R-:W1:Y:S08]  /*4d70*/  MUFU.EX2 R41, R41 ;  /* 0x0000002900297308 */ /* 0x000e700000000800 */
[----:B------:R-:W4:Y:S01]  /*4d80*/  MUFU.EX2 R40, R40 ;  /* 0x0000002800287308 */ /* 0x000f220000000800 */
[----:B0-----:R-:W-:Y:S01]  /*4d90*/  FMUL.FTZ R34, R38, R34 ;  /* 0x0000002226227220 */ /* 0x001fe20000410000 */
[----:B-1----:R-:W-:-:S06]  /*4da0*/  FADD.FTZ R39, R39, 1 ;  /* 0x3f80000027277421 */ /* 0x002fcc0000010000 */
[----:B------:R0:W-:Y:S01]  /*4db0*/  MUFU.RCP R59, R39 ;  /* 0x00000027003b7308 */ /* 0x0001e20000001000 */
[----:B------:R-:W-:-:S07]  /*4dc0*/  FADD.FTZ R41, R41, 1 ;  /* 0x3f80000029297421 */ /* 0x000fce0000010000 */
[----:B------:R1:W-:Y:S01]  /*4dd0*/  MUFU.RCP R52, R41 ;  /* 0x0000002900347308 */ /* 0x0003e20000001000 */
[----:B--2---:R-:W-:Y:S02]  /*4de0*/  LEA.HI.X R3, R9, UR11, R13, 0x1, P0 ;  /* 0x0000000b09037c11 */ /* 0x004fe400080f0c0d */
[C---:B------:R-:W-:Y:S01]  /*4df0*/  LEA R8, P0, R10.reuse, UR10, 0x1 ;  /* 0x0000000a0a087c11 */ /* 0x040fe2000f8008ff */
[----:B------:R-:W2:Y:S03]  /*4e00*/  LDL.LU R13, [R1+0xbc] ;  /* 0x0000bc00010d7983 */ /* 0x000ea60000300800 */
[----:B---3--:R-:W-:Y:S01]  /*4e10*/  LEA.HI.X R9, R10, UR11, R0, 0x1, P0 ;  /* 0x0000000b0a097c11 */ /* 0x008fe200080f0c00 */
[----:B------:R-:W2:Y:S01]  /*4e20*/  LDL.LU R50, [R1+0xc0] ;  /* 0x0000c00001327983 */ /* 0x000ea20000300800 */
[----:B------:R-:W-:-:S03]  /*4e30*/  LEA R10, P0, R11, UR10, 0x1 ;  /* 0x0000000a0b0a7c11 */ /* 0x000fc6000f8008ff */
[----:B------:R-:W3:Y:S01]  /*4e40*/  LDL.LU R60, [R1+0xb4] ;  /* 0x0000b400013c7983 */ /* 0x000ee20000300800 */
[----:B----4-:R-:W-:-:S03]  /*4e50*/  LEA.HI.X R11, R11, UR11, R44, 0x1, P0 ;  /* 0x0000000b0b0b7c11 */ /* 0x010fc600080f0c2c */
[----:B------:R-:W3:Y:S01]  /*4e60*/  LDL.LU R0, [R1+0xb8] ;  /* 0x0000b80001007983 */ /* 0x000ee20000300800 */
[----:B------:R-:W-:-:S03]  /*4e70*/  LEA R38, P0, R12, UR10, 0x1 ;  /* 0x0000000a0c267c11 */ /* 0x000fc6000f8008ff */
[----:B------:R-:W4:Y:S04]  /*4e80*/  LDL.LU R45, [R1+0xf4] ;  /* 0x0000f400012d7983 */ /* 0x000f280000300800 */
[----:B------:R-:W3:Y:S01]  /*4e90*/  LDL.LU R44, [R1+0x68] ;  /* 0x00006800012c7983 */ /* 0x000ee20000300800 */
[----:B0-----:R-:W-:-:S03]  /*4ea0*/  LEA.HI.X R39, R12, UR11, R46, 0x1, P0 ;  /* 0x0000000b0c277c11 */ /* 0x001fc600080f0c2e */
[----:B------:R-:W4:Y:S01]  /*4eb0*/  LDL.LU R47, [R1+0xf8] ;  /* 0x0000f800012f7983 */ /* 0x000f220000300800 */
[----:B------:R-:W-:-:S03]  /*4ec0*/  FADD.FTZ R12, R40, 1 ;  /* 0x3f800000280c7421 */ /* 0x000fc60000010000 */
[----:B------:R-:W4:Y:S01]  /*4ed0*/  LDL.LU R46, [R1+0x70] ;  /* 0x00007000012e7983 */ /* 0x000f220000300800 */
[----:B------:R-:W-:-:S03]  /*4ee0*/  LEA R40, P0, R42, UR10, 0x1 ;  /* 0x0000000a2a287c11 */ /* 0x000fc6000f8008ff */
[----:B------:R-:W4:Y:S04]  /*4ef0*/  LDL.LU R48, [R1+0x74] ;  /* 0x0000740001307983 */ /* 0x000f280000300800 */
[----:B------:R-:W4:Y:S04]  /*4f00*/  LDL.LU R57, [R1+0xe8] ;  /* 0x0000e80001397983 */ /* 0x000f280000300800 */
[----:B------:R-:W4:Y:S01]  /*4f10*/  LDL.LU R56, [R1+0x6c] ;  /* 0x00006c0001387983 */ /* 0x000f220000300800 */
[----:B-1----:R-:W-:-:S03]  /*4f20*/  LEA.HI.X R41, R42, UR11, R49, 0x1, P0 ;  /* 0x0000000b2a297c11 */ /* 0x002fc600080f0c31 */
[----:B------:R-:W4:Y:S04]  /*4f30*/  LDL.LU R54, [R1+0xac] ;  /* 0x0000ac0001367983 */ /* 0x000f280000300800 */
[----:B------:R-:W4:Y:S04]  /*4f40*/  LDL.LU R55, [R1+0xb0] ;  /* 0x0000b00001377983 */ /* 0x000f280000300800 */
[----:B------:R-:W4:Y:S04]  /*4f50*/  LDL.LU R51, [R1+0xa4] ;  /* 0x0000a40001337983 */ /* 0x000f280000300800 */
[----:B------:R-:W4:Y:S04]  /*4f60*/  LDL.LU R53, [R1+0xa8] ;  /* 0x0000a80001357983 */ /* 0x000f280000300800 */
[----:B------:R-:W4:Y:S01]  /*4f70*/  LDL.LU R49, [R1+0xfc] ;  /* 0x0000fc0001317983 */ /* 0x000f220000300800 */
[----:B------:R-:W-:-:S06]  /*4f80*/  FMUL.FTZ R43, R29, -1.4426950216293334961 ;  /* 0xbfb8aa3b1d2b7820 */ /* 0x000fcc0000410000 */
[----:B------:R-:W0:Y:S08]  /*4f90*/  MUFU.EX2 R43, R43 ;  /* 0x0000002b002b7308 */ /* 0x000e300000000800 */
[----:B------:R-:W1:Y:S01]  /*4fa0*/  MUFU.RCP R12, R12 ;  /* 0x0000000c000c7308 */ /* 0x000e620000001000 */
[----:B0-----:R-:W-:-:S07]  /*4fb0*/  FADD.FTZ R61, R43, 1 ;  /* 0x3f8000002b3d7421 */ /* 0x001fce0000010000 */
[----:B------:R-:W0:Y:S01]  /*4fc0*/  MUFU.RCP R61, R61 ;  /* 0x0000003d003d7308 */ /* 0x000e220000001000 */
[----:B------:R-:W-:Y:S01]  /*4fd0*/  FMUL.FTZ R52, R35, R52 ;  /* 0x0000003423347220 */ /* 0x000fe20000410000 */
[----:B-1----:R-:W-:Y:S01]  /*4fe0*/  FMUL.FTZ R12, R58, R12 ;  /* 0x0000000c3a0c7220 */ /* 0x002fe20000410000 */
[----:B------:R-:W-:Y:S01]  /*4ff0*/  FMUL.FTZ R59, R28, R59 ;  /* 0x0000003b1c3b7220 */ /* 0x000fe20000410000 */
[----:B0-----:R-:W-:Y:S01]  /*5000*/  FMUL.FTZ R61, R29, R61 ;  /* 0x0000003d1d3d7220 */ /* 0x001fe20000410000 */
[----:B--2---:R-:W-:Y:S02]  /*5010*/  F2FP.F16.F32.PACK_AB R35, R13, R50 ;  /* 0x000000320d23723e */ /* 0x004fe400000000ff */
[----:B---3--:R-:W-:-:S04]  /*5020*/  LEA R42, P0, R44, UR10, 0x1 ;  /* 0x0000000a2c2a7c11 */ /* 0x008fc8000f8008ff */
[----:B----4-:R-:W-:Y:S02]  /*5030*/  LEA.HI.X R43, R44, UR11, R45, 0x1, P0 ;  /* 0x0000000b2c2b7c11 */ /* 0x010fe400080f0c2d */
[----:B------:R-:W-:-:S04]  /*5040*/  LEA R44, P0, R46, UR10, 0x1 ;  /* 0x0000000a2e2c7c11 */ /* 0x000fc8000f8008ff */
[----:B------:R-:W-:Y:S02]  /*5050*/  LEA.HI.X R45, R46, UR11, R47, 0x1, P0 ;  /* 0x0000000b2e2d7c11 */ /* 0x000fe400080f0c2f */
[----:B------:R-:W-:Y:S02]  /*5060*/  LEA R46, P0, R48, UR10, 0x1 ;  /* 0x0000000a302e7c11 */ /* 0x000fe4000f8008ff */
[----:B------:R-:W-:Y:S02]  /*5070*/  MOV R47, R48 ;  /* 0x00000030002f7202 */ /* 0x000fe40000000f00 */
[----:B------:R-:W-:Y:S02]  /*5080*/  LEA R48, P1, R56, UR10, 0x1 ;  /* 0x0000000a38307c11 */ /* 0x000fe4000f8208ff */
[----:B------:R-:W-:Y:S02]  /*5090*/  PRMT R58, R35, 0x7610, R58 ;  /* 0x00007610233a7816 */ /* 0x000fe4000000003a */
[----:B------:R-:W-:-:S02]  /*50a0*/  F2FP.F16.F32.PACK_AB R28, R60, R0 ;  /* 0x000000003c1c723e */ /* 0x000fc400000000ff */
[----:B------:R-:W-:Y:S01]  /*50b0*/  PRMT R35, R35, 0x7632, R35 ;  /* 0x0000763223237816 */ /* 0x000fe20000000023 */
[----:B------:R0:W-:Y:S01]  /*50c0*/  STG.E.U16 desc[UR6][R24.64], R58 ;  /* 0x0000003a18007986 */ /* 0x0001e2000c101506 */
[----:B------:R-:W-:-:S03]  /*50d0*/  F2FP.F16.F32.PACK_AB R29, R54, R55 ;  /* 0x00000037361d723e */ /* 0x000fc600000000ff */
[----:B------:R1:W-:Y:S01]  /*50e0*/  STG.E.U16 desc[UR6][R24.64+0x2], R35 ;  /* 0x0000022318007986 */ /* 0x0003e2000c101506 */
[----:B------:R-:W-:Y:S02]  /*50f0*/  LEA.HI.X R47, R47, UR11, R49, 0x1, P0 ;  /* 0x0000000b2f2f7c11 */ /* 0x000fe400080f0c31 */
[----:B------:R-:W-:Y:S02]  /*5100*/  LEA.HI.X R49, R56, UR11, R57, 0x1, P1 ;  /* 0x0000000b38317c11 */ /* 0x000fe400088f0c39 */
[----:B------:R-:W2:Y:S04]  /*5110*/  LDL.LU R56, [R1+0x94] ;  /* 0x0000940001387983 */ /* 0x000ea80000300800 */
[----:B------:R-:W2:Y:S01]  /*5120*/  LDL.LU R57, [R1+0x98] ;  /* 0x0000980001397983 */ /* 0x000ea20000300800 */
[----:B0-----:R-:W-:-:S03]  /*5130*/  PRMT R58, R28, 0x7632, R58 ;  /* 0x000076321c3a7816 */ /* 0x001fc6000000003a */
[----:B------:R-:W3:Y:S04]  /*5140*/  LDL.LU R13, [R1+0x158] ;  /* 0x00015800010d7983 */ /* 0x000ee80000300800 */
[----:B------:R-:W4:Y:S04]  /*5150*/  LDL.LU R50, [R1+0x154] ;  /* 0x0001540001327983 */ /* 0x000f280000300800 */
[----:B------:R-:W3:Y:S04]  /*5160*/  LDL.LU R60, [R1+0x8c] ;  /* 0x00008c00013c7983 */ /* 0x000ee80000300800 */
[----:B------:R-:W3:Y:S04]  /*5170*/  LDL.LU R0, [R1+0x90] ;  /* 0x0000900001007983 */ /* 0x000ee80000300800 */
[----:B------:R-:W4:Y:S04]  /*5180*/  LDL.LU R54, [R1+0x84] ;  /* 0x0000840001367983 */ /* 0x000f280000300800 */
[----:B------:R-:W4:Y:S04]  /*5190*/  LDL.LU R55, [R1+0x88] ;  /* 0x0000880001377983 */ /* 0x000f280000300800 */
[----:B------:R0:W-:Y:S04]  /*51a0*/  STG.E.U16 desc[UR6][R24.64+0x4], R28 ;  /* 0x0000041c18007986 */ /* 0x0001e8000c101506 */
[----:B-1----:R-:W3:Y:S04]  /*51b0*/  LDL.LU R35, [R1+0xa0] ;  /* 0x0000a00001237983 */ /* 0x002ee80000300800 */
[----:B------:R1:W-:Y:S01]  /*51c0*/  STG.E.U16 desc[UR6][R24.64+0x6], R58 ;  /* 0x0000063a18007986 */ /* 0x0003e2000c101506 */
[----:B0-----:R-:W-:-:S03]  /*51d0*/  F2FP.F16.F32.PACK_AB R28, R51, R53 ;  /* 0x00000035331c723e */ /* 0x001fc600000000ff */
[----:B------:R-:W4:Y:S04]  /*51e0*/  LDL.LU R51, [R1+0x150] ;  /* 0x0001500001337983 */ /* 0x000f280000300800 */
[----:B------:R-:W4:Y:S04]  /*51f0*/  LDL.LU R53, [R1+0x14c] ;  /* 0x00014c0001357983 */ /* 0x000f280000300800 */
[----:B-1----:R-:W3:Y:S01]  /*5200*/  LDL.LU R58, [R1+0x9c] ;  /* 0x00009c00013a7983 */ /* 0x002ee20000300800 */
[----:B------:R-:W-:-:S03]  /*5210*/  PRMT R25, R29, 0x7632, R25 ;  /* 0x000076321d197816 */ /* 0x000fc60000000019 */
[----:B------:R0:W-:Y:S04]  /*5220*/  STG.E.U16 desc[UR6][R26.64], R29 ;  /* 0x0000001d1a007986 */ /* 0x0001e8000c101506 */
[----:B------:R2:W-:Y:S04]  /*5230*/  STG.E.U16 desc[UR6][R26.64+0x2], R25 ;  /* 0x000002191a007986 */ /* 0x0005e8000c101506 */
[----:B------:R1:W-:Y:S01]  /*5240*/  STG.E.U16 desc[UR6][R26.64+0x4], R28 ;  /* 0x0000041c1a007986 */ /* 0x0003e2000c101506 */
[----:B0-----:R-:W-:-:S05]  /*5250*/  PRMT R29, R28, 0x7632, R29 ;  /* 0x000076321c1d7816 */ /* 0x001fca000000001d */
[----:B------:R0:W-:Y:S01]  /*5260*/  STG.E.U16 desc[UR6][R26.64+0x6], R29 ;  /* 0x0000061d1a007986 */ /* 0x0001e2000c101506 */
[----:B--2---:R-:W-:Y:S02]  /*5270*/  F2FP.F16.F32.PACK_AB R25, R56, R57 ;  /* 0x000000393819723e */ /* 0x004fe400000000ff */
[----:B---3--:R-:W-:Y:S02]  /*5280*/  F2FP.F16.F32.PACK_AB R24, R58, R35 ;  /* 0x000000233a18723e */ /* 0x008fe400000000ff */
[----:B------:R-:W2:Y:S04]  /*5290*/  LDL.LU R58, [R1+0x4c] ;  /* 0x00004c00013a7983 */ /* 0x000ea80000300800 */
[----:B------:R-:W2:Y:S04]  /*52a0*/  LDL.LU R35, [R1+0x50] ;  /* 0x0000500001237983 */ /* 0x000ea80000300800 */
[----:B-1----:R-:W3:Y:S04]  /*52b0*/  LDL.LU R28, [R1+0x80] ;  /* 0x00008000011c7983 */ /* 0x002ee80000300800 */
[----:B------:R-:W3:Y:S04]  /*52c0*/  LDL.LU R56, [R1+0x44] ;  /* 0x0000440001387983 */ /* 0x000ee80000300800 */
[----:B------:R-:W3:Y:S04]  /*52d0*/  LDL.LU R57, [R1+0x48] ;  /* 0x0000480001397983 */ /* 0x000ee80000300800 */
[----:B0-----:R-:W3:Y:S01]  /*52e0*/  LDL.LU R29, [R1+0x7c] ;  /* 0x00007c00011d7983 */ /* 0x001ee20000300800 */
[----:B------:R-:W-:-:S03]  /*52f0*/  PRMT R26, R24, 0x7632, R26 ;  /* 0x00007632181a7816 */ /* 0x000fc6000000001a */
[----:B------:R0:W-:Y:S02]  /*5300*/  STG.E.U16 desc[UR6][R4.64], R24 ;  /* 0x0000001804007986 */ /* 0x0001e4000c101506 */
[----:B0-----:R-:W-:Y:S02]  /*5310*/  F2FP.F16.F32.PACK_AB R24, R60, R0 ;  /* 0x000000003c18723e */ /* 0x001fe400000000ff */
[----:B------:R-:W3:Y:S04]  /*5320*/  LDL.LU R60, [R1+0x3c] ;  /* 0x00003c00013c7983 */ /* 0x000ee80000300800 */
[----:B------:R-:W3:Y:S01]  /*5330*/  LDL.LU R0, [R1+0x40] ;  /* 0x0000400001007983 */ /* 0x000ee20000300800 */
[----:B------:R-:W-:-:S03]  /*5340*/  PRMT R27, R25, 0x7632, R27 ;  /* 0x00007632191b7816 */ /* 0x000fc6000000001b */
[----:B------:R4:W-:Y:S04]  /*5350*/  STG.E.U16 desc[UR6][R4.64+0x4], R25 ;  /* 0x0000041904007986 */ /* 0x0009e8000c101506 */
[----:B------:R0:W-:Y:S04]  /*5360*/  STG.E.U16 desc[UR6][R4.64+0x2], R26 ;  /* 0x0000021a04007986 */ /* 0x0001e8000c101506 */
[----:B------:R1:W-:Y:S01]  /*5370*/  STG.E.U16 desc[UR6][R4.64+0x6], R27 ;  /* 0x0000061b04007986 */ /* 0x0003e2000c101506 */
[----:B----4-:R-:W-:-:S03]  /*5380*/  F2FP.F16.F32.PACK_AB R25, R54, R55 ;  /* 0x000000373619723e */ /* 0x010fc600000000ff */
[----:B------:R-:W4:Y:S01]  /*5390*/  LDL.LU R54, [R1+0x148] ;  /* 0x0001480001367983 */ /* 0x000f220000300800 */
[C---:B0-----:R-:W-:Y:S02]  /*53a0*/  PRMT R26, R24.reuse, 0x7610, R26 ;  /* 0x00007610181a7816 */ /* 0x041fe4000000001a */
[----:B------:R-:W-:Y:S01]  /*53b0*/  PRMT R24, R24, 0x7632, R24 ;  /* 0x0000763218187816 */ /* 0x000fe20000000018 */
[----:B------:R-:W4:Y:S01]  /*53c0*/  LDL.LU R55, [R1+0x144] ;  /* 0x0001440001377983 */ /* 0x000f220000300800 */
[----:B-1----:R-:W-:-:S03]  /*53d0*/  PRMT R5, R25, 0x7632, R5 ;  /* 0x0000763219057816 */ /* 0x002fc60000000005 */
[----:B------:R0:W-:Y:S04]  /*53e0*/  STG.E.U16 desc[UR6][R32.64], R26 ;  /* 0x0000001a20007986 */ /* 0x0001e8000c101506 */
[----:B------:R2:W-:Y:S04]  /*53f0*/  STG.E.U16 desc[UR6][R32.64+0x2], R24 ;  /* 0x0000021820007986 */ /* 0x0005e8000c101506 */
[----:B------:R-:W-:Y:S04]  /*5400*/  STG.E.U16 desc[UR6][R32.64+0x6], R5 ;  /* 0x0000060520007986 */ /* 0x000fe8000c101506 */
[----:B0-----:R-:W4:Y:S04]  /*5410*/  LDL.LU R26, [R1+0x30] ;  /* 0x00003000011a7983 */ /* 0x001f280000300800 */
[----:B------:R-:W4:Y:S04]  /*5420*/  LDL.LU R27, [R1+0x14] ;  /* 0x00001400011b7983 */ /* 0x000f280000300800 */
[----:B------:R0:W-:Y:S01]  /*5430*/  STG.E.U16 desc[UR6][R32.64+0x4], R25 ;  /* 0x0000041920007986 */ /* 0x0001e2000c101506 */
[----:B--2---:R-:W-:-:S04]  /*5440*/  F2FP.F16.F32.PACK_AB R24, R58, R35 ;  /* 0x000000233a18723e */ /* 0x004fc800000000ff */
[----:B0-----:R-:W-:Y:S02]  /*5450*/  PRMT R25, R24, 0x7632, R25 ;  /* 0x0000763218197816 */ /* 0x001fe40000000019 */
[----:B---3--:R-:W-:Y:S02]  /*5460*/  F2FP.F16.F32.PACK_AB R4, R29, R28 ;  /* 0x0000001c1d04723e */ /* 0x008fe400000000ff */
[----:B------:R-:W2:Y:S02]  /*5470*/  LDL.LU R29, [R1+0x18] ;  /* 0x00001800011d7983 */ /* 0x000ea40000300800 */
[----:B------:R-:W-:Y:S02]  /*5480*/  PRMT R5, R4, 0x7632, R5 ;  /* 0x0000763204057816 */ /* 0x000fe40000000005 */
[----:B------:R-:W3:Y:S04]  /*5490*/  LDL.LU R28, [R1+0x8] ;  /* 0x00000800011c7983 */ /* 0x000ee80000300800 */
[----:B------:R-:W3:Y:S04]  /*54a0*/  LDL.LU R58, [R1+0xc] ;  /* 0x00000c00013a7983 */ /* 0x000ee80000300800 */
[----:B------:R-:W2:Y:S04]  /*54b0*/  LDL.LU R35, [R1] ;  /* 0x0000000001237983 */ /* 0x000ea80000300800 */
[----:B------:R-:W3:Y:S04]  /*54c0*/  LDL.LU R32, [R1+0x38] ;  /* 0x0000380001207983 */ /* 0x000ee80000300800 */
[----:B------:R0:W-:Y:S04]  /*54d0*/  STG.E.U16 desc[UR6][R6.64], R4 ;  /* 0x0000000406007986 */ /* 0x0001e8000c101506 */
[----:B------:R-:W4:Y:S04]  /*54e0*/  LDL.LU R33, [R1+0x1c] ;  /* 0x00001c0001217983 */ /* 0x000f280000300800 */
[----:B------:R1:W-:Y:S01]  /*54f0*/  STG.E.U16 desc[UR6][R6.64+0x2], R5 ;  /* 0x0000020506007986 */ /* 0x0003e2000c101506 */
[----:B0-----:R-:W-:-:S03]  /*5500*/  F2FP.F16.F32.PACK_AB R4, R56, R57 ;  /* 0x000000393804723e */ /* 0x001fc600000000ff */
[----:B------:R-:W2:Y:S04]  /*5510*/  LDL.LU R56, [R1+0x140] ;  /* 0x0001400001387983 */ /* 0x000ea80000300800 */
[----:B------:R-:W2:Y:S01]  /*5520*/  LDL.LU R57, [R1+0x13c] ;  /* 0x00013c0001397983 */ /* 0x000ea20000300800 */
[----:B-1----:R-:W-:-:S03]  /*5530*/  F2FP.F16.F32.PACK_AB R5, R60, R0 ;  /* 0x000000003c05723e */ /* 0x002fc600000000ff */
[----:B------:R-:W2:Y:S04]  /*5540*/  LDL.LU R60, [R1+0x138] ;  /* 0x00013800013c7983 */ /* 0x000ea80000300800 */
[----:B------:R-:W2:Y:S04]  /*5550*/  LDL.LU R0, [R1+0x134] ;  /* 0x0001340001007983 */ /* 0x000ea80000300800 */
[----:B------:R0:W-:Y:S04]  /*5560*/  STG.E.U16 desc[UR6][R6.64+0x6], R25 ;  /* 0x0000061906007986 */ /* 0x0001e8000c101506 */
[----:B0-----:R-:W3:Y:S04]  /*5570*/  LDL.LU R25, [R1+0x34] ;  /* 0x0000340001197983 */ /* 0x001ee80000300800 */
[----:B------:R0:W-:Y:S04]  /*5580*/  STG.E.U16 desc[UR6][R6.64+0x4], R24 ;  /* 0x0000041806007986 */ /* 0x0001e8000c101506 */
[----:B------:R-:W-:Y:S04]  /*5590*/  STG.E.U16 desc[UR6][R36.64], R4 ;  /* 0x0000000424007986 */ /* 0x000fe8000c101506 */
[----:B------:R4:W-:Y:S01]  /*55a0*/  STG.E.U16 desc[UR6][R36.64+0x4], R5 ;  /* 0x0000040524007986 */ /* 0x0009e2000c101506 */
[----:B0-----:R-:W-:-:S02]  /*55b0*/  PRMT R6, R4, 0x7632, R6 ;  /* 0x0000763204067816 */ /* 0x001fc40000000006 */
[----:B------:R-:W-:-:S03]  /*55c0*/  PRMT R7, R5, 0x7632, R7 ;  /* 0x0000763205077816 */ /* 0x000fc60000000007 */
[----:B------:R-:W-:Y:S04]  /*55d0*/  STG.E.U16 desc[UR6][R36.64+0x2], R6 ;  /* 0x0000020624007986 */ /* 0x000fe8000c101506 */
[----:B------:R0:W-:Y:S01]  /*55e0*/  STG.E.U16 desc[UR6][R36.64+0x6], R7 ;  /* 0x0000060724007986 */ /* 0x0001e2000c101506 */
[----:B----4-:R-:W-:-:S04]  /*55f0*/  F2FP.F16.F32.PACK_AB R5, R33, R26 ;  /* 0x0000001a2105723e */ /* 0x010fc800000000ff */
[----:B0-----:R-:W-:Y:S01]  /*5600*/  PRMT R7, R5, 0x7632, R7 ;  /* 0x0000763205077816 */ /* 0x001fe20000000007 */
[----:B------:R-:W-:Y:S04]  /*5610*/  STG.E.U16 desc[UR6][R2.64+0x4], R5 ;  /* 0x0000040502007986 */ /* 0x000fe8000c101506 */
[----:B------:R-:W-:Y:S01]  /*5620*/  STG.E.U16 desc[UR6][R2.64+0x6], R7 ;  /* 0x0000060702007986 */ /* 0x000fe2000c101506 */
[----:B---3--:R-:W-:-:S04]  /*5630*/  F2FP.F16.F32.PACK_AB R4, R25, R32 ;  /* 0x000000201904723e */ /* 0x008fc800000000ff */
[----:B------:R-:W-:Y:S01]  /*5640*/  PRMT R6, R4, 0x7632, R6 ;  /* 0x0000763204067816 */ /* 0x000fe20000000006 */
[----:B------:R-:W-:Y:S04]  /*5650*/  STG.E.U16 desc[UR6][R2.64], R4 ;  /* 0x0000000402007986 */ /* 0x000fe8000c101506 */
[----:B------:R2:W-:Y:S02]  /*5660*/  STG.E.U16 desc[UR6][R2.64+0x2], R6 ;  /* 0x0000020602007986 */ /* 0x0005e4000c101506 */
[----:B--2---:R-:W-:Y:S02]  /*5670*/  F2FP.F16.F32.PACK_AB R3, R35, R0 ;  /* 0x000000002303723e */ /* 0x004fe400000000ff */
[----:B------:R-:W2:Y:S04]  /*5680*/  LDL.LU R0, [R1+0x130] ;  /* 0x0001300001007983 */ /* 0x000ea80000300800 */
[----:B------:R-:W3:Y:S01]  /*5690*/  LDL.LU R35, [R1+0x78] ;  /* 0x0000780001237983 */ /* 0x000ee20000300800 */
[----:B------:R-:W-:-:S02]  /*56a0*/  F2FP.F16.F32.PACK_AB R4, R27, R29 ;  /* 0x0000001d1b04723e */ /* 0x000fc400000000ff */
[----:B------:R-:W-:Y:S02]  /*56b0*/  F2FP.F16.F32.PACK_AB R5, R28, R58 ;  /* 0x0000003a1c05723e */ /* 0x000fe400000000ff */
[----:B------:R-:W-:Y:S01]  /*56c0*/  PRMT R2, R4, 0x7632, R2 ;  /* 0x0000763204027816 */ /* 0x000fe20000000002 */
[----:B------:R0:W-:Y:S01]  /*56d0*/  STG.E.U16 desc[UR6][R8.64], R4 ;  /* 0x0000000408007986 */ /* 0x0001e2000c101506 */
[----:B------:R-:W-:Y:S02]  /*56e0*/  F2FP.F16.F32.PACK_AB R57, R57, R60 ;  /* 0x0000003c3939723e */ /* 0x000fe400000000ff */
[----:B------:R-:W-:Y:S02]  /*56f0*/  F2FP.F16.F32.PACK_AB R55, R55, R56 ;  /* 0x000000383737723e */ /* 0x000fe400000000ff */
[----:B------:R-:W-:Y:S01]  /*5700*/  F2FP.F16.F32.PACK_AB R53, R53, R54 ;  /* 0x000000363535723e */ /* 0x000fe200000000ff */
[----:B------:R1:W-:Y:S01]  /*5710*/  STG.E.U16 desc[UR6][R8.64+0x2], R2 ;  /* 0x0000020208007986 */ /* 0x0003e2000c101506 */
[----:B------:R-:W-:-:S02]  /*5720*/  F2FP.F16.F32.PACK_AB R50, R50, R51 ;  /* 0x000000333232723e */ /* 0x000fc400000000ff */
[----:B0-----:R-:W-:Y:S01]  /*5730*/  PRMT R4, R5, 0x7632, R4 ;  /* 0x0000763205047816 */ /* 0x001fe20000000004 */
[----:B------:R-:W-:Y:S01]  /*5740*/  STG.E.U16 desc[UR6][R8.64+0x4], R5 ;  /* 0x0000040508007986 */ /* 0x000fe2000c101506 */
[----:B------:R-:W-:Y:S02]  /*5750*/  PRMT R6, R3, 0x7632, R6 ;  /* 0x0000763203067816 */ /* 0x000fe40000000006 */
[----:B------:R-:W-:Y:S01]  /*5760*/  PRMT R7, R57, 0x7632, R7 ;  /* 0x0000763239077816 */ /* 0x000fe20000000007 */
[----:B------:R0:W-:Y:S01]  /*5770*/  STG.E.U16 desc[UR6][R8.64+0x6], R4 ;  /* 0x0000060408007986 */ /* 0x0001e2000c101506 */
[----:B-1----:R-:W-:-:S03]  /*5780*/  PRMT R2, R55, 0x7632, R2 ;  /* 0x0000763237027816 */ /* 0x002fc60000000002 */
[----:B------:R1:W-:Y:S01]  /*5790*/  STG.E.U16 desc[UR6][R10.64], R3 ;  /* 0x000000030a007986 */ /* 0x0003e2000c101506 */
[----:B------:R-:W-:Y:S02]  /*57a0*/  F2FP.F16.F32.PACK_AB R13, R14, R13 ;  /* 0x0000000d0e0d723e */ /* 0x000fe400000000ff */
[----:B------:R-:W-:Y:S02]  /*57b0*/  F2FP.F16.F32.PACK_AB R15, R16, R15 ;  /* 0x0000000f100f723e */ /* 0x000fe400000000ff */
[----:B------:R-:W-:Y:S02]  /*57c0*/  F2FP.F16.F32.PACK_AB R17, R18, R17 ;  /* 0x000000111211723e */ /* 0x000fe400000000ff */
[----:B0-----:R-:W-:Y:S02]  /*57d0*/  PRMT R4, R50, 0x7632, R4 ;  /* 0x0000763232047816 */ /* 0x001fe40000000004 */
[----:B-1----:R-:W-:Y:S01]  /*57e0*/  PRMT R3, R53, 0x7632, R3 ;  /* 0x0000763235037816 */ /* 0x002fe20000000003 */
[----:B------:R-:W-:Y:S01]  /*57f0*/  STG.E.U16 desc[UR6][R10.64+0x2], R6 ;  /* 0x000002060a007986 */ /* 0x000fe2000c101506 */
[----:B------:R-:W-:-:S02]  /*5800*/  F2FP.F16.F32.PACK_AB R21, R22, R21 ;  /* 0x000000151615723e */ /* 0x000fc400000000ff */
[----:B------:R-:W-:Y:S01]  /*5810*/  PRMT R5, R13, 0x7632, R5 ;  /* 0x000076320d057816 */ /* 0x000fe20000000005 */
[----:B------:R-:W-:Y:S01]  /*5820*/  STG.E.U16 desc[UR6][R10.64+0x4], R57 ;  /* 0x000004390a007986 */ /* 0x000fe2000c101506 */
[----:B------:R-:W-:-:S03]  /*5830*/  F2FP.F16.F32.PACK_AB R19, R20, R19 ;  /* 0x000000131413723e */ /* 0x000fc600000000ff */
[----:B------:R-:W-:Y:S01]  /*5840*/  STG.E.U16 desc[UR6][R10.64+0x6], R7 ;  /* 0x000006070a007986 */ /* 0x000fe2000c101506 */
[----:B------:R-:W-:-:S03]  /*5850*/  F2FP.F16.F32.PACK_AB R23, R30, R23 ;  /* 0x000000171e17723e */ /* 0x000fc600000000ff */
[----:B------:R-:W-:Y:S01]  /*5860*/  STG.E.U16 desc[UR6][R38.64], R55 ;  /* 0x0000003726007986 */ /* 0x000fe2000c101506 */
[----:B------:R-:W-:-:S03]  /*5870*/  F2FP.F16.F32.PACK_AB R31, R34, R31 ;  /* 0x0000001f221f723e */ /* 0x000fc600000000ff */
        /* <DEDUP_REMOVED lines=10> */
[----:B----4-:R-:W-:-:S03]  /*5920*/  PRMT R4, R21, 0x7632, R4 ;  /* 0x0000763215047816 */ /* 0x010fc60000000004 */
[----:B------:R-:W-:Y:S01]  /*5930*/  STG.E.U16 desc[UR6][R40.64+0x6], R5 ;  /* 0x0000060528007986 */ /* 0x000fe2000c101506 */
[----:B------:R-:W-:-:S03]  /*5940*/  PRMT R22, R19, 0x7632, R22 ;  /* 0x0000763213167816 */ /* 0x000fc60000000016 */
[----:B------:R-:W-:Y:S01]  /*5950*/  STG.E.U16 desc[UR6][R42.64], R15 ;  /* 0x0000000f2a007986 */ /* 0x000fe2000c101506 */
[----:B------:R-:W-:-:S03]  /*5960*/  PRMT R24, R52, 0x7632, R24 ;  /* 0x0000763234187816 */ /* 0x000fc60000000018 */
[----:B------:R0:W-:Y:S04]  /*5970*/  STG.E.U16 desc[UR6][R42.64+0x2], R2 ;  /* 0x000002022a007986 */ /* 0x0001e8000c101506 */
[----:B------:R-:W-:Y:S04]  /*5980*/  STG.E.U16 desc[UR6][R42.64+0x4], R17 ;  /* 0x000004112a007986 */ /* 0x000fe8000c101506 */
[----:B------:R1:W-:Y:S04]  /*5990*/  STG.E.U16 desc[UR6][R42.64+0x6], R3 ;  /* 0x000006032a007986 */ /* 0x0003e8000c101506 */
[----:B------:R4:W-:Y:S01]  /*59a0*/  STG.E.U16 desc[UR6][R44.64+0x6], R4 ;  /* 0x000006042c007986 */ /* 0x0009e2000c101506 */
[----:B0-----:R-:W-:-:S03]  /*59b0*/  PRMT R2, R23, 0x7632, R2 ;  /* 0x0000763217027816 */ /* 0x001fc60000000002 */
[----:B------:R0:W-:Y:S01]  /*59c0*/  STG.E.U16 desc[UR6][R44.64], R19 ;  /* 0x000000132c007986 */ /* 0x0001e2000c101506 */
[----:B-1----:R-:W-:-:S03]  /*59d0*/  PRMT R3, R31, 0x7632, R3 ;  /* 0x000076321f037816 */ /* 0x002fc60000000003 */
[----:B------:R0:W-:Y:S01]  /*59e0*/  STG.E.U16 desc[UR6][R44.64+0x2], R22 ;  /* 0x000002162c007986 */ /* 0x0001e2000c101506 */
[----:B----4-:R-:W-:-:S03]  /*59f0*/  PRMT R4, R12, 0x7632, R4 ;  /* 0x000076320c047816 */ /* 0x010fc60000000004 */
        /* <DEDUP_REMOVED lines=17> */
.L_x_1811:
        /* <DEDUP_REMOVED lines=15> */
.L_x_1851:


//--------------------- .nv.shared._ZN13group_norm_v218gn_bwd_cuda_kernelI13__nv_bfloat16Li320ELi1ELi32ELi20ELi4096ELb0ELb1ELi64ELi320ELi320ELi4ELb1ELi2ELb0ELb0ELNS_15WgradSyncMethodE3ENS_16CompileConditionILi900EEEEEvPT_S6_S6_PKS5_S8_S8_S8_PKfflPfPj --------------------------
	.section	.nv.shared._ZN13group_norm_v218gn_bwd_cuda_kernelI13__nv_bfloat16Li320ELi1ELi32ELi20ELi4096ELb0ELb1ELi64ELi320ELi320ELi4ELb1ELi2ELb0ELb0ELNS_15WgradSyncMethodE3ENS_16CompileConditionILi900EEEEEvPT_S6_S6_PKS5_S8_S8_S8_PKfflPfPj,"aw",@nobits
	.sectionflags	@""
	.align	8
.nv.shared._ZN13group_norm_v218gn_bwd_cuda_kernelI13__nv_bfloat16Li320ELi1ELi32ELi20ELi4096ELb0ELb1ELi64ELi320ELi320ELi4ELb1ELi2ELb0ELb0ELNS_15WgradSyncMethodE3ENS_16CompileConditionILi900EEEEEvPT_S6_S6_PKS5_S8_S8_S8_PKfflPfPj:
	.zero		14592


//--------------------- .nv.shared.reserved.0     --------------------------
	.section	.nv.shared.reserved.0,"aw",@nobits
	.weak		__nv_reservedSMEM_offset_0_alias
	.size		__nv_reservedSMEM_offset_0_alias, 0, 0
	.other		__nv_reservedSMEM_offset_0_alias,@"STO_CUDA_RESERVED_SHARED STV_DEFAULT"
__nv_reservedSMEM_offset_0_alias:
	.zero		0


//--------------------- .nv.shared._ZN13group_norm_v218gn_bwd_cuda_kernelI13__nv_bfloat16Li320ELi2ELi32ELi20ELi4096ELb0ELb1ELi32ELi320ELi320ELi4ELb1ELi2ELb0ELb0ELNS_15WgradSyncMethodE3ENS_16CompileConditionILi900EEEEEvPT_S6_S6_PKS5_S8_S8_S8_PKfflPfPj --------------------------
	.section	.nv.shared._ZN13group_norm_v218gn_bwd_cuda_kernelI13__nv_bfloat16Li320ELi2ELi32ELi20ELi4096ELb0ELb1ELi32ELi320ELi320ELi4ELb1ELi2ELb0ELb0ELNS_15WgradSyncMethodE3ENS_16CompileConditionILi900EEEEEvPT_S6_S6_PKS5_S8_S8_S8_PKfflPfPj,"aw",@nobits
	.sectionflags	@""
	.align	8
.nv.shared._ZN13group_norm_v218gn_bwd_cuda_kernelI13__nv_bfloat16Li320ELi2ELi32ELi20ELi4096ELb0ELb1ELi32ELi320ELi320ELi4ELb1ELi2ELb0ELb0ELNS_15WgradSyncMethodE3ENS_16CompileConditionILi900EEEEEvPT_S6_S6_PKS5_S8_S8_S8_PKfflPfPj:
	.zero		14592


//--------------------- .nv.shared._ZN13group_norm_v218gn_bwd_cuda_kernelI13__nv_bfloat16Li320ELi3ELi32ELi20ELi4096ELb0ELb1ELi32ELi320ELi320ELi4ELb1ELi2ELb0ELb0ELNS_15WgradSyncMethodE3ENS_16CompileConditionILi900EEEEEvPT_S6_S6_PKS5_S8_S8_S8_PKfflPfPj --------------------------
	.section	.nv.shared._ZN13group_norm_v218gn_bwd_cuda_kernelI13__nv_bfloat16Li320ELi3ELi32ELi20ELi4096ELb0ELb1ELi32ELi320ELi320ELi4ELb1ELi2ELb0ELb0ELNS_15WgradSyncMethodE3ENS_16CompileConditionILi900EEEEEvPT_S6_S6_PKS5_S8_S8_S8_PKfflPfPj,"aw",@nobits
	.sectionflags	@""
	.align	8
.nv.shared._ZN13group_norm_v218gn_bwd_cuda_kernelI13__nv_bfloat16Li320ELi3ELi32ELi20ELi4096ELb0ELb1ELi32ELi320ELi320ELi4ELb1ELi2ELb0ELb0ELNS_15WgradSyncMethodE3ENS_16CompileConditionILi900EEEEEvPT_S6_S6_PKS5_S8_S8_S8_PKfflPfPj:
	.zero		14592


//--------------------- .nv.shared._ZN13group_norm_v218gn_bwd_cuda_kernelI13__nv_bfloat16Li320ELi3ELi32ELi20ELi4096ELb0ELb1ELi32ELi320ELi320ELi4ELb1ELi3ELb0ELb0ELNS_15WgradSyncMethodE2ENS_16CompileConditionILi900EEEEEvPT_S6_S6_PKS5_S8_S8_S8_PKfflPfPj --------------------------
	.section	.nv.shared._ZN13group_norm_v218gn_bwd_cuda_kernelI13__nv_bfloat16Li320ELi3ELi32ELi20ELi4096ELb0ELb1ELi32ELi320ELi320ELi4ELb1ELi3ELb0ELb0ELNS_15WgradSyncMethodE2ENS_16CompileConditionILi900EEEEEvPT_S6_S6_PKS5_S8_S8_S8_PKfflPfPj,"aw",@nobits
	.sectionflags	@""
	.align	8
.nv.shared._ZN13group_norm_v218gn_bwd_cuda_kernelI13__nv_bfloat16Li320ELi3ELi32ELi20ELi4096ELb0ELb1ELi32ELi320ELi320ELi4ELb1ELi3ELb0ELb0ELNS_15WgradSyncMethodE2ENS_16CompileConditionILi900EEEEEvPT_S6_S6_PKS5_S8_S8_S8_PKfflPfPj:
	.zero		14592


//--------------------- .nv.shared._ZN13group_norm_v218gn_bwd_cuda_kernelI13__nv_bfloat16Li320ELi1ELi16ELi40ELi4096ELb1ELb1ELi64ELi320ELi320ELi4ELb1ELi2ELb0ELb0ELNS_15WgradSyncMethodE3ENS_16CompileConditionILi900EEEEEvPT_S6_S6_PKS5_S8_S8_S8_PKfflPfPj --------------------------
	.section	.nv.shared._ZN13group_norm_v218gn_bwd_cuda_kernelI13__nv_bfloat16Li320ELi1ELi16ELi40ELi4096ELb1ELb1ELi64ELi320ELi320ELi4ELb1ELi2ELb0ELb0ELNS_15WgradSyncMethodE3ENS_16CompileConditionILi900EEEEEvPT_S6_S6_PKS5_S8_S8_S8_PKfflPfPj,"aw",@nobits
	.sectionflags	@""
	.align	8
.nv.shared._ZN13group_norm_v218gn_bwd_cuda_kernelI13__nv_bfloat16Li320ELi1ELi16ELi40ELi4096ELb1ELb1ELi64ELi320ELi320ELi4ELb1ELi2ELb0ELb0ELNS_15WgradSyncMethodE3ENS_16CompileConditionILi900EEEEEvPT_S6_S6_PKS5_S8_S8_S8_PKfflPfPj:
	.zero		14528


//--------------------- .nv.shared._ZN13group_norm_v218gn_bwd_cuda_kernelI13__nv_bfloat16Li320ELi2ELi16ELi40ELi4096ELb1ELb1ELi32ELi320ELi320ELi4ELb1ELi2ELb0ELb0ELNS_15WgradSyncMethodE3ENS_16CompileConditionILi900EEEEEvPT_S6_S6_PKS5_S8_S8_S8_PKfflPfPj --------------------------
	.section	.nv.shared._ZN13group_norm_v218gn_bwd_cuda_kernelI13__nv_bfloat16Li320ELi2ELi16ELi40ELi4096ELb1ELb1ELi32ELi320ELi320ELi4ELb1ELi2ELb0ELb0ELNS_15WgradSyncMethodE3ENS_16CompileConditionILi900EEEEEvPT_S6_S6_PKS5_S8_S8_S8_PKfflPfPj,"aw",@nobits
	.sectionflags	@""
	.align	8
.nv.shared._ZN13group_norm_v218gn_bwd_cuda_kernelI13__nv_bfloat16Li320ELi2ELi16ELi40ELi4096ELb1ELb1ELi32ELi320ELi320ELi4ELb1ELi2ELb0ELb0ELNS_15WgradSyncMethodE3ENS_16CompileConditionILi900EEEEEvPT_S6_S6_PKS5_S8_S8_S8_PKfflPfPj:
	.zero		14528


//--------------------- .nv.shared._ZN13group_norm_v218gn_bwd_cuda_kernelI13__nv_bfloat16Li320ELi3ELi16ELi40ELi4096ELb1ELb1ELi32ELi320ELi320ELi4ELb1ELi2ELb0ELb0ELNS_15WgradSyncMethodE3ENS_16CompileConditionILi900EEEEEvPT_S6_S6_PKS5_S8_S8_S8_PKfflPfPj --------------------------
	.section	.nv.shared._ZN13group_norm_v218gn_bwd_cuda_kernelI13__nv_bfloat16Li320ELi3ELi16ELi40ELi4096ELb1ELb1ELi32ELi320ELi320ELi4ELb1ELi2ELb0ELb0ELNS_15WgradSyncMethodE3ENS_16CompileConditionILi900EEEEEvPT_S6_S6_PKS5_S8_S8_S8_PKfflPfPj,"aw",@nobits
	.sectionflags	@""
	.align	8
.nv.shared._ZN13group_norm_v218gn_bwd_cuda_kernelI13__nv_bfloat16Li320ELi3ELi16ELi40ELi4096ELb1ELb1ELi32ELi320ELi320ELi4ELb1ELi2ELb0ELb0ELNS_15WgradSyncMethodE3ENS_16CompileConditionILi900EEEEEvPT_S6_S6_PKS5_S8_S8_S8_PKfflPfPj:
	.zero		14528


//--------------------- .nv.shared._ZN13group_norm_v218gn_bwd_cuda_kernelI13__nv_bfloat16Li320ELi3ELi16ELi40ELi4096ELb1ELb1ELi32ELi320ELi320ELi4ELb1ELi3ELb0ELb0ELNS_15WgradSyncMethodE2ENS_16CompileConditionILi900EEEEEvPT_S6_S6_PKS5_S8_S8_S8_PKfflPfPj --------------------------
	.section	.nv.shared._ZN13group_norm_v218gn_bwd_cuda_kernelI13__nv_bfloat16Li320ELi3ELi16ELi40ELi4096ELb1ELb1ELi32ELi320ELi320ELi4ELb1ELi3ELb0ELb0ELNS_15WgradSyncMethodE2ENS_16CompileConditionILi900EEEEEvPT_S6_S6_PKS5_S8_S8_S8_PKfflPfPj,"aw",@nobits
	.sectionflags	@""
	.align	8
.nv.shared._ZN13group_norm_v218gn_bwd_cuda_kernelI13__nv_bfloat16Li320ELi3ELi16ELi40ELi4096ELb1ELb1ELi32ELi320ELi320ELi4ELb1ELi3ELb0ELb0ELNS_15WgradSyncMethodE2ENS_16CompileConditionILi900EEEEEvPT_S6_S6_PKS5_S8_S8_S8_PKfflPfPj:
	.zero		14528


//--------------------- .nv.shared._ZN13group_norm_v214gn_cuda_kernelI13__nv_bfloat16Li320ELi3ELi32ELi20ELi4096ELb0ELi32ELi320ELi320ELi4ELb1ELi2ELb0ELb0ENS_16CompileConditionILi900EEEEEvPT_PKS4_S7_S7_flPfS8_Pj --------------------------
	.section	.nv.shared._ZN13group_norm_v214gn_cuda_kernelI13__nv_bfloat16Li320ELi3ELi32ELi20ELi4096ELb0ELi32ELi320ELi320ELi4ELb1ELi2ELb0ELb0ENS_16CompileConditionILi900EEEEEvPT_PKS4_S7_S7_flPfS8_Pj,"aw",@nobits
	.sectionflags	@""
	.align	8
.nv.shared._ZN13group_norm_v214gn_cuda_kernelI13__nv_bfloat16Li320ELi3ELi32ELi20ELi4096ELb0ELi32ELi320ELi320ELi4ELb1ELi2ELb0ELb0ENS_16CompileConditionILi900EEEEEvPT_PKS4_S7_S7_flPfS8_Pj:
	.zero		4352


//--------------------- .nv.shared._ZN13group_norm_v214gn_cuda_kernelI13__nv_bfloat16Li320ELi1ELi32ELi20ELi4096ELb0ELi64ELi320ELi320ELi4ELb1ELi2ELb0ELb0ENS_16CompileConditionILi900EEEEEvPT_PKS4_S7_S7_flPfS8_Pj --------------------------
	.section	.nv.shared._ZN13group_norm_v214gn_cuda_kernelI13__nv_bfloat16Li320ELi1ELi32ELi20ELi4096ELb0ELi64ELi320ELi320ELi4ELb1ELi2ELb0ELb0ENS_16CompileConditionILi900EEEEEvPT_PKS4_S7_S7_flPfS8_Pj,"aw",@nobits
	.sectionflags	@""
	.align	8
.nv.shared._ZN13group_norm_v214gn_cuda_kernelI13__nv_bfloat16Li320ELi1ELi32ELi20ELi4096ELb0ELi64ELi320ELi320ELi4ELb1ELi2ELb0ELb0ENS_16CompileConditionILi900EEEEEvPT_PKS4_S7_S7_flPfS8_Pj:
	.zero		4352


//--------------------- .nv.shared._ZN13group_norm_v214gn_cuda_kernelI13__nv_bfloat16Li320ELi1ELi32ELi20ELi4096ELb0ELi128ELi320ELi320ELi4ELb1ELi4ELb0ELb0ENS_16CompileConditionILi900EEEEEvPT_PKS4_S7_S7_flPfS8_Pj --------------------------
	.section	.nv.shared._ZN13group_norm_v214gn_cuda_kernelI13__nv_bfloat16Li320ELi1ELi32ELi20ELi4096ELb0ELi128ELi320ELi320ELi4ELb1ELi4ELb0ELb0ENS_16CompileConditionILi900EEEEEvPT_PKS4_S7_S7_flPfS8_Pj,"aw",@nobits
	.sectionflags	@""
	.align	8
.nv.shared._ZN13group_norm_v214gn_cuda_kernelI13__nv_bfloat16Li320ELi1ELi32ELi20ELi4096ELb0ELi128ELi320ELi320ELi4ELb1ELi4ELb0ELb0ENS_16CompileConditionILi900EEEEEvPT_PKS4_S7_S7_flPfS8_Pj:
	.zero		4352


//--------------------- .nv.shared._ZN13group_norm_v214gn_cuda_kernelI13__nv_bfloat16Li320ELi2ELi32ELi20ELi4096ELb0ELi64ELi320ELi320ELi4ELb1ELi4ELb0ELb0ENS_16CompileConditionILi900EEEEEvPT_PKS4_S7_S7_flPfS8_Pj --------------------------
	.section	.nv.shared._ZN13group_norm_v214gn_cuda_kernelI13__nv_bfloat16Li320ELi2ELi32ELi20ELi4096ELb0ELi64ELi320ELi320ELi4ELb1ELi4ELb0ELb0ENS_16CompileConditionILi900EEEEEvPT_PKS4_S7_S7_flPfS8_Pj,"aw",@nobits
	.sectionflags	@""
	.align	8
.nv.shared._ZN13group_norm_v214gn_cuda_kernelI13__nv_bfloat16Li320ELi2ELi32ELi20ELi4096ELb0ELi64ELi320ELi320ELi4ELb1ELi4ELb0ELb0ENS_16CompileConditionILi900EEEEEvPT_PKS4_S7_S7_flPfS8_Pj:
	.zero		4352


//--------------------- .nv.shared._ZN13group_norm_v214gn_cuda_kernelI13__nv_bfloat16Li320ELi3ELi32ELi20ELi4096ELb0ELi64ELi320ELi320ELi4ELb1ELi5ELb0ELb0ENS_16CompileConditionILi900EEEEEvPT_PKS4_S7_S7_flPfS8_Pj --------------------------
	.section	.nv.shared._ZN13group_norm_v214gn_cuda_kernelI13__nv_bfloat16Li320ELi3ELi32ELi20ELi4096ELb0ELi64ELi320ELi320ELi4ELb1ELi5ELb0ELb0ENS_16CompileConditionILi900EEEEEvPT_PKS4_S7_S7_flPfS8_Pj,"aw",@nobits
	.sectionflags	@""
	.align	8
.nv.shared._ZN13group_norm_v214gn_cuda_kernelI13__nv_bfloat16Li320ELi3ELi32ELi20ELi4096ELb0ELi64ELi320ELi320ELi4ELb1ELi5ELb0ELb0ENS_16CompileConditionILi900EEEEEvPT_PKS4_S7_S7_flPfS8_Pj:
	.zero		4352


//--------------------- .nv.shared._ZN13group_norm_v214gn_cuda_kernelI13__nv_bfloat16Li320ELi3ELi32ELi20ELi4096ELb0ELi64ELi320ELi320ELi4ELb1ELi6ELb0ELb0ENS_16CompileConditionILi900EEEEEvPT_PKS4_S7_S7_flPfS8_Pj --------------------------
	.section	.nv.shared._ZN13group_norm_v214gn_cuda_kernelI13__nv_bfloat16Li320ELi3ELi32ELi20ELi4096ELb0ELi64ELi320ELi320ELi4ELb1ELi6ELb0ELb0ENS_16CompileConditionILi900EEEEEvPT_PKS4_S7_S7_flPfS8_Pj,"aw",@nobits
	.sectionflags	@""
	.align	8
.nv.shared._ZN13group_norm_v214gn_cuda_kernelI13__nv_bfloat16Li320ELi3ELi32ELi20ELi4096ELb0ELi64ELi320ELi320ELi4ELb1ELi6ELb0ELb0ENS_16CompileConditionILi900EEEEEvPT_PKS4_S7_S7_flPfS8_Pj:
	.zero		4352


//--------------------- .nv.shared._ZN13group_norm_v214gn_cuda_kernelI13__nv_bfloat16Li320ELi3ELi16ELi40ELi4096ELb1ELi32ELi320ELi320ELi4ELb1ELi2ELb0ELb0ENS_16CompileConditionILi900EEEEEvPT_PKS4_S7_S7_flPfS8_Pj --------------------------
	.section	.nv.shared._ZN13group_norm_v214gn_cuda_kernelI13__nv_bfloat16Li320ELi3ELi16ELi40ELi4096ELb1ELi32ELi320ELi320ELi4ELb1ELi2ELb0ELb0ENS_16CompileConditionILi900EEEEEvPT_PKS4_S7_S7_flPfS8_Pj,"aw",@nobits
	.sectionflags	@""
	.align	8
.nv.shared._ZN13group_norm_v214gn_cuda_kernelI13__nv_bfloat16Li320ELi3ELi16ELi40ELi4096ELb1ELi32ELi320ELi320ELi4ELb1ELi2ELb0ELb0ENS_16CompileConditionILi900EEEEEvPT_PKS4_S7_S7_flPfS8_Pj:
	.zero		4288


//--------------------- .nv.shared._ZN13group_norm_v214gn_cuda_kernelI13__nv_bfloat16Li320ELi1ELi16ELi40ELi4096ELb1ELi64ELi320ELi320ELi4ELb1ELi2ELb0ELb0ENS_16CompileConditionILi900EEEEEvPT_PKS4_S7_S7_flPfS8_Pj --------------------------
	.section	.nv.shared._ZN13group_norm_v214gn_cuda_kernelI13__nv_bfloat16Li320ELi1ELi16ELi40ELi4096ELb1ELi64ELi320ELi320ELi4ELb1ELi2ELb0ELb0ENS_16CompileConditionILi900EEEEEvPT_PKS4_S7_S7_flPfS8_Pj,"aw",@nobits
	.sectionflags	@""
	.align	8
.nv.shared._ZN13group_norm_v214gn_cuda_kernelI13__nv_bfloat16Li320ELi1ELi16ELi40ELi4096ELb1ELi64ELi320ELi320ELi4ELb1ELi2ELb0ELb0ENS_16CompileConditionILi900EEEEEvPT_PKS4_S7_S7_flPfS8_Pj:
	.zero		4288


//--------------------- .nv.shared._ZN13group_norm_v214gn_cuda_kernelI13__nv_bfloat16Li320ELi1ELi16ELi40ELi4096ELb1ELi128ELi320ELi320ELi4ELb1ELi4ELb0ELb0ENS_16CompileConditionILi900EEEEEvPT_PKS4_S7_S7_flPfS8_Pj --------------------------
	.section	.nv.shared._ZN13group_norm_v214gn_cuda_kernelI13__nv_bfloat16Li320ELi1ELi16ELi40ELi4096ELb1ELi128ELi320ELi320ELi4ELb1ELi4ELb0ELb0ENS_16CompileConditionILi900EEEEEvPT_PKS4_S7_S7_flPfS8_Pj,"aw",@nobits
	.sectionflags	@""
	.align	8
.nv.shared._ZN13group_norm_v214gn_cuda_kernelI13__nv_bfloat16Li320ELi1ELi16ELi40ELi4096ELb1ELi128ELi320ELi320ELi4ELb1ELi4ELb0ELb0ENS_16CompileConditionILi900EEEEEvPT_PKS4_S7_S7_flPfS8_Pj:
	.zero		4288


//--------------------- .nv.shared._ZN13group_norm_v214gn_cuda_kernelI13__nv_bfloat16Li320ELi2ELi16ELi40ELi4096ELb1ELi64ELi320ELi320ELi4ELb1ELi4ELb0ELb0ENS_16CompileConditionILi900EEEEEvPT_PKS4_S7_S7_flPfS8_Pj --------------------------
	.section	.nv.shared._ZN13group_norm_v214gn_cuda_kernelI13__nv_bfloat16Li320ELi2ELi16ELi40ELi4096ELb1ELi64ELi320ELi320ELi4ELb1ELi4ELb0ELb0ENS_16CompileConditionILi900EEEEEvPT_PKS4_S7_S7_flPfS8_Pj,"aw",@nobits
	.sectionflags	@""
	.align	8
.nv.shared._ZN13group_norm_v214gn_cuda_kernelI13__nv_bfloat16Li320ELi2ELi16ELi40ELi4096ELb1ELi64ELi320ELi320ELi4ELb1ELi4ELb0ELb0ENS_16CompileConditionILi900EEEEEvPT_PKS4_S7_S7_flPfS8_Pj:
	.zero		4288


//--------------------- .nv.shared._ZN13group_norm_v214gn_cuda_kernelI13__nv_bfloat16Li320ELi3ELi16ELi40ELi4096ELb1ELi64ELi320ELi320ELi4ELb1ELi5ELb0ELb0ENS_16CompileConditionILi900EEEEEvPT_PKS4_S7_S7_flPfS8_Pj --------------------------
	.section	.nv.shared._ZN13group_norm_v214gn_cuda_kernelI13__nv_bfloat16Li320ELi3ELi16ELi40ELi4096ELb1ELi64ELi320ELi320ELi4ELb1ELi5ELb0ELb0ENS_16CompileConditionILi900EEEEEvPT_PKS4_S7_S7_flPfS8_Pj,"aw",@nobits
	.sectionflags	@""
	.align	8
.nv.shared._ZN13group_norm_v214gn_cuda_kernelI13__nv_bfloat16Li320ELi3ELi16ELi40ELi4096ELb1ELi64ELi320ELi320ELi4ELb1ELi5ELb0ELb0ENS_16CompileConditionILi900EEEEEvPT_PKS4_S7_S7_flPfS8_Pj:
	.zero		4288


//--------------------- .nv.shared._ZN13group_norm_v214gn_cuda_kernelI13__nv_bfloat16Li320ELi3ELi16ELi40ELi4096ELb1ELi64ELi320ELi320ELi4ELb1ELi6ELb0ELb0ENS_16CompileConditionILi900EEEEEvPT_PKS4_S7_S7_flPfS8_Pj --------------------------
	.section	.nv.shared._ZN13group_norm_v214gn_cuda_kernelI13__nv_bfloat16Li320ELi3ELi16ELi40ELi4096ELb1ELi64ELi320ELi320ELi4ELb1ELi6ELb0ELb0ENS_16CompileConditionILi900EEEEEvPT_PKS4_S7_S7_flPfS8_Pj,"aw",@nobits
	.sectionflags	@""
	.align	8
.nv.shared._ZN13group_norm_v214gn_cuda_kernelI13__nv_bfloat16Li320ELi3ELi16ELi40ELi4096ELb1ELi64ELi320ELi320ELi4ELb1ELi6ELb0ELb0ENS_16CompileConditionILi900EEEEEvPT_PKS4_S7_S7_flPfS8_Pj:
	.zero		4288


//--------------------- .nv.shared._ZN13group_norm_v218gn_bwd_cuda_kernelI6__halfLi320ELi1ELi32ELi20ELi4096ELb0ELb1ELi64ELi320ELi320ELi4ELb1ELi2ELb0ELb0ELNS_15WgradSyncMethodE3ENS_16CompileConditionILi900EEEEEvPT_S6_S6_PKS5_S8_S8_S8_PKfflPfPj --------------------------
	.section	.nv.shared._ZN13group_norm_v218gn_bwd_cuda_kernelI6__halfLi320ELi1ELi32ELi20ELi4096ELb0ELb1ELi64ELi320ELi320ELi4ELb1ELi2ELb0ELb0ELNS_15WgradSyncMethodE3ENS_16CompileConditionILi900EEEEEvPT_S6_S6_PKS5_S8_S8_S8_PKfflPfPj,"aw",@nobits
	.sectionflags	@""
	.align	8
.nv.shared._ZN13group_norm_v218gn_bwd_cuda_kernelI6__halfLi320ELi1ELi32ELi20ELi4096ELb0ELb1ELi64ELi320ELi320ELi4ELb1ELi2ELb0ELb0ELNS_15WgradSyncMethodE3ENS_16CompileConditionILi900EEEEEvPT_S6_S6_PKS5_S8_S8_S8_PKfflPfPj:
	.zero		14592


//--------------------- .nv.shared._ZN13group_norm_v218gn_bwd_cuda_kernelI6__halfLi320ELi2ELi32ELi20ELi4096ELb0ELb1ELi32ELi320ELi320ELi4ELb1ELi2ELb0ELb0ELNS_15WgradSyncMethodE3ENS_16CompileConditionILi900EEEEEvPT_S6_S6_PKS5_S8_S8_S8_PKfflPfPj --------------------------
	.section	.nv.shared._ZN13group_norm_v218gn_bwd_cuda_kernelI6__halfLi320ELi2ELi32ELi20ELi4096ELb0ELb1ELi32ELi320ELi320ELi4ELb1ELi2ELb0ELb0ELNS_15WgradSyncMethodE3ENS_16CompileConditionILi900EEEEEvPT_S6_S6_PKS5_S8_S8_S8_PKfflPfPj,"aw",@nobits
	.sectionflags	@""
	.align	8
.nv.shared._ZN13group_norm_v218gn_bwd_cuda_kernelI6__halfLi320ELi2ELi32ELi20ELi4096ELb0ELb1ELi32ELi320ELi320ELi4ELb1ELi2ELb0ELb0ELNS_15WgradSyncMethodE3ENS_16CompileConditionILi900EEEEEvPT_S6_S6_PKS5_S8_S8_S8_PKfflPfPj:
	.zero		14592


//--------------------- .nv.shared._ZN13group_norm_v218gn_bwd_cuda_kernelI6__halfLi320ELi3ELi32ELi20ELi4096ELb0ELb1ELi32ELi320ELi320ELi4ELb1ELi2ELb0ELb0ELNS_15WgradSyncMethodE3ENS_16CompileConditionILi900EEEEEvPT_S6_S6_PKS5_S8_S8_S8_PKfflPfPj --------------------------
	.section	.nv.shared._ZN13group_norm_v218gn_bwd_cuda_kernelI6__halfLi320ELi3ELi32ELi20ELi4096ELb0ELb1ELi32ELi320ELi320ELi4ELb1ELi2ELb0ELb0ELNS_15WgradSyncMethodE3ENS_16CompileConditionILi900EEEEEvPT_S6_S6_PKS5_S8_S8_S8_PKfflPfPj,"aw",@nobits
	.sectionflags	@""
	.align	8
.nv.shared._ZN13group_norm_v218gn_bwd_cuda_kernelI6__halfLi320ELi3ELi32ELi20ELi4096ELb0ELb1ELi32ELi320ELi320ELi4ELb1ELi2ELb0ELb0ELNS_15WgradSyncMethodE3ENS_16CompileConditionILi900EEEEEvPT_S6_S6_PKS5_S8_S8_S8_PKfflPfPj:
	.zero		14592


//--------------------- .nv.shared._ZN13group_norm_v218gn_bwd_cuda_kernelI6__halfLi320ELi3ELi32ELi20ELi4096ELb0ELb1ELi32ELi320ELi320ELi4ELb1ELi3ELb0ELb0ELNS_15WgradSyncMethodE2ENS_16CompileConditionILi900EEEEEvPT_S6_S6_PKS5_S8_S8_S8_PKfflPfPj --------------------------
	.section	.nv.shared._ZN13group_norm_v218gn_bwd_cuda_kernelI6__halfLi320ELi3ELi32ELi20ELi4096ELb0ELb1ELi32ELi320ELi320ELi4ELb1ELi3ELb0ELb0ELNS_15WgradSyncMethodE2ENS_16CompileConditionILi900EEEEEvPT_S6_S6_PKS5_S8_S8_S8_PKfflPfPj,"aw",@nobits
	.sectionflags	@""
	.align	8
.nv.shared._ZN13group_norm_v218gn_bwd_cuda_kernelI6__halfLi320ELi3ELi32ELi20ELi4096ELb0ELb1ELi32ELi320ELi320ELi4ELb1ELi3ELb0ELb0ELNS_15WgradSyncMethodE2ENS_16CompileConditionILi900EEEEEvPT_S6_S6_PKS5_S8_S8_S8_PKfflPfPj:
	.zero		14592


//--------------------- .nv.shared._ZN13group_norm_v218gn_bwd_cuda_kernelI6__halfLi320ELi1ELi16ELi40ELi4096ELb1ELb1ELi64ELi320ELi320ELi4ELb1ELi2ELb0ELb0ELNS_15WgradSyncMethodE3ENS_16CompileConditionILi900EEEEEvPT_S6_S6_PKS5_S8_S8_S8_PKfflPfPj --------------------------
	.section	.nv.shared._ZN13group_norm_v218gn_bwd_cuda_kernelI6__halfLi320ELi1ELi16ELi40ELi4096ELb1ELb1ELi64ELi320ELi320ELi4ELb1ELi2ELb0ELb0ELNS_15WgradSyncMethodE3ENS_16CompileConditionILi900EEEEEvPT_S6_S6_PKS5_S8_S8_S8_PKfflPfPj,"aw",@nobits
	.sectionflags	@""
	.align	8
.nv.shared._ZN13group_norm_v218gn_bwd_cuda_kernelI6__halfLi320ELi1ELi16ELi40ELi4096ELb1ELb1ELi64ELi320ELi320ELi4ELb1ELi2ELb0ELb0ELNS_15WgradSyncMethodE3ENS_16CompileConditionILi900EEEEEvPT_S6_S6_PKS5_S8_S8_S8_PKfflPfPj:
	.zero		14528


//--------------------- .nv.shared._ZN13group_norm_v218gn_bwd_cuda_kernelI6__halfLi320ELi2ELi16ELi40ELi4096ELb1ELb1ELi32ELi320ELi320ELi4ELb1ELi2ELb0ELb0ELNS_15WgradSyncMethodE3ENS_16CompileConditionILi900EEEEEvPT_S6_S6_PKS5_S8_S8_S8_PKfflPfPj --------------------------
	.section	.nv.shared._ZN13group_norm_v218gn_bwd_cuda_kernelI6__halfLi320ELi2ELi16ELi40ELi4096ELb1ELb1ELi32ELi320ELi320ELi4ELb1ELi2ELb0ELb0ELNS_15WgradSyncMethodE3ENS_16CompileConditionILi900EEEEEvPT_S6_S6_PKS5_S8_S8_S8_PKfflPfPj,"aw",@nobits
	.sectionflags	@""
	.align	8
.nv.shared._ZN13group_norm_v218gn_bwd_cuda_kernelI6__halfLi320ELi2ELi16ELi40ELi4096ELb1ELb1ELi32ELi320ELi320ELi4ELb1ELi2ELb0ELb0ELNS_15WgradSyncMethodE3ENS_16CompileConditionILi900EEEEEvPT_S6_S6_PKS5_S8_S8_S8_PKfflPfPj:
	.zero		14528


//--------------------- .nv.shared._ZN13group_norm_v218gn_bwd_cuda_kernelI6__halfLi320ELi3ELi16ELi40ELi4096ELb1ELb1ELi32ELi320ELi320ELi4ELb1ELi2ELb0ELb0ELNS_15WgradSyncMethodE3ENS_16CompileConditionILi900EEEEEvPT_S6_S6_PKS5_S8_S8_S8_PKfflPfPj --------------------------
	.section	.nv.shared._ZN13group_norm_v218gn_bwd_cuda_kernelI6__halfLi320ELi3ELi16ELi40ELi4096ELb1ELb1ELi32ELi320ELi320ELi4ELb1ELi2ELb0ELb0ELNS_15WgradSyncMethodE3ENS_16CompileConditionILi900EEEEEvPT_S6_S6_PKS5_S8_S8_S8_PKfflPfPj,"aw",@nobits
	.sectionflags	@""
	.align	8
.nv.shared._ZN13group_norm_v218gn_bwd_cuda_kernelI6__halfLi320ELi3ELi16ELi40ELi4096ELb1ELb1ELi32ELi320ELi320ELi4ELb1ELi2ELb0ELb0ELNS_15WgradSyncMethodE3ENS_16CompileConditionILi900EEEEEvPT_S6_S6_PKS5_S8_S8_S8_PKfflPfPj:
	.zero		14528


//--------------------- .nv.shared._ZN13group_norm_v218gn_bwd_cuda_kernelI6__halfLi320ELi3ELi16ELi40ELi4096ELb1ELb1ELi32ELi320ELi320ELi4ELb1ELi3ELb0ELb0ELNS_15WgradSyncMethodE2ENS_16CompileConditionILi900EEEEEvPT_S6_S6_PKS5_S8_S8_S8_PKfflPfPj --------------------------
	.section	.nv.shared._ZN13group_norm_v218gn_bwd_cuda_kernelI6__halfLi320ELi3ELi16ELi40ELi4096ELb1ELb1ELi32ELi320ELi320ELi4ELb1ELi3ELb0ELb0ELNS_15WgradSyncMethodE2ENS_16CompileConditionILi900EEEEEvPT_S6_S6_PKS5_S8_S8_S8_PKfflPfPj,"aw",@nobits
	.sectionflags	@""
	.align	8
.nv.shared._ZN13group_norm_v218gn_bwd_cuda_kernelI6__halfLi320ELi3ELi16ELi40ELi4096ELb1ELb1ELi32ELi320ELi320ELi4ELb1ELi3ELb0ELb0ELNS_15WgradSyncMethodE2ENS_16CompileConditionILi900EEEEEvPT_S6_S6_PKS5_S8_S8_S8_PKfflPfPj:
	.zero		14528


//--------------------- .nv.shared._ZN13group_norm_v214gn_cuda_kernelI6__halfLi320ELi3ELi32ELi20ELi4096ELb0ELi32ELi320ELi320ELi4ELb1ELi2ELb0ELb0ENS_16CompileConditionILi900EEEEEvPT_PKS4_S7_S7_flPfS8_Pj --------------------------
	.section	.nv.shared._ZN13group_norm_v214gn_cuda_kernelI6__halfLi320ELi3ELi32ELi20ELi4096ELb0ELi32ELi320ELi320ELi4ELb1ELi2ELb0ELb0ENS_16CompileConditionILi900EEEEEvPT_PKS4_S7_S7_flPfS8_Pj,"aw",@nobits
	.sectionflags	@""
	.align	8
.nv.shared._ZN13group_norm_v214gn_cuda_kernelI6__halfLi320ELi3ELi32ELi20ELi4096ELb0ELi32ELi320ELi320ELi4ELb1ELi2ELb0ELb0ENS_16CompileConditionILi900EEEEEvPT_PKS4_S7_S7_flPfS8_Pj:
	.zero		4352


//--------------------- .nv.shared._ZN13group_norm_v214gn_cuda_kernelI6__halfLi320ELi1ELi32ELi20ELi4096ELb0ELi64ELi320ELi320ELi4ELb1ELi2ELb0ELb0ENS_16CompileConditionILi900EEEEEvPT_PKS4_S7_S7_flPfS8_Pj --------------------------
	.section	.nv.shared._ZN13group_norm_v214gn_cuda_kernelI6__halfLi320ELi1ELi32ELi20ELi4096ELb0ELi64ELi320ELi320ELi4ELb1ELi2ELb0ELb0ENS_16CompileConditionILi900EEEEEvPT_PKS4_S7_S7_flPfS8_Pj,"aw",@nobits
	.sectionflags	@""
	.align	8
.nv.shared._ZN13group_norm_v214gn_cuda_kernelI6__halfLi320ELi1ELi32ELi20ELi4096ELb0ELi64ELi320ELi320ELi4ELb1ELi2ELb0ELb0ENS_16CompileConditionILi900EEEEEvPT_PKS4_S7_S7_flPfS8_Pj:
	.zero		4352


//--------------------- .nv.shared._ZN13group_norm_v214gn_cuda_kernelI6__halfLi320ELi1ELi32ELi20ELi4096ELb0ELi128ELi320ELi320ELi4ELb1ELi4ELb0ELb0ENS_16CompileConditionILi900EEEEEvPT_PKS4_S7_S7_flPfS8_Pj --------------------------
	.section	.nv.shared._ZN13group_norm_v214gn_cuda_kernelI6__halfLi320ELi1ELi32ELi20ELi4096ELb0ELi128ELi320ELi320ELi4ELb1ELi4ELb0ELb0ENS_16CompileConditionILi900EEEEEvPT_PKS4_S7_S7_flPfS8_Pj,"aw",@nobits
	.sectionflags	@""
	.align	8
.nv.shared._ZN13group_norm_v214gn_cuda_kernelI6__halfLi320ELi1ELi32ELi20ELi4096ELb0ELi128ELi320ELi320ELi4ELb1ELi4ELb0ELb0ENS_16CompileConditionILi900EEEEEvPT_PKS4_S7_S7_flPfS8_Pj:
	.zero		4352


//--------------------- .nv.shared._ZN13group_norm_v214gn_cuda_kernelI6__halfLi320ELi2ELi32ELi20ELi4096ELb0ELi64ELi320ELi320ELi4ELb1ELi4ELb0ELb0ENS_16CompileConditionILi900EEEEEvPT_PKS4_S7_S7_flPfS8_Pj --------------------------
	.section	.nv.shared._ZN13group_norm_v214gn_cuda_kernelI6__halfLi320ELi2ELi32ELi20ELi4096ELb0ELi64ELi320ELi320ELi4ELb1ELi4ELb0ELb0ENS_16CompileConditionILi900EEEEEvPT_PKS4_S7_S7_flPfS8_Pj,"aw",@nobits
	.sectionflags	@""
	.align	8
.nv.shared._ZN13group_norm_v214gn_cuda_kernelI6__halfLi320ELi2ELi32ELi20ELi4096ELb0ELi64ELi320ELi320ELi4ELb1ELi4ELb0ELb0ENS_16CompileConditionILi900EEEEEvPT_PKS4_S7_S7_flPfS8_Pj:
	.zero		4352


//--------------------- .nv.shared._ZN13group_norm_v214gn_cuda_kernelI6__halfLi320ELi3ELi32ELi20ELi4096ELb0ELi64ELi320ELi320ELi4ELb1ELi5ELb0ELb0ENS_16CompileConditionILi900EEEEEvPT_PKS4_S7_S7_flPfS8_Pj --------------------------
	.section	.nv.shared._ZN13group_norm_v214gn_cuda_kernelI6__halfLi320ELi3ELi32ELi20ELi4096ELb0ELi64ELi320ELi320ELi4ELb1ELi5ELb0ELb0ENS_16CompileConditionILi900EEEEEvPT_PKS4_S7_S7_flPfS8_Pj,"aw",@nobits
	.sectionflags	@""
	.align	8
.nv.shared._ZN13group_norm_v214gn_cuda_kernelI6__halfLi320ELi3ELi32ELi20ELi4096ELb0ELi64ELi320ELi320ELi4ELb1ELi5ELb0ELb0ENS_16CompileConditionILi900EEEEEvPT_PKS4_S7_S7_flPfS8_Pj:
	.zero		4352


//--------------------- .nv.shared._ZN13group_norm_v214gn_cuda_kernelI6__halfLi320ELi3ELi32ELi20ELi4096ELb0ELi64ELi320ELi320ELi4ELb1ELi6ELb0ELb0ENS_16CompileConditionILi900EEEEEvPT_PKS4_S7_S7_flPfS8_Pj --------------------------
	.section	.nv.shared._ZN13group_norm_v214gn_cuda_kernelI6__halfLi320ELi3ELi32ELi20ELi4096ELb0ELi64ELi320ELi320ELi4ELb1ELi6ELb0ELb0ENS_16CompileConditionILi900EEEEEvPT_PKS4_S7_S7_flPfS8_Pj,"aw",@nobits
	.sectionflags	@""
	.align	8
.nv.shared._ZN13group_norm_v214gn_cuda_kernelI6__halfLi320ELi3ELi32ELi20ELi4096ELb0ELi64ELi320ELi320ELi4ELb1ELi6ELb0ELb0ENS_16CompileConditionILi900EEEEEvPT_PKS4_S7_S7_flPfS8_Pj:
	.zero		4352


//--------------------- .nv.shared._ZN13group_norm_v214gn_cuda_kernelI6__halfLi320ELi3ELi16ELi40ELi4096ELb1ELi32ELi320ELi320ELi4ELb1ELi2ELb0ELb0ENS_16CompileConditionILi900EEEEEvPT_PKS4_S7_S7_flPfS8_Pj --------------------------
	.section	.nv.shared._ZN13group_norm_v214gn_cuda_kernelI6__halfLi320ELi3ELi16ELi40ELi4096ELb1ELi32ELi320ELi320ELi4ELb1ELi2ELb0ELb0ENS_16CompileConditionILi900EEEEEvPT_PKS4_S7_S7_flPfS8_Pj,"aw",@nobits
	.sectionflags	@""
	.align	8
.nv.shared._ZN13group_norm_v214gn_cuda_kernelI6__halfLi320ELi3ELi16ELi40ELi4096ELb1ELi32ELi320ELi320ELi4ELb1ELi2ELb0ELb0ENS_16CompileConditionILi900EEEEEvPT_PKS4_S7_S7_flPfS8_Pj:
	.zero		4288


//--------------------- .nv.shared._ZN13group_norm_v214gn_cuda_kernelI6__halfLi320ELi1ELi16ELi40ELi4096ELb1ELi64ELi320ELi320ELi4ELb1ELi2ELb0ELb0ENS_16CompileConditionILi900EEEEEvPT_PKS4_S7_S7_flPfS8_Pj --------------------------
	.section	.nv.shared._ZN13group_norm_v214gn_cuda_kernelI6__halfLi320ELi1ELi16ELi40ELi4096ELb1ELi64ELi320ELi320ELi4ELb1ELi2ELb0ELb0ENS_16CompileConditionILi900EEEEEvPT_PKS4_S7_S7_flPfS8_Pj,"aw",@nobits
	.sectionflags	@""
	.align	8
.nv.shared._ZN13group_norm_v214gn_cuda_kernelI6__halfLi320ELi1ELi16ELi40ELi4096ELb1ELi64ELi320ELi320ELi4ELb1ELi2ELb0ELb0ENS_16CompileConditionILi900EEEEEvPT_PKS4_S7_S7_flPfS8_Pj:
	.zero		4288


//--------------------- .nv.shared._ZN13group_norm_v214gn_cuda_kernelI6__halfLi320ELi1ELi16ELi40ELi4096ELb1ELi128ELi320ELi320ELi4ELb1ELi4ELb0ELb0ENS_16CompileConditionILi900EEEEEvPT_PKS4_S7_S7_flPfS8_Pj --------------------------
	.section	.nv.shared._ZN13group_norm_v214gn_cuda_kernelI6__halfLi320ELi1ELi16ELi40ELi4096ELb1ELi128ELi320ELi320ELi4ELb1ELi4ELb0ELb0ENS_16CompileConditionILi900EEEEEvPT_PKS4_S7_S7_flPfS8_Pj,"aw",@nobits
	.sectionflags	@""
	.align	8
.nv.shared._ZN13group_norm_v214gn_cuda_kernelI6__halfLi320ELi1ELi16ELi40ELi4096ELb1ELi128ELi320ELi320ELi4ELb1ELi4ELb0ELb0ENS_16CompileConditionILi900EEEEEvPT_PKS4_S7_S7_flPfS8_Pj:
	.zero		4288


//--------------------- .nv.shared._ZN13group_norm_v214gn_cuda_kernelI6__halfLi320ELi2ELi16ELi40ELi4096ELb1ELi64ELi320ELi320ELi4ELb1ELi4ELb0ELb0ENS_16CompileConditionILi900EEEEEvPT_PKS4_S7_S7_flPfS8_Pj --------------------------
	.section	.nv.shared._ZN13group_norm_v214gn_cuda_kernelI6__halfLi320ELi2ELi16ELi40ELi4096ELb1ELi64ELi320ELi320ELi4ELb1ELi4ELb0ELb0ENS_16CompileConditionILi900EEEEEvPT_PKS4_S7_S7_flPfS8_Pj,"aw",@nobits
	.sectionflags	@""
	.align	8
.nv.shared._ZN13group_norm_v214gn_cuda_kernelI6__halfLi320ELi2ELi16ELi40ELi4096ELb1ELi64ELi320ELi320ELi4ELb1ELi4ELb0ELb0ENS_16CompileConditionILi900EEEEEvPT_PKS4_S7_S7_flPfS8_Pj:
	.zero		4288


//--------------------- .nv.shared._ZN13group_norm_v214gn_cuda_kernelI6__halfLi320ELi3ELi16ELi40ELi4096ELb1ELi64ELi320ELi320ELi4ELb1ELi5ELb0ELb0ENS_16CompileConditionILi900EEEEEvPT_PKS4_S7_S7_flPfS8_Pj --------------------------
	.section	.nv.shared._ZN13group_norm_v214gn_cuda_kernelI6__halfLi320ELi3ELi16ELi40ELi4096ELb1ELi64ELi320ELi320ELi4ELb1ELi5ELb0ELb0ENS_16CompileConditionILi900EEEEEvPT_PKS4_S7_S7_flPfS8_Pj,"aw",@nobits
	.sectionflags	@""
	.align	8
.nv.shared._ZN13group_norm_v214gn_cuda_kernelI6__halfLi320ELi3ELi16ELi40ELi4096ELb1ELi64ELi320ELi320ELi4ELb1ELi5ELb0ELb0ENS_16CompileConditionILi900EEEEEvPT_PKS4_S7_S7_flPfS8_Pj:
	.zero		4288


//--------------------- .nv.shared._ZN13group_norm_v214gn_cuda_kernelI6__halfLi320ELi3ELi16ELi40ELi4096ELb1ELi64ELi320ELi320ELi4ELb1ELi6ELb0ELb0ENS_16CompileConditionILi900EEEEEvPT_PKS4_S7_S7_flPfS8_Pj --------------------------
	.section	.nv.shared._ZN13group_norm_v214gn_cuda_kernelI6__halfLi320ELi3ELi16ELi40ELi4096ELb1ELi64ELi320ELi320ELi4ELb1ELi6ELb0ELb0ENS_16CompileConditionILi900EEEEEvPT_PKS4_S7_S7_flPfS8_Pj,"aw",@nobits
	.sectionflags	@""
	.align	8
.nv.shared._ZN13group_norm_v214gn_cuda_kernelI6__halfLi320ELi3ELi16ELi40ELi4096ELb1ELi64ELi320ELi320ELi4ELb1ELi6ELb0ELb0ENS_16CompileConditionILi900EEEEEvPT_PKS4_S7_S7_flPfS8_Pj:
	.zero		4288


//--------------------- .nv.constant0._ZN13group_norm_v218gn_bwd_cuda_kernelI13__nv_bfloat16Li320ELi1ELi32ELi20ELi4096ELb0ELb1ELi64ELi320ELi320ELi4ELb1ELi2ELb0ELb0ELNS_15WgradSyncMethodE3ENS_16CompileConditionILi900EEEEEvPT_S6_S6_PKS5_S8_S8_S8_PKfflPfPj --------------------------
	.section	.nv.constant0._ZN13group_norm_v218gn_bwd_cuda_kernelI13__nv_bfloat16Li320ELi1ELi32ELi20ELi4096ELb0ELb1ELi64ELi320ELi320ELi4ELb1ELi2ELb0ELb0ELNS_15WgradSyncMethodE3ENS_16CompileConditionILi900EEEEEvPT_S6_S6_PKS5_S8_S8_S8_PKfflPfPj,"a",@progbits
	.sectionflags	@""
	.align	4
.nv.constant0._ZN13group_norm_v218gn_bwd_cuda_kernelI13__nv_bfloat16Li320ELi1ELi32ELi20ELi4096ELb0ELb1ELi64ELi320ELi320ELi4ELb1ELi2ELb0ELb0ELNS_15WgradSyncMethodE3ENS_16CompileConditionILi900EEEEEvPT_S6_S6_PKS5_S8_S8_S8_PKfflPfPj:
	.zero		624


//--------------------- .nv.constant0._ZN13group_norm_v218gn_bwd_cuda_kernelI13__nv_bfloat16Li320ELi2ELi32ELi20ELi4096ELb0ELb1ELi32ELi320ELi320ELi4ELb1ELi2ELb0ELb0ELNS_15WgradSyncMethodE3ENS_16CompileConditionILi900EEEEEvPT_S6_S6_PKS5_S8_S8_S8_PKfflPfPj --------------------------
	.section	.nv.constant0._ZN13group_norm_v218gn_bwd_cuda_kernelI13__nv_bfloat16Li320ELi2ELi32ELi20ELi4096ELb0ELb1ELi32ELi320ELi320ELi4ELb1ELi2ELb0ELb0ELNS_15WgradSyncMethodE3ENS_16CompileConditionILi900EEEEEvPT_S6_S6_PKS5_S8_S8_S8_PKfflPfPj,"a",@progbits
	.sectionflags	@""
	.align	4
.nv.constant0._ZN13group_norm_v218gn_bwd_cuda_kernelI13__nv_bfloat16Li320ELi2ELi32ELi20ELi4096ELb0ELb1ELi32ELi320ELi320ELi4ELb1ELi2ELb0ELb0ELNS_15WgradSyncMethodE3ENS_16CompileConditionILi900EEEEEvPT_S6_S6_PKS5_S8_S8_S8_PKfflPfPj:
	.zero		624


//--------------------- .nv.constant0._ZN13group_norm_v218gn_bwd_cuda_kernelI13__nv_bfloat16Li320ELi3ELi32ELi20ELi4096ELb0ELb1ELi32ELi320ELi320ELi4ELb1ELi2ELb0ELb0ELNS_15WgradSyncMethodE3ENS_16CompileConditionILi900EEEEEvPT_S6_S6_PKS5_S8_S8_S8_PKfflPfPj --------------------------
	.section	.nv.constant0._ZN13group_norm_v218gn_bwd_cuda_kernelI13__nv_bfloat16Li320ELi3ELi32ELi20ELi4096ELb0ELb1ELi32ELi320ELi320ELi4ELb1ELi2ELb0ELb0ELNS_15WgradSyncMethodE3ENS_16CompileConditionILi900EEEEEvPT_S6_S6_PKS5_S8_S8_S8_PKfflPfPj,"a",@progbits
	.sectionflags	@""
	.align	4
.nv.constant0._ZN13group_norm_v218gn_bwd_cuda_kernelI13__nv_bfloat16Li320ELi3ELi32ELi20ELi4096ELb0ELb1ELi32ELi320ELi320ELi4ELb1ELi2ELb0ELb0ELNS_15WgradSyncMethodE3ENS_16CompileConditionILi900EEEEEvPT_S6_S6_PKS5_S8_S8_S8_PKfflPfPj:
	.zero		624


//--------------------- .nv.constant0._ZN13group_norm_v218gn_bwd_cuda_kernelI13__nv_bfloat16Li320ELi3ELi32ELi20ELi4096ELb0ELb1ELi32ELi320ELi320ELi4ELb1ELi3ELb0ELb0ELNS_15WgradSyncMethodE2ENS_16CompileConditionILi900EEEEEvPT_S6_S6_PKS5_S8_S8_S8_PKfflPfPj --------------------------
	.section	.nv.constant0._ZN13group_norm_v218gn_bwd_cuda_kernelI13__nv_bfloat16Li320ELi3ELi32ELi20ELi4096ELb0ELb1ELi32ELi320ELi320ELi4ELb1ELi3ELb0ELb0ELNS_15WgradSyncMethodE2ENS_16CompileConditionILi900EEEEEvPT_S6_S6_PKS5_S8_S8_S8_PKfflPfPj,"a",@progbits
	.sectionflags	@""
	.align	4
.nv.constant0._ZN13group_norm_v218gn_bwd_cuda_kernelI13__nv_bfloat16Li320ELi3ELi32ELi20ELi4096ELb0ELb1ELi32ELi320ELi320ELi4ELb1ELi3ELb0ELb0ELNS_15WgradSyncMethodE2ENS_16CompileConditionILi900EEEEEvPT_S6_S6_PKS5_S8_S8_S8_PKfflPfPj:
	.zero		624


//--------------------- .nv.constant0._ZN13group_norm_v218gn_bwd_cuda_kernelI13__nv_bfloat16Li320ELi1ELi16ELi40ELi4096ELb1ELb1ELi64ELi320ELi320ELi4ELb1ELi2ELb0ELb0ELNS_15WgradSyncMethodE3ENS_16CompileConditionILi900EEEEEvPT_S6_S6_PKS5_S8_S8_S8_PKfflPfPj --------------------------
	.section	.nv.constant0._ZN13group_norm_v218gn_bwd_cuda_kernelI13__nv_bfloat16Li320ELi1ELi16ELi40ELi4096ELb1ELb1ELi64ELi320ELi320ELi4ELb1ELi2ELb0ELb0ELNS_15WgradSyncMethodE3ENS_16CompileConditionILi900EEEEEvPT_S6_S6_PKS5_S8_S8_S8_PKfflPfPj,"a",@progbits
	.sectionflags	@""
	.align	4
.nv.constant0._ZN13group_norm_v218gn_bwd_cuda_kernelI13__nv_bfloat16Li320ELi1ELi16ELi40ELi4096ELb1ELb1ELi64ELi320ELi320ELi4ELb1ELi2ELb0ELb0ELNS_15WgradSyncMethodE3ENS_16CompileConditionILi900EEEEEvPT_S6_S6_PKS5_S8_S8_S8_PKfflPfPj:
	.zero		624


//--------------------- .nv.constant0._ZN13group_norm_v218gn_bwd_cuda_kernelI13__nv_bfloat16Li320ELi2ELi16ELi40ELi4096ELb1ELb1ELi32ELi320ELi320ELi4ELb1ELi2ELb0ELb0ELNS_15WgradSyncMethodE3ENS_16CompileConditionILi900EEEEEvPT_S6_S6_PKS5_S8_S8_S8_PKfflPfPj --------------------------
	.section	.nv.constant0._ZN13group_norm_v218gn_bwd_cuda_kernelI13__nv_bfloat16Li320ELi2ELi16ELi40ELi4096ELb1ELb1ELi32ELi320ELi320ELi4ELb1ELi2ELb0ELb0ELNS_15WgradSyncMethodE3ENS_16CompileConditionILi900EEEEEvPT_S6_S6_PKS5_S8_S8_S8_PKfflPfPj,"a",@progbits
	.sectionflags	@""
	.align	4
.nv.constant0._ZN13group_norm_v218gn_bwd_cuda_kernelI13__nv_bfloat16Li320ELi2ELi16ELi40ELi4096ELb1ELb1ELi32ELi320ELi320ELi4ELb1ELi2ELb0ELb0ELNS_15WgradSyncMethodE3ENS_16CompileConditionILi900EEEEEvPT_S6_S6_PKS5_S8_S8_S8_PKfflPfPj:
	.zero		624


//--------------------- .nv.constant0._ZN13group_norm_v218gn_bwd_cuda_kernelI13__nv_bfloat16Li320ELi3ELi16ELi40ELi4096ELb1ELb1ELi32ELi320ELi320ELi4ELb1ELi2ELb0ELb0ELNS_15WgradSyncMethodE3ENS_16CompileConditionILi900EEEEEvPT_S6_S6_PKS5_S8_S8_S8_PKfflPfPj --------------------------
	.section	.nv.constant0._ZN13group_norm_v218gn_bwd_cuda_kernelI13__nv_bfloat16Li320ELi3ELi16ELi40ELi4096ELb1ELb1ELi32ELi320ELi320ELi4ELb1ELi2ELb0ELb0ELNS_15WgradSyncMethodE3ENS_16CompileConditionILi900EEEEEvPT_S6_S6_PKS5_S8_S8_S8_PKfflPfPj,"a",@progbits
	.sectionflags	@""
	.align	4
.nv.constant0._ZN13group_norm_v218gn_bwd_cuda_kernelI13__nv_bfloat16Li320ELi3ELi16ELi40ELi4096ELb1ELb1ELi32ELi320ELi320ELi4ELb1ELi2ELb0ELb0ELNS_15WgradSyncMethodE3ENS_16CompileConditionILi900EEEEEvPT_S6_S6_PKS5_S8_S8_S8_PKfflPfPj:
	.zero		624


//--------------------- .nv.constant0._ZN13group_norm_v218gn_bwd_cuda_kernelI13__nv_bfloat16Li320ELi3ELi16ELi40ELi4096ELb1ELb1ELi32ELi320ELi320ELi4ELb1ELi3ELb0ELb0ELNS_15WgradSyncMethodE2ENS_16CompileConditionILi900EEEEEvPT_S6_S6_PKS5_S8_S8_S8_PKfflPfPj --------------------------
	.section	.nv.constant0._ZN13group_norm_v218gn_bwd_cuda_kernelI13__nv_bfloat16Li320ELi3ELi16ELi40ELi4096ELb1ELb1ELi32ELi320ELi320ELi4ELb1ELi3ELb0ELb0ELNS_15WgradSyncMethodE2ENS_16CompileConditionILi900EEEEEvPT_S6_S6_PKS5_S8_S8_S8_PKfflPfPj,"a",@progbits
	.sectionflags	@""
	.align	4
.nv.constant0._ZN13group_norm_v218gn_bwd_cuda_kernelI13__nv_bfloat16Li320ELi3ELi16ELi40ELi4096ELb1ELb1ELi32ELi320ELi320ELi4ELb1ELi3ELb0ELb0ELNS_15WgradSyncMethodE2ENS_16CompileConditionILi900EEEEEvPT_S6_S6_PKS5_S8_S8_S8_PKfflPfPj:
	.zero		624


//--------------------- .nv.constant0._ZN13group_norm_v214gn_cuda_kernelI13__nv_bfloat16Li320ELi3ELi32ELi20ELi4096ELb0ELi32ELi320ELi320ELi4ELb1ELi2ELb0ELb0ENS_16CompileConditionILi900EEEEEvPT_PKS4_S7_S7_flPfS8_Pj --------------------------
	.section	.nv.constant0._ZN13group_norm_v214gn_cuda_kernelI13__nv_bfloat16Li320ELi3ELi32ELi20ELi4096ELb0ELi32ELi320ELi320ELi4ELb1ELi2ELb0ELb0ENS_16CompileConditionILi900EEEEEvPT_PKS4_S7_S7_flPfS8_Pj,"a",@progbits
	.sectionflags	@""
	.align	4
.nv.constant0._ZN13group_norm_v214gn_cuda_kernelI13__nv_bfloat16Li320ELi3ELi32ELi20ELi4096ELb0ELi32ELi320ELi320ELi4ELb1ELi2ELb0ELb0ENS_16CompileConditionILi900EEEEEvPT_PKS4_S7_S7_flPfS8_Pj:
	.zero		600


//--------------------- .nv.constant0._ZN13group_norm_v214gn_cuda_kernelI13__nv_bfloat16Li320ELi1ELi32ELi20ELi4096ELb0ELi64ELi320ELi320ELi4ELb1ELi2ELb0ELb0ENS_16CompileConditionILi900EEEEEvPT_PKS4_S7_S7_flPfS8_Pj --------------------------
	.section	.nv.constant0._ZN13group_norm_v214gn_cuda_kernelI13__nv_bfloat16Li320ELi1ELi32ELi20ELi4096ELb0ELi64ELi320ELi320ELi4ELb1ELi2ELb0ELb0ENS_16CompileConditionILi900EEEEEvPT_PKS4_S7_S7_flPfS8_Pj,"a",@progbits
	.sectionflags	@""
	.align	4
.nv.constant0._ZN13group_norm_v214gn_cuda_kernelI13__nv_bfloat16Li320ELi1ELi32ELi20ELi4096ELb0ELi64ELi320ELi320ELi4ELb1ELi2ELb0ELb0ENS_16CompileConditionILi900EEEEEvPT_PKS4_S7_S7_flPfS8_Pj:
	.zero		600


//--------------------- .nv.constant0._ZN13group_norm_v214gn_cuda_kernelI13__nv_bfloat16Li320ELi1ELi32ELi20ELi4096ELb0ELi128ELi320ELi320ELi4ELb1ELi4ELb0ELb0ENS_16CompileConditionILi900EEEEEvPT_PKS4_S7_S7_flPfS8_Pj --------------------------
	.section	.nv.constant0._ZN13group_norm_v214gn_cuda_kernelI13__nv_bfloat16Li320ELi1ELi32ELi20ELi4096ELb0ELi128ELi320ELi320ELi4ELb1ELi4ELb0ELb0ENS_16CompileConditionILi900EEEEEvPT_PKS4_S7_S7_flPfS8_Pj,"a",@progbits
	.sectionflags	@""
	.align	4
.nv.constant0._ZN13group_norm_v214gn_cuda_kernelI13__nv_bfloat16Li320ELi1ELi32ELi20ELi4096ELb0ELi128ELi320ELi320ELi4ELb1ELi4ELb0ELb0ENS_16CompileConditionILi900EEEEEvPT_PKS4_S7_S7_flPfS8_Pj:
	.zero		600


//--------------------- .nv.constant0._ZN13group_norm_v214gn_cuda_kernelI13__nv_bfloat16Li320ELi2ELi32ELi20ELi4096ELb0ELi64ELi320ELi320ELi4ELb1ELi4ELb0ELb0ENS_16CompileConditionILi900EEEEEvPT_PKS4_S7_S7_flPfS8_Pj --------------------------
	.section	.nv.constant0._ZN13group_norm_v214gn_cuda_kernelI13__nv_bfloat16Li320ELi2ELi32ELi20ELi4096ELb0ELi64ELi320ELi320ELi4ELb1ELi4ELb0ELb0ENS_16CompileConditionILi900EEEEEvPT_PKS4_S7_S7_flPfS8_Pj,"a",@progbits
	.sectionflags	@""
	.align	4
.nv.constant0._ZN13group_norm_v214gn_cuda_kernelI13__nv_bfloat16Li320ELi2ELi32ELi20ELi4096ELb0ELi64ELi320ELi320ELi4ELb1ELi4ELb0ELb0ENS_16CompileConditionILi900EEEEEvPT_PKS4_S7_S7_flPfS8_Pj:
	.zero		600


//--------------------- .nv.constant0._ZN13group_norm_v214gn_cuda_kernelI13__nv_bfloat16Li320ELi3ELi32ELi20ELi4096ELb0ELi64ELi320ELi320ELi4ELb1ELi5ELb0ELb0ENS_16CompileConditionILi900EEEEEvPT_PKS4_S7_S7_flPfS8_Pj --------------------------
	.section	.nv.constant0._ZN13group_norm_v214gn_cuda_kernelI13__nv_bfloat16Li320ELi3ELi32ELi20ELi4096ELb0ELi64ELi320ELi320ELi4ELb1ELi5ELb0ELb0ENS_16CompileConditionILi900EEEEEvPT_PKS4_S7_S7_flPfS8_Pj,"a",@progbits
	.sectionflags	@""
	.align	4
.nv.constant0._ZN13group_norm_v214gn_cuda_kernelI13__nv_bfloat16Li320ELi3ELi32ELi20ELi4096ELb0ELi64ELi320ELi320ELi4ELb1ELi5ELb0ELb0ENS_16CompileConditionILi900EEEEEvPT_PKS4_S7_S7_flPfS8_Pj:
	.zero		600


//--------------------- .nv.constant0._ZN13group_norm_v214gn_cuda_kernelI13__nv_bfloat16Li320ELi3ELi32ELi20ELi4096ELb0ELi64ELi320ELi320ELi4ELb1ELi6ELb0ELb0ENS_16CompileConditionILi900EEEEEvPT_PKS4_S7_S7_flPfS8_Pj --------------------------
	.section	.nv.constant0._ZN13group_norm_v214gn_cuda_kernelI13__nv_bfloat16Li320ELi3ELi32ELi20ELi4096ELb0ELi64ELi320ELi320ELi4ELb1ELi6ELb0ELb0ENS_16CompileConditionILi900EEEEEvPT_PKS4_S7_S7_flPfS8_Pj,"a",@progbits
	.sectionflags	@""
	.align	4
.nv.constant0._ZN13group_norm_v214gn_cuda_kernelI13__nv_bfloat16Li320ELi3ELi32ELi20ELi4096ELb0ELi64ELi320ELi320ELi4ELb1ELi6ELb0ELb0ENS_16CompileConditionILi900EEEEEvPT_PKS4_S7_S7_flPfS8_Pj:
	.zero		600


//--------------------- .nv.constant0._ZN13group_norm_v214gn_cuda_kernelI13__nv_bfloat16Li320ELi3ELi16ELi40ELi4096ELb1ELi32ELi320ELi320ELi4ELb1ELi2ELb0ELb0ENS_16CompileConditionILi900EEEEEvPT_PKS4_S7_S7_flPfS8_Pj --------------------------
	.section	.nv.constant0._ZN13group_norm_v214gn_cuda_kernelI13__nv_bfloat16Li320ELi3ELi16ELi40ELi4096ELb1ELi32ELi320ELi320ELi4ELb1ELi2ELb0ELb0ENS_16CompileConditionILi900EEEEEvPT_PKS4_S7_S7_flPfS8_Pj,"a",@progbits
	.sectionflags	@""
	.align	4
.nv.constant0._ZN13group_norm_v214gn_cuda_kernelI13__nv_bfloat16Li320ELi3ELi16ELi40ELi4096ELb1ELi32ELi320ELi320ELi4ELb1ELi2ELb0ELb0ENS_16CompileConditionILi900EEEEEvPT_PKS4_S7_S7_flPfS8_Pj:
	.zero		600


//--------------------- .nv.constant0._ZN13group_norm_v214gn_cuda_kernelI13__nv_bfloat16Li320ELi1ELi16ELi40ELi4096ELb1ELi64ELi320ELi320ELi4ELb1ELi2ELb0ELb0ENS_16CompileConditionILi900EEEEEvPT_PKS4_S7_S7_flPfS8_Pj --------------------------
	.section	.nv.constant0._ZN13group_norm_v214gn_cuda_kernelI13__nv_bfloat16Li320ELi1ELi16ELi40ELi4096ELb1ELi64ELi320ELi320ELi4ELb1ELi2ELb0ELb0ENS_16CompileConditionILi900EEEEEvPT_PKS4_S7_S7_flPfS8_Pj,"a",@progbits
	.sectionflags	@""
	.align	4
.nv.constant0._ZN13group_norm_v214gn_cuda_kernelI13__nv_bfloat16Li320ELi1ELi16ELi40ELi4096ELb1ELi64ELi320ELi320ELi4ELb1ELi2ELb0ELb0ENS_16CompileConditionILi900EEEEEvPT_PKS4_S7_S7_flPfS8_Pj:
	.zero		600


//--------------------- .nv.constant0._ZN13group_norm_v214gn_cuda_kernelI13__nv_bfloat16Li320ELi1ELi16ELi40ELi4096ELb1ELi128ELi320ELi320ELi4ELb1ELi4ELb0ELb0ENS_16CompileConditionILi900EEEEEvPT_PKS4_S7_S7_flPfS8_Pj --------------------------
	.section	.nv.constant0._ZN13group_norm_v214gn_cuda_kernelI13__nv_bfloat16Li320ELi1ELi16ELi40ELi4096ELb1ELi128ELi320ELi320ELi4ELb1ELi4ELb0ELb0ENS_16CompileConditionILi900EEEEEvPT_PKS4_S7_S7_flPfS8_Pj,"a",@progbits
	.sectionflags	@""
	.align	4
.nv.constant0._ZN13group_norm_v214gn_cuda_kernelI13__nv_bfloat16Li320ELi1ELi16ELi40ELi4096ELb1ELi128ELi320ELi320ELi4ELb1ELi4ELb0ELb0ENS_16CompileConditionILi900EEEEEvPT_PKS4_S7_S7_flPfS8_Pj:
	.zero		600


//--------------------- .nv.constant0._ZN13group_norm_v214gn_cuda_kernelI13__nv_bfloat16Li320ELi2ELi16ELi40ELi4096ELb1ELi64ELi320ELi320ELi4ELb1ELi4ELb0ELb0ENS_16CompileConditionILi900EEEEEvPT_PKS4_S7_S7_flPfS8_Pj --------------------------
	.section	.nv.constant0._ZN13group_norm_v214gn_cuda_kernelI13__nv_bfloat16Li320ELi2ELi16ELi40ELi4096ELb1ELi64ELi320ELi320ELi4ELb1ELi4ELb0ELb0ENS_16CompileConditionILi900EEEEEvPT_PKS4_S7_S7_flPfS8_Pj,"a",@progbits
	.sectionflags	@""
	.align	4
.nv.constant0._ZN13group_norm_v214gn_cuda_kernelI13__nv_bfloat16Li320ELi2ELi16ELi40ELi4096ELb1ELi64ELi320ELi320ELi4ELb1ELi4ELb0ELb0ENS_16CompileConditionILi900EEEEEvPT_PKS4_S7_S7_flPfS8_Pj:
	.zero		600


//--------------------- .nv.constant0._ZN13group_norm_v214gn_cuda_kernelI13__nv_bfloat16Li320ELi3ELi16ELi40ELi4096ELb1ELi64ELi320ELi320ELi4ELb1ELi5ELb0ELb0ENS_16CompileConditionILi900EEEEEvPT_PKS4_S7_S7_flPfS8_Pj --------------------------
	.section	.nv.constant0._ZN13group_norm_v214gn_cuda_kernelI13__nv_bfloat16Li320ELi3ELi16ELi40ELi4096ELb1ELi64ELi320ELi320ELi4ELb1ELi5ELb0ELb0ENS_16CompileConditionILi900EEEEEvPT_PKS4_S7_S7_flPfS8_Pj,"a",@progbits
	.sectionflags	@""
	.align	4
.nv.constant0._ZN13group_norm_v214gn_cuda_kernelI13__nv_bfloat16Li320ELi3ELi16ELi40ELi4096ELb1ELi64ELi320ELi320ELi4ELb1ELi5ELb0ELb0ENS_16CompileConditionILi900EEEEEvPT_PKS4_S7_S7_flPfS8_Pj:
	.zero		600


//--------------------- .nv.constant0._ZN13group_norm_v214gn_cuda_kernelI13__nv_bfloat16Li320ELi3ELi16ELi40ELi4096ELb1ELi64ELi320ELi320ELi4ELb1ELi6ELb0ELb0ENS_16CompileConditionILi900EEEEEvPT_PKS4_S7_S7_flPfS8_Pj --------------------------
	.section	.nv.constant0._ZN13group_norm_v214gn_cuda_kernelI13__nv_bfloat16Li320ELi3ELi16ELi40ELi4096ELb1ELi64ELi320ELi320ELi4ELb1ELi6ELb0ELb0ENS_16CompileConditionILi900EEEEEvPT_PKS4_S7_S7_flPfS8_Pj,"a",@progbits
	.sectionflags	@""
	.align	4
.nv.constant0._ZN13group_norm_v214gn_cuda_kernelI13__nv_bfloat16Li320ELi3ELi16ELi40ELi4096ELb1ELi64ELi320ELi320ELi4ELb1ELi6ELb0ELb0ENS_16CompileConditionILi900EEEEEvPT_PKS4_S7_S7_flPfS8_Pj:
	.zero		600


//--------------------- .nv.constant0._ZN13group_norm_v218gn_bwd_cuda_kernelI6__halfLi320ELi1ELi32ELi20ELi4096ELb0ELb1ELi64ELi320ELi320ELi4ELb1ELi2ELb0ELb0ELNS_15WgradSyncMethodE3ENS_16CompileConditionILi900EEEEEvPT_S6_S6_PKS5_S8_S8_S8_PKfflPfPj --------------------------
	.section	.nv.constant0._ZN13group_norm_v218gn_bwd_cuda_kernelI6__halfLi320ELi1ELi32ELi20ELi4096ELb0ELb1ELi64ELi320ELi320ELi4ELb1ELi2ELb0ELb0ELNS_15WgradSyncMethodE3ENS_16CompileConditionILi900EEEEEvPT_S6_S6_PKS5_S8_S8_S8_PKfflPfPj,"a",@progbits
	.sectionflags	@""
	.align	4
.nv.constant0._ZN13group_norm_v218gn_bwd_cuda_kernelI6__halfLi320ELi1ELi32ELi20ELi4096ELb0ELb1ELi64ELi320ELi320ELi4ELb1ELi2ELb0ELb0ELNS_15WgradSyncMethodE3ENS_16CompileConditionILi900EEEEEvPT_S6_S6_PKS5_S8_S8_S8_PKfflPfPj:
	.zero		624


//--------------------- .nv.constant0._ZN13group_norm_v218gn_bwd_cuda_kernelI6__halfLi320ELi2ELi32ELi20ELi4096ELb0ELb1ELi32ELi320ELi320ELi4ELb1ELi2ELb0ELb0ELNS_15WgradSyncMethodE3ENS_16CompileConditionILi900EEEEEvPT_S6_S6_PKS5_S8_S8_S8_PKfflPfPj --------------------------
	.section	.nv.constant0._ZN13group_norm_v218gn_bwd_cuda_kernelI6__halfLi320ELi2ELi32ELi20ELi4096ELb0ELb1ELi32ELi320ELi320ELi4ELb1ELi2ELb0ELb0ELNS_15WgradSyncMethodE3ENS_16CompileConditionILi900EEEEEvPT_S6_S6_PKS5_S8_S8_S8_PKfflPfPj,"a",@progbits
	.sectionflags	@""
	.align	4
.nv.constant0._ZN13group_norm_v218gn_bwd_cuda_kernelI6__halfLi320ELi2ELi32ELi20ELi4096ELb0ELb1ELi32ELi320ELi320ELi4ELb1ELi2ELb0ELb0ELNS_15WgradSyncMethodE3ENS_16CompileConditionILi900EEEEEvPT_S6_S6_PKS5_S8_S8_S8_PKfflPfPj:
	.zero		624


//--------------------- .nv.constant0._ZN13group_norm_v218gn_bwd_cuda_kernelI6__halfLi320ELi3ELi32ELi20ELi4096ELb0ELb1ELi32ELi320ELi320ELi4ELb1ELi2ELb0ELb0ELNS_15WgradSyncMethodE3ENS_16CompileConditionILi900EEEEEvPT_S6_S6_PKS5_S8_S8_S8_PKfflPfPj --------------------------
	.section	.nv.constant0._ZN13group_norm_v218gn_bwd_cuda_kernelI6__halfLi320ELi3ELi32ELi20ELi4096ELb0ELb1ELi32ELi320ELi320ELi4ELb1ELi2ELb0ELb0ELNS_15WgradSyncMethodE3ENS_16CompileConditionILi900EEEEEvPT_S6_S6_PKS5_S8_S8_S8_PKfflPfPj,"a",@progbits
	.sectionflags	@""
	.align	4
.nv.constant0._ZN13group_norm_v218gn_bwd_cuda_kernelI6__halfLi320ELi3ELi32ELi20ELi4096ELb0ELb1ELi32ELi320ELi320ELi4ELb1ELi2ELb0ELb0ELNS_15WgradSyncMethodE3ENS_16CompileConditionILi900EEEEEvPT_S6_S6_PKS5_S8_S8_S8_PKfflPfPj:
	.zero		624


//--------------------- .nv.constant0._ZN13group_norm_v218gn_bwd_cuda_kernelI6__halfLi320ELi3ELi32ELi20ELi4096ELb0ELb1ELi32ELi320ELi320ELi4ELb1ELi3ELb0ELb0ELNS_15WgradSyncMethodE2ENS_16CompileConditionILi900EEEEEvPT_S6_S6_PKS5_S8_S8_S8_PKfflPfPj --------------------------
	.section	.nv.constant0._ZN13group_norm_v218gn_bwd_cuda_kernelI6__halfLi320ELi3ELi32ELi20ELi4096ELb0ELb1ELi32ELi320ELi320ELi4ELb1ELi3ELb0ELb0ELNS_15WgradSyncMethodE2ENS_16CompileConditionILi900EEEEEvPT_S6_S6_PKS5_S8_S8_S8_PKfflPfPj,"a",@progbits
	.sectionflags	@""
	.align	4
.nv.constant0._ZN13group_norm_v218gn_bwd_cuda_kernelI6__halfLi320ELi3ELi32ELi20ELi4096ELb0ELb1ELi32ELi320ELi320ELi4ELb1ELi3ELb0ELb0ELNS_15WgradSyncMethodE2ENS_16CompileConditionILi900EEEEEvPT_S6_S6_PKS5_S8_S8_S8_PKfflPfPj:
	.zero		624


//--------------------- .nv.constant0._ZN13group_norm_v218gn_bwd_cuda_kernelI6__halfLi320ELi1ELi16ELi40ELi4096ELb1ELb1ELi64ELi320ELi320ELi4ELb1ELi2ELb0ELb0ELNS_15WgradSyncMethodE3ENS_16CompileConditionILi900EEEEEvPT_S6_S6_PKS5_S8_S8_S8_PKfflPfPj --------------------------
	.section	.nv.constant0._ZN13group_norm_v218gn_bwd_cuda_kernelI6__halfLi320ELi1ELi16ELi40ELi4096ELb1ELb1ELi64ELi320ELi320ELi4ELb1ELi2ELb0ELb0ELNS_15WgradSyncMethodE3ENS_16CompileConditionILi900EEEEEvPT_S6_S6_PKS5_S8_S8_S8_PKfflPfPj,"a",@progbits
	.sectionflags	@""
	.align	4
.nv.constant0._ZN13group_norm_v218gn_bwd_cuda_kernelI6__halfLi320ELi1ELi16ELi40ELi4096ELb1ELb1ELi64ELi320ELi320ELi4ELb1ELi2ELb0ELb0ELNS_15WgradSyncMethodE3ENS_16CompileConditionILi900EEEEEvPT_S6_S6_PKS5_S8_S8_S8_PKfflPfPj:
	.zero		624


//--------------------- .nv.constant0._ZN13group_norm_v218gn_bwd_cuda_kernelI6__halfLi320ELi2ELi16ELi40ELi4096ELb1ELb1ELi32ELi320ELi320ELi4ELb1ELi2ELb0ELb0ELNS_15WgradSyncMethodE3ENS_16CompileConditionILi900EEEEEvPT_S6_S6_PKS5_S8_S8_S8_PKfflPfPj --------------------------
	.section	.nv.constant0._ZN13group_norm_v218gn_bwd_cuda_kernelI6__halfLi320ELi2ELi16ELi40ELi4096ELb1ELb1ELi32ELi320ELi320ELi4ELb1ELi2ELb0ELb0ELNS_15WgradSyncMethodE3ENS_16CompileConditionILi900EEEEEvPT_S6_S6_PKS5_S8_S8_S8_PKfflPfPj,"a",@progbits
	.sectionflags	@""
	.align	4
.nv.constant0._ZN13group_norm_v218gn_bwd_cuda_kernelI6__halfLi320ELi2ELi16ELi40ELi4096ELb1ELb1ELi32ELi320ELi320ELi4ELb1ELi2ELb0ELb0ELNS_15WgradSyncMethodE3ENS_16CompileConditionILi900EEEEEvPT_S6_S6_PKS5_S8_S8_S8_PKfflPfPj:
	.zero		624


//--------------------- .nv.constant0._ZN13group_norm_v218gn_bwd_cuda_kernelI6__halfLi320ELi3ELi16ELi40ELi4096ELb1ELb1ELi32ELi320ELi320ELi4ELb1ELi2ELb0ELb0ELNS_15WgradSyncMethodE3ENS_16CompileConditionILi900EEEEEvPT_S6_S6_PKS5_S8_S8_S8_PKfflPfPj --------------------------
	.section	.nv.constant0._ZN13group_norm_v218gn_bwd_cuda_kernelI6__halfLi320ELi3ELi16ELi40ELi4096ELb1ELb1ELi32ELi320ELi320ELi4ELb1ELi2ELb0ELb0ELNS_15WgradSyncMethodE3ENS_16CompileConditionILi900EEEEEvPT_S6_S6_PKS5_S8_S8_S8_PKfflPfPj,"a",@progbits
	.sectionflags	@""
	.align	4
.nv.constant0._ZN13group_norm_v218gn_bwd_cuda_kernelI6__halfLi320ELi3ELi16ELi40ELi4096ELb1ELb1ELi32ELi320ELi320ELi4ELb1ELi2ELb0ELb0ELNS_15WgradSyncMethodE3ENS_16CompileConditionILi900EEEEEvPT_S6_S6_PKS5_S8_S8_S8_PKfflPfPj:
	.zero		624


//--------------------- .nv.constant0._ZN13group_norm_v218gn_bwd_cuda_kernelI6__halfLi320ELi3ELi16ELi40ELi4096ELb1ELb1ELi32ELi320ELi320ELi4ELb1ELi3ELb0ELb0ELNS_15WgradSyncMethodE2ENS_16CompileConditionILi900EEEEEvPT_S6_S6_PKS5_S8_S8_S8_PKfflPfPj --------------------------
	.section	.nv.constant0._ZN13group_norm_v218gn_bwd_cuda_kernelI6__halfLi320ELi3ELi16ELi40ELi4096ELb1ELb1ELi32ELi320ELi320ELi4ELb1ELi3ELb0ELb0ELNS_15WgradSyncMethodE2ENS_16CompileConditionILi900EEEEEvPT_S6_S6_PKS5_S8_S8_S8_PKfflPfPj,"a",@progbits
	.sectionflags	@""
	.align	4
.nv.constant0._ZN13group_norm_v218gn_bwd_cuda_kernelI6__halfLi320ELi3ELi16ELi40ELi4096ELb1ELb1ELi32ELi320ELi320ELi4ELb1ELi3ELb0ELb0ELNS_15WgradSyncMethodE2ENS_16CompileConditionILi900EEEEEvPT_S6_S6_PKS5_S8_S8_S8_PKfflPfPj:
	.zero		624


//--------------------- .nv.constant0._ZN13group_norm_v214gn_cuda_kernelI6__halfLi320ELi3ELi32ELi20ELi4096ELb0ELi32ELi320ELi320ELi4ELb1ELi2ELb0ELb0ENS_16CompileConditionILi900EEEEEvPT_PKS4_S7_S7_flPfS8_Pj --------------------------
	.section	.nv.constant0._ZN13group_norm_v214gn_cuda_kernelI6__halfLi320ELi3ELi32ELi20ELi4096ELb0ELi32ELi320ELi320ELi4ELb1ELi2ELb0ELb0ENS_16CompileConditionILi900EEEEEvPT_PKS4_S7_S7_flPfS8_Pj,"a",@progbits
	.sectionflags	@""
	.align	4
.nv.constant0._ZN13group_norm_v214gn_cuda_kernelI6__halfLi320ELi3ELi32ELi20ELi4096ELb0ELi32ELi320ELi320ELi4ELb1ELi2ELb0ELb0ENS_16CompileConditionILi900EEEEEvPT_PKS4_S7_S7_flPfS8_Pj:
	.zero		600


//--------------------- .nv.constant0._ZN13group_norm_v214gn_cuda_kernelI6__halfLi320ELi1ELi32ELi20ELi4096ELb0ELi64ELi320ELi320ELi4ELb1ELi2ELb0ELb0ENS_16CompileConditionILi900EEEEEvPT_PKS4_S7_S7_flPfS8_Pj --------------------------
	.section	.nv.constant0._ZN13group_norm_v214gn_cuda_kernelI6__halfLi320ELi1ELi32ELi20ELi4096ELb0ELi64ELi320ELi320ELi4ELb1ELi2ELb0ELb0ENS_16CompileConditionILi900EEEEEvPT_PKS4_S7_S7_flPfS8_Pj,"a",@progbits
	.sectionflags	@""
	.align	4
.nv.constant0._ZN13group_norm_v214gn_cuda_kernelI6__halfLi320ELi1ELi32ELi20ELi4096ELb0ELi64ELi320ELi320ELi4ELb1ELi2ELb0ELb0ENS_16CompileConditionILi900EEEEEvPT_PKS4_S7_S7_flPfS8_Pj:
	.zero		600


//--------------------- .nv.constant0._ZN13group_norm_v214gn_cuda_kernelI6__halfLi320ELi1ELi32ELi20ELi4096ELb0ELi128ELi320ELi320ELi4ELb1ELi4ELb0ELb0ENS_16CompileConditionILi900EEEEEvPT_PKS4_S7_S7_flPfS8_Pj --------------------------
	.section	.nv.constant0._ZN13group_norm_v214gn_cuda_kernelI6__halfLi320ELi1ELi32ELi20ELi4096ELb0ELi128ELi320ELi320ELi4ELb1ELi4ELb0ELb0ENS_16CompileConditionILi900EEEEEvPT_PKS4_S7_S7_flPfS8_Pj,"a",@progbits
	.sectionflags	@""
	.align	4
.nv.constant0._ZN13group_norm_v214gn_cuda_kernelI6__halfLi320ELi1ELi32ELi20ELi4096ELb0ELi128ELi320ELi320ELi4ELb1ELi4ELb0ELb0ENS_16CompileConditionILi900EEEEEvPT_PKS4_S7_S7_flPfS8_Pj:
	.zero		600


//--------------------- .nv.constant0._ZN13group_norm_v214gn_cuda_kernelI6__halfLi320ELi2ELi32ELi20ELi4096ELb0ELi64ELi320ELi320ELi4ELb1ELi4ELb0ELb0ENS_16CompileConditionILi900EEEEEvPT_PKS4_S7_S7_flPfS8_Pj --------------------------
	.section	.nv.constant0._ZN13group_norm_v214gn_cuda_kernelI6__halfLi320ELi2ELi32ELi20ELi4096ELb0ELi64ELi320ELi320ELi4ELb1ELi4ELb0ELb0ENS_16CompileConditionILi900EEEEEvPT_PKS4_S7_S7_flPfS8_Pj,"a",@progbits
	.sectionflags	@""
	.align	4
.nv.constant0._ZN13group_norm_v214gn_cuda_kernelI6__halfLi320ELi2ELi32ELi20ELi4096ELb0ELi64ELi320ELi320ELi4ELb1ELi4ELb0ELb0ENS_16CompileConditionILi900EEEEEvPT_PKS4_S7_S7_flPfS8_Pj:
	.zero		600


//--------------------- .nv.constant0._ZN13group_norm_v214gn_cuda_kernelI6__halfLi320ELi3ELi32ELi20ELi4096ELb0ELi64ELi320ELi320ELi4ELb1ELi5ELb0ELb0ENS_16CompileConditionILi900EEEEEvPT_PKS4_S7_S7_flPfS8_Pj --------------------------
	.section	.nv.constant0._ZN13group_norm_v214gn_cuda_kernelI6__halfLi320ELi3ELi32ELi20ELi4096ELb0ELi64ELi320ELi320ELi4ELb1ELi5ELb0ELb0ENS_16CompileConditionILi900EEEEEvPT_PKS4_S7_S7_flPfS8_Pj,"a",@progbits
	.sectionflags	@""
	.align	4
.nv.constant0._ZN13group_norm_v214gn_cuda_kernelI6__halfLi320ELi3ELi32ELi20ELi4096ELb0ELi64ELi320ELi320ELi4ELb1ELi5ELb0ELb0ENS_16CompileConditionILi900EEEEEvPT_PKS4_S7_S7_flPfS8_Pj:
	.zero		600


//--------------------- .nv.constant0._ZN13group_norm_v214gn_cuda_kernelI6__halfLi320ELi3ELi32ELi20ELi4096ELb0ELi64ELi320ELi320ELi4ELb1ELi6ELb0ELb0ENS_16CompileConditionILi900EEEEEvPT_PKS4_S7_S7_flPfS8_Pj --------------------------
	.section	.nv.constant0._ZN13group_norm_v214gn_cuda_kernelI6__halfLi320ELi3ELi32ELi20ELi4096ELb0ELi64ELi320ELi320ELi4ELb1ELi6ELb0ELb0ENS_16CompileConditionILi900EEEEEvPT_PKS4_S7_S7_flPfS8_Pj,"a",@progbits
	.sectionflags	@""
	.align	4
.nv.constant0._ZN13group_norm_v214gn_cuda_kernelI6__halfLi320ELi3ELi32ELi20ELi4096ELb0ELi64ELi320ELi320ELi4ELb1ELi6ELb0ELb0ENS_16CompileConditionILi900EEEEEvPT_PKS4_S7_S7_flPfS8_Pj:
	.zero		600


//--------------------- .nv.constant0._ZN13group_norm_v214gn_cuda_kernelI6__halfLi320ELi3ELi16ELi40ELi4096ELb1ELi32ELi320ELi320ELi4ELb1ELi2ELb0ELb0ENS_16CompileConditionILi900EEEEEvPT_PKS4_S7_S7_flPfS8_Pj --------------------------
	.section	.nv.constant0._ZN13group_norm_v214gn_cuda_kernelI6__halfLi320ELi3ELi16ELi40ELi4096ELb1ELi32ELi320ELi320ELi4ELb1ELi2ELb0ELb0ENS_16CompileConditionILi900EEEEEvPT_PKS4_S7_S7_flPfS8_Pj,"a",@progbits
	.sectionflags	@""
	.align	4
.nv.constant0._ZN13group_norm_v214gn_cuda_kernelI6__halfLi320ELi3ELi16ELi40ELi4096ELb1ELi32ELi320ELi320ELi4ELb1ELi2ELb0ELb0ENS_16CompileConditionILi900EEEEEvPT_PKS4_S7_S7_flPfS8_Pj:
	.zero		600


//--------------------- .nv.constant0._ZN13group_norm_v214gn_cuda_kernelI6__halfLi320ELi1ELi16ELi40ELi4096ELb1ELi64ELi320ELi320ELi4ELb1ELi2ELb0ELb0ENS_16CompileConditionILi900EEEEEvPT_PKS4_S7_S7_flPfS8_Pj --------------------------
	.section	.nv.constant0._ZN13group_norm_v214gn_cuda_kernelI6__halfLi320ELi1ELi16ELi40ELi4096ELb1ELi64ELi320ELi320ELi4ELb1ELi2ELb0ELb0ENS_16CompileConditionILi900EEEEEvPT_PKS4_S7_S7_flPfS8_Pj,"a",@progbits
	.sectionflags	@""
	.align	4
.nv.constant0._ZN13group_norm_v214gn_cuda_kernelI6__halfLi320ELi1ELi16ELi40ELi4096ELb1ELi64ELi320ELi320ELi4ELb1ELi2ELb0ELb0ENS_16CompileConditionILi900EEEEEvPT_PKS4_S7_S7_flPfS8_Pj:
	.zero		600


//--------------------- .nv.constant0._ZN13group_norm_v214gn_cuda_kernelI6__halfLi320ELi1ELi16ELi40ELi4096ELb1ELi128ELi320ELi320ELi4ELb1ELi4ELb0ELb0ENS_16CompileConditionILi900EEEEEvPT_PKS4_S7_S7_flPfS8_Pj --------------------------
	.section	.nv.constant0._ZN13group_norm_v214gn_cuda_kernelI6__halfLi320ELi1ELi16ELi40ELi4096ELb1ELi128ELi320ELi320ELi4ELb1ELi4ELb0ELb0ENS_16CompileConditionILi900EEEEEvPT_PKS4_S7_S7_flPfS8_Pj,"a",@progbits
	.sectionflags	@""
	.align	4
.nv.constant0._ZN13group_norm_v214gn_cuda_kernelI6__halfLi320ELi1ELi16ELi40ELi4096ELb1ELi128ELi320ELi320ELi4ELb1ELi4ELb0ELb0ENS_16CompileConditionILi900EEEEEvPT_PKS4_S7_S7_flPfS8_Pj:
	.zero		600


//--------------------- .nv.constant0._ZN13group_norm_v214gn_cuda_kernelI6__halfLi320ELi2ELi16ELi40ELi4096ELb1ELi64ELi320ELi320ELi4ELb1ELi4ELb0ELb0ENS_16CompileConditionILi900EEEEEvPT_PKS4_S7_S7_flPfS8_Pj --------------------------
	.section	.nv.constant0._ZN13group_norm_v214gn_cuda_kernelI6__halfLi320ELi2ELi16ELi40ELi4096ELb1ELi64ELi320ELi320ELi4ELb1ELi4ELb0ELb0ENS_16CompileConditionILi900EEEEEvPT_PKS4_S7_S7_flPfS8_Pj,"a",@progbits
	.sectionflags	@""
	.align	4
.nv.constant0._ZN13group_norm_v214gn_cuda_kernelI6__halfLi320ELi2ELi16ELi40ELi4096ELb1ELi64ELi320ELi320ELi4ELb1ELi4ELb0ELb0ENS_16CompileConditionILi900EEEEEvPT_PKS4_S7_S7_flPfS8_Pj:
	.zero		600


//--------------------- .nv.constant0._ZN13group_norm_v214gn_cuda_kernelI6__halfLi320ELi3ELi16ELi40ELi4096ELb1ELi64ELi320ELi320ELi4ELb1ELi5ELb0ELb0ENS_16CompileConditionILi900EEEEEvPT_PKS4_S7_S7_flPfS8_Pj --------------------------
	.section	.nv.constant0._ZN13group_norm_v214gn_cuda_kernelI6__halfLi320ELi3ELi16ELi40ELi4096ELb1ELi64ELi320ELi320ELi4ELb1ELi5ELb0ELb0ENS_16CompileConditionILi900EEEEEvPT_PKS4_S7_S7_flPfS8_Pj,"a",@progbits
	.sectionflags	@""
	.align	4
.nv.constant0._ZN13group_norm_v214gn_cuda_kernelI6__halfLi320ELi3ELi16ELi40ELi4096ELb1ELi64ELi320ELi320ELi4ELb1ELi5ELb0ELb0ENS_16CompileConditionILi900EEEEEvPT_PKS4_S7_S7_flPfS8_Pj:
	.zero		600


//--------------------- .nv.constant0._ZN13group_norm_v214gn_cuda_kernelI6__halfLi320ELi3ELi16ELi40ELi4096ELb1ELi64ELi320ELi320ELi4ELb1ELi6ELb0ELb0ENS_16CompileConditionILi900EEEEEvPT_PKS4_S7_S7_flPfS8_Pj --------------------------
	.section	.nv.constant0._ZN13group_norm_v214gn_cuda_kernelI6__halfLi320ELi3ELi16ELi40ELi4096ELb1ELi64ELi320ELi320ELi4ELb1ELi6ELb0ELb0ENS_16CompileConditionILi900EEEEEvPT_PKS4_S7_S7_flPfS8_Pj,"a",@progbits
	.sectionflags	@""
	.align	4
.nv.constant0._ZN13group_norm_v214gn_cuda_kernelI6__halfLi320ELi3ELi16ELi40ELi4096ELb1ELi64ELi320ELi320ELi4ELb1ELi6ELb0ELb0ENS_16CompileConditionILi900EEEEEvPT_PKS4_S7_S7_flPfS8_Pj:
	.zero		600


//--------------------- SYMBOLS --------------------------

	.type		.nv.reservedSmem.offset0,@object
	.size		.nv.reservedSmem.offset0,0x4
